	.target	sm_90a

	.elftype	@"ET_EXEC"


//--------------------- .note.nv.tkinfo           --------------------------
	.section	.note.nv.tkinfo,"",@"SHT_NOTE"
	.sectionflags	@"SHF_NOTE_NV_TKINFO"
	.tkinfo
        /*0018*/ 	.word	0x00000002
        /*0030*/ 	.string	""
        /*0030*/ 	.string	"ptxas"
        /*0030*/ 	.string	"Cuda compilation tools, release 13.0, V13.0.88"
        /*0030*/ 	.string	"Build cuda_13.0.r13.0/compiler.36424714_0"
        /*0030*/ 	.string	"-arch sm_90a -m 64 "



//--------------------- .note.nv.cuinfo           --------------------------
	.section	.note.nv.cuinfo,"",@"SHT_NOTE"
	.sectionflags	@"SHF_NOTE_NV_CUINFO"
        /*0018*/ 	.short	0x0002
        /*001a*/ 	.short	0x005a
        /*001c*/ 	.short	0x0082
	.zero		2


//--------------------- .nv.info                  --------------------------
	.section	.nv.info,"",@"SHT_CUDA_INFO"
	.align	4


	//----- nvinfo : EIATTR_REGCOUNT
	.align		4
        /*0000*/ 	.byte	0x04, 0x2f
        /*0002*/ 	.short	(.L_20 - .L_19)
	.align		4
.L_19:
        /*0004*/ 	.word	index@(_ZN7cutlass13device_kernelIN5flash11enable_sm90INS1_16FlashAttnFwdSm90INS1_25CollectiveMainloopFwdSm90ILi2EN4cute5tupleIJNS5_1CILi1EEES8_S8_EEENS6_IJNS7_ILi64EEESA_SA_EEELi512ENS_10bfloat16_tEfNS_4arch4Sm90ELb1ELb0ELb0ELb1ELb0ELb1ELb1ELb0ELb0ELb1ELb0ELb0EEENS1_21CollectiveEpilogueFwdINS6_IJSA_NS7_ILi512EEESA_EEES9_SC_SE_Li256ELb1ELb1ELb0ELb0EEENS1_36VarlenDynamicPersistentTileSchedulerILi64ELi64ELi256ELi128ELb0ELb1ELb1ELb1ELb1ELb1EEEEEEEEEvNT_6ParamsE)
        /*0008*/ 	.word	0x000000a8


	//----- nvinfo : EIATTR_FRAME_SIZE
	.align		4
.L_20:
        /*000c*/ 	.byte	0x04, 0x11
        /*000e*/ 	.short	(.L_22 - .L_21)
	.align		4
.L_21:
        /*0010*/ 	.word	index@(_ZN7cutlass13device_kernelIN5flash11enable_sm90INS1_16FlashAttnFwdSm90INS1_25CollectiveMainloopFwdSm90ILi2EN4cute5tupleIJNS5_1CILi1EEES8_S8_EEENS6_IJNS7_ILi64EEESA_SA_EEELi512ENS_10bfloat16_tEfNS_4arch4Sm90ELb1ELb0ELb0ELb1ELb0ELb1ELb1ELb0ELb0ELb1ELb0ELb0EEENS1_21CollectiveEpilogueFwdINS6_IJSA_NS7_ILi512EEESA_EEES9_SC_SE_Li256ELb1ELb1ELb0ELb0EEENS1_36VarlenDynamicPersistentTileSchedulerILi64ELi64ELi256ELi128ELb0ELb1ELb1ELb1ELb1ELb1EEEEEEEEEvNT_6ParamsE)
        /*0014*/ 	.word	0x00000070


	//----- nvinfo : EIATTR_REGCOUNT
	.align		4
.L_22:
        /*0018*/ 	.byte	0x04, 0x2f
        /*001a*/ 	.short	(.L_24 - .L_23)
	.align		4
.L_23:
        /*001c*/ 	.word	index@(_ZN7cutlass13device_kernelIN5flash11enable_sm90INS1_16FlashAttnFwdSm90INS1_25CollectiveMainloopFwdSm90ILi2EN4cute5tupleIJNS5_1CILi1EEES8_S8_EEENS6_IJNS7_ILi64EEESA_SA_EEELi512ENS_10bfloat16_tEfNS_4arch4Sm90ELb1ELb0ELb0ELb1ELb0ELb0ELb1ELb0ELb0ELb1ELb0ELb0EEENS1_21CollectiveEpilogueFwdINS6_IJSA_NS7_ILi512EEESA_EEES9_SC_SE_Li256ELb1ELb1ELb0ELb0EEENS1_36VarlenDynamicPersistentTileSchedulerILi64ELi64ELi256ELi128ELb0ELb1ELb1ELb1ELb1ELb1EEEEEEEEEvNT_6ParamsE)
        /*0020*/ 	.word	0x000000a8


	//----- nvinfo : EIATTR_FRAME_SIZE
	.align		4
.L_24:
        /*0024*/ 	.byte	0x04, 0x11
        /*0026*/ 	.short	(.L_26 - .L_25)
	.align		4
.L_25:
        /*0028*/ 	.word	index@(_ZN7cutlass13device_kernelIN5flash11enable_sm90INS1_16FlashAttnFwdSm90INS1_25CollectiveMainloopFwdSm90ILi2EN4cute5tupleIJNS5_1CILi1EEES8_S8_EEENS6_IJNS7_ILi64EEESA_SA_EEELi512ENS_10bfloat16_tEfNS_4arch4Sm90ELb1ELb0ELb0ELb1ELb0ELb0ELb1ELb0ELb0ELb1ELb0ELb0EEENS1_21CollectiveEpilogueFwdINS6_IJSA_NS7_ILi512EEESA_EEES9_SC_SE_Li256ELb1ELb1ELb0ELb0EEENS1_36VarlenDynamicPersistentTileSchedulerILi64ELi64ELi256ELi128ELb0ELb1ELb1ELb1ELb1ELb1EEEEEEEEEvNT_6ParamsE)
        /*002c*/ 	.word	0x00000068


	//----- nvinfo : EIATTR_REGCOUNT
	.align		4
.L_26:
        /*0030*/ 	.byte	0x04, 0x2f
        /*0032*/ 	.short	(.L_28 - .L_27)
	.align		4
.L_27:
        /*0034*/ 	.word	index@(_ZN7cutlass13device_kernelIN5flash11enable_sm90INS1_16FlashAttnFwdSm90INS1_25CollectiveMainloopFwdSm90ILi2EN4cute5tupleIJNS5_1CILi1EEES8_S8_EEENS6_IJNS7_ILi64EEESA_SA_EEELi512ENS_10bfloat16_tEfNS_4arch4Sm90ELb1ELb0ELb0ELb1ELb0ELb1ELb0ELb0ELb0ELb1ELb0ELb0EEENS1_21CollectiveEpilogueFwdINS6_IJSA_NS7_ILi512EEESA_EEES9_SC_SE_Li256ELb1ELb1ELb0ELb0EEENS1_36VarlenDynamicPersistentTileSchedulerILi64ELi64ELi256ELi128ELb0ELb1ELb1ELb1ELb1ELb1EEEEEEEEEvNT_6ParamsE)
        /*0038*/ 	.word	0x000000a8


	//----- nvinfo : EIATTR_FRAME_SIZE
	.align		4
.L_28:
        /*003c*/ 	.byte	0x04, 0x11
        /*003e*/ 	.short	(.L_30 - .L_29)
	.align		4
.L_29:
        /*0040*/ 	.word	index@(_ZN7cutlass13device_kernelIN5flash11enable_sm90INS1_16FlashAttnFwdSm90INS1_25CollectiveMainloopFwdSm90ILi2EN4cute5tupleIJNS5_1CILi1EEES8_S8_EEENS6_IJNS7_ILi64EEESA_SA_EEELi512ENS_10bfloat16_tEfNS_4arch4Sm90ELb1ELb0ELb0ELb1ELb0ELb1ELb0ELb0ELb0ELb1ELb0ELb0EEENS1_21CollectiveEpilogueFwdINS6_IJSA_NS7_ILi512EEESA_EEES9_SC_SE_Li256ELb1ELb1ELb0ELb0EEENS1_36VarlenDynamicPersistentTileSchedulerILi64ELi64ELi256ELi128ELb0ELb1ELb1ELb1ELb1ELb1EEEEEEEEEvNT_6ParamsE)
        /*0044*/ 	.word	0x00000060


	//----- nvinfo : EIATTR_REGCOUNT
	.align		4
.L_30:
        /*0048*/ 	.byte	0x04, 0x2f
        /*004a*/ 	.short	(.L_32 - .L_31)
	.align		4
.L_31:
        /*004c*/ 	.word	index@(_ZN7cutlass13device_kernelIN5flash11enable_sm90INS1_16FlashAttnFwdSm90INS1_25CollectiveMainloopFwdSm90ILi2EN4cute5tupleIJNS5_1CILi1EEES8_S8_EEENS6_IJNS7_ILi64EEESA_SA_EEELi512ENS_10bfloat16_tEfNS_4arch4Sm90ELb1ELb0ELb0ELb1ELb0ELb0ELb0ELb0ELb0ELb1ELb0ELb0EEENS1_21CollectiveEpilogueFwdINS6_IJSA_NS7_ILi512EEESA_EEES9_SC_SE_Li256ELb1ELb1ELb0ELb0EEENS1_36VarlenDynamicPersistentTileSchedulerILi64ELi64ELi256ELi128ELb0ELb1ELb1ELb1ELb1ELb1EEEEEEEEEvNT_6ParamsE)
        /*0050*/ 	.word	0x000000a8


	//----- nvinfo : EIATTR_FRAME_SIZE
	.align		4
.L_32:
        /*0054*/ 	.byte	0x04, 0x11
        /*0056*/ 	.short	(.L_34 - .L_33)
	.align		4
.L_33:
        /*0058*/ 	.word	index@(_ZN7cutlass13device_kernelIN5flash11enable_sm90INS1_16FlashAttnFwdSm90INS1_25CollectiveMainloopFwdSm90ILi2EN4cute5tupleIJNS5_1CILi1EEES8_S8_EEENS6_IJNS7_ILi64EEESA_SA_EEELi512ENS_10bfloat16_tEfNS_4arch4Sm90ELb1ELb0ELb0ELb1ELb0ELb0ELb0ELb0ELb0ELb1ELb0ELb0EEENS1_21CollectiveEpilogueFwdINS6_IJSA_NS7_ILi512EEESA_EEES9_SC_SE_Li256ELb1ELb1ELb0ELb0EEENS1_36VarlenDynamicPersistentTileSchedulerILi64ELi64ELi256ELi128ELb0ELb1ELb1ELb1ELb1ELb1EEEEEEEEEvNT_6ParamsE)
        /*005c*/ 	.word	0x00000058


	//----- nvinfo : EIATTR_REGCOUNT
	.align		4
.L_34:
        /*0060*/ 	.byte	0x04, 0x2f
        /*0062*/ 	.short	(.L_36 - .L_35)
	.align		4
.L_35:
        /*0064*/ 	.word	index@(_ZN7cutlass13device_kernelIN5flash11enable_sm90INS1_16FlashAttnFwdSm90INS1_25CollectiveMainloopFwdSm90ILi2EN4cute5tupleIJNS5_1CILi1EEES8_S8_EEENS6_IJNS7_ILi64EEESA_SA_EEELi512ENS_10bfloat16_tEfNS_4arch4Sm90ELb1ELb0ELb0ELb0ELb0ELb0ELb1ELb0ELb0ELb1ELb0ELb0EEENS1_21CollectiveEpilogueFwdINS6_IJSA_NS7_ILi512EEESA_EEES9_SC_SE_Li256ELb0ELb1ELb0ELb0EEENS1_30DynamicPersistentTileSchedulerILi256ELi128ELb0ELb1ELb1EEEEEEEEEvNT_6ParamsE)
        /*0068*/ 	.word	0x000000a8


	//----- nvinfo : EIATTR_FRAME_SIZE
	.align		4
.L_36:
        /*006c*/ 	.byte	0x04, 0x11
        /*006e*/ 	.short	(.L_38 - .L_37)
	.align		4
.L_37:
        /*0070*/ 	.word	index@(_ZN7cutlass13device_kernelIN5flash11enable_sm90INS1_16FlashAttnFwdSm90INS1_25CollectiveMainloopFwdSm90ILi2EN4cute5tupleIJNS5_1CILi1EEES8_S8_EEENS6_IJNS7_ILi64EEESA_SA_EEELi512ENS_10bfloat16_tEfNS_4arch4Sm90ELb1ELb0ELb0ELb0ELb0ELb0ELb1ELb0ELb0ELb1ELb0ELb0EEENS1_21CollectiveEpilogueFwdINS6_IJSA_NS7_ILi512EEESA_EEES9_SC_SE_Li256ELb0ELb1ELb0ELb0EEENS1_30DynamicPersistentTileSchedulerILi256ELi128ELb0ELb1ELb1EEEEEEEEEvNT_6ParamsE)
        /*0074*/ 	.word	0x00000048


	//----- nvinfo : EIATTR_REGCOUNT
	.align		4
.L_38:
        /*0078*/ 	.byte	0x04, 0x2f
        /*007a*/ 	.short	(.L_40 - .L_39)
	.align		4
.L_39:
        /*007c*/ 	.word	index@(_ZN7cutlass13device_kernelIN5flash11enable_sm90INS1_16FlashAttnFwdSm90INS1_25CollectiveMainloopFwdSm90ILi2EN4cute5tupleIJNS5_1CILi1EEES8_S8_EEENS6_IJNS7_ILi64EEESA_SA_EEELi512ENS_10bfloat16_tEfNS_4arch4Sm90ELb1ELb0ELb0ELb0ELb0ELb0ELb0ELb0ELb0ELb1ELb0ELb0EEENS1_21CollectiveEpilogueFwdINS6_IJSA_NS7_ILi512EEESA_EEES9_SC_SE_Li256ELb0ELb1ELb0ELb0EEENS1_30DynamicPersistentTileSchedulerILi256ELi128ELb0ELb1ELb1EEEEEEEEEvNT_6ParamsE)
        /*0080*/ 	.word	0x000000a8


	//----- nvinfo : EIATTR_FRAME_SIZE
	.align		4
.L_40:
        /*0084*/ 	.byte	0x04, 0x11
        /*0086*/ 	.short	(.L_42 - .L_41)
	.align		4
.L_41:
        /*0088*/ 	.word	index@(_ZN7cutlass13device_kernelIN5flash11enable_sm90INS1_16FlashAttnFwdSm90INS1_25CollectiveMainloopFwdSm90ILi2EN4cute5tupleIJNS5_1CILi1EEES8_S8_EEENS6_IJNS7_ILi64EEESA_SA_EEELi512ENS_10bfloat16_tEfNS_4arch4Sm90ELb1ELb0ELb0ELb0ELb0ELb0ELb0ELb0ELb0ELb1ELb0ELb0EEENS1_21CollectiveEpilogueFwdINS6_IJSA_NS7_ILi512EEESA_EEES9_SC_SE_Li256ELb0ELb1ELb0ELb0EEENS1_30DynamicPersistentTileSchedulerILi256ELi128ELb0ELb1ELb1EEEEEEEEEvNT_6ParamsE)
        /*008c*/ 	.word	0x00000028


	//----- nvinfo : EIATTR_REGCOUNT
	.align		4
.L_42:
        /*0090*/ 	.byte	0x04, 0x2f
        /*0092*/ 	.short	(.L_44 - .L_43)
	.align		4
.L_43:
        /*0094*/ 	.word	index@(_ZN7cutlass13device_kernelIN5flash11enable_sm90INS1_16FlashAttnFwdSm90INS1_25CollectiveMainloopFwdSm90ILi2EN4cute5tupleIJNS5_1CILi1EEES8_S8_EEENS6_IJNS7_ILi64EEESA_SA_EEELi512ENS_10bfloat16_tEfNS_4arch4Sm90ELb0ELb1ELb0ELb1ELb0ELb1ELb1ELb0ELb0ELb1ELb0ELb0EEENS1_21CollectiveEpilogueFwdINS6_IJSA_NS7_ILi512EEESA_EEES9_SC_SE_Li256ELb1ELb1ELb0ELb0EEENS1_36VarlenDynamicPersistentTileSchedulerILi64ELi64ELi256ELi128ELb0ELb1ELb1ELb1ELb0ELb1EEEEEEEEEvNT_6ParamsE)
        /*0098*/ 	.word	0x000000a8


	//----- nvinfo : EIATTR_FRAME_SIZE
	.align		4
.L_44:
        /*009c*/ 	.byte	0x04, 0x11
        /*009e*/ 	.short	(.L_46 - .L_45)
	.align		4
.L_45:
        /*00a0*/ 	.word	index@(_ZN7cutlass13device_kernelIN5flash11enable_sm90INS1_16FlashAttnFwdSm90INS1_25CollectiveMainloopFwdSm90ILi2EN4cute5tupleIJNS5_1CILi1EEES8_S8_EEENS6_IJNS7_ILi64EEESA_SA_EEELi512ENS_10bfloat16_tEfNS_4arch4Sm90ELb0ELb1ELb0ELb1ELb0ELb1ELb1ELb0ELb0ELb1ELb0ELb0EEENS1_21CollectiveEpilogueFwdINS6_IJSA_NS7_ILi512EEESA_EEES9_SC_SE_Li256ELb1ELb1ELb0ELb0EEENS1_36VarlenDynamicPersistentTileSchedulerILi64ELi64ELi256ELi128ELb0ELb1ELb1ELb1ELb0ELb1EEEEEEEEEvNT_6ParamsE)
        /*00a4*/ 	.word	0x00000078


	//----- nvinfo : EIATTR_REGCOUNT
	.align		4
.L_46:
        /*00a8*/ 	.byte	0x04, 0x2f
        /*00aa*/ 	.short	(.L_48 - .L_47)
	.align		4
.L_47:
        /*00ac*/ 	.word	index@(_ZN7cutlass13device_kernelIN5flash11enable_sm90INS1_16FlashAttnFwdSm90INS1_25CollectiveMainloopFwdSm90ILi2EN4cute5tupleIJNS5_1CILi1EEES8_S8_EEENS6_IJNS7_ILi64EEESA_SA_EEELi512ENS_10bfloat16_tEfNS_4arch4Sm90ELb0ELb1ELb0ELb1ELb0ELb0ELb1ELb0ELb0ELb1ELb0ELb0EEENS1_21CollectiveEpilogueFwdINS6_IJSA_NS7_ILi512EEESA_EEES9_SC_SE_Li256ELb1ELb1ELb0ELb0EEENS1_36VarlenDynamicPersistentTileSchedulerILi64ELi64ELi256ELi128ELb0ELb1ELb1ELb1ELb0ELb1EEEEEEEEEvNT_6ParamsE)
        /*00b0*/ 	.word	0x000000a8


	//----- nvinfo : EIATTR_FRAME_SIZE
	.align		4
.L_48:
        /*00b4*/ 	.byte	0x04, 0x11
        /*00b6*/ 	.short	(.L_50 - .L_49)
	.align		4
.L_49:
        /*00b8*/ 	.word	index@(_ZN7cutlass13device_kernelIN5flash11enable_sm90INS1_16FlashAttnFwdSm90INS1_25CollectiveMainloopFwdSm90ILi2EN4cute5tupleIJNS5_1CILi1EEES8_S8_EEENS6_IJNS7_ILi64EEESA_SA_EEELi512ENS_10bfloat16_tEfNS_4arch4Sm90ELb0ELb1ELb0ELb1ELb0ELb0ELb1ELb0ELb0ELb1ELb0ELb0EEENS1_21CollectiveEpilogueFwdINS6_IJSA_NS7_ILi512EEESA_EEES9_SC_SE_Li256ELb1ELb1ELb0ELb0EEENS1_36VarlenDynamicPersistentTileSchedulerILi64ELi64ELi256ELi128ELb0ELb1ELb1ELb1ELb0ELb1EEEEEEEEEvNT_6ParamsE)
        /*00bc*/ 	.word	0x00000070


	//----- nvinfo : EIATTR_REGCOUNT
	.align		4
.L_50:
        /*00c0*/ 	.byte	0x04, 0x2f
        /*00c2*/ 	.short	(.L_52 - .L_51)
	.align		4
.L_51:
        /*00c4*/ 	.word	index@(_ZN7cutlass13device_kernelIN5flash11enable_sm90INS1_16FlashAttnFwdSm90INS1_25CollectiveMainloopFwdSm90ILi2EN4cute5tupleIJNS5_1CILi1EEES8_S8_EEENS6_IJNS7_ILi64EEESA_SA_EEELi512ENS_10bfloat16_tEfNS_4arch4Sm90ELb0ELb1ELb0ELb1ELb0ELb1ELb0ELb0ELb0ELb1ELb0ELb0EEENS1_21CollectiveEpilogueFwdINS6_IJSA_NS7_ILi512EEESA_EEES9_SC_SE_Li256ELb1ELb1ELb0ELb0EEENS1_36VarlenDynamicPersistentTileSchedulerILi64ELi64ELi256ELi128ELb0ELb1ELb1ELb1ELb0ELb1EEEEEEEEEvNT_6ParamsE)
        /*00c8*/ 	.word	0x000000a8


	//----- nvinfo : EIATTR_FRAME_SIZE
	.align		4
.L_52:
        /*00cc*/ 	.byte	0x04, 0x11
        /*00ce*/ 	.short	(.L_54 - .L_53)
	.align		4
.L_53:
        /*00d0*/ 	.word	index@(_ZN7cutlass13device_kernelIN5flash11enable_sm90INS1_16FlashAttnFwdSm90INS1_25CollectiveMainloopFwdSm90ILi2EN4cute5tupleIJNS5_1CILi1EEES8_S8_EEENS6_IJNS7_ILi64EEESA_SA_EEELi512ENS_10bfloat16_tEfNS_4arch4Sm90ELb0ELb1ELb0ELb1ELb0ELb1ELb0ELb0ELb0ELb1ELb0ELb0EEENS1_21CollectiveEpilogueFwdINS6_IJSA_NS7_ILi512EEESA_EEES9_SC_SE_Li256ELb1ELb1ELb0ELb0EEENS1_36VarlenDynamicPersistentTileSchedulerILi64ELi64ELi256ELi128ELb0ELb1ELb1ELb1ELb0ELb1EEEEEEEEEvNT_6ParamsE)
        /*00d4*/ 	.word	0x00000050


	//----- nvinfo : EIATTR_REGCOUNT
	.align		4
.L_54:
        /*00d8*/ 	.byte	0x04, 0x2f
        /*00da*/ 	.short	(.L_56 - .L_55)
	.align		4
.L_55:
        /*00dc*/ 	.word	index@(_ZN7cutlass13device_kernelIN5flash11enable_sm90INS1_16FlashAttnFwdSm90INS1_25CollectiveMainloopFwdSm90ILi2EN4cute5tupleIJNS5_1CILi1EEES8_S8_EEENS6_IJNS7_ILi64EEESA_SA_EEELi512ENS_10bfloat16_tEfNS_4arch4Sm90ELb0ELb1ELb0ELb1ELb0ELb0ELb0ELb0ELb0ELb1ELb0ELb0EEENS1_21CollectiveEpilogueFwdINS6_IJSA_NS7_ILi512EEESA_EEES9_SC_SE_Li256ELb1ELb1ELb0ELb0EEENS1_36VarlenDynamicPersistentTileSchedulerILi64ELi64ELi256ELi128ELb0ELb1ELb1ELb1ELb0ELb1EEEEEEEEEvNT_6ParamsE)
        /*00e0*/ 	.word	0x000000a8


	//----- nvinfo : EIATTR_FRAME_SIZE
	.align		4
.L_56:
        /*00e4*/ 	.byte	0x04, 0x11
        /*00e6*/ 	.short	(.L_58 - .L_57)
	.align		4
.L_57:
        /*00e8*/ 	.word	index@(_ZN7cutlass13device_kernelIN5flash11enable_sm90INS1_16FlashAttnFwdSm90INS1_25CollectiveMainloopFwdSm90ILi2EN4cute5tupleIJNS5_1CILi1EEES8_S8_EEENS6_IJNS7_ILi64EEESA_SA_EEELi512ENS_10bfloat16_tEfNS_4arch4Sm90ELb0ELb1ELb0ELb1ELb0ELb0ELb0ELb0ELb0ELb1ELb0ELb0EEENS1_21CollectiveEpilogueFwdINS6_IJSA_NS7_ILi512EEESA_EEES9_SC_SE_Li256ELb1ELb1ELb0ELb0EEENS1_36VarlenDynamicPersistentTileSchedulerILi64ELi64ELi256ELi128ELb0ELb1ELb1ELb1ELb0ELb1EEEEEEEEEvNT_6ParamsE)
        /*00ec*/ 	.word	0x00000048


	//----- nvinfo : EIATTR_REGCOUNT
	.align		4
.L_58:
        /*00f0*/ 	.byte	0x04, 0x2f
        /*00f2*/ 	.short	(.L_60 - .L_59)
	.align		4
.L_59:
        /*00f4*/ 	.word	index@(_ZN7cutlass13device_kernelIN5flash11enable_sm90INS1_16FlashAttnFwdSm90INS1_25CollectiveMainloopFwdSm90ILi2EN4cute5tupleIJNS5_1CILi1EEES8_S8_EEENS6_IJNS7_ILi64EEESA_SA_EEELi512ENS_10bfloat16_tEfNS_4arch4Sm90ELb0ELb1ELb0ELb0ELb0ELb0ELb1ELb0ELb0ELb1ELb0ELb0EEENS1_21CollectiveEpilogueFwdINS6_IJSA_NS7_ILi512EEESA_EEES9_SC_SE_Li256ELb0ELb1ELb0ELb0EEENS1_30DynamicPersistentTileSchedulerILi256ELi128ELb0ELb1ELb1EEEEEEEEEvNT_6ParamsE)
        /*00f8*/ 	.word	0x000000a8


	//----- nvinfo : EIATTR_FRAME_SIZE
	.align		4
.L_60:
        /*00fc*/ 	.byte	0x04, 0x11
        /*00fe*/ 	.short	(.L_62 - .L_61)
	.align		4
.L_61:
        /*0100*/ 	.word	index@(_ZN7cutlass13device_kernelIN5flash11enable_sm90INS1_16FlashAttnFwdSm90INS1_25CollectiveMainloopFwdSm90ILi2EN4cute5tupleIJNS5_1CILi1EEES8_S8_EEENS6_IJNS7_ILi64EEESA_SA_EEELi512ENS_10bfloat16_tEfNS_4arch4Sm90ELb0ELb1ELb0ELb0ELb0ELb0ELb1ELb0ELb0ELb1ELb0ELb0EEENS1_21CollectiveEpilogueFwdINS6_IJSA_NS7_ILi512EEESA_EEES9_SC_SE_Li256ELb0ELb1ELb0ELb0EEENS1_30DynamicPersistentTileSchedulerILi256ELi128ELb0ELb1ELb1EEEEEEEEEvNT_6ParamsE)
        /*0104*/ 	.word	0x00000048


	//----- nvinfo : EIATTR_REGCOUNT
	.align		4
.L_62:
        /*0108*/ 	.byte	0x04, 0x2f
        /*010a*/ 	.short	(.L_64 - .L_63)
	.align		4
.L_63:
        /*010c*/ 	.word	index@(_ZN7cutlass13device_kernelIN5flash11enable_sm90INS1_16FlashAttnFwdSm90INS1_25CollectiveMainloopFwdSm90ILi2EN4cute5tupleIJNS5_1CILi1EEES8_S8_EEENS6_IJNS7_ILi64EEESA_SA_EEELi512ENS_10bfloat16_tEfNS_4arch4Sm90ELb0ELb1ELb0ELb0ELb0ELb0ELb0ELb0ELb0ELb1ELb0ELb0EEENS1_21CollectiveEpilogueFwdINS6_IJSA_NS7_ILi512EEESA_EEES9_SC_SE_Li256ELb0ELb1ELb0ELb0EEENS1_30DynamicPersistentTileSchedulerILi256ELi128ELb0ELb1ELb1EEEEEEEEEvNT_6ParamsE)
        /*0110*/ 	.word	0x000000a8


	//----- nvinfo : EIATTR_FRAME_SIZE
	.align		4
.L_64:
        /*0114*/ 	.byte	0x04, 0x11
        /*0116*/ 	.short	(.L_66 - .L_65)
	.align		4
.L_65:
        /*0118*/ 	.word	index@(_ZN7cutlass13device_kernelIN5flash11enable_sm90INS1_16FlashAttnFwdSm90INS1_25CollectiveMainloopFwdSm90ILi2EN4cute5tupleIJNS5_1CILi1EEES8_S8_EEENS6_IJNS7_ILi64EEESA_SA_EEELi512ENS_10bfloat16_tEfNS_4arch4Sm90ELb0ELb1ELb0ELb0ELb0ELb0ELb0ELb0ELb0ELb1ELb0ELb0EEENS1_21CollectiveEpilogueFwdINS6_IJSA_NS7_ILi512EEESA_EEES9_SC_SE_Li256ELb0ELb1ELb0ELb0EEENS1_30DynamicPersistentTileSchedulerILi256ELi128ELb0ELb1ELb1EEEEEEEEEvNT_6ParamsE)
        /*011c*/ 	.word	0x00000028


	//----- nvinfo : EIATTR_REGCOUNT
	.align		4
.L_66:
        /*0120*/ 	.byte	0x04, 0x2f
        /*0122*/ 	.short	(.L_68 - .L_67)
	.align		4
.L_67:
        /*0124*/ 	.word	index@(_ZN7cutlass13device_kernelIN5flash11enable_sm90INS1_16FlashAttnFwdSm90INS1_25CollectiveMainloopFwdSm90ILi2EN4cute5tupleIJNS5_1CILi1EEES8_S8_EEENS6_IJNS7_ILi64EEESA_SA_EEELi512ENS_10bfloat16_tEfNS_4arch4Sm90ELb0ELb0ELb0ELb1ELb0ELb1ELb1ELb0ELb0ELb1ELb0ELb0EEENS1_21CollectiveEpilogueFwdINS6_IJSA_NS7_ILi512EEESA_EEES9_SC_SE_Li256ELb1ELb1ELb0ELb0EEENS1_36VarlenDynamicPersistentTileSchedulerILi64ELi64ELi256ELi128ELb0ELb1ELb1ELb0ELb1ELb1EEEEEEEEEvNT_6ParamsE)
        /*0128*/ 	.word	0x000000a8


	//----- nvinfo : EIATTR_FRAME_SIZE
	.align		4
.L_68:
        /*012c*/ 	.byte	0x04, 0x11
        /*012e*/ 	.short	(.L_70 - .L_69)
	.align		4
.L_69:
        /*0130*/ 	.word	index@(_ZN7cutlass13device_kernelIN5flash11enable_sm90INS1_16FlashAttnFwdSm90INS1_25CollectiveMainloopFwdSm90ILi2EN4cute5tupleIJNS5_1CILi1EEES8_S8_EEENS6_IJNS7_ILi64EEESA_SA_EEELi512ENS_10bfloat16_tEfNS_4arch4Sm90ELb0ELb0ELb0ELb1ELb0ELb1ELb1ELb0ELb0ELb1ELb0ELb0EEENS1_21CollectiveEpilogueFwdINS6_IJSA_NS7_ILi512EEESA_EEES9_SC_SE_Li256ELb1ELb1ELb0ELb0EEENS1_36VarlenDynamicPersistentTileSchedulerILi64ELi64ELi256ELi128ELb0ELb1ELb1ELb0ELb1ELb1EEEEEEEEEvNT_6ParamsE)
        /*0134*/ 	.word	0x00000078


	//----- nvinfo : EIATTR_REGCOUNT
	.align		4
.L_70:
        /*0138*/ 	.byte	0x04, 0x2f
        /*013a*/ 	.short	(.L_72 - .L_71)
	.align		4
.L_71:
        /*013c*/ 	.word	index@(_ZN7cutlass13device_kernelIN5flash11enable_sm90INS1_16FlashAttnFwdSm90INS1_25CollectiveMainloopFwdSm90ILi2EN4cute5tupleIJNS5_1CILi1EEES8_S8_EEENS6_IJNS7_ILi64EEESA_SA_EEELi512ENS_10bfloat16_tEfNS_4arch4Sm90ELb0ELb0ELb0ELb1ELb0ELb0ELb1ELb0ELb0ELb1ELb0ELb0EEENS1_21CollectiveEpilogueFwdINS6_IJSA_NS7_ILi512EEESA_EEES9_SC_SE_Li256ELb1ELb1ELb0ELb0EEENS1_36VarlenDynamicPersistentTileSchedulerILi64ELi64ELi256ELi128ELb0ELb1ELb1ELb0ELb1ELb1EEEEEEEEEvNT_6ParamsE)
        /*0140*/ 	.word	0x000000a8


	//----- nvinfo : EIATTR_FRAME_SIZE
	.align		4
.L_72:
        /*0144*/ 	.byte	0x04, 0x11
        /*0146*/ 	.short	(.L_74 - .L_73)
	.align		4
.L_73:
        /*0148*/ 	.word	index@(_ZN7cutlass13device_kernelIN5flash11enable_sm90INS1_16FlashAttnFwdSm90INS1_25CollectiveMainloopFwdSm90ILi2EN4cute5tupleIJNS5_1CILi1EEES8_S8_EEENS6_IJNS7_ILi64EEESA_SA_EEELi512ENS_10bfloat16_tEfNS_4arch4Sm90ELb0ELb0ELb0ELb1ELb0ELb0ELb1ELb0ELb0ELb1ELb0ELb0EEENS1_21CollectiveEpilogueFwdINS6_IJSA_NS7_ILi512EEESA_EEES9_SC_SE_Li256ELb1ELb1ELb0ELb0EEENS1_36VarlenDynamicPersistentTileSchedulerILi64ELi64ELi256ELi128ELb0ELb1ELb1ELb0ELb1ELb1EEEEEEEEEvNT_6ParamsE)
        /*014c*/ 	.word	0x00000070


	//----- nvinfo : EIATTR_REGCOUNT
	.align		4
.L_74:
        /*0150*/ 	.byte	0x04, 0x2f
        /*0152*/ 	.short	(.L_76 - .L_75)
	.align		4
.L_75:
        /*0154*/ 	.word	index@(_ZN7cutlass13device_kernelIN5flash11enable_sm90INS1_16FlashAttnFwdSm90INS1_25CollectiveMainloopFwdSm90ILi2EN4cute5tupleIJNS5_1CILi1EEES8_S8_EEENS6_IJNS7_ILi64EEESA_SA_EEELi512ENS_10bfloat16_tEfNS_4arch4Sm90ELb0ELb0ELb0ELb1ELb0ELb1ELb0ELb0ELb0ELb1ELb0ELb0EEENS1_21CollectiveEpilogueFwdINS6_IJSA_NS7_ILi512EEESA_EEES9_SC_SE_Li256ELb1ELb1ELb0ELb0EEENS1_36VarlenDynamicPersistentTileSchedulerILi64ELi64ELi256ELi128ELb0ELb1ELb1ELb0ELb1ELb1EEEEEEEEEvNT_6ParamsE)
        /*0158*/ 	.word	0x000000a8


	//----- nvinfo : EIATTR_FRAME_SIZE
	.align		4
.L_76:
        /*015c*/ 	.byte	0x04, 0x11
        /*015e*/ 	.short	(.L_78 - .L_77)
	.align		4
.L_77:
        /*0160*/ 	.word	index@(_ZN7cutlass13device_kernelIN5flash11enable_sm90INS1_16FlashAttnFwdSm90INS1_25CollectiveMainloopFwdSm90ILi2EN4cute5tupleIJNS5_1CILi1EEES8_S8_EEENS6_IJNS7_ILi64EEESA_SA_EEELi512ENS_10bfloat16_tEfNS_4arch4Sm90ELb0ELb0ELb0ELb1ELb0ELb1ELb0ELb0ELb0ELb1ELb0ELb0EEENS1_21CollectiveEpilogueFwdINS6_IJSA_NS7_ILi512EEESA_EEES9_SC_SE_Li256ELb1ELb1ELb0ELb0EEENS1_36VarlenDynamicPersistentTileSchedulerILi64ELi64ELi256ELi128ELb0ELb1ELb1ELb0ELb1ELb1EEEEEEEEEvNT_6ParamsE)
        /*0164*/ 	.word	0x00000068


	//----- nvinfo : EIATTR_REGCOUNT
	.align		4
.L_78:
        /*0168*/ 	.byte	0x04, 0x2f
        /*016a*/ 	.short	(.L_80 - .L_79)
	.align		4
.L_79:
        /*016c*/ 	.word	index@(_ZN7cutlass13device_kernelIN5flash11enable_sm90INS1_16FlashAttnFwdSm90INS1_25CollectiveMainloopFwdSm90ILi2EN4cute5tupleIJNS5_1CILi1EEES8_S8_EEENS6_IJNS7_ILi64EEESA_SA_EEELi512ENS_10bfloat16_tEfNS_4arch4Sm90ELb0ELb0ELb0ELb1ELb0ELb0ELb0ELb0ELb0ELb1ELb0ELb0EEENS1_21CollectiveEpilogueFwdINS6_IJSA_NS7_ILi512EEESA_EEES9_SC_SE_Li256ELb1ELb1ELb0ELb0EEENS1_36VarlenDynamicPersistentTileSchedulerILi64ELi64ELi256ELi128ELb0ELb1ELb1ELb0ELb1ELb1EEEEEEEEEvNT_6ParamsE)
        /*0170*/ 	.word	0x000000a8


	//----- nvinfo : EIATTR_FRAME_SIZE
	.align		4
.L_80:
        /*0174*/ 	.byte	0x04, 0x11
        /*0176*/ 	.short	(.L_82 - .L_81)
	.align		4
.L_81:
        /*0178*/ 	.word	index@(_ZN7cutlass13device_kernelIN5flash11enable_sm90INS1_16FlashAttnFwdSm90INS1_25CollectiveMainloopFwdSm90ILi2EN4cute5tupleIJNS5_1CILi1EEES8_S8_EEENS6_IJNS7_ILi64EEESA_SA_EEELi512ENS_10bfloat16_tEfNS_4arch4Sm90ELb0ELb0ELb0ELb1ELb0ELb0ELb0ELb0ELb0ELb1ELb0ELb0EEENS1_21CollectiveEpilogueFwdINS6_IJSA_NS7_ILi512EEESA_EEES9_SC_SE_Li256ELb1ELb1ELb0ELb0EEENS1_36VarlenDynamicPersistentTileSchedulerILi64ELi64ELi256ELi128ELb0ELb1ELb1ELb0ELb1ELb1EEEEEEEEEvNT_6ParamsE)
        /*017c*/ 	.word	0x00000060


	//----- nvinfo : EIATTR_REGCOUNT
	.align		4
.L_82:
        /*0180*/ 	.byte	0x04, 0x2f
        /*0182*/ 	.short	(.L_84 - .L_83)
	.align		4
.L_83:
        /*0184*/ 	.word	index@(_ZN7cutlass13device_kernelIN5flash11enable_sm90INS1_16FlashAttnFwdSm90INS1_25CollectiveMainloopFwdSm90ILi2EN4cute5tupleIJNS5_1CILi1EEES8_S8_EEENS6_IJNS7_ILi64EEESA_SA_EEELi512ENS_10bfloat16_tEfNS_4arch4Sm90ELb0ELb0ELb0ELb0ELb0ELb0ELb1ELb0ELb0ELb1ELb0ELb0EEENS1_21CollectiveEpilogueFwdINS6_IJSA_NS7_ILi512EEESA_EEES9_SC_SE_Li256ELb0ELb1ELb0ELb0EEENS1_29StaticPersistentTileSchedulerILb0EEEEEEEEEvNT_6ParamsE)
        /*0188*/ 	.word	0x000000a8


	//----- nvinfo : EIATTR_FRAME_SIZE
	.align		4
.L_84:
        /*018c*/ 	.byte	0x04, 0x11
        /*018e*/ 	.short	(.L_86 - .L_85)
	.align		4
.L_85:
        /*0190*/ 	.word	index@(_ZN7cutlass13device_kernelIN5flash11enable_sm90INS1_16FlashAttnFwdSm90INS1_25CollectiveMainloopFwdSm90ILi2EN4cute5tupleIJNS5_1CILi1EEES8_S8_EEENS6_IJNS7_ILi64EEESA_SA_EEELi512ENS_10bfloat16_tEfNS_4arch4Sm90ELb0ELb0ELb0ELb0ELb0ELb0ELb1ELb0ELb0ELb1ELb0ELb0EEENS1_21CollectiveEpilogueFwdINS6_IJSA_NS7_ILi512EEESA_EEES9_SC_SE_Li256ELb0ELb1ELb0ELb0EEENS1_29StaticPersistentTileSchedulerILb0EEEEEEEEEvNT_6ParamsE)
        /*0194*/ 	.word	0x00000058


	//----- nvinfo : EIATTR_REGCOUNT
	.align		4
.L_86:
        /*0198*/ 	.byte	0x04, 0x2f
        /*019a*/ 	.short	(.L_88 - .L_87)
	.align		4
.L_87:
        /*019c*/ 	.word	index@(_ZN7cutlass13device_kernelIN5flash11enable_sm90INS1_16FlashAttnFwdSm90INS1_25CollectiveMainloopFwdSm90ILi2EN4cute5tupleIJNS5_1CILi1EEES8_S8_EEENS6_IJNS7_ILi64EEESA_SA_EEELi512ENS_10bfloat16_tEfNS_4arch4Sm90ELb0ELb0ELb0ELb0ELb0ELb0ELb0ELb0ELb0ELb1ELb0ELb0EEENS1_21CollectiveEpilogueFwdINS6_IJSA_NS7_ILi512EEESA_EEES9_SC_SE_Li256ELb0ELb1ELb0ELb0EEENS1_29StaticPersistentTileSchedulerILb0EEEEEEEEEvNT_6ParamsE)
        /*01a0*/ 	.word	0x000000a8


	//----- nvinfo : EIATTR_FRAME_SIZE
	.align		4
.L_88:
        /*01a4*/ 	.byte	0x04, 0x11
        /*01a6*/ 	.short	(.L_90 - .L_89)
	.align		4
.L_89:
        /*01a8*/ 	.word	index@(_ZN7cutlass13device_kernelIN5flash11enable_sm90INS1_16FlashAttnFwdSm90INS1_25CollectiveMainloopFwdSm90ILi2EN4cute5tupleIJNS5_1CILi1EEES8_S8_EEENS6_IJNS7_ILi64EEESA_SA_EEELi512ENS_10bfloat16_tEfNS_4arch4Sm90ELb0ELb0ELb0ELb0ELb0ELb0ELb0ELb0ELb0ELb1ELb0ELb0EEENS1_21CollectiveEpilogueFwdINS6_IJSA_NS7_ILi512EEESA_EEES9_SC_SE_Li256ELb0ELb1ELb0ELb0EEENS1_29StaticPersistentTileSchedulerILb0EEEEEEEEEvNT_6ParamsE)
        /*01ac*/ 	.word	0x00000038


	//----- nvinfo : EIATTR_MIN_STACK_SIZE
	.align		4
.L_90:
        /*01b0*/ 	.byte	0x04, 0x12
        /*01b2*/ 	.short	(.L_92 - .L_91)
	.align		4
.L_91:
        /*01b4*/ 	.word	index@(_ZN7cutlass13device_kernelIN5flash11enable_sm90INS1_16FlashAttnFwdSm90INS1_25CollectiveMainloopFwdSm90ILi2EN4cute5tupleIJNS5_1CILi1EEES8_S8_EEENS6_IJNS7_ILi64EEESA_SA_EEELi512ENS_10bfloat16_tEfNS_4arch4Sm90ELb0ELb0ELb0ELb0ELb0ELb0ELb0ELb0ELb0ELb1ELb0ELb0EEENS1_21CollectiveEpilogueFwdINS6_IJSA_NS7_ILi512EEESA_EEES9_SC_SE_Li256ELb0ELb1ELb0ELb0EEENS1_29StaticPersistentTileSchedulerILb0EEEEEEEEEvNT_6ParamsE)
        /*01b8*/ 	.word	0x00000038


	//----- nvinfo : EIATTR_MIN_STACK_SIZE
	.align		4
.L_92:
        /*01bc*/ 	.byte	0x04, 0x12
        /*01be*/ 	.short	(.L_94 - .L_93)
	.align		4
.L_93:
        /*01c0*/ 	.word	index@(_ZN7cutlass13device_kernelIN5flash11enable_sm90INS1_16FlashAttnFwdSm90INS1_25CollectiveMainloopFwdSm90ILi2EN4cute5tupleIJNS5_1CILi1EEES8_S8_EEENS6_IJNS7_ILi64EEESA_SA_EEELi512ENS_10bfloat16_tEfNS_4arch4Sm90ELb0ELb0ELb0ELb0ELb0ELb0ELb1ELb0ELb0ELb1ELb0ELb0EEENS1_21CollectiveEpilogueFwdINS6_IJSA_NS7_ILi512EEESA_EEES9_SC_SE_Li256ELb0ELb1ELb0ELb0EEENS1_29StaticPersistentTileSchedulerILb0EEEEEEEEEvNT_6ParamsE)
        /*01c4*/ 	.word	0x00000058


	//----- nvinfo : EIATTR_MIN_STACK_SIZE
	.align		4
.L_94:
        /*01c8*/ 	.byte	0x04, 0x12
        /*01ca*/ 	.short	(.L_96 - .L_95)
	.align		4
.L_95:
        /*01cc*/ 	.word	index@(_ZN7cutlass13device_kernelIN5flash11enable_sm90INS1_16FlashAttnFwdSm90INS1_25CollectiveMainloopFwdSm90ILi2EN4cute5tupleIJNS5_1CILi1EEES8_S8_EEENS6_IJNS7_ILi64EEESA_SA_EEELi512ENS_10bfloat16_tEfNS_4arch4Sm90ELb0ELb0ELb0ELb1ELb0ELb0ELb0ELb0ELb0ELb1ELb0ELb0EEENS1_21CollectiveEpilogueFwdINS6_IJSA_NS7_ILi512EEESA_EEES9_SC_SE_Li256ELb1ELb1ELb0ELb0EEENS1_36VarlenDynamicPersistentTileSchedulerILi64ELi64ELi256ELi128ELb0ELb1ELb1ELb0ELb1ELb1EEEEEEEEEvNT_6ParamsE)
        /*01d0*/ 	.word	0x00000060


	//----- nvinfo : EIATTR_MIN_STACK_SIZE
	.align		4
.L_96:
        /*01d4*/ 	.byte	0x04, 0x12
        /*01d6*/ 	.short	(.L_98 - .L_97)
	.align		4
.L_97:
        /*01d8*/ 	.word	index@(_ZN7cutlass13device_kernelIN5flash11enable_sm90INS1_16FlashAttnFwdSm90INS1_25CollectiveMainloopFwdSm90ILi2EN4cute5tupleIJNS5_1CILi1EEES8_S8_EEENS6_IJNS7_ILi64EEESA_SA_EEELi512ENS_10bfloat16_tEfNS_4arch4Sm90ELb0ELb0ELb0ELb1ELb0ELb1ELb0ELb0ELb0ELb1ELb0ELb0EEENS1_21CollectiveEpilogueFwdINS6_IJSA_NS7_ILi512EEESA_EEES9_SC_SE_Li256ELb1ELb1ELb0ELb0EEENS1_36VarlenDynamicPersistentTileSchedulerILi64ELi64ELi256ELi128ELb0ELb1ELb1ELb0ELb1ELb1EEEEEEEEEvNT_6ParamsE)
        /*01dc*/ 	.word	0x00000068


	//----- nvinfo : EIATTR_MIN_STACK_SIZE
	.align		4
.L_98:
        /*01e0*/ 	.byte	0x04, 0x12
        /*01e2*/ 	.short	(.L_100 - .L_99)
	.align		4
.L_99:
        /*01e4*/ 	.word	index@(_ZN7cutlass13device_kernelIN5flash11enable_sm90INS1_16FlashAttnFwdSm90INS1_25CollectiveMainloopFwdSm90ILi2EN4cute5tupleIJNS5_1CILi1EEES8_S8_EEENS6_IJNS7_ILi64EEESA_SA_EEELi512ENS_10bfloat16_tEfNS_4arch4Sm90ELb0ELb0ELb0ELb1ELb0ELb0ELb1ELb0ELb0ELb1ELb0ELb0EEENS1_21CollectiveEpilogueFwdINS6_IJSA_NS7_ILi512EEESA_EEES9_SC_SE_Li256ELb1ELb1ELb0ELb0EEENS1_36VarlenDynamicPersistentTileSchedulerILi64ELi64ELi256ELi128ELb0ELb1ELb1ELb0ELb1ELb1EEEEEEEEEvNT_6ParamsE)
        /*01e8*/ 	.word	0x00000070


	//----- nvinfo : EIATTR_MIN_STACK_SIZE
	.align		4
.L_100:
        /*01ec*/ 	.byte	0x04, 0x12
        /*01ee*/ 	.short	(.L_102 - .L_101)
	.align		4
.L_101:
        /*01f0*/ 	.word	index@(_ZN7cutlass13device_kernelIN5flash11enable_sm90INS1_16FlashAttnFwdSm90INS1_25CollectiveMainloopFwdSm90ILi2EN4cute5tupleIJNS5_1CILi1EEES8_S8_EEENS6_IJNS7_ILi64EEESA_SA_EEELi512ENS_10bfloat16_tEfNS_4arch4Sm90ELb0ELb0ELb0ELb1ELb0ELb1ELb1ELb0ELb0ELb1ELb0ELb0EEENS1_21CollectiveEpilogueFwdINS6_IJSA_NS7_ILi512EEESA_EEES9_SC_SE_Li256ELb1ELb1ELb0ELb0EEENS1_36VarlenDynamicPersistentTileSchedulerILi64ELi64ELi256ELi128ELb0ELb1ELb1ELb0ELb1ELb1EEEEEEEEEvNT_6ParamsE)
        /*01f4*/ 	.word	0x00000078


	//----- nvinfo : EIATTR_MIN_STACK_SIZE
	.align		4
.L_102:
        /*01f8*/ 	.byte	0x04, 0x12
        /*01fa*/ 	.short	(.L_104 - .L_103)
	.align		4
.L_103:
        /*01fc*/ 	.word	index@(_ZN7cutlass13device_kernelIN5flash11enable_sm90INS1_16FlashAttnFwdSm90INS1_25CollectiveMainloopFwdSm90ILi2EN4cute5tupleIJNS5_1CILi1EEES8_S8_EEENS6_IJNS7_ILi64EEESA_SA_EEELi512ENS_10bfloat16_tEfNS_4arch4Sm90ELb0ELb1ELb0ELb0ELb0ELb0ELb0ELb0ELb0ELb1ELb0ELb0EEENS1_21CollectiveEpilogueFwdINS6_IJSA_NS7_ILi512EEESA_EEES9_SC_SE_Li256ELb0ELb1ELb0ELb0EEENS1_30DynamicPersistentTileSchedulerILi256ELi128ELb0ELb1ELb1EEEEEEEEEvNT_6ParamsE)
        /*0200*/ 	.word	0x00000028


	//----- nvinfo : EIATTR_MIN_STACK_SIZE
	.align		4
.L_104:
        /*0204*/ 	.byte	0x04, 0x12
        /*0206*/ 	.short	(.L_106 - .L_105)
	.align		4
.L_105:
        /*0208*/ 	.word	index@(_ZN7cutlass13device_kernelIN5flash11enable_sm90INS1_16FlashAttnFwdSm90INS1_25CollectiveMainloopFwdSm90ILi2EN4cute5tupleIJNS5_1CILi1EEES8_S8_EEENS6_IJNS7_ILi64EEESA_SA_EEELi512ENS_10bfloat16_tEfNS_4arch4Sm90ELb0ELb1ELb0ELb0ELb0ELb0ELb1ELb0ELb0ELb1ELb0ELb0EEENS1_21CollectiveEpilogueFwdINS6_IJSA_NS7_ILi512EEESA_EEES9_SC_SE_Li256ELb0ELb1ELb0ELb0EEENS1_30DynamicPersistentTileSchedulerILi256ELi128ELb0ELb1ELb1EEEEEEEEEvNT_6ParamsE)
        /*020c*/ 	.word	0x00000048


	//----- nvinfo : EIATTR_MIN_STACK_SIZE
	.align		4
.L_106:
        /*0210*/ 	.byte	0x04, 0x12
        /*0212*/ 	.short	(.L_108 - .L_107)
	.align		4
.L_107:
        /*0214*/ 	.word	index@(_ZN7cutlass13device_kernelIN5flash11enable_sm90INS1_16FlashAttnFwdSm90INS1_25CollectiveMainloopFwdSm90ILi2EN4cute5tupleIJNS5_1CILi1EEES8_S8_EEENS6_IJNS7_ILi64EEESA_SA_EEELi512ENS_10bfloat16_tEfNS_4arch4Sm90ELb0ELb1ELb0ELb1ELb0ELb0ELb0ELb0ELb0ELb1ELb0ELb0EEENS1_21CollectiveEpilogueFwdINS6_IJSA_NS7_ILi512EEESA_EEES9_SC_SE_Li256ELb1ELb1ELb0ELb0EEENS1_36VarlenDynamicPersistentTileSchedulerILi64ELi64ELi256ELi128ELb0ELb1ELb1ELb1ELb0ELb1EEEEEEEEEvNT_6ParamsE)
        /*0218*/ 	.word	0x00000048


	//----- nvinfo : EIATTR_MIN_STACK_SIZE
	.align		4
.L_108:
        /*021c*/ 	.byte	0x04, 0x12
        /*021e*/ 	.short	(.L_110 - .L_109)
	.align		4
.L_109:
        /*0220*/ 	.word	index@(_ZN7cutlass13device_kernelIN5flash11enable_sm90INS1_16FlashAttnFwdSm90INS1_25CollectiveMainloopFwdSm90ILi2EN4cute5tupleIJNS5_1CILi1EEES8_S8_EEENS6_IJNS7_ILi64EEESA_SA_EEELi512ENS_10bfloat16_tEfNS_4arch4Sm90ELb0ELb1ELb0ELb1ELb0ELb1ELb0ELb0ELb0ELb1ELb0ELb0EEENS1_21CollectiveEpilogueFwdINS6_IJSA_NS7_ILi512EEESA_EEES9_SC_SE_Li256ELb1ELb1ELb0ELb0EEENS1_36VarlenDynamicPersistentTileSchedulerILi64ELi64ELi256ELi128ELb0ELb1ELb1ELb1ELb0ELb1EEEEEEEEEvNT_6ParamsE)
        /*0224*/ 	.word	0x00000050


	//----- nvinfo : EIATTR_MIN_STACK_SIZE
	.align		4
.L_110:
        /*0228*/ 	.byte	0x04, 0x12
        /*022a*/ 	.short	(.L_112 - .L_111)
	.align		4
.L_111:
        /*022c*/ 	.word	index@(_ZN7cutlass13device_kernelIN5flash11enable_sm90INS1_16FlashAttnFwdSm90INS1_25CollectiveMainloopFwdSm90ILi2EN4cute5tupleIJNS5_1CILi1EEES8_S8_EEENS6_IJNS7_ILi64EEESA_SA_EEELi512ENS_10bfloat16_tEfNS_4arch4Sm90ELb0ELb1ELb0ELb1ELb0ELb0ELb1ELb0ELb0ELb1ELb0ELb0EEENS1_21CollectiveEpilogueFwdINS6_IJSA_NS7_ILi512EEESA_EEES9_SC_SE_Li256ELb1ELb1ELb0ELb0EEENS1_36VarlenDynamicPersistentTileSchedulerILi64ELi64ELi256ELi128ELb0ELb1ELb1ELb1ELb0ELb1EEEEEEEEEvNT_6ParamsE)
        /*0230*/ 	.word	0x00000070


	//----- nvinfo : EIATTR_MIN_STACK_SIZE
	.align		4
.L_112:
        /*0234*/ 	.byte	0x04, 0x12
        /*0236*/ 	.short	(.L_114 - .L_113)
	.align		4
.L_113:
        /*0238*/ 	.word	index@(_ZN7cutlass13device_kernelIN5flash11enable_sm90INS1_16FlashAttnFwdSm90INS1_25CollectiveMainloopFwdSm90ILi2EN4cute5tupleIJNS5_1CILi1EEES8_S8_EEENS6_IJNS7_ILi64EEESA_SA_EEELi512ENS_10bfloat16_tEfNS_4arch4Sm90ELb0ELb1ELb0ELb1ELb0ELb1ELb1ELb0ELb0ELb1ELb0ELb0EEENS1_21CollectiveEpilogueFwdINS6_IJSA_NS7_ILi512EEESA_EEES9_SC_SE_Li256ELb1ELb1ELb0ELb0EEENS1_36VarlenDynamicPersistentTileSchedulerILi64ELi64ELi256ELi128ELb0ELb1ELb1ELb1ELb0ELb1EEEEEEEEEvNT_6ParamsE)
        /*023c*/ 	.word	0x00000078


	//----- nvinfo : EIATTR_MIN_STACK_SIZE
	.align		4
.L_114:
        /*0240*/ 	.byte	0x04, 0x12
        /*0242*/ 	.short	(.L_116 - .L_115)
	.align		4
.L_115:
        /*0244*/ 	.word	index@(_ZN7cutlass13device_kernelIN5flash11enable_sm90INS1_16FlashAttnFwdSm90INS1_25CollectiveMainloopFwdSm90ILi2EN4cute5tupleIJNS5_1CILi1EEES8_S8_EEENS6_IJNS7_ILi64EEESA_SA_EEELi512ENS_10bfloat16_tEfNS_4arch4Sm90ELb1ELb0ELb0ELb0ELb0ELb0ELb0ELb0ELb0ELb1ELb0ELb0EEENS1_21CollectiveEpilogueFwdINS6_IJSA_NS7_ILi512EEESA_EEES9_SC_SE_Li256ELb0ELb1ELb0ELb0EEENS1_30DynamicPersistentTileSchedulerILi256ELi128ELb0ELb1ELb1EEEEEEEEEvNT_6ParamsE)
        /*0248*/ 	.word	0x00000028


	//----- nvinfo : EIATTR_MIN_STACK_SIZE
	.align		4
.L_116:
        /*024c*/ 	.byte	0x04, 0x12
        /*024e*/ 	.short	(.L_118 - .L_117)
	.align		4
.L_117:
        /*0250*/ 	.word	index@(_ZN7cutlass13device_kernelIN5flash11enable_sm90INS1_16FlashAttnFwdSm90INS1_25CollectiveMainloopFwdSm90ILi2EN4cute5tupleIJNS5_1CILi1EEES8_S8_EEENS6_IJNS7_ILi64EEESA_SA_EEELi512ENS_10bfloat16_tEfNS_4arch4Sm90ELb1ELb0ELb0ELb0ELb0ELb0ELb1ELb0ELb0ELb1ELb0ELb0EEENS1_21CollectiveEpilogueFwdINS6_IJSA_NS7_ILi512EEESA_EEES9_SC_SE_Li256ELb0ELb1ELb0ELb0EEENS1_30DynamicPersistentTileSchedulerILi256ELi128ELb0ELb1ELb1EEEEEEEEEvNT_6ParamsE)
        /*0254*/ 	.word	0x00000048


	//----- nvinfo : EIATTR_MIN_STACK_SIZE
	.align		4
.L_118:
        /*0258*/ 	.byte	0x04, 0x12
        /*025a*/ 	.short	(.L_120 - .L_119)
	.align		4
.L_119:
        /*025c*/ 	.word	index@(_ZN7cutlass13device_kernelIN5flash11enable_sm90INS1_16FlashAttnFwdSm90INS1_25CollectiveMainloopFwdSm90ILi2EN4cute5tupleIJNS5_1CILi1EEES8_S8_EEENS6_IJNS7_ILi64EEESA_SA_EEELi512ENS_10bfloat16_tEfNS_4arch4Sm90ELb1ELb0ELb0ELb1ELb0ELb0ELb0ELb0ELb0ELb1ELb0ELb0EEENS1_21CollectiveEpilogueFwdINS6_IJSA_NS7_ILi512EEESA_EEES9_SC_SE_Li256ELb1ELb1ELb0ELb0EEENS1_36VarlenDynamicPersistentTileSchedulerILi64ELi64ELi256ELi128ELb0ELb1ELb1ELb1ELb1ELb1EEEEEEEEEvNT_6ParamsE)
        /*0260*/ 	.word	0x00000058


	//----- nvinfo : EIATTR_MIN_STACK_SIZE
	.align		4
.L_120:
        /*0264*/ 	.byte	0x04, 0x12
        /*0266*/ 	.short	(.L_122 - .L_121)
	.align		4
.L_121:
        /*0268*/ 	.word	index@(_ZN7cutlass13device_kernelIN5flash11enable_sm90INS1_16FlashAttnFwdSm90INS1_25CollectiveMainloopFwdSm90ILi2EN4cute5tupleIJNS5_1CILi1EEES8_S8_EEENS6_IJNS7_ILi64EEESA_SA_EEELi512ENS_10bfloat16_tEfNS_4arch4Sm90ELb1ELb0ELb0ELb1ELb0ELb1ELb0ELb0ELb0ELb1ELb0ELb0EEENS1_21CollectiveEpilogueFwdINS6_IJSA_NS7_ILi512EEESA_EEES9_SC_SE_Li256ELb1ELb1ELb0ELb0EEENS1_36VarlenDynamicPersistentTileSchedulerILi64ELi64ELi256ELi128ELb0ELb1ELb1ELb1ELb1ELb1EEEEEEEEEvNT_6ParamsE)
        /*026c*/ 	.word	0x00000060


	//----- nvinfo : EIATTR_MIN_STACK_SIZE
	.align		4
.L_122:
        /*0270*/ 	.byte	0x04, 0x12
        /*0272*/ 	.short	(.L_124 - .L_123)
	.align		4
.L_123:
        /*0274*/ 	.word	index@(_ZN7cutlass13device_kernelIN5flash11enable_sm90INS1_16FlashAttnFwdSm90INS1_25CollectiveMainloopFwdSm90ILi2EN4cute5tupleIJNS5_1CILi1EEES8_S8_EEENS6_IJNS7_ILi64EEESA_SA_EEELi512ENS_10bfloat16_tEfNS_4arch4Sm90ELb1ELb0ELb0ELb1ELb0ELb0ELb1ELb0ELb0ELb1ELb0ELb0EEENS1_21CollectiveEpilogueFwdINS6_IJSA_NS7_ILi512EEESA_EEES9_SC_SE_Li256ELb1ELb1ELb0ELb0EEENS1_36VarlenDynamicPersistentTileSchedulerILi64ELi64ELi256ELi128ELb0ELb1ELb1ELb1ELb1ELb1EEEEEEEEEvNT_6ParamsE)
        /*0278*/ 	.word	0x00000068


	//----- nvinfo : EIATTR_MIN_STACK_SIZE
	.align		4
.L_124:
        /*027c*/ 	.byte	0x04, 0x12
        /*027e*/ 	.short	(.L_126 - .L_125)
	.align		4
.L_125:
        /*0280*/ 	.word	index@(_ZN7cutlass13device_kernelIN5flash11enable_sm90INS1_16FlashAttnFwdSm90INS1_25CollectiveMainloopFwdSm90ILi2EN4cute5tupleIJNS5_1CILi1EEES8_S8_EEENS6_IJNS7_ILi64EEESA_SA_EEELi512ENS_10bfloat16_tEfNS_4arch4Sm90ELb1ELb0ELb0ELb1ELb0ELb1ELb1ELb0ELb0ELb1ELb0ELb0EEENS1_21CollectiveEpilogueFwdINS6_IJSA_NS7_ILi512EEESA_EEES9_SC_SE_Li256ELb1ELb1ELb0ELb0EEENS1_36VarlenDynamicPersistentTileSchedulerILi64ELi64ELi256ELi128ELb0ELb1ELb1ELb1ELb1ELb1EEEEEEEEEvNT_6ParamsE)
        /*0284*/ 	.word	0x00000070
.L_126:


//--------------------- .nv.compat                --------------------------
	.section	.nv.compat,"",@"SHT_CUDA_COMPAT_INFO"
	.align	4
        /*0000*/ 	.byte	0x02, 0x09, 0x01, 0x00, 0x02, 0x02, 0x04, 0x00, 0x02, 0x05, 0x05, 0x00, 0x03, 0x07, 0x01, 0x01
        /*0010*/ 	.byte	0x02, 0x03, 0x01, 0x00, 0x02, 0x06, 0x01, 0x00, 0x04, 0x0b, 0x08, 0x00, 0x00, 0x00, 0x00, 0x00
        /*0020*/ 	.byte	0x00, 0x00, 0x00, 0x00


//--------------------- .nv.info._ZN7cutlass13device_kernelIN5flash11enable_sm90INS1_16FlashAttnFwdSm90INS1_25CollectiveMainloopFwdSm90ILi2EN4cute5tupleIJNS5_1CILi1EEES8_S8_EEENS6_IJNS7_ILi64EEESA_SA_EEELi512ENS_10bfloat16_tEfNS_4arch4Sm90ELb0ELb0ELb0ELb0ELb0ELb0ELb0ELb0ELb0ELb1ELb0ELb0EEENS1_21CollectiveEpilogueFwdINS6_IJSA_NS7_ILi512EEESA_EEES9_SC_SE_Li256ELb0ELb1ELb0ELb0EEENS1_29StaticPersistentTileSchedulerILb0EEEEEEEEEvNT_6ParamsE --------------------------
	.section	.nv.info._ZN7cutlass13device_kernelIN5flash11enable_sm90INS1_16FlashAttnFwdSm90INS1_25CollectiveMainloopFwdSm90ILi2EN4cute5tupleIJNS5_1CILi1EEES8_S8_EEENS6_IJNS7_ILi64EEESA_SA_EEELi512ENS_10bfloat16_tEfNS_4arch4Sm90ELb0ELb0ELb0ELb0ELb0ELb0ELb0ELb0ELb0ELb1ELb0ELb0EEENS1_21CollectiveEpilogueFwdINS6_IJSA_NS7_ILi512EEESA_EEES9_SC_SE_Li256ELb0ELb1ELb0ELb0EEENS1_29StaticPersistentTileSchedulerILb0EEEEEEEEEvNT_6ParamsE,"",@"SHT_CUDA_INFO"
	.sectionflags	@""
	.align	4


	//----- nvinfo : EIATTR_CUDA_API_VERSION
	.align		4
        /*0000*/ 	.byte	0x04, 0x37
        /*0002*/ 	.short	(.L_128 - .L_127)
.L_127:
        /*0004*/ 	.word	0x00000082


	//----- nvinfo : EIATTR_KPARAM_INFO
	.align		4
.L_128:
        /*0008*/ 	.byte	0x04, 0x17
        /*000a*/ 	.short	(.L_130 - .L_129)
.L_129:
        /*000c*/ 	.word	0x00000000
        /*0010*/ 	.short	0x0000
        /*0012*/ 	.short	0x0070
        /*0014*/ 	.byte	0x00, 0xf0, 0x01, 0x28


	//----- nvinfo : EIATTR_SPARSE_MMA_MASK
	.align		4
.L_130:
        /*0018*/ 	.byte	0x03, 0x50
        /*001a*/ 	.short	0x0000


	//----- nvinfo : EIATTR_MAXREG_COUNT
	.align		4
        /*001c*/ 	.byte	0x03, 0x1b
        /*001e*/ 	.short	0x00a8


	//----- nvinfo : EIATTR_NUM_BARRIERS
	.align		4
        /*0020*/ 	.byte	0x02, 0x4c
        /*0022*/ 	.byte	0x10
	.zero		1


	//----- nvinfo : EIATTR_EXTERNS
	.align		4
        /*0024*/ 	.byte	0x04, 0x0f
        /*0026*/ 	.short	(.L_132 - .L_131)


	//   ....[0]....
	.align		4
.L_131:
        /*0028*/ 	.word	index@(__assertfail)


	//----- nvinfo : EIATTR_ANNOTATIONS
	.align		4
.L_132:
        /*002c*/ 	.byte	0x04, 0x55
        /*002e*/ 	.short	(.L_134 - .L_133)


	//   ....[0]....
.L_133:
        /*0030*/ 	.word	0x00000001
        /*0034*/ 	.byte	0x40, 0x84, 0x00, 0x00, 0x01, 0x00, 0x00, 0x00, 0x80, 0x85, 0x00, 0x00, 0x01, 0x00, 0x00, 0x00
        /* <DEDUP_REMOVED lines=25> */
        /*01d4*/ 	.byte	0x20, 0xcf, 0x00, 0x00


	//----- nvinfo : EIATTR_MERCURY_ISA_VERSION
	.align		4
.L_134:
        /*01d8*/ 	.byte	0x03, 0x5f
        /*01da*/ 	.short	0x0101


	//----- nvinfo : EIATTR_INT_WARP_WIDE_INSTR_OFFSETS
	.align		4
        /*01dc*/ 	.byte	0x04, 0x31
        /*01de*/ 	.short	(.L_136 - .L_135)


	//   ....[0]....
.L_135:
        /*01e0*/ 	.word	0x00000130


	//   ....[1]....
        /*01e4*/ 	.word	0x00000170


	//   ....[2]....
        /*01e8*/ 	.word	0x000001e0


	//----- nvinfo : EIATTR_COOP_GROUP_MASK_REGIDS
	.align		4
.L_136:
        /*01ec*/ 	.byte	0x04, 0x29
        /*01ee*/ 	.short	(.L_138 - .L_137)


	//   ....[0]....
.L_137:
        /*01f0*/ 	.word	0xffffffff


	//   ....[1]....
        /*01f4*/ 	.word	0xffffffff


	//   ....[2]....
        /*01f8*/ 	.word	0xffffffff


	//   ....[3]....
        /*01fc*/ 	.word	0xffffffff


	//   ....[4]....
        /*0200*/ 	.word	0xffffffff


	//   ....[5]....
        /*0204*/ 	.word	0xffffffff


	//   ....[6]....
        /*0208*/ 	.word	0xffffffff


	//   ....[7]....
        /*020c*/ 	.word	0xffffffff


	//   ....[8]....
        /*0210*/ 	.word	0xffffffff


	//   ....[9]....
        /*0214*/ 	.word	0xffffffff


	//   ....[10]....
        /*0218*/ 	.word	0xffffffff


	//   ....[11]....
        /*021c*/ 	.word	0xffffffff


	//   ....[12]....
        /*0220*/ 	.word	0xffffffff


	//   ....[13]....
        /*0224*/ 	.word	0xffffffff


	//   ....[14]....
        /*0228*/ 	.word	0xffffffff


	//   ....[15]....
        /*022c*/ 	.word	0xffffffff


	//   ....[16]....
        /*0230*/ 	.word	0xffffffff


	//   ....[17]....
        /*0234*/ 	.word	0xffffffff


	//   ....[18]....
        /*0238*/ 	.word	0xffffffff


	//   ....[19]....
        /*023c*/ 	.word	0xffffffff


	//   ....[20]....
        /*0240*/ 	.word	0xffffffff


	//   ....[21]....
        /*0244*/ 	.word	0xffffffff


	//   ....[22]....
        /*0248*/ 	.word	0xffffffff


	//   ....[23]....
        /*024c*/ 	.word	0xffffffff


	//   ....[24]....
        /*0250*/ 	.word	0xffffffff


	//   ....[25]....
        /*0254*/ 	.word	0xffffffff


	//   ....[26]....
        /*0258*/ 	.word	0xffffffff


	//   ....[27]....
        /*025c*/ 	.word	0xffffffff


	//   ....[28]....
        /*0260*/ 	.word	0xffffffff


	//   ....[29]....
        /*0264*/ 	.word	0xffffffff


	//   ....[30]....
        /*0268*/ 	.word	0xffffffff


	//   ....[31]....
        /*026c*/ 	.word	0xffffffff


	//   ....[32]....
        /*0270*/ 	.word	0xffffffff


	//   ....[33]....
        /*0274*/ 	.word	0xffffffff


	//   ....[34]....
        /*0278*/ 	.word	0xffffffff


	//   ....[35]....
        /*027c*/ 	.word	0xffffffff


	//   ....[36]....
        /*0280*/ 	.word	0xffffffff


	//   ....[37]....
        /*0284*/ 	.word	0xffffffff


	//   ....[38]....
        /*0288*/ 	.word	0xffffffff


	//   ....[39]....
        /*028c*/ 	.word	0xffffffff


	//   ....[40]....
        /*0290*/ 	.word	0xffffffff


	//   ....[41]....
        /*0294*/ 	.word	0xffffffff


	//   ....[42]....
        /*0298*/ 	.word	0x0500000f


	//   ....[43]....
        /*029c*/ 	.word	0x0500000f


	//   ....[44]....
        /*02a0*/ 	.word	0x0500000f


	//   ....[45]....
        /*02a4*/ 	.word	0x0500000f


	//   ....[46]....
        /*02a8*/ 	.word	0x0500000f


	//   ....[47]....
        /*02ac*/ 	.word	0x0500000f


	//   ....[48]....
        /*02b0*/ 	.word	0x0500000f


	//   ....[49]....
        /*02b4*/ 	.word	0x0500000f


	//   ....[50]....
        /*02b8*/ 	.word	0x0500000f


	//   ....[51]....
        /*02bc*/ 	.word	0x0500000f


	//----- nvinfo : EIATTR_COOP_GROUP_INSTR_OFFSETS
	.align		4
.L_138:
        /*02c0*/ 	.byte	0x04, 0x28
        /*02c2*/ 	.short	(.L_140 - .L_139)


	//   ....[0]....
.L_139:
        /*02c4*/ 	.word	0x00000060


	//   ....[1]....
        /*02c8*/ 	.word	0x00000140


	//   ....[2]....
        /*02cc*/ 	.word	0x00000190


	//   ....[3]....
        /*02d0*/ 	.word	0x00000380


	//   ....[4]....
        /*02d4*/ 	.word	0x000004e0


	//   ....[5]....
        /*02d8*/ 	.word	0x00000600


	//   ....[6]....
        /*02dc*/ 	.word	0x00000760


	//   ....[7]....
        /*02e0*/ 	.word	0x000011b0


	//   ....[8]....
        /*02e4*/ 	.word	0x00002ad0


	//   ....[9]....
        /*02e8*/ 	.word	0x000034b0


	//   ....[10]....
        /*02ec*/ 	.word	0x00003500


	//   ....[11]....
        /*02f0*/ 	.word	0x00003710


	//   ....[12]....
        /*02f4*/ 	.word	0x000037c0


	//   ....[13]....
        /*02f8*/ 	.word	0x000040b0


	//   ....[14]....
        /*02fc*/ 	.word	0x00004520


	//   ....[15]....
        /*0300*/ 	.word	0x00004550


	//   ....[16]....
        /*0304*/ 	.word	0x00004780


	//   ....[17]....
        /*0308*/ 	.word	0x000048b0


	//   ....[18]....
        /*030c*/ 	.word	0x000059c0


	//   ....[19]....
        /*0310*/ 	.word	0x00005a00


	//   ....[20]....
        /*0314*/ 	.word	0x00005a40


	//   ....[21]....
        /*0318*/ 	.word	0x00005ac0


	//   ....[22]....
        /*031c*/ 	.word	0x00005ae0


	//   ....[23]....
        /*0320*/ 	.word	0x000064b0


	//   ....[24]....
        /*0324*/ 	.word	0x00007830


	//   ....[25]....
        /*0328*/ 	.word	0x00007860


	//   ....[26]....
        /*032c*/ 	.word	0x00007880


	//   ....[27]....
        /*0330*/ 	.word	0x000078a0


	//   ....[28]....
        /*0334*/ 	.word	0x00007ee0


	//   ....[29]....
        /*0338*/ 	.word	0x00007ef0


	//   ....[30]....
        /*033c*/ 	.word	0x00008130


	//   ....[31]....
        /*0340*/ 	.word	0x00008160


	//   ....[32]....
        /*0344*/ 	.word	0x00008c90


	//   ....[33]....
        /*0348*/ 	.word	0x000095f0


	//   ....[34]....
        /*034c*/ 	.word	0x00009620


	//   ....[35]....
        /*0350*/ 	.word	0x000096f0


	//   ....[36]....
        /*0354*/ 	.word	0x00009700


	//   ....[37]....
        /*0358*/ 	.word	0x00009780


	//   ....[38]....
        /*035c*/ 	.word	0x00009790


	//   ....[39]....
        /*0360*/ 	.word	0x000097a0


	//   ....[40]....
        /*0364*/ 	.word	0x000097b0


	//   ....[41]....
        /*0368*/ 	.word	0x0000ce50


	//   ....[42]....
        /*036c*/ 	.word	0x0000d3e0


	//   ....[43]....
        /*0370*/ 	.word	0x0000d550


	//   ....[44]....
        /*0374*/ 	.word	0x0000d5b0


	//   ....[45]....
        /*0378*/ 	.word	0x0000d670


	//   ....[46]....
        /*037c*/ 	.word	0x0000d770


	//   ....[47]....
        /*0380*/ 	.word	0x0000d7d0


	//   ....[48]....
        /*0384*/ 	.word	0x0000d8c0


	//   ....[49]....
        /*0388*/ 	.word	0x0000d920


	//   ....[50]....
        /*038c*/ 	.word	0x0000d9c0


	//   ....[51]....
        /*0390*/ 	.word	0x0000ddb0


	//----- nvinfo : EIATTR_REG_RECONFIG
	.align		4
.L_140:
        /*0394*/ 	.byte	0x01, 0x54
	.zero		2


	//----- nvinfo : EIATTR_SYSCALL_OFFSETS
	.align		4
        /*0398*/ 	.byte	0x04, 0x46
        /*039a*/ 	.short	(.L_142 - .L_141)


	//   ....[0]....
.L_141:
        /*039c*/ 	.word	0x00002c90


	//   ....[1]....
        /*03a0*/ 	.word	0x000088f0


	//   ....[2]....
        /*03a4*/ 	.word	0x00008a30


	//   ....[3]....
        /*03a8*/ 	.word	0x00008b20


	//   ....[4]....
        /*03ac*/ 	.word	0x00009220


	//----- nvinfo : EIATTR_MBARRIER_INSTR_OFFSETS
	.align		4
.L_142:
        /*03b0*/ 	.byte	0x04, 0x39
        /*03b2*/ 	.short	(.L_144 - .L_143)


	//   ....[0]....
.L_143:
        /*03b4*/ 	.word	0x00000270
        /*03b8*/ 	.word	0x000000ff
        /*03bc*/ 	.word	0x00028c00
        /*03c0*/ 	.short	0x0100
        /*03c2*/ 	.byte	0x08
	.zero		1


	//   ....[1]....
        /*03c4*/ 	.word	0x00000280
        /*03c8*/ 	.word	0x000000ff
        /*03cc*/ 	.word	0x00028c20
        /*03d0*/ 	.short	0x0100
        /*03d2*/ 	.byte	0x08
	.zero		1


	//   ....[2]....
        /*03d4*/ 	.word	0x00000330
        /*03d8*/ 	.word	0x000000ff
        /*03dc*/ 	.word	0x00028c30
        /*03e0*/ 	.short	0x0100
        /*03e2*/ 	.byte	0x06
	.zero		1


	//   ....[3]....
        /*03e4*/ 	.word	0x00000340
        /*03e8*/ 	.word	0x000000ff
        /*03ec*/ 	.word	0x00028c40
        /*03f0*/ 	.short	0x0100
        /*03f2*/ 	.byte	0x06
	.zero		1


	//   ....[4]....
        /*03f4*/ 	.word	0x00000350
        /*03f8*/ 	.word	0x000000ff
        /*03fc*/ 	.word	0x00028c38
        /*0400*/ 	.short	0x0100
        /*0402*/ 	.byte	0x06
	.zero		1


	//   ....[5]....
        /*0404*/ 	.word	0x00000360
        /*0408*/ 	.word	0x000000ff
        /*040c*/ 	.word	0x00028c48
        /*0410*/ 	.short	0x0100
        /*0412*/ 	.byte	0x06
	.zero		1


	//   ....[6]....
        /*0414*/ 	.word	0x00000490
        /*0418*/ 	.word	0x000000ff
        /*041c*/ 	.word	0x00028c50
        /*0420*/ 	.short	0x0100
        /*0422*/ 	.byte	0x08
	.zero		1


	//   ....[7]....
        /*0424*/ 	.word	0x000004a0
        /*0428*/ 	.word	0x000000ff
        /*042c*/ 	.word	0x00028c60
        /*0430*/ 	.short	0x0100
        /*0432*/ 	.byte	0x08
	.zero		1


	//   ....[8]....
        /*0434*/ 	.word	0x000004b0
        /*0438*/ 	.word	0x000000ff
        /*043c*/ 	.word	0x00028c58
        /*0440*/ 	.short	0x0100
        /*0442*/ 	.byte	0x08
	.zero		1


	//   ....[9]....
        /*0444*/ 	.word	0x000004c0
        /*0448*/ 	.word	0x000000ff
        /*044c*/ 	.word	0x00028c68
        /*0450*/ 	.short	0x0100
        /*0452*/ 	.byte	0x08
	.zero		1


	//   ....[10]....
        /*0454*/ 	.word	0x000005b0
        /*0458*/ 	.word	0x000000ff
        /*045c*/ 	.word	0x00028c70
        /*0460*/ 	.short	0x0100
        /*0462*/ 	.byte	0x06
	.zero		1


	//   ....[11]....
        /*0464*/ 	.word	0x000005c0
        /*0468*/ 	.word	0x000000ff
        /*046c*/ 	.word	0x00028c80
        /*0470*/ 	.short	0x0100
        /*0472*/ 	.byte	0x06
	.zero		1


	//   ....[12]....
        /*0474*/ 	.word	0x000005d0
        /*0478*/ 	.word	0x000000ff
        /*047c*/ 	.word	0x00028c78
        /*0480*/ 	.short	0x0100
        /*0482*/ 	.byte	0x06
	.zero		1


	//   ....[13]....
        /*0484*/ 	.word	0x000005e0
        /*0488*/ 	.word	0x000000ff
        /*048c*/ 	.word	0x00028c88
        /*0490*/ 	.short	0x0100
        /*0492*/ 	.byte	0x06
	.zero		1


	//   ....[14]....
        /*0494*/ 	.word	0x00000710
        /*0498*/ 	.word	0x000000ff
        /*049c*/ 	.word	0x00028c90
        /*04a0*/ 	.short	0x0100
        /*04a2*/ 	.byte	0x08
	.zero		1


	//   ....[15]....
        /*04a4*/ 	.word	0x00000720
        /*04a8*/ 	.word	0x000000ff
        /*04ac*/ 	.word	0x00028ca0
        /*04b0*/ 	.short	0x0100
        /*04b2*/ 	.byte	0x08
	.zero		1


	//   ....[16]....
        /*04b4*/ 	.word	0x00000730
        /*04b8*/ 	.word	0x000000ff
        /*04bc*/ 	.word	0x00028c98
        /*04c0*/ 	.short	0x0100
        /*04c2*/ 	.byte	0x08
	.zero		1


	//   ....[17]....
        /*04c4*/ 	.word	0x00000740
        /*04c8*/ 	.word	0x000000ff
        /*04cc*/ 	.word	0x00028ca8
        /*04d0*/ 	.short	0x0100
        /*04d2*/ 	.byte	0x08
	.zero		1


	//   ....[18]....
        /*04d4*/ 	.word	0x00000870
        /*04d8*/ 	.word	0x000000ff
        /*04dc*/ 	.word	0x00028cb0
        /*04e0*/ 	.short	0x0100
        /*04e2*/ 	.byte	0x08
	.zero		1


	//   ....[19]....
        /*04e4*/ 	.word	0x00000880
        /*04e8*/ 	.word	0x000000ff
        /*04ec*/ 	.word	0x00028cc0
        /*04f0*/ 	.short	0x0100
        /*04f2*/ 	.byte	0x08
	.zero		1


	//   ....[20]....
        /*04f4*/ 	.word	0x00000890
        /*04f8*/ 	.word	0x000000ff
        /*04fc*/ 	.word	0x00028cb8
        /*0500*/ 	.short	0x0100
        /*0502*/ 	.byte	0x08
	.zero		1


	//   ....[21]....
        /*0504*/ 	.word	0x000008a0
        /*0508*/ 	.word	0x000000ff
        /*050c*/ 	.word	0x00028cc8
        /*0510*/ 	.short	0x0100
        /*0512*/ 	.byte	0x08
	.zero		1


	//   ....[22]....
        /*0514*/ 	.word	0x000012c0
        /*0518*/ 	.word	0x000000ff
        /*051c*/ 	.word	0x00028c50
        /*0520*/ 	.short	0x010a
        /*0522*/ 	.byte	0x10
	.zero		1


	//   ....[23]....
        /*0524*/ 	.word	0x000015a0
        /*0528*/ 	.word	0x00000000
        /*052c*/ 	.word	0x00000000
        /*0530*/ 	.short	0x0101
        /*0532*/ 	.byte	0x3f
	.zero		1


	//   ....[24]....
        /*0534*/ 	.word	0x00001f30
        /*0538*/ 	.word	0x000000ff
        /*053c*/ 	.word	0x00028c50
        /*0540*/ 	.short	0x010a
        /*0542*/ 	.byte	0x06
	.zero		1


	//   ....[25]....
        /*0544*/ 	.word	0x00001f70
        /*0548*/ 	.word	0x000000ff
        /*054c*/ 	.word	0x00028c50
        /*0550*/ 	.short	0x010a
        /*0552*/ 	.byte	0x06
	.zero		1


	//   ....[26]....
        /*0554*/ 	.word	0x000021c0
        /*0558*/ 	.word	0x00000003
        /*055c*/ 	.word	0x00000000
        /*0560*/ 	.short	0x0101
        /*0562*/ 	.byte	0x3f
	.zero		1


	//   ....[27]....
        /*0564*/ 	.word	0x00002d10
        /*0568*/ 	.word	0x000000ff
        /*056c*/ 	.word	0x00028c00
        /*0570*/ 	.short	0x010a
        /*0572*/ 	.byte	0x29
	.zero		1


	//   ....[28]....
        /*0574*/ 	.word	0x00002d90
        /*0578*/ 	.word	0x00000007
        /*057c*/ 	.word	0x00028c30
        /*0580*/ 	.short	0x010a
        /*0582*/ 	.byte	0x3f
	.zero		1


	//   ....[29]....
        /*0584*/ 	.word	0x00002dd0
        /*0588*/ 	.word	0x00000007
        /*058c*/ 	.word	0x00028c30
        /*0590*/ 	.short	0x010a
        /*0592*/ 	.byte	0x3f
	.zero		1


	//   ....[30]....
        /*0594*/ 	.word	0x000039b0
        /*0598*/ 	.word	0x00000005
        /*059c*/ 	.word	0x00000000
        /*05a0*/ 	.short	0x0101
        /*05a2*/ 	.byte	0x3f
	.zero		1


	//   ....[31]....
        /*05a4*/ 	.word	0x00003e20
        /*05a8*/ 	.word	0x00000007
        /*05ac*/ 	.word	0x00028c50
        /*05b0*/ 	.short	0x010a
        /*05b2*/ 	.byte	0x3f
	.zero		1


	//   ....[32]....
        /*05b4*/ 	.word	0x00003e70
        /*05b8*/ 	.word	0x00000007
        /*05bc*/ 	.word	0x00028c50
        /*05c0*/ 	.short	0x010a
        /*05c2*/ 	.byte	0x3f
	.zero		1


	//   ....[33]....
        /*05c4*/ 	.word	0x000040d0
        /*05c8*/ 	.word	0x00000007
        /*05cc*/ 	.word	0x00000000
        /*05d0*/ 	.short	0x0101
        /*05d2*/ 	.byte	0x3f
	.zero		1


	//   ....[34]....
        /*05d4*/ 	.word	0x00004210
        /*05d8*/ 	.word	0x000000ff
        /*05dc*/ 	.word	0x00028c30
        /*05e0*/ 	.short	0x010a
        /*05e2*/ 	.byte	0x16
	.zero		1


	//   ....[35]....
        /*05e4*/ 	.word	0x00004250
        /*05e8*/ 	.word	0x000000ff
        /*05ec*/ 	.word	0x00028c30
        /*05f0*/ 	.short	0x010a
        /*05f2*/ 	.byte	0x16
	.zero		1


	//   ....[36]....
        /*05f4*/ 	.word	0x00004cd0
        /*05f8*/ 	.word	0x0000009a
        /*05fc*/ 	.word	0x00000000
        /*0600*/ 	.short	0x0101
        /*0602*/ 	.byte	0x3f
	.zero		1


	//   ....[37]....
        /*0604*/ 	.word	0x00005730
        /*0608*/ 	.word	0x000000ff
        /*060c*/ 	.word	0x00028c50
        /*0610*/ 	.short	0x010a
        /*0612*/ 	.byte	0x16
	.zero		1


	//   ....[38]....
        /*0614*/ 	.word	0x00005770
        /*0618*/ 	.word	0x000000ff
        /*061c*/ 	.word	0x00028c50
        /*0620*/ 	.short	0x010a
        /*0622*/ 	.byte	0x16
	.zero		1


	//   ....[39]....
        /*0624*/ 	.word	0x000059e0
        /*0628*/ 	.word	0x000000aa
        /*062c*/ 	.word	0x00000000
        /*0630*/ 	.short	0x0101
        /*0632*/ 	.byte	0x3f
	.zero		1


	//   ....[40]....
        /*0634*/ 	.word	0x00007f00
        /*0638*/ 	.word	0x000000ff
        /*063c*/ 	.word	0x00000000
        /*0640*/ 	.short	0x0101
        /*0642*/ 	.byte	0x04
	.zero		1


	//   ....[41]....
        /*0644*/ 	.word	0x00008ec0
        /*0648*/ 	.word	0x00000000
        /*064c*/ 	.word	0x00028c40
        /*0650*/ 	.short	0x010a
        /*0652*/ 	.byte	0x3f
	.zero		1


	//   ....[42]....
        /*0654*/ 	.word	0x000098b0
        /*0658*/ 	.word	0x000000ff
        /*065c*/ 	.word	0x00028c00
        /*0660*/ 	.short	0x0107
        /*0662*/ 	.byte	0x24
	.zero		1


	//   ....[43]....
        /*0664*/ 	.word	0x00009910
        /*0668*/ 	.word	0x000000ff
        /*066c*/ 	.word	0x00028c00
        /*0670*/ 	.short	0x0101
        /*0672*/ 	.byte	0x24
	.zero		1


	//   ....[44]....
        /*0674*/ 	.word	0x00009930
        /*0678*/ 	.word	0x000000ff
        /*067c*/ 	.word	0x00028c20
        /*0680*/ 	.short	0x010a
        /*0682*/ 	.byte	0x24
	.zero		1


	//   ....[45]....
        /*0684*/ 	.word	0x00009a10
        /*0688*/ 	.word	0x00000003
        /*068c*/ 	.word	0x00028c60
        /*0690*/ 	.short	0x010a
        /*0692*/ 	.byte	0x3f
	.zero		1


	//   ....[46]....
        /*0694*/ 	.word	0x0000a5e0
        /*0698*/ 	.word	0x00000003
        /*069c*/ 	.word	0x00028c40
        /*06a0*/ 	.short	0x010a
        /*06a2*/ 	.byte	0x3f
	.zero		1


	//   ....[47]....
        /*06a4*/ 	.word	0x0000a820
        /*06a8*/ 	.word	0x00000003
        /*06ac*/ 	.word	0x00028c60
        /*06b0*/ 	.short	0x010a
        /*06b2*/ 	.byte	0x3f
	.zero		1


	//   ....[48]....
        /*06b4*/ 	.word	0x0000b3f0
        /*06b8*/ 	.word	0x00000004
        /*06bc*/ 	.word	0x00028c40
        /*06c0*/ 	.short	0x010a
        /*06c2*/ 	.byte	0x3f
	.zero		1


	//   ....[49]....
        /*06c4*/ 	.word	0x0000b610
        /*06c8*/ 	.word	0x00000004
        /*06cc*/ 	.word	0x00028c60
        /*06d0*/ 	.short	0x010a
        /*06d2*/ 	.byte	0x3f
	.zero		1


	//   ....[50]....
        /*06d4*/ 	.word	0x0000c130
        /*06d8*/ 	.word	0x00000004
        /*06dc*/ 	.word	0x00028c40
        /*06e0*/ 	.short	0x010a
        /*06e2*/ 	.byte	0x3f
	.zero		1


	//   ....[51]....
        /*06e4*/ 	.word	0x0000c370
        /*06e8*/ 	.word	0x00000004
        /*06ec*/ 	.word	0x00028c60
        /*06f0*/ 	.short	0x010a
        /*06f2*/ 	.byte	0x3f
	.zero		1


	//   ....[52]....
        /*06f4*/ 	.word	0x0000cdd0
        /*06f8*/ 	.word	0x00000000
        /*06fc*/ 	.word	0x00028c20
        /*0700*/ 	.short	0x010a
        /*0702*/ 	.byte	0x3f
	.zero		1


	//   ....[53]....
        /*0704*/ 	.word	0x0000cfa0
        /*0708*/ 	.word	0x00000006
        /*070c*/ 	.word	0x00000000
        /*0710*/ 	.short	0x010a
        /*0712*/ 	.byte	0x3f
	.zero		1


	//   ....[54]....
        /*0714*/ 	.word	0x0000cff0
        /*0718*/ 	.word	0x00000003
        /*071c*/ 	.word	0x00000000
        /*0720*/ 	.short	0x010a
        /*0722*/ 	.byte	0x3f
	.zero		1


	//   ....[55]....
        /*0724*/ 	.word	0x0000d050
        /*0728*/ 	.word	0x00000012
        /*072c*/ 	.word	0x00000000
        /*0730*/ 	.short	0x010a
        /*0732*/ 	.byte	0x3f
	.zero		1


	//   ....[56]....
        /*0734*/ 	.word	0x0000d080
        /*0738*/ 	.word	0x00000003
        /*073c*/ 	.word	0x00000000
        /*0740*/ 	.short	0x010a
        /*0742*/ 	.byte	0x3f
	.zero		1


	//   ....[57]....
        /*0744*/ 	.word	0x0000d0f0
        /*0748*/ 	.word	0x00000003
        /*074c*/ 	.word	0x00028c50
        /*0750*/ 	.short	0x010a
        /*0752*/ 	.byte	0x3f
	.zero		1


	//   ....[58]....
        /*0754*/ 	.word	0x0000d150
        /*0758*/ 	.word	0x00000004
        /*075c*/ 	.word	0x00028c50
        /*0760*/ 	.short	0x010a
        /*0762*/ 	.byte	0x3f
	.zero		1


	//   ....[59]....
        /*0764*/ 	.word	0x0000d1b0
        /*0768*/ 	.word	0x00000003
        /*076c*/ 	.word	0x00028c00
        /*0770*/ 	.short	0x010a
        /*0772*/ 	.byte	0x3f
	.zero		1


	//   ....[60]....
        /*0774*/ 	.word	0x0000d200
        /*0778*/ 	.word	0x00000007
        /*077c*/ 	.word	0x00028c30
        /*0780*/ 	.short	0x010a
        /*0782*/ 	.byte	0x3f
	.zero		1


	//   ....[61]....
        /*0784*/ 	.word	0x0000d250
        /*0788*/ 	.word	0x00000007
        /*078c*/ 	.word	0x00028c50
        /*0790*/ 	.short	0x010a
        /*0792*/ 	.byte	0x3f
	.zero		1


	//   ....[62]....
        /*0794*/ 	.word	0x0000d2b0
        /*0798*/ 	.word	0x00000000
        /*079c*/ 	.word	0x00028c30
        /*07a0*/ 	.short	0x010a
        /*07a2*/ 	.byte	0x3f
	.zero		1


	//   ....[63]....
        /*07a4*/ 	.word	0x0000d300
        /*07a8*/ 	.word	0x000000aa
        /*07ac*/ 	.word	0x00028c50
        /*07b0*/ 	.short	0x010a
        /*07b2*/ 	.byte	0x3f
	.zero		1


	//   ....[64]....
        /*07b4*/ 	.word	0x0000d4a0
        /*07b8*/ 	.word	0x00000000
        /*07bc*/ 	.word	0x00028c40
        /*07c0*/ 	.short	0x010a
        /*07c2*/ 	.byte	0x3f
	.zero		1


	//   ....[65]....
        /*07c4*/ 	.word	0x0000da50
        /*07c8*/ 	.word	0x00000003
        /*07cc*/ 	.word	0x00028c20
        /*07d0*/ 	.short	0x010a
        /*07d2*/ 	.byte	0x3f
	.zero		1


	//   ....[66]....
        /*07d4*/ 	.word	0x0000daa0
        /*07d8*/ 	.word	0x00000003
        /*07dc*/ 	.word	0x00028c60
        /*07e0*/ 	.short	0x010a
        /*07e2*/ 	.byte	0x3f
	.zero		1


	//   ....[67]....
        /*07e4*/ 	.word	0x0000daf0
        /*07e8*/ 	.word	0x00000003
        /*07ec*/ 	.word	0x00028c40
        /*07f0*/ 	.short	0x010a
        /*07f2*/ 	.byte	0x3f
	.zero		1


	//   ....[68]....
        /*07f4*/ 	.word	0x0000db40
        /*07f8*/ 	.word	0x00000003
        /*07fc*/ 	.word	0x00028c60
        /*0800*/ 	.short	0x010a
        /*0802*/ 	.byte	0x3f
	.zero		1


	//   ....[69]....
        /*0804*/ 	.word	0x0000db90
        /*0808*/ 	.word	0x00000004
        /*080c*/ 	.word	0x00028c40
        /*0810*/ 	.short	0x010a
        /*0812*/ 	.byte	0x3f
	.zero		1


	//   ....[70]....
        /*0814*/ 	.word	0x0000dbe0
        /*0818*/ 	.word	0x00000004
        /*081c*/ 	.word	0x00028c60
        /*0820*/ 	.short	0x010a
        /*0822*/ 	.byte	0x3f
	.zero		1


	//   ....[71]....
        /*0824*/ 	.word	0x0000dc30
        /*0828*/ 	.word	0x00000004
        /*082c*/ 	.word	0x00028c40
        /*0830*/ 	.short	0x010a
        /*0832*/ 	.byte	0x3f
	.zero		1


	//   ....[72]....
        /*0834*/ 	.word	0x0000dc80
        /*0838*/ 	.word	0x00000004
        /*083c*/ 	.word	0x00028c60
        /*0840*/ 	.short	0x010a
        /*0842*/ 	.byte	0x3f
	.zero		1


	//   ....[73]....
        /*0844*/ 	.word	0x0000dcd0
        /*0848*/ 	.word	0x00000000
        /*084c*/ 	.word	0x00028c20
        /*0850*/ 	.short	0x010a
        /*0852*/ 	.byte	0x3f
	.zero		1


	//   ....[74]....
        /*0854*/ 	.word	0x0000de70
        /*0858*/ 	.word	0x00000006
        /*085c*/ 	.word	0x00000000
        /*0860*/ 	.short	0x010a
        /*0862*/ 	.byte	0x3f
	.zero		1


	//   ....[75]....
        /*0864*/ 	.word	0x0000dec0
        /*0868*/ 	.word	0x00000003
        /*086c*/ 	.word	0x00000000
        /*0870*/ 	.short	0x010a
        /*0872*/ 	.byte	0x3f
	.zero		1


	//   ....[76]....
        /*0874*/ 	.word	0x0000df10
        /*0878*/ 	.word	0x00000012
        /*087c*/ 	.word	0x00000000
        /*0880*/ 	.short	0x010a
        /*0882*/ 	.byte	0x3f
	.zero		1


	//----- nvinfo : EIATTR_NUM_MBARRIERS
	.align		4
.L_144:
        /*0884*/ 	.byte	0x03, 0x38
        /*0886*/ 	.short	0x0016


	//----- nvinfo : EIATTR_EXIT_INSTR_OFFSETS
	.align		4
        /*0888*/ 	.byte	0x04, 0x1c
        /*088a*/ 	.short	(.L_146 - .L_145)


	//   ....[0]....
.L_145:
        /*088c*/ 	.word	0x000009f0


	//   ....[1]....
        /*0890*/ 	.word	0x000083b0


	//   ....[2]....
        /*0894*/ 	.word	0x0000d0d0


	//----- nvinfo : EIATTR_MAX_THREADS
	.align		4
.L_146:
        /*0898*/ 	.byte	0x04, 0x05
        /*089a*/ 	.short	(.L_148 - .L_147)
.L_147:
        /*089c*/ 	.word	0x00000180
        /*08a0*/ 	.word	0x00000001
        /*08a4*/ 	.word	0x00000001


	//----- nvinfo : EIATTR_CRS_STACK_SIZE
	.align		4
.L_148:
        /*08a8*/ 	.byte	0x04, 0x1e
        /*08aa*/ 	.short	(.L_150 - .L_149)
.L_149:
        /*08ac*/ 	.word	0x00000000


	//----- nvinfo : EIATTR_CBANK_PARAM_SIZE
	.align		4
.L_150:
        /*08b0*/ 	.byte	0x03, 0x19
        /*08b2*/ 	.short	0x0a70


	//----- nvinfo : EIATTR_PARAM_CBANK
	.align		4
        /*08b4*/ 	.byte	0x04, 0x0a
        /*08b6*/ 	.short	(.L_152 - .L_151)
	.align		4
.L_151:
        /*08b8*/ 	.word	index@(.nv.constant0._ZN7cutlass13device_kernelIN5flash11enable_sm90INS1_16FlashAttnFwdSm90INS1_25CollectiveMainloopFwdSm90ILi2EN4cute5tupleIJNS5_1CILi1EEES8_S8_EEENS6_IJNS7_ILi64EEESA_SA_EEELi512ENS_10bfloat16_tEfNS_4arch4Sm90ELb0ELb0ELb0ELb0ELb0ELb0ELb0ELb0ELb0ELb1ELb0ELb0EEENS1_21CollectiveEpilogueFwdINS6_IJSA_NS7_ILi512EEESA_EEES9_SC_SE_Li256ELb0ELb1ELb0ELb0EEENS1_29StaticPersistentTileSchedulerILb0EEEEEEEEEvNT_6ParamsE)
        /*08bc*/ 	.short	0x0210
        /*08be*/ 	.short	0x0a70


	//----- nvinfo : EIATTR_SW_WAR
	.align		4
.L_152:
        /*08c0*/ 	.byte	0x04, 0x36
        /*08c2*/ 	.short	(.L_154 - .L_153)
.L_153:
        /*08c4*/ 	.word	0x00000008
.L_154:


//--------------------- .nv.info._ZN7cutlass13device_kernelIN5flash11enable_sm90INS1_16FlashAttnFwdSm90INS1_25CollectiveMainloopFwdSm90ILi2EN4cute5tupleIJNS5_1CILi1EEES8_S8_EEENS6_IJNS7_ILi64EEESA_SA_EEELi512ENS_10bfloat16_tEfNS_4arch4Sm90ELb0ELb0ELb0ELb0ELb0ELb0ELb1ELb0ELb0ELb1ELb0ELb0EEENS1_21CollectiveEpilogueFwdINS6_IJSA_NS7_ILi512EEESA_EEES9_SC_SE_Li256ELb0ELb1ELb0ELb0EEENS1_29StaticPersistentTileSchedulerILb0EEEEEEEEEvNT_6ParamsE --------------------------
	.section	.nv.info._ZN7cutlass13device_kernelIN5flash11enable_sm90INS1_16FlashAttnFwdSm90INS1_25CollectiveMainloopFwdSm90ILi2EN4cute5tupleIJNS5_1CILi1EEES8_S8_EEENS6_IJNS7_ILi64EEESA_SA_EEELi512ENS_10bfloat16_tEfNS_4arch4Sm90ELb0ELb0ELb0ELb0ELb0ELb0ELb1ELb0ELb0ELb1ELb0ELb0EEENS1_21CollectiveEpilogueFwdINS6_IJSA_NS7_ILi512EEESA_EEES9_SC_SE_Li256ELb0ELb1ELb0ELb0EEENS1_29StaticPersistentTileSchedulerILb0EEEEEEEEEvNT_6ParamsE,"",@"SHT_CUDA_INFO"
	.sectionflags	@""
	.align	4


	//----- nvinfo : EIATTR_CUDA_API_VERSION
	.align		4
        /*0000*/ 	.byte	0x04, 0x37
        /*0002*/ 	.short	(.L_156 - .L_155)
.L_155:
        /*0004*/ 	.word	0x00000082


	//----- nvinfo : EIATTR_KPARAM_INFO
	.align		4
.L_156:
        /*0008*/ 	.byte	0x04, 0x17
        /*000a*/ 	.short	(.L_158 - .L_157)
.L_157:
        /*000c*/ 	.word	0x00000000
        /*0010*/ 	.short	0x0000
        /*0012*/ 	.short	0x0070
        /*0014*/ 	.byte	0x00, 0xf0, 0x01, 0x2c


	//----- nvinfo : EIATTR_SPARSE_MMA_MASK
	.align		4
.L_158:
        /*0018*/ 	.byte	0x03, 0x50
        /*001a*/ 	.short	0x0000


	//----- nvinfo : EIATTR_MAXREG_COUNT
	.align		4
        /*001c*/ 	.byte	0x03, 0x1b
        /*001e*/ 	.short	0x00a8


	//----- nvinfo : EIATTR_NUM_BARRIERS
	.align		4
        /*0020*/ 	.byte	0x02, 0x4c
        /*0022*/ 	.byte	0x10
	.zero		1


	//----- nvinfo : EIATTR_EXTERNS
	.align		4
        /*0024*/ 	.byte	0x04, 0x0f
        /*0026*/ 	.short	(.L_160 - .L_159)


	//   ....[0]....
	.align		4
.L_159:
        /*0028*/ 	.word	index@(__assertfail)


	//----- nvinfo : EIATTR_ANNOTATIONS
	.align		4
.L_160:
        /*002c*/ 	.byte	0x04, 0x55
        /*002e*/ 	.short	(.L_162 - .L_161)


	//   ....[0]....
.L_161:
        /* <DEDUP_REMOVED lines=42> */
        /*02c4*/ 	.byte	0x30, 0x0b, 0x01, 0x00, 0x01, 0x00, 0x00, 0x00, 0x10, 0x12, 0x01, 0x00


	//----- nvinfo : EIATTR_MERCURY_ISA_VERSION
	.align		4
.L_162:
        /*02d0*/ 	.byte	0x03, 0x5f
        /*02d2*/ 	.short	0x0101


	//----- nvinfo : EIATTR_INT_WARP_WIDE_INSTR_OFFSETS
	.align		4
        /*02d4*/ 	.byte	0x04, 0x31
        /*02d6*/ 	.short	(.L_164 - .L_163)


	//   ....[0]....
.L_163:
        /*02d8*/ 	.word	0x00000130


	//   ....[1]....
        /*02dc*/ 	.word	0x00000170


	//   ....[2]....
        /*02e0*/ 	.word	0x000001e0


	//   ....[3]....
        /*02e4*/ 	.word	0x00000250


	//----- nvinfo : EIATTR_COOP_GROUP_MASK_REGIDS
	.align		4
.L_164:
        /*02e8*/ 	.byte	0x04, 0x29
        /*02ea*/ 	.short	(.L_166 - .L_165)


	//   ....[0]....
.L_165:
        /*02ec*/ 	.word	0xffffffff


	//   ....[1]....
        /*02f0*/ 	.word	0xffffffff


	//   ....[2]....
        /*02f4*/ 	.word	0xffffffff


	//   ....[3]....
        /*02f8*/ 	.word	0xffffffff


	//   ....[4]....
        /*02fc*/ 	.word	0xffffffff


	//   ....[5]....
        /*0300*/ 	.word	0xffffffff


	//   ....[6]....
        /*0304*/ 	.word	0xffffffff


	//   ....[7]....
        /*0308*/ 	.word	0xffffffff


	//   ....[8]....
        /*030c*/ 	.word	0xffffffff


	//   ....[9]....
        /*0310*/ 	.word	0xffffffff


	//   ....[10]....
        /*0314*/ 	.word	0xffffffff


	//   ....[11]....
        /*0318*/ 	.word	0xffffffff


	//   ....[12]....
        /*031c*/ 	.word	0xffffffff


	//   ....[13]....
        /*0320*/ 	.word	0xffffffff


	//   ....[14]....
        /*0324*/ 	.word	0xffffffff


	//   ....[15]....
        /*0328*/ 	.word	0xffffffff


	//   ....[16]....
        /*032c*/ 	.word	0xffffffff


	//   ....[17]....
        /*0330*/ 	.word	0xffffffff


	//   ....[18]....
        /*0334*/ 	.word	0xffffffff


	//   ....[19]....
        /*0338*/ 	.word	0xffffffff


	//   ....[20]....
        /*033c*/ 	.word	0xffffffff


	//   ....[21]....
        /*0340*/ 	.word	0xffffffff


	//   ....[22]....
        /*0344*/ 	.word	0xffffffff


	//   ....[23]....
        /*0348*/ 	.word	0xffffffff


	//   ....[24]....
        /*034c*/ 	.word	0xffffffff


	//   ....[25]....
        /*0350*/ 	.word	0xffffffff


	//   ....[26]....
        /*0354*/ 	.word	0xffffffff


	//   ....[27]....
        /*0358*/ 	.word	0xffffffff


	//   ....[28]....
        /*035c*/ 	.word	0xffffffff


	//   ....[29]....
        /*0360*/ 	.word	0xffffffff


	//   ....[30]....
        /*0364*/ 	.word	0xffffffff


	//   ....[31]....
        /*0368*/ 	.word	0xffffffff


	//   ....[32]....
        /*036c*/ 	.word	0xffffffff


	//   ....[33]....
        /*0370*/ 	.word	0xffffffff


	//   ....[34]....
        /*0374*/ 	.word	0xffffffff


	//   ....[35]....
        /*0378*/ 	.word	0xffffffff


	//   ....[36]....
        /*037c*/ 	.word	0xffffffff


	//   ....[37]....
        /*0380*/ 	.word	0xffffffff


	//   ....[38]....
        /*0384*/ 	.word	0xffffffff


	//   ....[39]....
        /*0388*/ 	.word	0xffffffff


	//   ....[40]....
        /*038c*/ 	.word	0xffffffff


	//   ....[41]....
        /*0390*/ 	.word	0xffffffff


	//   ....[42]....
        /*0394*/ 	.word	0xffffffff


	//   ....[43]....
        /*0398*/ 	.word	0xffffffff


	//   ....[44]....
        /*039c*/ 	.word	0xffffffff


	//   ....[45]....
        /*03a0*/ 	.word	0xffffffff


	//   ....[46]....
        /*03a4*/ 	.word	0xffffffff


	//   ....[47]....
        /*03a8*/ 	.word	0xffffffff


	//   ....[48]....
        /*03ac*/ 	.word	0xffffffff


	//   ....[49]....
        /*03b0*/ 	.word	0xffffffff


	//   ....[50]....
        /*03b4*/ 	.word	0xffffffff


	//   ....[51]....
        /*03b8*/ 	.word	0xffffffff


	//   ....[52]....
        /*03bc*/ 	.word	0x0500000f


	//   ....[53]....
        /*03c0*/ 	.word	0x0500000f


	//   ....[54]....
        /*03c4*/ 	.word	0x0500000f


	//   ....[55]....
        /*03c8*/ 	.word	0x0500000f


	//   ....[56]....
        /*03cc*/ 	.word	0x0500000f


	//   ....[57]....
        /*03d0*/ 	.word	0x0500000f


	//   ....[58]....
        /*03d4*/ 	.word	0x0500000f


	//   ....[59]....
        /*03d8*/ 	.word	0x0500000f


	//   ....[60]....
        /*03dc*/ 	.word	0x0500000f


	//   ....[61]....
        /*03e0*/ 	.word	0x0500000f


	//   ....[62]....
        /*03e4*/ 	.word	0x0500000f


	//   ....[63]....
        /*03e8*/ 	.word	0x0500000f


	//   ....[64]....
        /*03ec*/ 	.word	0x0500000f


	//   ....[65]....
        /*03f0*/ 	.word	0x0500000f


	//   ....[66]....
        /*03f4*/ 	.word	0x0500000f


	//   ....[67]....
        /*03f8*/ 	.word	0x0500000f


	//   ....[68]....
        /*03fc*/ 	.word	0x0500000f


	//   ....[69]....
        /*0400*/ 	.word	0x0500000f


	//----- nvinfo : EIATTR_COOP_GROUP_INSTR_OFFSETS
	.align		4
.L_166:
        /*0404*/ 	.byte	0x04, 0x28
        /*0406*/ 	.short	(.L_168 - .L_167)


	//   ....[0]....
.L_167:
        /*0408*/ 	.word	0x00000060


	//   ....[1]....
        /*040c*/ 	.word	0x00000140


	//   ....[2]....
        /*0410*/ 	.word	0x00000180


	//   ....[3]....
        /*0414*/ 	.word	0x00000390


	//   ....[4]....
        /*0418*/ 	.word	0x000004f0


	//   ....[5]....
        /*041c*/ 	.word	0x00000610


	//   ....[6]....
        /*0420*/ 	.word	0x00000770


	//   ....[7]....
        /*0424*/ 	.word	0x00001150


	//   ....[8]....
        /*0428*/ 	.word	0x000028b0


	//   ....[9]....
        /*042c*/ 	.word	0x00003100


	//   ....[10]....
        /*0430*/ 	.word	0x00004470


	//   ....[11]....
        /*0434*/ 	.word	0x000044d0


	//   ....[12]....
        /*0438*/ 	.word	0x00004710


	//   ....[13]....
        /*043c*/ 	.word	0x000047b0


	//   ....[14]....
        /*0440*/ 	.word	0x00004fa0


	//   ....[15]....
        /*0444*/ 	.word	0x000054b0


	//   ....[16]....
        /*0448*/ 	.word	0x000065b0


	//   ....[17]....
        /*044c*/ 	.word	0x00006650


	//   ....[18]....
        /*0450*/ 	.word	0x000067c0


	//   ....[19]....
        /*0454*/ 	.word	0x000068b0


	//   ....[20]....
        /*0458*/ 	.word	0x00007990


	//   ....[21]....
        /*045c*/ 	.word	0x000079d0


	//   ....[22]....
        /*0460*/ 	.word	0x00007a00


	//   ....[23]....
        /*0464*/ 	.word	0x00007a90


	//   ....[24]....
        /*0468*/ 	.word	0x00007aa0


	//   ....[25]....
        /*046c*/ 	.word	0x00008470


	//   ....[26]....
        /*0470*/ 	.word	0x000097d0


	//   ....[27]....
        /*0474*/ 	.word	0x00009810


	//   ....[28]....
        /*0478*/ 	.word	0x00009830


	//   ....[29]....
        /*047c*/ 	.word	0x00009850


	//   ....[30]....
        /*0480*/ 	.word	0x00009e90


	//   ....[31]....
        /*0484*/ 	.word	0x00009ea0


	//   ....[32]....
        /*0488*/ 	.word	0x0000a0e0


	//   ....[33]....
        /*048c*/ 	.word	0x0000a110


	//   ....[34]....
        /*0490*/ 	.word	0x0000ad00


	//   ....[35]....
        /*0494*/ 	.word	0x0000b6b0


	//   ....[36]....
        /*0498*/ 	.word	0x0000b6e0


	//   ....[37]....
        /*049c*/ 	.word	0x0000b760


	//   ....[38]....
        /*04a0*/ 	.word	0x0000b7e0


	//   ....[39]....
        /*04a4*/ 	.word	0x0000b810


	//   ....[40]....
        /*04a8*/ 	.word	0x0000b870


	//   ....[41]....
        /*04ac*/ 	.word	0x0000b880


	//   ....[42]....
        /*04b0*/ 	.word	0x0000b8f0


	//   ....[43]....
        /*04b4*/ 	.word	0x0000c200


	//   ....[44]....
        /*04b8*/ 	.word	0x0000c220


	//   ....[45]....
        /*04bc*/ 	.word	0x0000c240


	//   ....[46]....
        /*04c0*/ 	.word	0x0000c370


	//   ....[47]....
        /*04c4*/ 	.word	0x0000c530


	//   ....[48]....
        /*04c8*/ 	.word	0x0000c540


	//   ....[49]....
        /*04cc*/ 	.word	0x0000c690


	//   ....[50]....
        /*04d0*/ 	.word	0x0000c6a0


	//   ....[51]....
        /*04d4*/ 	.word	0x0000fe20


	//   ....[52]....
        /*04d8*/ 	.word	0x000102f0


	//   ....[53]....
        /*04dc*/ 	.word	0x00010460


	//   ....[54]....
        /*04e0*/ 	.word	0x000104c0


	//   ....[55]....
        /*04e4*/ 	.word	0x00010580


	//   ....[56]....
        /*04e8*/ 	.word	0x00010610


	//   ....[57]....
        /*04ec*/ 	.word	0x000106e0


	//   ....[58]....
        /*04f0*/ 	.word	0x000107a0


	//   ....[59]....
        /*04f4*/ 	.word	0x00010870


	//   ....[60]....
        /*04f8*/ 	.word	0x00010950


	//   ....[61]....
        /*04fc*/ 	.word	0x000109f0


	//   ....[62]....
        /*0500*/ 	.word	0x00010aa0


	//   ....[63]....
        /*0504*/ 	.word	0x00010d80


	//   ....[64]....
        /*0508*/ 	.word	0x00010dd0


	//   ....[65]....
        /*050c*/ 	.word	0x00010f30


	//   ....[66]....
        /*0510*/ 	.word	0x00011080


	//   ....[67]....
        /*0514*/ 	.word	0x00011250


	//   ....[68]....
        /*0518*/ 	.word	0x000112a0


	//   ....[69]....
        /*051c*/ 	.word	0x00011650


	//----- nvinfo : EIATTR_REG_RECONFIG
	.align		4
.L_168:
        /*0520*/ 	.byte	0x01, 0x54
	.zero		2


	//----- nvinfo : EIATTR_SYSCALL_OFFSETS
	.align		4
        /*0524*/ 	.byte	0x04, 0x46
        /*0526*/ 	.short	(.L_170 - .L_169)


	//   ....[0]....
.L_169:
        /*0528*/ 	.word	0x00002ab0


	//   ....[1]....
        /*052c*/ 	.word	0x0000a920


	//   ....[2]....
        /*0530*/ 	.word	0x0000aa60


	//   ....[3]....
        /*0534*/ 	.word	0x0000ab50


	//   ....[4]....
        /*0538*/ 	.word	0x0000b2d0


	//   ....[5]....
        /*053c*/ 	.word	0x0000bb90


	//----- nvinfo : EIATTR_MBARRIER_INSTR_OFFSETS
	.align		4
.L_170:
        /*0540*/ 	.byte	0x04, 0x39
        /*0542*/ 	.short	(.L_172 - .L_171)


	//   ....[0]....
.L_171:
        /*0544*/ 	.word	0x00000270
        /*0548*/ 	.word	0x000000ff
        /*054c*/ 	.word	0x00038800
        /*0550*/ 	.short	0x0100
        /*0552*/ 	.byte	0x08
	.zero		1


	//   ....[1]....
        /*0554*/ 	.word	0x00000280
        /*0558*/ 	.word	0x000000ff
        /*055c*/ 	.word	0x00038810
        /*0560*/ 	.short	0x0100
        /*0562*/ 	.byte	0x08
	.zero		1


	//   ....[2]....
        /*0564*/ 	.word	0x00000290
        /*0568*/ 	.word	0x000000ff
        /*056c*/ 	.word	0x00038820
        /*0570*/ 	.short	0x0100
        /*0572*/ 	.byte	0x08
	.zero		1


	//   ....[3]....
        /*0574*/ 	.word	0x00000340
        /*0578*/ 	.word	0x000000ff
        /*057c*/ 	.word	0x00038830
        /*0580*/ 	.short	0x0100
        /*0582*/ 	.byte	0x06
	.zero		1


	//   ....[4]....
        /*0584*/ 	.word	0x00000350
        /*0588*/ 	.word	0x000000ff
        /*058c*/ 	.word	0x00038840
        /*0590*/ 	.short	0x0100
        /*0592*/ 	.byte	0x06
	.zero		1


	//   ....[5]....
        /*0594*/ 	.word	0x00000360
        /*0598*/ 	.word	0x000000ff
        /*059c*/ 	.word	0x00038838
        /*05a0*/ 	.short	0x0100
        /*05a2*/ 	.byte	0x06
	.zero		1


	//   ....[6]....
        /*05a4*/ 	.word	0x00000370
        /*05a8*/ 	.word	0x000000ff
        /*05ac*/ 	.word	0x00038848
        /*05b0*/ 	.short	0x0100
        /*05b2*/ 	.byte	0x06
	.zero		1


	//   ....[7]....
        /*05b4*/ 	.word	0x000004a0
        /*05b8*/ 	.word	0x000000ff
        /*05bc*/ 	.word	0x00038850
        /*05c0*/ 	.short	0x0100
        /*05c2*/ 	.byte	0x08
	.zero		1


	//   ....[8]....
        /*05c4*/ 	.word	0x000004b0
        /*05c8*/ 	.word	0x000000ff
        /*05cc*/ 	.word	0x00038860
        /*05d0*/ 	.short	0x0100
        /*05d2*/ 	.byte	0x08
	.zero		1


	//   ....[9]....
        /*05d4*/ 	.word	0x000004c0
        /*05d8*/ 	.word	0x000000ff
        /*05dc*/ 	.word	0x00038858
        /*05e0*/ 	.short	0x0100
        /*05e2*/ 	.byte	0x08
	.zero		1


	//   ....[10]....
        /*05e4*/ 	.word	0x000004d0
        /*05e8*/ 	.word	0x000000ff
        /*05ec*/ 	.word	0x00038868
        /*05f0*/ 	.short	0x0100
        /*05f2*/ 	.byte	0x08
	.zero		1


	//   ....[11]....
        /*05f4*/ 	.word	0x000005c0
        /*05f8*/ 	.word	0x000000ff
        /*05fc*/ 	.word	0x00038870
        /*0600*/ 	.short	0x0100
        /*0602*/ 	.byte	0x06
	.zero		1


	//   ....[12]....
        /*0604*/ 	.word	0x000005d0
        /*0608*/ 	.word	0x000000ff
        /*060c*/ 	.word	0x00038880
        /*0610*/ 	.short	0x0100
        /*0612*/ 	.byte	0x06
	.zero		1


	//   ....[13]....
        /*0614*/ 	.word	0x000005e0
        /*0618*/ 	.word	0x000000ff
        /*061c*/ 	.word	0x00038878
        /*0620*/ 	.short	0x0100
        /*0622*/ 	.byte	0x06
	.zero		1


	//   ....[14]....
        /*0624*/ 	.word	0x000005f0
        /*0628*/ 	.word	0x000000ff
        /*062c*/ 	.word	0x00038888
        /*0630*/ 	.short	0x0100
        /*0632*/ 	.byte	0x06
	.zero		1


	//   ....[15]....
        /*0634*/ 	.word	0x00000720
        /*0638*/ 	.word	0x000000ff
        /*063c*/ 	.word	0x00038890
        /*0640*/ 	.short	0x0100
        /*0642*/ 	.byte	0x08
	.zero		1


	//   ....[16]....
        /*0644*/ 	.word	0x00000730
        /*0648*/ 	.word	0x000000ff
        /*064c*/ 	.word	0x000388a0
        /*0650*/ 	.short	0x0100
        /*0652*/ 	.byte	0x08
	.zero		1


	//   ....[17]....
        /*0654*/ 	.word	0x00000740
        /*0658*/ 	.word	0x000000ff
        /*065c*/ 	.word	0x00038898
        /*0660*/ 	.short	0x0100
        /*0662*/ 	.byte	0x08
	.zero		1


	//   ....[18]....
        /*0664*/ 	.word	0x00000750
        /*0668*/ 	.word	0x000000ff
        /*066c*/ 	.word	0x000388a8
        /*0670*/ 	.short	0x0100
        /*0672*/ 	.byte	0x08
	.zero		1


	//   ....[19]....
        /*0674*/ 	.word	0x00000880
        /*0678*/ 	.word	0x000000ff
        /*067c*/ 	.word	0x000388b0
        /*0680*/ 	.short	0x0100
        /*0682*/ 	.byte	0x08
	.zero		1


	//   ....[20]....
        /*0684*/ 	.word	0x00000890
        /*0688*/ 	.word	0x000000ff
        /*068c*/ 	.word	0x000388c0
        /*0690*/ 	.short	0x0100
        /*0692*/ 	.byte	0x08
	.zero		1


	//   ....[21]....
        /*0694*/ 	.word	0x000008a0
        /*0698*/ 	.word	0x000000ff
        /*069c*/ 	.word	0x000388b8
        /*06a0*/ 	.short	0x0100
        /*06a2*/ 	.byte	0x08
	.zero		1


	//   ....[22]....
        /*06a4*/ 	.word	0x000008b0
        /*06a8*/ 	.word	0x000000ff
        /*06ac*/ 	.word	0x000388c8
        /*06b0*/ 	.short	0x0100
        /*06b2*/ 	.byte	0x08
	.zero		1


	//   ....[23]....
        /*06b4*/ 	.word	0x000014b0
        /*06b8*/ 	.word	0x00000000
        /*06bc*/ 	.word	0x00000000
        /*06c0*/ 	.short	0x0101
        /*06c2*/ 	.byte	0x3f
	.zero		1


	//   ....[24]....
        /*06c4*/ 	.word	0x00001fa0
        /*06c8*/ 	.word	0x00000000
        /*06cc*/ 	.word	0x00000000
        /*06d0*/ 	.short	0x0101
        /*06d2*/ 	.byte	0x3f
	.zero		1


	//   ....[25]....
        /*06d4*/ 	.word	0x00002b10
        /*06d8*/ 	.word	0x000000ff
        /*06dc*/ 	.word	0x00038800
        /*06e0*/ 	.short	0x010a
        /*06e2*/ 	.byte	0x25
	.zero		1


	//   ....[26]....
        /*06e4*/ 	.word	0x00002b90
        /*06e8*/ 	.word	0x00000006
        /*06ec*/ 	.word	0x00038830
        /*06f0*/ 	.short	0x010a
        /*06f2*/ 	.byte	0x3f
	.zero		1


	//   ....[27]....
        /*06f4*/ 	.word	0x00002bd0
        /*06f8*/ 	.word	0x00000006
        /*06fc*/ 	.word	0x00038830
        /*0700*/ 	.short	0x010a
        /*0702*/ 	.byte	0x3f
	.zero		1


	//   ....[28]....
        /*0704*/ 	.word	0x00002e50
        /*0708*/ 	.word	0x000000ff
        /*070c*/ 	.word	0x00038810
        /*0710*/ 	.short	0x010a
        /*0712*/ 	.byte	0x25
	.zero		1


	//   ....[29]....
        /*0714*/ 	.word	0x00002e90
        /*0718*/ 	.word	0x00000006
        /*071c*/ 	.word	0x00038850
        /*0720*/ 	.short	0x010a
        /*0722*/ 	.byte	0x3f
	.zero		1


	//   ....[30]....
        /*0724*/ 	.word	0x00002ed0
        /*0728*/ 	.word	0x00000006
        /*072c*/ 	.word	0x00038850
        /*0730*/ 	.short	0x010a
        /*0732*/ 	.byte	0x3f
	.zero		1


	//   ....[31]....
        /*0734*/ 	.word	0x000049f0
        /*0738*/ 	.word	0x00000018
        /*073c*/ 	.word	0x00000000
        /*0740*/ 	.short	0x0101
        /*0742*/ 	.byte	0x3f
	.zero		1


	//   ....[32]....
        /*0744*/ 	.word	0x00004fc0
        /*0748*/ 	.word	0x00000006
        /*074c*/ 	.word	0x00000000
        /*0750*/ 	.short	0x0101
        /*0752*/ 	.byte	0x3f
	.zero		1


	//   ....[33]....
        /*0754*/ 	.word	0x000050e0
        /*0758*/ 	.word	0x000000ff
        /*075c*/ 	.word	0x00038830
        /*0760*/ 	.short	0x010a
        /*0762*/ 	.byte	0x05
	.zero		1


	//   ....[34]....
        /*0764*/ 	.word	0x00005120
        /*0768*/ 	.word	0x000000ff
        /*076c*/ 	.word	0x00038830
        /*0770*/ 	.short	0x010a
        /*0772*/ 	.byte	0x05
	.zero		1


	//   ....[35]....
        /*0774*/ 	.word	0x00005300
        /*0778*/ 	.word	0x000000ff
        /*077c*/ 	.word	0x00038850
        /*0780*/ 	.short	0x010a
        /*0782*/ 	.byte	0x05
	.zero		1


	//   ....[36]....
        /*0784*/ 	.word	0x00005340
        /*0788*/ 	.word	0x000000ff
        /*078c*/ 	.word	0x00038850
        /*0790*/ 	.short	0x010a
        /*0792*/ 	.byte	0x05
	.zero		1


	//   ....[37]....
        /*0794*/ 	.word	0x00006c50
        /*0798*/ 	.word	0x00000099
        /*079c*/ 	.word	0x00000000
        /*07a0*/ 	.short	0x0101
        /*07a2*/ 	.byte	0x3f
	.zero		1


	//   ....[38]....
        /*07a4*/ 	.word	0x000079b0
        /*07a8*/ 	.word	0x000000b3
        /*07ac*/ 	.word	0x00000000
        /*07b0*/ 	.short	0x0101
        /*07b2*/ 	.byte	0x3f
	.zero		1


	//   ....[39]....
        /*07b4*/ 	.word	0x00009eb0
        /*07b8*/ 	.word	0x000000ff
        /*07bc*/ 	.word	0x00000000
        /*07c0*/ 	.short	0x0101
        /*07c2*/ 	.byte	0x04
	.zero		1


	//   ....[40]....
        /*07c4*/ 	.word	0x0000af20
        /*07c8*/ 	.word	0x00000000
        /*07cc*/ 	.word	0x00038840
        /*07d0*/ 	.short	0x010a
        /*07d2*/ 	.byte	0x3f
	.zero		1


	//   ....[41]....
        /*07d4*/ 	.word	0x0000b9a0
        /*07d8*/ 	.word	0x000000ff
        /*07dc*/ 	.word	0x00038800
        /*07e0*/ 	.short	0x0107
        /*07e2*/ 	.byte	0x24
	.zero		1


	//   ....[42]....
        /*07e4*/ 	.word	0x0000ba10
        /*07e8*/ 	.word	0x000000ff
        /*07ec*/ 	.word	0x00038800
        /*07f0*/ 	.short	0x0101
        /*07f2*/ 	.byte	0x24
	.zero		1


	//   ....[43]....
        /*07f4*/ 	.word	0x0000c8c0
        /*07f8*/ 	.word	0x000000ff
        /*07fc*/ 	.word	0x00038810
        /*0800*/ 	.short	0x0107
        /*0802*/ 	.byte	0x24
	.zero		1


	//   ....[44]....
        /*0804*/ 	.word	0x0000c920
        /*0808*/ 	.word	0x000000ff
        /*080c*/ 	.word	0x00038810
        /*0810*/ 	.short	0x0101
        /*0812*/ 	.byte	0x24
	.zero		1


	//   ....[45]....
        /*0814*/ 	.word	0x0000c940
        /*0818*/ 	.word	0x000000ff
        /*081c*/ 	.word	0x00038820
        /*0820*/ 	.short	0x010a
        /*0822*/ 	.byte	0x24
	.zero		1


	//   ....[46]....
        /*0824*/ 	.word	0x0000ca10
        /*0828*/ 	.word	0x00000003
        /*082c*/ 	.word	0x00038860
        /*0830*/ 	.short	0x010a
        /*0832*/ 	.byte	0x3f
	.zero		1


	//   ....[47]....
        /*0834*/ 	.word	0x0000d5d0
        /*0838*/ 	.word	0x00000003
        /*083c*/ 	.word	0x00038840
        /*0840*/ 	.short	0x010a
        /*0842*/ 	.byte	0x3f
	.zero		1


	//   ....[48]....
        /*0844*/ 	.word	0x0000d810
        /*0848*/ 	.word	0x00000003
        /*084c*/ 	.word	0x00038860
        /*0850*/ 	.short	0x010a
        /*0852*/ 	.byte	0x3f
	.zero		1


	//   ....[49]....
        /*0854*/ 	.word	0x0000e3d0
        /*0858*/ 	.word	0x00000004
        /*085c*/ 	.word	0x00038840
        /*0860*/ 	.short	0x010a
        /*0862*/ 	.byte	0x3f
	.zero		1


	//   ....[50]....
        /*0864*/ 	.word	0x0000e5f0
        /*0868*/ 	.word	0x00000004
        /*086c*/ 	.word	0x00038860
        /*0870*/ 	.short	0x010a
        /*0872*/ 	.byte	0x3f
	.zero		1


	//   ....[51]....
        /*0874*/ 	.word	0x0000f100
        /*0878*/ 	.word	0x00000004
        /*087c*/ 	.word	0x00038840
        /*0880*/ 	.short	0x010a
        /*0882*/ 	.byte	0x3f
	.zero		1


	//   ....[52]....
        /*0884*/ 	.word	0x0000f340
        /*0888*/ 	.word	0x00000004
        /*088c*/ 	.word	0x00038860
        /*0890*/ 	.short	0x010a
        /*0892*/ 	.byte	0x3f
	.zero		1


	//   ....[53]....
        /*0894*/ 	.word	0x0000fda0
        /*0898*/ 	.word	0x00000009
        /*089c*/ 	.word	0x00038820
        /*08a0*/ 	.short	0x010a
        /*08a2*/ 	.byte	0x3f
	.zero		1


	//   ....[54]....
        /*08a4*/ 	.word	0x0000ff20
        /*08a8*/ 	.word	0x00000005
        /*08ac*/ 	.word	0x00000000
        /*08b0*/ 	.short	0x010a
        /*08b2*/ 	.byte	0x3f
	.zero		1


	//   ....[55]....
        /*08b4*/ 	.word	0x0000ff70
        /*08b8*/ 	.word	0x00000007
        /*08bc*/ 	.word	0x00000000
        /*08c0*/ 	.short	0x010a
        /*08c2*/ 	.byte	0x3f
	.zero		1


	//   ....[56]....
        /*08c4*/ 	.word	0x0000ffb0
        /*08c8*/ 	.word	0x00000013
        /*08cc*/ 	.word	0x00000000
        /*08d0*/ 	.short	0x010a
        /*08d2*/ 	.byte	0x3f
	.zero		1


	//   ....[57]....
        /*08d4*/ 	.word	0x0000ffe0
        /*08d8*/ 	.word	0x00000003
        /*08dc*/ 	.word	0x00000000
        /*08e0*/ 	.short	0x010a
        /*08e2*/ 	.byte	0x3f
	.zero		1


	//   ....[58]....
        /*08e4*/ 	.word	0x00010050
        /*08e8*/ 	.word	0x00000003
        /*08ec*/ 	.word	0x00038800
        /*08f0*/ 	.short	0x010a
        /*08f2*/ 	.byte	0x3f
	.zero		1


	//   ....[59]....
        /*08f4*/ 	.word	0x000100a0
        /*08f8*/ 	.word	0x00000006
        /*08fc*/ 	.word	0x00038830
        /*0900*/ 	.short	0x010a
        /*0902*/ 	.byte	0x3f
	.zero		1


	//   ....[60]....
        /*0904*/ 	.word	0x00010100
        /*0908*/ 	.word	0x00000007
        /*090c*/ 	.word	0x00038810
        /*0910*/ 	.short	0x010a
        /*0912*/ 	.byte	0x3f
	.zero		1


	//   ....[61]....
        /*0914*/ 	.word	0x00010150
        /*0918*/ 	.word	0x00000006
        /*091c*/ 	.word	0x00038850
        /*0920*/ 	.short	0x010a
        /*0922*/ 	.byte	0x3f
	.zero		1


	//   ....[62]....
        /*0924*/ 	.word	0x000101b0
        /*0928*/ 	.word	0x00000005
        /*092c*/ 	.word	0x00038830
        /*0930*/ 	.short	0x010a
        /*0932*/ 	.byte	0x3f
	.zero		1


	//   ....[63]....
        /*0934*/ 	.word	0x00010210
        /*0938*/ 	.word	0x00000005
        /*093c*/ 	.word	0x00038850
        /*0940*/ 	.short	0x010a
        /*0942*/ 	.byte	0x3f
	.zero		1


	//   ....[64]....
        /*0944*/ 	.word	0x000103b0
        /*0948*/ 	.word	0x00000000
        /*094c*/ 	.word	0x00038840
        /*0950*/ 	.short	0x010a
        /*0952*/ 	.byte	0x3f
	.zero		1


	//   ....[65]....
        /*0954*/ 	.word	0x000112f0
        /*0958*/ 	.word	0x00000003
        /*095c*/ 	.word	0x00038820
        /*0960*/ 	.short	0x010a
        /*0962*/ 	.byte	0x3f
	.zero		1


	//   ....[66]....
        /*0964*/ 	.word	0x00011340
        /*0968*/ 	.word	0x00000003
        /*096c*/ 	.word	0x00038860
        /*0970*/ 	.short	0x010a
        /*0972*/ 	.byte	0x3f
	.zero		1


	//   ....[67]....
        /*0974*/ 	.word	0x00011390
        /*0978*/ 	.word	0x00000003
        /*097c*/ 	.word	0x00038840
        /*0980*/ 	.short	0x010a
        /*0982*/ 	.byte	0x3f
	.zero		1


	//   ....[68]....
        /*0984*/ 	.word	0x000113e0
        /*0988*/ 	.word	0x00000003
        /*098c*/ 	.word	0x00038860
        /*0990*/ 	.short	0x010a
        /*0992*/ 	.byte	0x3f
	.zero		1


	//   ....[69]....
        /*0994*/ 	.word	0x00011430
        /*0998*/ 	.word	0x00000004
        /*099c*/ 	.word	0x00038840
        /*09a0*/ 	.short	0x010a
        /*09a2*/ 	.byte	0x3f
	.zero		1


	//   ....[70]....
        /*09a4*/ 	.word	0x00011480
        /*09a8*/ 	.word	0x00000004
        /*09ac*/ 	.word	0x00038860
        /*09b0*/ 	.short	0x010a
        /*09b2*/ 	.byte	0x3f
	.zero		1


	//   ....[71]....
        /*09b4*/ 	.word	0x000114d0
        /*09b8*/ 	.word	0x00000004
        /*09bc*/ 	.word	0x00038840
        /*09c0*/ 	.short	0x010a
        /*09c2*/ 	.byte	0x3f
	.zero		1


	//   ....[72]....
        /*09c4*/ 	.word	0x00011520
        /*09c8*/ 	.word	0x00000004
        /*09cc*/ 	.word	0x00038860
        /*09d0*/ 	.short	0x010a
        /*09d2*/ 	.byte	0x3f
	.zero		1


	//   ....[73]....
        /*09d4*/ 	.word	0x00011570
        /*09d8*/ 	.word	0x00000009
        /*09dc*/ 	.word	0x00038820
        /*09e0*/ 	.short	0x010a
        /*09e2*/ 	.byte	0x3f
	.zero		1


	//   ....[74]....
        /*09e4*/ 	.word	0x00011710
        /*09e8*/ 	.word	0x00000005
        /*09ec*/ 	.word	0x00000000
        /*09f0*/ 	.short	0x010a
        /*09f2*/ 	.byte	0x3f
	.zero		1


	//   ....[75]....
        /*09f4*/ 	.word	0x00011760
        /*09f8*/ 	.word	0x00000007
        /*09fc*/ 	.word	0x00000000
        /*0a00*/ 	.short	0x010a
        /*0a02*/ 	.byte	0x3f
	.zero		1


	//   ....[76]....
        /*0a04*/ 	.word	0x000117b0
        /*0a08*/ 	.word	0x00000013
        /*0a0c*/ 	.word	0x00000000
        /*0a10*/ 	.short	0x010a
        /*0a12*/ 	.byte	0x3f
	.zero		1


	//----- nvinfo : EIATTR_NUM_MBARRIERS
	.align		4
.L_172:
        /*0a14*/ 	.byte	0x03, 0x38
        /*0a16*/ 	.short	0x0017


	//----- nvinfo : EIATTR_EXIT_INSTR_OFFSETS
	.align		4
        /*0a18*/ 	.byte	0x04, 0x1c
        /*0a1a*/ 	.short	(.L_174 - .L_173)


	//   ....[0]....
.L_173:
        /*0a1c*/ 	.word	0x000009e0


	//   ....[1]....
        /*0a20*/ 	.word	0x0000a360


	//   ....[2]....
        /*0a24*/ 	.word	0x00010030


	//----- nvinfo : EIATTR_MAX_THREADS
	.align		4
.L_174:
        /*0a28*/ 	.byte	0x04, 0x05
        /*0a2a*/ 	.short	(.L_176 - .L_175)
.L_175:
        /*0a2c*/ 	.word	0x00000180
        /*0a30*/ 	.word	0x00000001
        /*0a34*/ 	.word	0x00000001


	//----- nvinfo : EIATTR_CRS_STACK_SIZE
	.align		4
.L_176:
        /*0a38*/ 	.byte	0x04, 0x1e
        /*0a3a*/ 	.short	(.L_178 - .L_177)
.L_177:
        /*0a3c*/ 	.word	0x00000000


	//----- nvinfo : EIATTR_CBANK_PARAM_SIZE
	.align		4
.L_178:
        /*0a40*/ 	.byte	0x03, 0x19
        /*0a42*/ 	.short	0x0b70


	//----- nvinfo : EIATTR_PARAM_CBANK
	.align		4
        /*0a44*/ 	.byte	0x04, 0x0a
        /*0a46*/ 	.short	(.L_180 - .L_179)
	.align		4
.L_179:
        /*0a48*/ 	.word	index@(.nv.constant0._ZN7cutlass13device_kernelIN5flash11enable_sm90INS1_16FlashAttnFwdSm90INS1_25CollectiveMainloopFwdSm90ILi2EN4cute5tupleIJNS5_1CILi1EEES8_S8_EEENS6_IJNS7_ILi64EEESA_SA_EEELi512ENS_10bfloat16_tEfNS_4arch4Sm90ELb0ELb0ELb0ELb0ELb0ELb0ELb1ELb0ELb0ELb1ELb0ELb0EEENS1_21CollectiveEpilogueFwdINS6_IJSA_NS7_ILi512EEESA_EEES9_SC_SE_Li256ELb0ELb1ELb0ELb0EEENS1_29StaticPersistentTileSchedulerILb0EEEEEEEEEvNT_6ParamsE)
        /*0a4c*/ 	.short	0x0210
        /*0a4e*/ 	.short	0x0b70


	//----- nvinfo : EIATTR_SW_WAR
	.align		4
.L_180:
        /*0a50*/ 	.byte	0x04, 0x36
        /*0a52*/ 	.short	(.L_182 - .L_181)
.L_181:
        /*0a54*/ 	.word	0x00000008
.L_182:


//--------------------- .nv.info._ZN7cutlass13device_kernelIN5flash11enable_sm90INS1_16FlashAttnFwdSm90INS1_25CollectiveMainloopFwdSm90ILi2EN4cute5tupleIJNS5_1CILi1EEES8_S8_EEENS6_IJNS7_ILi64EEESA_SA_EEELi512ENS_10bfloat16_tEfNS_4arch4Sm90ELb0ELb0ELb0ELb1ELb0ELb0ELb0ELb0ELb0ELb1ELb0ELb0EEENS1_21CollectiveEpilogueFwdINS6_IJSA_NS7_ILi512EEESA_EEES9_SC_SE_Li256ELb1ELb1ELb0ELb0EEENS1_36VarlenDynamicPersistentTileSchedulerILi64ELi64ELi256ELi128ELb0ELb1ELb1ELb0ELb1ELb1EEEEEEEEEvNT_6ParamsE --------------------------
	.section	.nv.info._ZN7cutlass13device_kernelIN5flash11enable_sm90INS1_16FlashAttnFwdSm90INS1_25CollectiveMainloopFwdSm90ILi2EN4cute5tupleIJNS5_1CILi1EEES8_S8_EEENS6_IJNS7_ILi64EEESA_SA_EEELi512ENS_10bfloat16_tEfNS_4arch4Sm90ELb0ELb0ELb0ELb1ELb0ELb0ELb0ELb0ELb0ELb1ELb0ELb0EEENS1_21CollectiveEpilogueFwdINS6_IJSA_NS7_ILi512EEESA_EEES9_SC_SE_Li256ELb1ELb1ELb0ELb0EEENS1_36VarlenDynamicPersistentTileSchedulerILi64ELi64ELi256ELi128ELb0ELb1ELb1ELb0ELb1ELb1EEEEEEEEEvNT_6ParamsE,"",@"SHT_CUDA_INFO"
	.sectionflags	@""
	.align	4


	//----- nvinfo : EIATTR_CUDA_API_VERSION
	.align		4
        /*0000*/ 	.byte	0x04, 0x37
        /*0002*/ 	.short	(.L_184 - .L_183)
.L_183:
        /*0004*/ 	.word	0x00000082


	//----- nvinfo : EIATTR_KPARAM_INFO
	.align		4
.L_184:
        /*0008*/ 	.byte	0x04, 0x17
        /*000a*/ 	.short	(.L_186 - .L_185)
.L_185:
        /*000c*/ 	.word	0x00000000
        /*0010*/ 	.short	0x0000
        /*0012*/ 	.short	0x0070
        /*0014*/ 	.byte	0x00, 0xf0, 0x01, 0x2a


	//----- nvinfo : EIATTR_SPARSE_MMA_MASK
	.align		4
.L_186:
        /*0018*/ 	.byte	0x03, 0x50
        /*001a*/ 	.short	0x0000


	//----- nvinfo : EIATTR_MAXREG_COUNT
	.align		4
        /*001c*/ 	.byte	0x03, 0x1b
        /*001e*/ 	.short	0x00a8


	//----- nvinfo : EIATTR_NUM_BARRIERS
	.align		4
        /*0020*/ 	.byte	0x02, 0x4c
        /*0022*/ 	.byte	0x10
	.zero		1


	//----- nvinfo : EIATTR_EXTERNS
	.align		4
        /*0024*/ 	.byte	0x04, 0x0f
        /*0026*/ 	.short	(.L_188 - .L_187)


	//   ....[0]....
	.align		4
.L_187:
        /*0028*/ 	.word	index@(__assertfail)


	//----- nvinfo : EIATTR_ANNOTATIONS
	.align		4
.L_188:
        /*002c*/ 	.byte	0x04, 0x55
        /*002e*/ 	.short	(.L_190 - .L_189)


	//   ....[0]....
.L_189:
        /* <DEDUP_REMOVED lines=81> */


	//----- nvinfo : EIATTR_MERCURY_ISA_VERSION
	.align		4
.L_190:
        /*0530*/ 	.byte	0x03, 0x5f
        /*0532*/ 	.short	0x0101


	//----- nvinfo : EIATTR_UNUSED_LOAD_BYTE_OFFSET
	.align		4
        /*0534*/ 	.byte	0x04, 0x44
        /*0536*/ 	.short	(.L_192 - .L_191)


	//   ....[0]....
.L_191:
        /*0538*/ 	.word	0x00000a20
        /*053c*/ 	.word	0x0000fff0


	//   ....[1]....
        /*0540*/ 	.word	0x00006b40
        /*0544*/ 	.word	0x0000fff0


	//----- nvinfo : EIATTR_INT_WARP_WIDE_INSTR_OFFSETS
	.align		4
.L_192:
        /*0548*/ 	.byte	0x04, 0x31
        /*054a*/ 	.short	(.L_194 - .L_193)


	//   ....[0]....
.L_193:
        /*054c*/ 	.word	0x00000130


	//   ....[1]....
        /*0550*/ 	.word	0x00000170


	//   ....[2]....
        /*0554*/ 	.word	0x000001e0


	//   ....[3]....
        /*0558*/ 	.word	0x0000ab40


	//   ....[4]....
        /*055c*/ 	.word	0x0000abd0


	//   ....[5]....
        /*0560*/ 	.word	0x0000f8c0


	//   ....[6]....
        /*0564*/ 	.word	0x0000f950


	//----- nvinfo : EIATTR_COOP_GROUP_MASK_REGIDS
	.align		4
.L_194:
        /*0568*/ 	.byte	0x04, 0x29
        /*056a*/ 	.short	(.L_196 - .L_195)


	//   ....[0]....
.L_195:
        /*056c*/ 	.word	0xffffffff


	//   ....[1]....
        /*0570*/ 	.word	0xffffffff


	//   ....[2]....
        /*0574*/ 	.word	0xffffffff


	//   ....[3]....
        /*0578*/ 	.word	0xffffffff


	//   ....[4]....
        /*057c*/ 	.word	0xffffffff


	//   ....[5]....
        /*0580*/ 	.word	0xffffffff


	//   ....[6]....
        /*0584*/ 	.word	0xffffffff


	//   ....[7]....
        /*0588*/ 	.word	0xffffffff


	//   ....[8]....
        /*058c*/ 	.word	0xffffffff


	//   ....[9]....
        /*0590*/ 	.word	0xffffffff


	//   ....[10]....
        /*0594*/ 	.word	0xffffffff


	//   ....[11]....
        /*0598*/ 	.word	0xffffffff


	//   ....[12]....
        /*059c*/ 	.word	0xffffffff


	//   ....[13]....
        /*05a0*/ 	.word	0xffffffff


	//   ....[14]....
        /*05a4*/ 	.word	0xffffffff


	//   ....[15]....
        /*05a8*/ 	.word	0xffffffff


	//   ....[16]....
        /*05ac*/ 	.word	0xffffffff


	//   ....[17]....
        /*05b0*/ 	.word	0xffffffff


	//   ....[18]....
        /*05b4*/ 	.word	0xffffffff


	//   ....[19]....
        /*05b8*/ 	.word	0xffffffff


	//   ....[20]....
        /*05bc*/ 	.word	0xffffffff


	//   ....[21]....
        /*05c0*/ 	.word	0xffffffff


	//   ....[22]....
        /*05c4*/ 	.word	0xffffffff


	//   ....[23]....
        /*05c8*/ 	.word	0xffffffff


	//   ....[24]....
        /*05cc*/ 	.word	0xffffffff


	//   ....[25]....
        /*05d0*/ 	.word	0xffffffff


	//   ....[26]....
        /*05d4*/ 	.word	0xffffffff


	//   ....[27]....
        /*05d8*/ 	.word	0xffffffff


	//   ....[28]....
        /*05dc*/ 	.word	0xffffffff


	//   ....[29]....
        /*05e0*/ 	.word	0xffffffff


	//   ....[30]....
        /*05e4*/ 	.word	0xffffffff


	//   ....[31]....
        /*05e8*/ 	.word	0xffffffff


	//   ....[32]....
        /*05ec*/ 	.word	0xffffffff


	//   ....[33]....
        /*05f0*/ 	.word	0xffffffff


	//   ....[34]....
        /*05f4*/ 	.word	0xffffffff


	//   ....[35]....
        /*05f8*/ 	.word	0xffffffff


	//   ....[36]....
        /*05fc*/ 	.word	0xffffffff


	//   ....[37]....
        /*0600*/ 	.word	0xffffffff


	//   ....[38]....
        /*0604*/ 	.word	0xffffffff


	//   ....[39]....
        /*0608*/ 	.word	0xffffffff


	//   ....[40]....
        /*060c*/ 	.word	0xffffffff


	//   ....[41]....
        /*0610*/ 	.word	0xffffffff


	//   ....[42]....
        /*0614*/ 	.word	0xffffffff


	//   ....[43]....
        /*0618*/ 	.word	0xffffffff


	//   ....[44]....
        /*061c*/ 	.word	0xffffffff


	//   ....[45]....
        /*0620*/ 	.word	0xffffffff


	//   ....[46]....
        /*0624*/ 	.word	0xffffffff


	//   ....[47]....
        /*0628*/ 	.word	0xffffffff


	//   ....[48]....
        /*062c*/ 	.word	0xffffffff


	//   ....[49]....
        /*0630*/ 	.word	0xffffffff


	//   ....[50]....
        /*0634*/ 	.word	0xffffffff


	//   ....[51]....
        /*0638*/ 	.word	0xffffffff


	//   ....[52]....
        /*063c*/ 	.word	0xffffffff


	//   ....[53]....
        /*0640*/ 	.word	0xffffffff


	//   ....[54]....
        /*0644*/ 	.word	0xffffffff


	//   ....[55]....
        /*0648*/ 	.word	0xffffffff


	//   ....[56]....
        /*064c*/ 	.word	0xffffffff


	//   ....[57]....
        /*0650*/ 	.word	0xffffffff


	//   ....[58]....
        /*0654*/ 	.word	0xffffffff


	//   ....[59]....
        /*0658*/ 	.word	0xffffffff


	//   ....[60]....
        /*065c*/ 	.word	0xffffffff


	//   ....[61]....
        /*0660*/ 	.word	0xffffffff


	//   ....[62]....
        /*0664*/ 	.word	0xffffffff


	//   ....[63]....
        /*0668*/ 	.word	0xffffffff


	//   ....[64]....
        /*066c*/ 	.word	0xffffffff


	//   ....[65]....
        /*0670*/ 	.word	0xffffffff


	//   ....[66]....
        /*0674*/ 	.word	0xffffffff


	//   ....[67]....
        /*0678*/ 	.word	0xffffffff


	//   ....[68]....
        /*067c*/ 	.word	0xffffffff


	//   ....[69]....
        /*0680*/ 	.word	0xffffffff


	//   ....[70]....
        /*0684*/ 	.word	0xffffffff


	//   ....[71]....
        /*0688*/ 	.word	0xffffffff


	//   ....[72]....
        /*068c*/ 	.word	0xffffffff


	//   ....[73]....
        /*0690*/ 	.word	0xffffffff


	//   ....[74]....
        /*0694*/ 	.word	0xffffffff


	//   ....[75]....
        /*0698*/ 	.word	0xffffffff


	//   ....[76]....
        /*069c*/ 	.word	0xffffffff


	//   ....[77]....
        /*06a0*/ 	.word	0xffffffff


	//   ....[78]....
        /*06a4*/ 	.word	0xffffffff


	//   ....[79]....
        /*06a8*/ 	.word	0x0500000f


	//   ....[80]....
        /*06ac*/ 	.word	0x0500000f


	//   ....[81]....
        /*06b0*/ 	.word	0x0500000f


	//   ....[82]....
        /*06b4*/ 	.word	0x0500000f


	//   ....[83]....
        /*06b8*/ 	.word	0x0500000f


	//   ....[84]....
        /*06bc*/ 	.word	0x0500000f


	//   ....[85]....
        /*06c0*/ 	.word	0x0500000f


	//   ....[86]....
        /*06c4*/ 	.word	0x0500000f


	//   ....[87]....
        /*06c8*/ 	.word	0x0500000f


	//   ....[88]....
        /*06cc*/ 	.word	0x0500000f


	//   ....[89]....
        /*06d0*/ 	.word	0x0500000f


	//   ....[90]....
        /*06d4*/ 	.word	0x0500000f


	//   ....[91]....
        /*06d8*/ 	.word	0x0500000f


	//   ....[92]....
        /*06dc*/ 	.word	0x0500000f


	//   ....[93]....
        /*06e0*/ 	.word	0x0500000f


	//   ....[94]....
        /*06e4*/ 	.word	0x0500000f


	//   ....[95]....
        /*06e8*/ 	.word	0x0500000f


	//   ....[96]....
        /*06ec*/ 	.word	0x0500000f


	//   ....[97]....
        /*06f0*/ 	.word	0x0500000f


	//   ....[98]....
        /*06f4*/ 	.word	0x0500000f


	//   ....[99]....
        /*06f8*/ 	.word	0x0500000f


	//   ....[100]....
        /*06fc*/ 	.word	0x0500000f


	//   ....[101]....
        /*0700*/ 	.word	0x0500000f


	//   ....[102]....
        /*0704*/ 	.word	0x0500000f


	//   ....[103]....
        /*0708*/ 	.word	0x0500000f


	//   ....[104]....
        /*070c*/ 	.word	0x0500000f


	//   ....[105]....
        /*0710*/ 	.word	0x0500000f


	//----- nvinfo : EIATTR_COOP_GROUP_INSTR_OFFSETS
	.align		4
.L_196:
        /*0714*/ 	.byte	0x04, 0x28
        /*0716*/ 	.short	(.L_198 - .L_197)


	//   ....[0]....
.L_197:
        /*0718*/ 	.word	0x00000060


	//   ....[1]....
        /*071c*/ 	.word	0x00000140


	//   ....[2]....
        /*0720*/ 	.word	0x00000190


	//   ....[3]....
        /*0724*/ 	.word	0x00000380


	//   ....[4]....
        /*0728*/ 	.word	0x000004e0


	//   ....[5]....
        /*072c*/ 	.word	0x00000600


	//   ....[6]....
        /*0730*/ 	.word	0x00000760


	//   ....[7]....
        /*0734*/ 	.word	0x00001800


	//   ....[8]....
        /*0738*/ 	.word	0x00003140


	//   ....[9]....
        /*073c*/ 	.word	0x00003b10


	//   ....[10]....
        /*0740*/ 	.word	0x00003b60


	//   ....[11]....
        /*0744*/ 	.word	0x00003d70


	//   ....[12]....
        /*0748*/ 	.word	0x00003e20


	//   ....[13]....
        /*074c*/ 	.word	0x00004700


	//   ....[14]....
        /*0750*/ 	.word	0x00004b60


	//   ....[15]....
        /*0754*/ 	.word	0x00004b90


	//   ....[16]....
        /*0758*/ 	.word	0x00004e10


	//   ....[17]....
        /*075c*/ 	.word	0x00004fe0


	//   ....[18]....
        /*0760*/ 	.word	0x00006000


	//   ....[19]....
        /*0764*/ 	.word	0x00006040


	//   ....[20]....
        /*0768*/ 	.word	0x00006070


	//   ....[21]....
        /*076c*/ 	.word	0x000060c0


	//   ....[22]....
        /*0770*/ 	.word	0x000060e0


	//   ....[23]....
        /*0774*/ 	.word	0x00007a70


	//   ....[24]....
        /*0778*/ 	.word	0x000080b0


	//   ....[25]....
        /*077c*/ 	.word	0x000080e0


	//   ....[26]....
        /*0780*/ 	.word	0x00008110


	//   ....[27]....
        /*0784*/ 	.word	0x00008130


	//   ....[28]....
        /*0788*/ 	.word	0x000087d0


	//   ....[29]....
        /*078c*/ 	.word	0x000087f0


	//   ....[30]....
        /*0790*/ 	.word	0x00008a20


	//   ....[31]....
        /*0794*/ 	.word	0x00008a40


	//   ....[32]....
        /*0798*/ 	.word	0x000095f0


	//   ....[33]....
        /*079c*/ 	.word	0x00009630


	//   ....[34]....
        /*07a0*/ 	.word	0x00009870


	//   ....[35]....
        /*07a4*/ 	.word	0x00009890


	//   ....[36]....
        /*07a8*/ 	.word	0x00009b20


	//   ....[37]....
        /*07ac*/ 	.word	0x00009d00


	//   ....[38]....
        /*07b0*/ 	.word	0x00009d30


	//   ....[39]....
        /*07b4*/ 	.word	0x00009d60


	//   ....[40]....
        /*07b8*/ 	.word	0x00009d90


	//   ....[41]....
        /*07bc*/ 	.word	0x00009dc0


	//   ....[42]....
        /*07c0*/ 	.word	0x00009df0


	//   ....[43]....
        /*07c4*/ 	.word	0x00009f60


	//   ....[44]....
        /*07c8*/ 	.word	0x00009f90


	//   ....[45]....
        /*07cc*/ 	.word	0x00009fc0


	//   ....[46]....
        /*07d0*/ 	.word	0x00009ff0


	//   ....[47]....
        /*07d4*/ 	.word	0x0000a020


	//   ....[48]....
        /*07d8*/ 	.word	0x0000a050


	//   ....[49]....
        /*07dc*/ 	.word	0x0000a0f0


	//   ....[50]....
        /*07e0*/ 	.word	0x0000a120


	//   ....[51]....
        /*07e4*/ 	.word	0x0000a1b0


	//   ....[52]....
        /*07e8*/ 	.word	0x0000b150


	//   ....[53]....
        /*07ec*/ 	.word	0x0000bca0


	//   ....[54]....
        /*07f0*/ 	.word	0x0000bcb0


	//   ....[55]....
        /*07f4*/ 	.word	0x0000bcd0


	//   ....[56]....
        /*07f8*/ 	.word	0x0000bd70


	//   ....[57]....
        /*07fc*/ 	.word	0x0000bda0


	//   ....[58]....
        /*0800*/ 	.word	0x0000be10


	//   ....[59]....
        /*0804*/ 	.word	0x0000be20


	//   ....[60]....
        /*0808*/ 	.word	0x0000be90


	//   ....[61]....
        /*080c*/ 	.word	0x0000fb50


	//   ....[62]....
        /*0810*/ 	.word	0x0000fb80


	//   ....[63]....
        /*0814*/ 	.word	0x0000fbc0


	//   ....[64]....
        /*0818*/ 	.word	0x0000fbf0


	//   ....[65]....
        /*081c*/ 	.word	0x0000fc20


	//   ....[66]....
        /*0820*/ 	.word	0x0000fc50


	//   ....[67]....
        /*0824*/ 	.word	0x0000fc80


	//   ....[68]....
        /*0828*/ 	.word	0x0000fcb0


	//   ....[69]....
        /*082c*/ 	.word	0x0000fe30


	//   ....[70]....
        /*0830*/ 	.word	0x0000fe60


	//   ....[71]....
        /*0834*/ 	.word	0x0000fe90


	//   ....[72]....
        /*0838*/ 	.word	0x0000fec0


	//   ....[73]....
        /*083c*/ 	.word	0x0000fef0


	//   ....[74]....
        /*0840*/ 	.word	0x0000ff20


	//   ....[75]....
        /*0844*/ 	.word	0x0000ffe0


	//   ....[76]....
        /*0848*/ 	.word	0x00010000


	//   ....[77]....
        /*084c*/ 	.word	0x00010070


	//   ....[78]....
        /*0850*/ 	.word	0x00010500


	//   ....[79]....
        /*0854*/ 	.word	0x00010ab0


	//   ....[80]....
        /*0858*/ 	.word	0x00010c60


	//   ....[81]....
        /*085c*/ 	.word	0x00010cb0


	//   ....[82]....
        /*0860*/ 	.word	0x00010d10


	//   ....[83]....
        /*0864*/ 	.word	0x00010db0


	//   ....[84]....
        /*0868*/ 	.word	0x00010e60


	//   ....[85]....
        /*086c*/ 	.word	0x00010f00


	//   ....[86]....
        /*0870*/ 	.word	0x00010fc0


	//   ....[87]....
        /*0874*/ 	.word	0x000110a0


	//   ....[88]....
        /*0878*/ 	.word	0x000113d0


	//   ....[89]....
        /*087c*/ 	.word	0x00011470


	//   ....[90]....
        /*0880*/ 	.word	0x00011590


	//   ....[91]....
        /*0884*/ 	.word	0x00011600


	//   ....[92]....
        /*0888*/ 	.word	0x00011670


	//   ....[93]....
        /*088c*/ 	.word	0x000116e0


	//   ....[94]....
        /*0890*/ 	.word	0x00011750


	//   ....[95]....
        /*0894*/ 	.word	0x000117d0


	//   ....[96]....
        /*0898*/ 	.word	0x00011860


	//   ....[97]....
        /*089c*/ 	.word	0x00011900


	//   ....[98]....
        /*08a0*/ 	.word	0x00011970


	//   ....[99]....
        /*08a4*/ 	.word	0x000119e0


	//   ....[100]....
        /*08a8*/ 	.word	0x00011a50


	//   ....[101]....
        /*08ac*/ 	.word	0x00011ad0


	//   ....[102]....
        /*08b0*/ 	.word	0x00011b40


	//   ....[103]....
        /*08b4*/ 	.word	0x00011be0


	//   ....[104]....
        /*08b8*/ 	.word	0x00011c70


	//   ....[105]....
        /*08bc*/ 	.word	0x00011d90


	//----- nvinfo : EIATTR_REG_RECONFIG
	.align		4
.L_198:
        /*08c0*/ 	.byte	0x01, 0x54
	.zero		2


	//----- nvinfo : EIATTR_SYSCALL_OFFSETS
	.align		4
        /*08c4*/ 	.byte	0x04, 0x46
        /*08c6*/ 	.short	(.L_200 - .L_199)


	//   ....[0]....
.L_199:
        /*08c8*/ 	.word	0x00003300


	//   ....[1]....
        /*08cc*/ 	.word	0x0000ad40


	//   ....[2]....
        /*08d0*/ 	.word	0x0000aea0


	//   ....[3]....
        /*08d4*/ 	.word	0x0000afa0


	//   ....[4]....
        /*08d8*/ 	.word	0x0000b8d0


	//----- nvinfo : EIATTR_MBARRIER_INSTR_OFFSETS
	.align		4
.L_200:
        /*08dc*/ 	.byte	0x04, 0x39
        /*08de*/ 	.short	(.L_202 - .L_201)


	//   ....[0]....
.L_201:
        /*08e0*/ 	.word	0x00000270
        /*08e4*/ 	.word	0x000000ff
        /*08e8*/ 	.word	0x00028c00
        /*08ec*/ 	.short	0x0100
        /*08ee*/ 	.byte	0x08
	.zero		1


	//   ....[1]....
        /*08f0*/ 	.word	0x00000280
        /*08f4*/ 	.word	0x000000ff
        /*08f8*/ 	.word	0x00028c20
        /*08fc*/ 	.short	0x0100
        /*08fe*/ 	.byte	0x08
	.zero		1


	//   ....[2]....
        /*0900*/ 	.word	0x00000330
        /*0904*/ 	.word	0x000000ff
        /*0908*/ 	.word	0x00028c30
        /*090c*/ 	.short	0x0100
        /*090e*/ 	.byte	0x06
	.zero		1


	//   ....[3]....
        /*0910*/ 	.word	0x00000340
        /*0914*/ 	.word	0x000000ff
        /*0918*/ 	.word	0x00028c40
        /*091c*/ 	.short	0x0100
        /*091e*/ 	.byte	0x06
	.zero		1


	//   ....[4]....
        /*0920*/ 	.word	0x00000350
        /*0924*/ 	.word	0x000000ff
        /*0928*/ 	.word	0x00028c38
        /*092c*/ 	.short	0x0100
        /*092e*/ 	.byte	0x06
	.zero		1


	//   ....[5]....
        /*0930*/ 	.word	0x00000360
        /*0934*/ 	.word	0x000000ff
        /*0938*/ 	.word	0x00028c48
        /*093c*/ 	.short	0x0100
        /*093e*/ 	.byte	0x06
	.zero		1


	//   ....[6]....
        /*0940*/ 	.word	0x00000490
        /*0944*/ 	.word	0x000000ff
        /*0948*/ 	.word	0x00028c50
        /*094c*/ 	.short	0x0100
        /*094e*/ 	.byte	0x08
	.zero		1


	//   ....[7]....
        /*0950*/ 	.word	0x000004a0
        /*0954*/ 	.word	0x000000ff
        /*0958*/ 	.word	0x00028c60
        /*095c*/ 	.short	0x0100
        /*095e*/ 	.byte	0x08
	.zero		1


	//   ....[8]....
        /*0960*/ 	.word	0x000004b0
        /*0964*/ 	.word	0x000000ff
        /*0968*/ 	.word	0x00028c58
        /*096c*/ 	.short	0x0100
        /*096e*/ 	.byte	0x08
	.zero		1


	//   ....[9]....
        /*0970*/ 	.word	0x000004c0
        /*0974*/ 	.word	0x000000ff
        /*0978*/ 	.word	0x00028c68
        /*097c*/ 	.short	0x0100
        /*097e*/ 	.byte	0x08
	.zero		1


	//   ....[10]....
        /*0980*/ 	.word	0x000005b0
        /*0984*/ 	.word	0x000000ff
        /*0988*/ 	.word	0x00028c70
        /*098c*/ 	.short	0x0100
        /*098e*/ 	.byte	0x06
	.zero		1


	//   ....[11]....
        /*0990*/ 	.word	0x000005c0
        /*0994*/ 	.word	0x000000ff
        /*0998*/ 	.word	0x00028c80
        /*099c*/ 	.short	0x0100
        /*099e*/ 	.byte	0x06
	.zero		1


	//   ....[12]....
        /*09a0*/ 	.word	0x000005d0
        /*09a4*/ 	.word	0x000000ff
        /*09a8*/ 	.word	0x00028c78
        /*09ac*/ 	.short	0x0100
        /*09ae*/ 	.byte	0x06
	.zero		1


	//   ....[13]....
        /*09b0*/ 	.word	0x000005e0
        /*09b4*/ 	.word	0x000000ff
        /*09b8*/ 	.word	0x00028c88
        /*09bc*/ 	.short	0x0100
        /*09be*/ 	.byte	0x06
	.zero		1


	//   ....[14]....
        /*09c0*/ 	.word	0x00000710
        /*09c4*/ 	.word	0x000000ff
        /*09c8*/ 	.word	0x00028c90
        /*09cc*/ 	.short	0x0100
        /*09ce*/ 	.byte	0x08
	.zero		1


	//   ....[15]....
        /*09d0*/ 	.word	0x00000720
        /*09d4*/ 	.word	0x000000ff
        /*09d8*/ 	.word	0x00028ca0
        /*09dc*/ 	.short	0x0100
        /*09de*/ 	.byte	0x08
	.zero		1


	//   ....[16]....
        /*09e0*/ 	.word	0x00000730
        /*09e4*/ 	.word	0x000000ff
        /*09e8*/ 	.word	0x00028c98
        /*09ec*/ 	.short	0x0100
        /*09ee*/ 	.byte	0x08
	.zero		1


	//   ....[17]....
        /*09f0*/ 	.word	0x00000740
        /*09f4*/ 	.word	0x000000ff
        /*09f8*/ 	.word	0x00028ca8
        /*09fc*/ 	.short	0x0100
        /*09fe*/ 	.byte	0x08
	.zero		1


	//   ....[18]....
        /*0a00*/ 	.word	0x00000870
        /*0a04*/ 	.word	0x000000ff
        /*0a08*/ 	.word	0x00028cb0
        /*0a0c*/ 	.short	0x0100
        /*0a0e*/ 	.byte	0x08
	.zero		1


	//   ....[19]....
        /*0a10*/ 	.word	0x00000880
        /*0a14*/ 	.word	0x000000ff
        /*0a18*/ 	.word	0x00028cc0
        /*0a1c*/ 	.short	0x0100
        /*0a1e*/ 	.byte	0x08
	.zero		1


	//   ....[20]....
        /*0a20*/ 	.word	0x00000890
        /*0a24*/ 	.word	0x000000ff
        /*0a28*/ 	.word	0x00028cb8
        /*0a2c*/ 	.short	0x0100
        /*0a2e*/ 	.byte	0x08
	.zero		1


	//   ....[21]....
        /*0a30*/ 	.word	0x000008a0
        /*0a34*/ 	.word	0x000000ff
        /*0a38*/ 	.word	0x00028cc8
        /*0a3c*/ 	.short	0x0100
        /*0a3e*/ 	.byte	0x08
	.zero		1


	//   ....[22]....
        /*0a40*/ 	.word	0x00001910
        /*0a44*/ 	.word	0x000000ff
        /*0a48*/ 	.word	0x00028c50
        /*0a4c*/ 	.short	0x010a
        /*0a4e*/ 	.byte	0x10
	.zero		1


	//   ....[23]....
        /*0a50*/ 	.word	0x00001be0
        /*0a54*/ 	.word	0x00000000
        /*0a58*/ 	.word	0x00000000
        /*0a5c*/ 	.short	0x0101
        /*0a5e*/ 	.byte	0x3f
	.zero		1


	//   ....[24]....
        /*0a60*/ 	.word	0x00002560
        /*0a64*/ 	.word	0x000000ff
        /*0a68*/ 	.word	0x00028c50
        /*0a6c*/ 	.short	0x010a
        /*0a6e*/ 	.byte	0x06
	.zero		1


	//   ....[25]....
        /*0a70*/ 	.word	0x000025a0
        /*0a74*/ 	.word	0x000000ff
        /*0a78*/ 	.word	0x00028c50
        /*0a7c*/ 	.short	0x010a
        /*0a7e*/ 	.byte	0x06
	.zero		1


	//   ....[26]....
        /*0a80*/ 	.word	0x000027f0
        /*0a84*/ 	.word	0x00000000
        /*0a88*/ 	.word	0x00000000
        /*0a8c*/ 	.short	0x0101
        /*0a8e*/ 	.byte	0x3f
	.zero		1


	//   ....[27]....
        /*0a90*/ 	.word	0x00003380
        /*0a94*/ 	.word	0x000000ff
        /*0a98*/ 	.word	0x00028c00
        /*0a9c*/ 	.short	0x010a
        /*0a9e*/ 	.byte	0x2a
	.zero		1


	//   ....[28]....
        /*0aa0*/ 	.word	0x00003400
        /*0aa4*/ 	.word	0x00000007
        /*0aa8*/ 	.word	0x00028c30
        /*0aac*/ 	.short	0x010a
        /*0aae*/ 	.byte	0x3f
	.zero		1


	//   ....[29]....
        /*0ab0*/ 	.word	0x00003440
        /*0ab4*/ 	.word	0x00000007
        /*0ab8*/ 	.word	0x00028c30
        /*0abc*/ 	.short	0x010a
        /*0abe*/ 	.byte	0x3f
	.zero		1


	//   ....[30]....
        /*0ac0*/ 	.word	0x00004010
        /*0ac4*/ 	.word	0x00000005
        /*0ac8*/ 	.word	0x00000000
        /*0acc*/ 	.short	0x0101
        /*0ace*/ 	.byte	0x3f
	.zero		1


	//   ....[31]....
        /*0ad0*/ 	.word	0x00004480
        /*0ad4*/ 	.word	0x00000007
        /*0ad8*/ 	.word	0x00028c50
        /*0adc*/ 	.short	0x010a
        /*0ade*/ 	.byte	0x3f
	.zero		1


	//   ....[32]....
        /*0ae0*/ 	.word	0x000044d0
        /*0ae4*/ 	.word	0x00000007
        /*0ae8*/ 	.word	0x00028c50
        /*0aec*/ 	.short	0x010a
        /*0aee*/ 	.byte	0x3f
	.zero		1


	//   ....[33]....
        /*0af0*/ 	.word	0x00004720
        /*0af4*/ 	.word	0x00000007
        /*0af8*/ 	.word	0x00000000
        /*0afc*/ 	.short	0x0101
        /*0afe*/ 	.byte	0x3f
	.zero		1


	//   ....[34]....
        /*0b00*/ 	.word	0x00004850
        /*0b04*/ 	.word	0x000000ff
        /*0b08*/ 	.word	0x00028c30
        /*0b0c*/ 	.short	0x010a
        /*0b0e*/ 	.byte	0x16
	.zero		1


	//   ....[35]....
        /*0b10*/ 	.word	0x00004890
        /*0b14*/ 	.word	0x000000ff
        /*0b18*/ 	.word	0x00028c30
        /*0b1c*/ 	.short	0x010a
        /*0b1e*/ 	.byte	0x16
	.zero		1


	//   ....[36]....
        /*0b20*/ 	.word	0x000053f0
        /*0b24*/ 	.word	0x0000009a
        /*0b28*/ 	.word	0x00000000
        /*0b2c*/ 	.short	0x0101
        /*0b2e*/ 	.byte	0x3f
	.zero		1


	//   ....[37]....
        /*0b30*/ 	.word	0x00005d70
        /*0b34*/ 	.word	0x000000ff
        /*0b38*/ 	.word	0x00028c50
        /*0b3c*/ 	.short	0x010a
        /*0b3e*/ 	.byte	0x16
	.zero		1


	//   ....[38]....
        /*0b40*/ 	.word	0x00005db0
        /*0b44*/ 	.word	0x000000ff
        /*0b48*/ 	.word	0x00028c50
        /*0b4c*/ 	.short	0x010a
        /*0b4e*/ 	.byte	0x16
	.zero		1


	//   ....[39]....
        /*0b50*/ 	.word	0x00006020
        /*0b54*/ 	.word	0x000000ab
        /*0b58*/ 	.word	0x00000000
        /*0b5c*/ 	.short	0x0101
        /*0b5e*/ 	.byte	0x3f
	.zero		1


	//   ....[40]....
        /*0b60*/ 	.word	0x000087e0
        /*0b64*/ 	.word	0x000000ff
        /*0b68*/ 	.word	0x00000000
        /*0b6c*/ 	.short	0x0101
        /*0b6e*/ 	.byte	0x04
	.zero		1


	//   ....[41]....
        /*0b70*/ 	.word	0x0000b3d0
        /*0b74*/ 	.word	0x00000000
        /*0b78*/ 	.word	0x00028c40
        /*0b7c*/ 	.short	0x010a
        /*0b7e*/ 	.byte	0x3f
	.zero		1


	//   ....[42]....
        /*0b80*/ 	.word	0x0000bf40
        /*0b84*/ 	.word	0x00000008
        /*0b88*/ 	.word	0x00028c00
        /*0b8c*/ 	.short	0x0107
        /*0b8e*/ 	.byte	0x3f
	.zero		1


	//   ....[43]....
        /*0b90*/ 	.word	0x0000c040
        /*0b94*/ 	.word	0x00000002
        /*0b98*/ 	.word	0x00028c00
        /*0b9c*/ 	.short	0x0101
        /*0b9e*/ 	.byte	0x3f
	.zero		1


	//   ....[44]....
        /*0ba0*/ 	.word	0x0000c060
        /*0ba4*/ 	.word	0x00000002
        /*0ba8*/ 	.word	0x00028c20
        /*0bac*/ 	.short	0x010a
        /*0bae*/ 	.byte	0x3f
	.zero		1


	//   ....[45]....
        /*0bb0*/ 	.word	0x0000c170
        /*0bb4*/ 	.word	0x00000003
        /*0bb8*/ 	.word	0x00028c60
        /*0bbc*/ 	.short	0x010a
        /*0bbe*/ 	.byte	0x3f
	.zero		1


	//   ....[46]....
        /*0bc0*/ 	.word	0x0000ce80
        /*0bc4*/ 	.word	0x00000003
        /*0bc8*/ 	.word	0x00028c40
        /*0bcc*/ 	.short	0x010a
        /*0bce*/ 	.byte	0x3f
	.zero		1


	//   ....[47]....
        /*0bd0*/ 	.word	0x0000d0e0
        /*0bd4*/ 	.word	0x00000003
        /*0bd8*/ 	.word	0x00028c60
        /*0bdc*/ 	.short	0x010a
        /*0bde*/ 	.byte	0x3f
	.zero		1


	//   ....[48]....
        /*0be0*/ 	.word	0x0000dd80
        /*0be4*/ 	.word	0x00000004
        /*0be8*/ 	.word	0x00028c40
        /*0bec*/ 	.short	0x010a
        /*0bee*/ 	.byte	0x3f
	.zero		1


	//   ....[49]....
        /*0bf0*/ 	.word	0x0000dfd0
        /*0bf4*/ 	.word	0x00000004
        /*0bf8*/ 	.word	0x00028c60
        /*0bfc*/ 	.short	0x010a
        /*0bfe*/ 	.byte	0x3f
	.zero		1


	//   ....[50]....
        /*0c00*/ 	.word	0x0000ebe0
        /*0c04*/ 	.word	0x00000004
        /*0c08*/ 	.word	0x00028c40
        /*0c0c*/ 	.short	0x010a
        /*0c0e*/ 	.byte	0x3f
	.zero		1


	//   ....[51]....
        /*0c10*/ 	.word	0x0000ee40
        /*0c14*/ 	.word	0x00000004
        /*0c18*/ 	.word	0x00028c60
        /*0c1c*/ 	.short	0x010a
        /*0c1e*/ 	.byte	0x3f
	.zero		1


	//   ....[52]....
        /*0c20*/ 	.word	0x00010480
        /*0c24*/ 	.word	0x00000000
        /*0c28*/ 	.word	0x00028c20
        /*0c2c*/ 	.short	0x010a
        /*0c2e*/ 	.byte	0x3f
	.zero		1


	//   ....[53]....
        /*0c30*/ 	.word	0x00010640
        /*0c34*/ 	.word	0x00000006
        /*0c38*/ 	.word	0x00000000
        /*0c3c*/ 	.short	0x010a
        /*0c3e*/ 	.byte	0x3f
	.zero		1


	//   ....[54]....
        /*0c40*/ 	.word	0x000106b0
        /*0c44*/ 	.word	0x00000007
        /*0c48*/ 	.word	0x00000000
        /*0c4c*/ 	.short	0x010a
        /*0c4e*/ 	.byte	0x3f
	.zero		1


	//   ....[55]....
        /*0c50*/ 	.word	0x00010720
        /*0c54*/ 	.word	0x00000004
        /*0c58*/ 	.word	0x00000000
        /*0c5c*/ 	.short	0x010a
        /*0c5e*/ 	.byte	0x3f
	.zero		1


	//   ....[56]....
        /*0c60*/ 	.word	0x00010750
        /*0c64*/ 	.word	0x00000003
        /*0c68*/ 	.word	0x00000000
        /*0c6c*/ 	.short	0x010a
        /*0c6e*/ 	.byte	0x3f
	.zero		1


	//   ....[57]....
        /*0c70*/ 	.word	0x000107c0
        /*0c74*/ 	.word	0x00000003
        /*0c78*/ 	.word	0x00028c50
        /*0c7c*/ 	.short	0x010a
        /*0c7e*/ 	.byte	0x3f
	.zero		1


	//   ....[58]....
        /*0c80*/ 	.word	0x00010820
        /*0c84*/ 	.word	0x00000003
        /*0c88*/ 	.word	0x00028c50
        /*0c8c*/ 	.short	0x010a
        /*0c8e*/ 	.byte	0x3f
	.zero		1


	//   ....[59]....
        /*0c90*/ 	.word	0x00010880
        /*0c94*/ 	.word	0x00000003
        /*0c98*/ 	.word	0x00028c00
        /*0c9c*/ 	.short	0x010a
        /*0c9e*/ 	.byte	0x3f
	.zero		1


	//   ....[60]....
        /*0ca0*/ 	.word	0x000108d0
        /*0ca4*/ 	.word	0x00000007
        /*0ca8*/ 	.word	0x00028c30
        /*0cac*/ 	.short	0x010a
        /*0cae*/ 	.byte	0x3f
	.zero		1


	//   ....[61]....
        /*0cb0*/ 	.word	0x00010920
        /*0cb4*/ 	.word	0x00000007
        /*0cb8*/ 	.word	0x00028c50
        /*0cbc*/ 	.short	0x010a
        /*0cbe*/ 	.byte	0x3f
	.zero		1


	//   ....[62]....
        /*0cc0*/ 	.word	0x00010980
        /*0cc4*/ 	.word	0x00000003
        /*0cc8*/ 	.word	0x00028c30
        /*0ccc*/ 	.short	0x010a
        /*0cce*/ 	.byte	0x3f
	.zero		1


	//   ....[63]....
        /*0cd0*/ 	.word	0x000109d0
        /*0cd4*/ 	.word	0x000000ab
        /*0cd8*/ 	.word	0x00028c50
        /*0cdc*/ 	.short	0x010a
        /*0cde*/ 	.byte	0x3f
	.zero		1


	//   ....[64]....
        /*0ce0*/ 	.word	0x00010b70
        /*0ce4*/ 	.word	0x00000000
        /*0ce8*/ 	.word	0x00028c40
        /*0cec*/ 	.short	0x010a
        /*0cee*/ 	.byte	0x3f
	.zero		1


	//   ....[65]....
        /*0cf0*/ 	.word	0x000110f0
        /*0cf4*/ 	.word	0x00000002
        /*0cf8*/ 	.word	0x00028c20
        /*0cfc*/ 	.short	0x010a
        /*0cfe*/ 	.byte	0x3f
	.zero		1


	//   ....[66]....
        /*0d00*/ 	.word	0x00011140
        /*0d04*/ 	.word	0x00000003
        /*0d08*/ 	.word	0x00028c60
        /*0d0c*/ 	.short	0x010a
        /*0d0e*/ 	.byte	0x3f
	.zero		1


	//   ....[67]....
        /*0d10*/ 	.word	0x00011190
        /*0d14*/ 	.word	0x00000003
        /*0d18*/ 	.word	0x00028c40
        /*0d1c*/ 	.short	0x010a
        /*0d1e*/ 	.byte	0x3f
	.zero		1


	//   ....[68]....
        /*0d20*/ 	.word	0x000111e0
        /*0d24*/ 	.word	0x00000003
        /*0d28*/ 	.word	0x00028c60
        /*0d2c*/ 	.short	0x010a
        /*0d2e*/ 	.byte	0x3f
	.zero		1


	//   ....[69]....
        /*0d30*/ 	.word	0x00011230
        /*0d34*/ 	.word	0x00000004
        /*0d38*/ 	.word	0x00028c40
        /*0d3c*/ 	.short	0x010a
        /*0d3e*/ 	.byte	0x3f
	.zero		1


	//   ....[70]....
        /*0d40*/ 	.word	0x00011280
        /*0d44*/ 	.word	0x00000004
        /*0d48*/ 	.word	0x00028c60
        /*0d4c*/ 	.short	0x010a
        /*0d4e*/ 	.byte	0x3f
	.zero		1


	//   ....[71]....
        /*0d50*/ 	.word	0x000112d0
        /*0d54*/ 	.word	0x00000004
        /*0d58*/ 	.word	0x00028c40
        /*0d5c*/ 	.short	0x010a
        /*0d5e*/ 	.byte	0x3f
	.zero		1


	//   ....[72]....
        /*0d60*/ 	.word	0x00011320
        /*0d64*/ 	.word	0x00000004
        /*0d68*/ 	.word	0x00028c60
        /*0d6c*/ 	.short	0x010a
        /*0d6e*/ 	.byte	0x3f
	.zero		1


	//   ....[73]....
        /*0d70*/ 	.word	0x00011cb0
        /*0d74*/ 	.word	0x00000000
        /*0d78*/ 	.word	0x00028c20
        /*0d7c*/ 	.short	0x010a
        /*0d7e*/ 	.byte	0x3f
	.zero		1


	//   ....[74]....
        /*0d80*/ 	.word	0x00011e50
        /*0d84*/ 	.word	0x00000006
        /*0d88*/ 	.word	0x00000000
        /*0d8c*/ 	.short	0x010a
        /*0d8e*/ 	.byte	0x3f
	.zero		1


	//   ....[75]....
        /*0d90*/ 	.word	0x00011ea0
        /*0d94*/ 	.word	0x00000007
        /*0d98*/ 	.word	0x00000000
        /*0d9c*/ 	.short	0x010a
        /*0d9e*/ 	.byte	0x3f
	.zero		1


	//   ....[76]....
        /*0da0*/ 	.word	0x00011ef0
        /*0da4*/ 	.word	0x00000004
        /*0da8*/ 	.word	0x00000000
        /*0dac*/ 	.short	0x010a
        /*0dae*/ 	.byte	0x3f
	.zero		1


	//----- nvinfo : EIATTR_NUM_MBARRIERS
	.align		4
.L_202:
        /*0db0*/ 	.byte	0x03, 0x38
        /*0db2*/ 	.short	0x0016


	//----- nvinfo : EIATTR_EXIT_INSTR_OFFSETS
	.align		4
        /*0db4*/ 	.byte	0x04, 0x1c
        /*0db6*/ 	.short	(.L_204 - .L_203)


	//   ....[0]....
.L_203:
        /*0db8*/ 	.word	0x00000a50


	//   ....[1]....
        /*0dbc*/ 	.word	0x00009ae0


	//   ....[2]....
        /*0dc0*/ 	.word	0x000107a0


	//----- nvinfo : EIATTR_MAX_THREADS
	.align		4
.L_204:
        /*0dc4*/ 	.byte	0x04, 0x05
        /*0dc6*/ 	.short	(.L_206 - .L_205)
.L_205:
        /*0dc8*/ 	.word	0x00000180
        /*0dcc*/ 	.word	0x00000001
        /*0dd0*/ 	.word	0x00000001


	//----- nvinfo : EIATTR_CRS_STACK_SIZE
	.align		4
.L_206:
        /*0dd4*/ 	.byte	0x04, 0x1e
        /*0dd6*/ 	.short	(.L_208 - .L_207)
.L_207:
        /*0dd8*/ 	.word	0x00000000


	//----- nvinfo : EIATTR_CBANK_PARAM_SIZE
	.align		4
.L_208:
        /*0ddc*/ 	.byte	0x03, 0x19
        /*0dde*/ 	.short	0x0af0


	//----- nvinfo : EIATTR_PARAM_CBANK
	.align		4
        /*0de0*/ 	.byte	0x04, 0x0a
        /*0de2*/ 	.short	(.L_210 - .L_209)
	.align		4
.L_209:
        /*0de4*/ 	.word	index@(.nv.constant0._ZN7cutlass13device_kernelIN5flash11enable_sm90INS1_16FlashAttnFwdSm90INS1_25CollectiveMainloopFwdSm90ILi2EN4cute5tupleIJNS5_1CILi1EEES8_S8_EEENS6_IJNS7_ILi64EEESA_SA_EEELi512ENS_10bfloat16_tEfNS_4arch4Sm90ELb0ELb0ELb0ELb1ELb0ELb0ELb0ELb0ELb0ELb1ELb0ELb0EEENS1_21CollectiveEpilogueFwdINS6_IJSA_NS7_ILi512EEESA_EEES9_SC_SE_Li256ELb1ELb1ELb0ELb0EEENS1_36VarlenDynamicPersistentTileSchedulerILi64ELi64ELi256ELi128ELb0ELb1ELb1ELb0ELb1ELb1EEEEEEEEEvNT_6ParamsE)
        /*0de8*/ 	.short	0x0210
        /*0dea*/ 	.short	0x0af0


	//----- nvinfo : EIATTR_SW_WAR
	.align		4
.L_210:
        /*0dec*/ 	.byte	0x04, 0x36
        /*0dee*/ 	.short	(.L_212 - .L_211)
.L_211:
        /*0df0*/ 	.word	0x00000008
.L_212:


//--------------------- .nv.info._ZN7cutlass13device_kernelIN5flash11enable_sm90INS1_16FlashAttnFwdSm90INS1_25CollectiveMainloopFwdSm90ILi2EN4cute5tupleIJNS5_1CILi1EEES8_S8_EEENS6_IJNS7_ILi64EEESA_SA_EEELi512ENS_10bfloat16_tEfNS_4arch4Sm90ELb0ELb0ELb0ELb1ELb0ELb1ELb0ELb0ELb0ELb1ELb0ELb0EEENS1_21CollectiveEpilogueFwdINS6_IJSA_NS7_ILi512EEESA_EEES9_SC_SE_Li256ELb1ELb1ELb0ELb0EEENS1_36VarlenDynamicPersistentTileSchedulerILi64ELi64ELi256ELi128ELb0ELb1ELb1ELb0ELb1ELb1EEEEEEEEEvNT_6ParamsE --------------------------
	.section	.nv.info._ZN7cutlass13device_kernelIN5flash11enable_sm90INS1_16FlashAttnFwdSm90INS1_25CollectiveMainloopFwdSm90ILi2EN4cute5tupleIJNS5_1CILi1EEES8_S8_EEENS6_IJNS7_ILi64EEESA_SA_EEELi512ENS_10bfloat16_tEfNS_4arch4Sm90ELb0ELb0ELb0ELb1ELb0ELb1ELb0ELb0ELb0ELb1ELb0ELb0EEENS1_21CollectiveEpilogueFwdINS6_IJSA_NS7_ILi512EEESA_EEES9_SC_SE_Li256ELb1ELb1ELb0ELb0EEENS1_36VarlenDynamicPersistentTileSchedulerILi64ELi64ELi256ELi128ELb0ELb1ELb1ELb0ELb1ELb1EEEEEEEEEvNT_6ParamsE,"",@"SHT_CUDA_INFO"
	.sectionflags	@""
	.align	4


	//----- nvinfo : EIATTR_CUDA_API_VERSION
	.align		4
        /*0000*/ 	.byte	0x04, 0x37
        /*0002*/ 	.short	(.L_214 - .L_213)
.L_213:
        /*0004*/ 	.word	0x00000082


	//----- nvinfo : EIATTR_KPARAM_INFO
	.align		4
.L_214:
        /*0008*/ 	.byte	0x04, 0x17
        /*000a*/ 	.short	(.L_216 - .L_215)
.L_215:
        /*000c*/ 	.word	0x00000000
        /*0010*/ 	.short	0x0000
        /*0012*/ 	.short	0x0070
        /*0014*/ 	.byte	0x00, 0xf0, 0x01, 0x2a


	//----- nvinfo : EIATTR_SPARSE_MMA_MASK
	.align		4
.L_216:
        /*0018*/ 	.byte	0x03, 0x50
        /*001a*/ 	.short	0x0000


	//----- nvinfo : EIATTR_MAXREG_COUNT
	.align		4
        /*001c*/ 	.byte	0x03, 0x1b
        /*001e*/ 	.short	0x00a8


	//----- nvinfo : EIATTR_NUM_BARRIERS
	.align		4
        /*0020*/ 	.byte	0x02, 0x4c
        /*0022*/ 	.byte	0x10
	.zero		1


	//----- nvinfo : EIATTR_EXTERNS
	.align		4
        /*0024*/ 	.byte	0x04, 0x0f
        /*0026*/ 	.short	(.L_218 - .L_217)


	//   ....[0]....
	.align		4
.L_217:
        /*0028*/ 	.word	index@(__assertfail)


	//----- nvinfo : EIATTR_ANNOTATIONS
	.align		4
.L_218:
        /*002c*/ 	.byte	0x04, 0x55
        /*002e*/ 	.short	(.L_220 - .L_219)


	//   ....[0]....
.L_219:
        /* <DEDUP_REMOVED lines=99> */


	//----- nvinfo : EIATTR_MERCURY_ISA_VERSION
	.align		4
.L_220:
        /*0650*/ 	.byte	0x03, 0x5f
        /*0652*/ 	.short	0x0101


	//----- nvinfo : EIATTR_UNUSED_LOAD_BYTE_OFFSET
	.align		4
        /*0654*/ 	.byte	0x04, 0x44
        /*0656*/ 	.short	(.L_222 - .L_221)


	//   ....[0]....
.L_221:
        /*0658*/ 	.word	0x00000ab0
        /*065c*/ 	.word	0x0000fff0


	//   ....[1]....
        /*0660*/ 	.word	0x0000c240
        /*0664*/ 	.word	0x0000fff0


	//----- nvinfo : EIATTR_INT_WARP_WIDE_INSTR_OFFSETS
	.align		4
.L_222:
        /*0668*/ 	.byte	0x04, 0x31
        /*066a*/ 	.short	(.L_224 - .L_223)


	//   ....[0]....
.L_223:
        /*066c*/ 	.word	0x00000190


	//   ....[1]....
        /*0670*/ 	.word	0x000001d0


	//   ....[2]....
        /*0674*/ 	.word	0x000002a0


	//   ....[3]....
        /*0678*/ 	.word	0x00011d50


	//   ....[4]....
        /*067c*/ 	.word	0x00011de0


	//   ....[5]....
        /*0680*/ 	.word	0x00016b10


	//   ....[6]....
        /*0684*/ 	.word	0x00016ba0


	//----- nvinfo : EIATTR_COOP_GROUP_MASK_REGIDS
	.align		4
.L_224:
        /*0688*/ 	.byte	0x04, 0x29
        /*068a*/ 	.short	(.L_226 - .L_225)


	//   ....[0]....
.L_225:
        /*068c*/ 	.word	0xffffffff


	//   ....[1]....
        /*0690*/ 	.word	0xffffffff


	//   ....[2]....
        /*0694*/ 	.word	0xffffffff


	//   ....[3]....
        /*0698*/ 	.word	0xffffffff


	//   ....[4]....
        /*069c*/ 	.word	0xffffffff


	//   ....[5]....
        /*06a0*/ 	.word	0xffffffff


	//   ....[6]....
        /*06a4*/ 	.word	0xffffffff


	//   ....[7]....
        /*06a8*/ 	.word	0xffffffff


	//   ....[8]....
        /*06ac*/ 	.word	0xffffffff


	//   ....[9]....
        /*06b0*/ 	.word	0xffffffff


	//   ....[10]....
        /*06b4*/ 	.word	0xffffffff


	//   ....[11]....
        /*06b8*/ 	.word	0xffffffff


	//   ....[12]....
        /*06bc*/ 	.word	0xffffffff


	//   ....[13]....
        /*06c0*/ 	.word	0xffffffff


	//   ....[14]....
        /*06c4*/ 	.word	0xffffffff


	//   ....[15]....
        /*06c8*/ 	.word	0xffffffff


	//   ....[16]....
        /*06cc*/ 	.word	0xffffffff


	//   ....[17]....
        /*06d0*/ 	.word	0xffffffff


	//   ....[18]....
        /*06d4*/ 	.word	0xffffffff


	//   ....[19]....
        /*06d8*/ 	.word	0xffffffff


	//   ....[20]....
        /*06dc*/ 	.word	0xffffffff


	//   ....[21]....
        /*06e0*/ 	.word	0xffffffff


	//   ....[22]....
        /*06e4*/ 	.word	0xffffffff


	//   ....[23]....
        /*06e8*/ 	.word	0xffffffff


	//   ....[24]....
        /*06ec*/ 	.word	0xffffffff


	//   ....[25]....
        /*06f0*/ 	.word	0xffffffff


	//   ....[26]....
        /*06f4*/ 	.word	0xffffffff


	//   ....[27]....
        /*06f8*/ 	.word	0xffffffff


	//   ....[28]....
        /*06fc*/ 	.word	0xffffffff


	//   ....[29]....
        /*0700*/ 	.word	0xffffffff


	//   ....[30]....
        /*0704*/ 	.word	0xffffffff


	//   ....[31]....
        /*0708*/ 	.word	0xffffffff


	//   ....[32]....
        /*070c*/ 	.word	0xffffffff


	//   ....[33]....
        /*0710*/ 	.word	0xffffffff


	//   ....[34]....
        /*0714*/ 	.word	0xffffffff


	//   ....[35]....
        /*0718*/ 	.word	0xffffffff


	//   ....[36]....
        /*071c*/ 	.word	0xffffffff


	//   ....[37]....
        /*0720*/ 	.word	0xffffffff


	//   ....[38]....
        /*0724*/ 	.word	0xffffffff


	//   ....[39]....
        /*0728*/ 	.word	0xffffffff


	//   ....[40]....
        /*072c*/ 	.word	0xffffffff


	//   ....[41]....
        /*0730*/ 	.word	0xffffffff


	//   ....[42]....
        /*0734*/ 	.word	0xffffffff


	//   ....[43]....
        /*0738*/ 	.word	0xffffffff


	//   ....[44]....
        /*073c*/ 	.word	0xffffffff


	//   ....[45]....
        /*0740*/ 	.word	0xffffffff


	//   ....[46]....
        /*0744*/ 	.word	0xffffffff


	//   ....[47]....
        /*0748*/ 	.word	0xffffffff


	//   ....[48]....
        /*074c*/ 	.word	0xffffffff


	//   ....[49]....
        /*0750*/ 	.word	0xffffffff


	//   ....[50]....
        /*0754*/ 	.word	0xffffffff


	//   ....[51]....
        /*0758*/ 	.word	0xffffffff


	//   ....[52]....
        /*075c*/ 	.word	0xffffffff


	//   ....[53]....
        /*0760*/ 	.word	0xffffffff


	//   ....[54]....
        /*0764*/ 	.word	0xffffffff


	//   ....[55]....
        /*0768*/ 	.word	0xffffffff


	//   ....[56]....
        /*076c*/ 	.word	0xffffffff


	//   ....[57]....
        /*0770*/ 	.word	0xffffffff


	//   ....[58]....
        /*0774*/ 	.word	0xffffffff


	//   ....[59]....
        /*0778*/ 	.word	0xffffffff


	//   ....[60]....
        /*077c*/ 	.word	0xffffffff


	//   ....[61]....
        /*0780*/ 	.word	0xffffffff


	//   ....[62]....
        /*0784*/ 	.word	0xffffffff


	//   ....[63]....
        /*0788*/ 	.word	0xffffffff


	//   ....[64]....
        /*078c*/ 	.word	0xffffffff


	//   ....[65]....
        /*0790*/ 	.word	0xffffffff


	//   ....[66]....
        /*0794*/ 	.word	0xffffffff


	//   ....[67]....
        /*0798*/ 	.word	0xffffffff


	//   ....[68]....
        /*079c*/ 	.word	0xffffffff


	//   ....[69]....
        /*07a0*/ 	.word	0xffffffff


	//   ....[70]....
        /*07a4*/ 	.word	0xffffffff


	//   ....[71]....
        /*07a8*/ 	.word	0xffffffff


	//   ....[72]....
        /*07ac*/ 	.word	0xffffffff


	//   ....[73]....
        /*07b0*/ 	.word	0xffffffff


	//   ....[74]....
        /*07b4*/ 	.word	0xffffffff


	//   ....[75]....
        /*07b8*/ 	.word	0xffffffff


	//   ....[76]....
        /*07bc*/ 	.word	0xffffffff


	//   ....[77]....
        /*07c0*/ 	.word	0xffffffff


	//   ....[78]....
        /*07c4*/ 	.word	0xffffffff


	//   ....[79]....
        /*07c8*/ 	.word	0xffffffff


	//   ....[80]....
        /*07cc*/ 	.word	0xffffffff


	//   ....[81]....
        /*07d0*/ 	.word	0xffffffff


	//   ....[82]....
        /*07d4*/ 	.word	0xffffffff


	//   ....[83]....
        /*07d8*/ 	.word	0xffffffff


	//   ....[84]....
        /*07dc*/ 	.word	0xffffffff


	//   ....[85]....
        /*07e0*/ 	.word	0xffffffff


	//   ....[86]....
        /*07e4*/ 	.word	0xffffffff


	//   ....[87]....
        /*07e8*/ 	.word	0xffffffff


	//   ....[88]....
        /*07ec*/ 	.word	0x0500000f


	//   ....[89]....
        /*07f0*/ 	.word	0x0500000f


	//   ....[90]....
        /*07f4*/ 	.word	0x0500000f


	//   ....[91]....
        /*07f8*/ 	.word	0x0500000f


	//   ....[92]....
        /*07fc*/ 	.word	0x0500000f


	//   ....[93]....
        /*0800*/ 	.word	0x0500000f


	//   ....[94]....
        /*0804*/ 	.word	0x0500000f


	//   ....[95]....
        /*0808*/ 	.word	0x0500000f


	//   ....[96]....
        /*080c*/ 	.word	0x0500000f


	//   ....[97]....
        /*0810*/ 	.word	0x0500000f


	//   ....[98]....
        /*0814*/ 	.word	0x0500000f


	//   ....[99]....
        /*0818*/ 	.word	0x0500000f


	//   ....[100]....
        /*081c*/ 	.word	0x0500000f


	//   ....[101]....
        /*0820*/ 	.word	0x0500000f


	//   ....[102]....
        /*0824*/ 	.word	0x0500000f


	//   ....[103]....
        /*0828*/ 	.word	0x0500000f


	//   ....[104]....
        /*082c*/ 	.word	0x0500000f


	//   ....[105]....
        /*0830*/ 	.word	0x0500000f


	//   ....[106]....
        /*0834*/ 	.word	0x0500000f


	//   ....[107]....
        /*0838*/ 	.word	0x0500000f


	//   ....[108]....
        /*083c*/ 	.word	0x0500000f


	//   ....[109]....
        /*0840*/ 	.word	0x0500000f


	//   ....[110]....
        /*0844*/ 	.word	0x0500000f


	//   ....[111]....
        /*0848*/ 	.word	0x0500000f


	//   ....[112]....
        /*084c*/ 	.word	0x0500000f


	//   ....[113]....
        /*0850*/ 	.word	0x0500000f


	//   ....[114]....
        /*0854*/ 	.word	0x0500000f


	//   ....[115]....
        /*0858*/ 	.word	0x0500000f


	//   ....[116]....
        /*085c*/ 	.word	0x0500000f


	//   ....[117]....
        /*0860*/ 	.word	0x0500000f


	//   ....[118]....
        /*0864*/ 	.word	0x0500000f


	//   ....[119]....
        /*0868*/ 	.word	0x0500000f


	//   ....[120]....
        /*086c*/ 	.word	0x0500000f


	//   ....[121]....
        /*0870*/ 	.word	0x0500000f


	//   ....[122]....
        /*0874*/ 	.word	0x0500000f


	//   ....[123]....
        /*0878*/ 	.word	0x0500000f


	//----- nvinfo : EIATTR_COOP_GROUP_INSTR_OFFSETS
	.align		4
.L_226:
        /*087c*/ 	.byte	0x04, 0x28
        /*087e*/ 	.short	(.L_228 - .L_227)


	//   ....[0]....
.L_227:
        /*0880*/ 	.word	0x00000060


	//   ....[1]....
        /*0884*/ 	.word	0x000001a0


	//   ....[2]....
        /*0888*/ 	.word	0x000001e0


	//   ....[3]....
        /*088c*/ 	.word	0x000003d0


	//   ....[4]....
        /*0890*/ 	.word	0x00000530


	//   ....[5]....
        /*0894*/ 	.word	0x00000650


	//   ....[6]....
        /*0898*/ 	.word	0x000007b0


	//   ....[7]....
        /*089c*/ 	.word	0x00004820


	//   ....[8]....
        /*08a0*/ 	.word	0x00006300


	//   ....[9]....
        /*08a4*/ 	.word	0x000068c0


	//   ....[10]....
        /*08a8*/ 	.word	0x000068d0


	//   ....[11]....
        /*08ac*/ 	.word	0x000068e0


	//   ....[12]....
        /*08b0*/ 	.word	0x000068f0


	//   ....[13]....
        /*08b4*/ 	.word	0x000078a0


	//   ....[14]....
        /*08b8*/ 	.word	0x000078b0


	//   ....[15]....
        /*08bc*/ 	.word	0x000078c0


	//   ....[16]....
        /*08c0*/ 	.word	0x000078d0


	//   ....[17]....
        /*08c4*/ 	.word	0x00008ff0


	//   ....[18]....
        /*08c8*/ 	.word	0x000090d0


	//   ....[19]....
        /*08cc*/ 	.word	0x00009240


	//   ....[20]....
        /*08d0*/ 	.word	0x00009320


	//   ....[21]....
        /*08d4*/ 	.word	0x00009cb0


	//   ....[22]....
        /*08d8*/ 	.word	0x0000a1e0


	//   ....[23]....
        /*08dc*/ 	.word	0x0000a200


	//   ....[24]....
        /*08e0*/ 	.word	0x0000a9b0


	//   ....[25]....
        /*08e4*/ 	.word	0x0000aa10


	//   ....[26]....
        /*08e8*/ 	.word	0x0000b700


	//   ....[27]....
        /*08ec*/ 	.word	0x0000b750


	//   ....[28]....
        /*08f0*/ 	.word	0x0000b780


	//   ....[29]....
        /*08f4*/ 	.word	0x0000b810


	//   ....[30]....
        /*08f8*/ 	.word	0x0000b820


	//   ....[31]....
        /*08fc*/ 	.word	0x0000d1f0


	//   ....[32]....
        /*0900*/ 	.word	0x0000d6d0


	//   ....[33]....
        /*0904*/ 	.word	0x0000d710


	//   ....[34]....
        /*0908*/ 	.word	0x0000d730


	//   ....[35]....
        /*090c*/ 	.word	0x0000d750


	//   ....[36]....
        /*0910*/ 	.word	0x0000dd50


	//   ....[37]....
        /*0914*/ 	.word	0x0000ddb0


	//   ....[38]....
        /*0918*/ 	.word	0x0000dff0


	//   ....[39]....
        /*091c*/ 	.word	0x0000e010


	//   ....[40]....
        /*0920*/ 	.word	0x0000eb10


	//   ....[41]....
        /*0924*/ 	.word	0x0000eb30


	//   ....[42]....
        /*0928*/ 	.word	0x0000ed60


	//   ....[43]....
        /*092c*/ 	.word	0x0000ed80


	//   ....[44]....
        /*0930*/ 	.word	0x0000f020


	//   ....[45]....
        /*0934*/ 	.word	0x0000f210


	//   ....[46]....
        /*0938*/ 	.word	0x0000f240


	//   ....[47]....
        /*093c*/ 	.word	0x0000f270


	//   ....[48]....
        /*0940*/ 	.word	0x0000f2a0


	//   ....[49]....
        /*0944*/ 	.word	0x0000f2d0


	//   ....[50]....
        /*0948*/ 	.word	0x0000f300


	//   ....[51]....
        /*094c*/ 	.word	0x0000f470


	//   ....[52]....
        /*0950*/ 	.word	0x0000f4a0


	//   ....[53]....
        /*0954*/ 	.word	0x0000f4d0


	//   ....[54]....
        /*0958*/ 	.word	0x0000f500


	//   ....[55]....
        /*095c*/ 	.word	0x0000f530


	//   ....[56]....
        /*0960*/ 	.word	0x0000f560


	//   ....[57]....
        /*0964*/ 	.word	0x0000f600


	//   ....[58]....
        /*0968*/ 	.word	0x0000f630


	//   ....[59]....
        /*096c*/ 	.word	0x0000f6c0


	//   ....[60]....
        /*0970*/ 	.word	0x000101f0


	//   ....[61]....
        /*0974*/ 	.word	0x00012360


	//   ....[62]....
        /*0978*/ 	.word	0x00012ef0


	//   ....[63]....
        /*097c*/ 	.word	0x00012f00


	//   ....[64]....
        /*0980*/ 	.word	0x00012f20


	//   ....[65]....
        /*0984*/ 	.word	0x00012fc0


	//   ....[66]....
        /*0988*/ 	.word	0x00012ff0


	//   ....[67]....
        /*098c*/ 	.word	0x00013060


	//   ....[68]....
        /*0990*/ 	.word	0x00013070


	//   ....[69]....
        /*0994*/ 	.word	0x000130e0


	//   ....[70]....
        /*0998*/ 	.word	0x00016da0


	//   ....[71]....
        /*099c*/ 	.word	0x00016e00


	//   ....[72]....
        /*09a0*/ 	.word	0x00016e30


	//   ....[73]....
        /*09a4*/ 	.word	0x00016e60


	//   ....[74]....
        /*09a8*/ 	.word	0x00016e90


	//   ....[75]....
        /*09ac*/ 	.word	0x00016ec0


	//   ....[76]....
        /*09b0*/ 	.word	0x00016ef0


	//   ....[77]....
        /*09b4*/ 	.word	0x00016f00


	//   ....[78]....
        /*09b8*/ 	.word	0x00017080


	//   ....[79]....
        /*09bc*/ 	.word	0x000170b0


	//   ....[80]....
        /*09c0*/ 	.word	0x000170e0


	//   ....[81]....
        /*09c4*/ 	.word	0x00017110


	//   ....[82]....
        /*09c8*/ 	.word	0x00017140


	//   ....[83]....
        /*09cc*/ 	.word	0x00017170


	//   ....[84]....
        /*09d0*/ 	.word	0x00017230


	//   ....[85]....
        /*09d4*/ 	.word	0x00017250


	//   ....[86]....
        /*09d8*/ 	.word	0x000172c0


	//   ....[87]....
        /*09dc*/ 	.word	0x00017750


	//   ....[88]....
        /*09e0*/ 	.word	0x00017c30


	//   ....[89]....
        /*09e4*/ 	.word	0x00017cc0


	//   ....[90]....
        /*09e8*/ 	.word	0x00017d10


	//   ....[91]....
        /*09ec*/ 	.word	0x00017d60


	//   ....[92]....
        /*09f0*/ 	.word	0x00017e40


	//   ....[93]....
        /*09f4*/ 	.word	0x00017ed0


	//   ....[94]....
        /*09f8*/ 	.word	0x00017f20


	//   ....[95]....
        /*09fc*/ 	.word	0x00017f70


	//   ....[96]....
        /*0a00*/ 	.word	0x000181e0


	//   ....[97]....
        /*0a04*/ 	.word	0x000184d0


	//   ....[98]....
        /*0a08*/ 	.word	0x00018680


	//   ....[99]....
        /*0a0c*/ 	.word	0x000186d0


	//   ....[100]....
        /*0a10*/ 	.word	0x00018730


	//   ....[101]....
        /*0a14*/ 	.word	0x000187d0


	//   ....[102]....
        /*0a18*/ 	.word	0x00018880


	//   ....[103]....
        /*0a1c*/ 	.word	0x00018920


	//   ....[104]....
        /*0a20*/ 	.word	0x000189e0


	//   ....[105]....
        /*0a24*/ 	.word	0x00018ac0


	//   ....[106]....
        /*0a28*/ 	.word	0x00018df0


	//   ....[107]....
        /*0a2c*/ 	.word	0x00018e90


	//   ....[108]....
        /*0a30*/ 	.word	0x00018fb0


	//   ....[109]....
        /*0a34*/ 	.word	0x00019030


	//   ....[110]....
        /*0a38*/ 	.word	0x000190b0


	//   ....[111]....
        /*0a3c*/ 	.word	0x00019130


	//   ....[112]....
        /*0a40*/ 	.word	0x000191b0


	//   ....[113]....
        /*0a44*/ 	.word	0x00019240


	//   ....[114]....
        /*0a48*/ 	.word	0x000192e0


	//   ....[115]....
        /*0a4c*/ 	.word	0x00019380


	//   ....[116]....
        /*0a50*/ 	.word	0x00019400


	//   ....[117]....
        /*0a54*/ 	.word	0x00019480


	//   ....[118]....
        /*0a58*/ 	.word	0x00019500


	//   ....[119]....
        /*0a5c*/ 	.word	0x00019590


	//   ....[120]....
        /*0a60*/ 	.word	0x00019610


	//   ....[121]....
        /*0a64*/ 	.word	0x000196b0


	//   ....[122]....
        /*0a68*/ 	.word	0x00019740


	//   ....[123]....
        /*0a6c*/ 	.word	0x00019870


	//----- nvinfo : EIATTR_REG_RECONFIG
	.align		4
.L_228:
        /*0a70*/ 	.byte	0x01, 0x54
	.zero		2


	//----- nvinfo : EIATTR_SYSCALL_OFFSETS
	.align		4
        /*0a74*/ 	.byte	0x04, 0x46
        /*0a76*/ 	.short	(.L_230 - .L_229)


	//   ....[0]....
.L_229:
        /*0a78*/ 	.word	0x00001980


	//   ....[1]....
        /*0a7c*/ 	.word	0x00001ad0


	//   ....[2]....
        /*0a80*/ 	.word	0x000064b0


	//   ....[3]....
        /*0a84*/ 	.word	0x00006830


	//   ....[4]....
        /*0a88*/ 	.word	0x00011f50


	//   ....[5]....
        /*0a8c*/ 	.word	0x000120b0


	//   ....[6]....
        /*0a90*/ 	.word	0x000121b0


	//   ....[7]....
        /*0a94*/ 	.word	0x00012b20


	//----- nvinfo : EIATTR_MBARRIER_INSTR_OFFSETS
	.align		4
.L_230:
        /*0a98*/ 	.byte	0x04, 0x39
        /*0a9a*/ 	.short	(.L_232 - .L_231)


	//   ....[0]....
.L_231:
        /*0a9c*/ 	.word	0x000002c0
        /*0aa0*/ 	.word	0x000000ff
        /*0aa4*/ 	.word	0x00028c00
        /*0aa8*/ 	.short	0x0100
        /*0aaa*/ 	.byte	0x08
	.zero		1


	//   ....[1]....
        /*0aac*/ 	.word	0x000002d0
        /*0ab0*/ 	.word	0x000000ff
        /*0ab4*/ 	.word	0x00028c20
        /*0ab8*/ 	.short	0x0100
        /*0aba*/ 	.byte	0x08
	.zero		1


	//   ....[2]....
        /*0abc*/ 	.word	0x00000380
        /*0ac0*/ 	.word	0x000000ff
        /*0ac4*/ 	.word	0x00028c30
        /*0ac8*/ 	.short	0x0100
        /*0aca*/ 	.byte	0x06
	.zero		1


	//   ....[3]....
        /*0acc*/ 	.word	0x00000390
        /*0ad0*/ 	.word	0x000000ff
        /*0ad4*/ 	.word	0x00028c40
        /*0ad8*/ 	.short	0x0100
        /*0ada*/ 	.byte	0x06
	.zero		1


	//   ....[4]....
        /*0adc*/ 	.word	0x000003a0
        /*0ae0*/ 	.word	0x000000ff
        /*0ae4*/ 	.word	0x00028c38
        /*0ae8*/ 	.short	0x0100
        /*0aea*/ 	.byte	0x06
	.zero		1


	//   ....[5]....
        /*0aec*/ 	.word	0x000003b0
        /*0af0*/ 	.word	0x000000ff
        /*0af4*/ 	.word	0x00028c48
        /*0af8*/ 	.short	0x0100
        /*0afa*/ 	.byte	0x06
	.zero		1


	//   ....[6]....
        /*0afc*/ 	.word	0x000004e0
        /*0b00*/ 	.word	0x000000ff
        /*0b04*/ 	.word	0x00028c50
        /*0b08*/ 	.short	0x0100
        /*0b0a*/ 	.byte	0x08
	.zero		1


	//   ....[7]....
        /*0b0c*/ 	.word	0x000004f0
        /*0b10*/ 	.word	0x000000ff
        /*0b14*/ 	.word	0x00028c60
        /*0b18*/ 	.short	0x0100
        /*0b1a*/ 	.byte	0x08
	.zero		1


	//   ....[8]....
        /*0b1c*/ 	.word	0x00000500
        /*0b20*/ 	.word	0x000000ff
        /*0b24*/ 	.word	0x00028c58
        /*0b28*/ 	.short	0x0100
        /*0b2a*/ 	.byte	0x08
	.zero		1


	//   ....[9]....
        /*0b2c*/ 	.word	0x00000510
        /*0b30*/ 	.word	0x000000ff
        /*0b34*/ 	.word	0x00028c68
        /*0b38*/ 	.short	0x0100
        /*0b3a*/ 	.byte	0x08
	.zero		1


	//   ....[10]....
        /*0b3c*/ 	.word	0x00000600
        /*0b40*/ 	.word	0x000000ff
        /*0b44*/ 	.word	0x00028c70
        /*0b48*/ 	.short	0x0100
        /*0b4a*/ 	.byte	0x06
	.zero		1


	//   ....[11]....
        /*0b4c*/ 	.word	0x00000610
        /*0b50*/ 	.word	0x000000ff
        /*0b54*/ 	.word	0x00028c80
        /*0b58*/ 	.short	0x0100
        /*0b5a*/ 	.byte	0x06
	.zero		1


	//   ....[12]....
        /*0b5c*/ 	.word	0x00000620
        /*0b60*/ 	.word	0x000000ff
        /*0b64*/ 	.word	0x00028c78
        /*0b68*/ 	.short	0x0100
        /*0b6a*/ 	.byte	0x06
	.zero		1


	//   ....[13]....
        /*0b6c*/ 	.word	0x00000630
        /*0b70*/ 	.word	0x000000ff
        /*0b74*/ 	.word	0x00028c88
        /*0b78*/ 	.short	0x0100
        /*0b7a*/ 	.byte	0x06
	.zero		1


	//   ....[14]....
        /*0b7c*/ 	.word	0x00000760
        /*0b80*/ 	.word	0x000000ff
        /*0b84*/ 	.word	0x00028c90
        /*0b88*/ 	.short	0x0100
        /*0b8a*/ 	.byte	0x08
	.zero		1


	//   ....[15]....
        /*0b8c*/ 	.word	0x00000770
        /*0b90*/ 	.word	0x000000ff
        /*0b94*/ 	.word	0x00028ca0
        /*0b98*/ 	.short	0x0100
        /*0b9a*/ 	.byte	0x08
	.zero		1


	//   ....[16]....
        /*0b9c*/ 	.word	0x00000780
        /*0ba0*/ 	.word	0x000000ff
        /*0ba4*/ 	.word	0x00028c98
        /*0ba8*/ 	.short	0x0100
        /*0baa*/ 	.byte	0x08
	.zero		1


	//   ....[17]....
        /*0bac*/ 	.word	0x00000790
        /*0bb0*/ 	.word	0x000000ff
        /*0bb4*/ 	.word	0x00028ca8
        /*0bb8*/ 	.short	0x0100
        /*0bba*/ 	.byte	0x08
	.zero		1


	//   ....[18]....
        /*0bbc*/ 	.word	0x000008c0
        /*0bc0*/ 	.word	0x000000ff
        /*0bc4*/ 	.word	0x00028cb0
        /*0bc8*/ 	.short	0x0100
        /*0bca*/ 	.byte	0x08
	.zero		1


	//   ....[19]....
        /*0bcc*/ 	.word	0x000008d0
        /*0bd0*/ 	.word	0x000000ff
        /*0bd4*/ 	.word	0x00028cc0
        /*0bd8*/ 	.short	0x0100
        /*0bda*/ 	.byte	0x08
	.zero		1


	//   ....[20]....
        /*0bdc*/ 	.word	0x000008e0
        /*0be0*/ 	.word	0x000000ff
        /*0be4*/ 	.word	0x00028cb8
        /*0be8*/ 	.short	0x0100
        /*0bea*/ 	.byte	0x08
	.zero		1


	//   ....[21]....
        /*0bec*/ 	.word	0x000008f0
        /*0bf0*/ 	.word	0x000000ff
        /*0bf4*/ 	.word	0x00028cc8
        /*0bf8*/ 	.short	0x0100
        /*0bfa*/ 	.byte	0x08
	.zero		1


	//   ....[22]....
        /*0bfc*/ 	.word	0x000026d0
        /*0c00*/ 	.word	0x00000042
        /*0c04*/ 	.word	0x00028c90
        /*0c08*/ 	.short	0x010a
        /*0c0a*/ 	.byte	0x3f
	.zero		1


	//   ....[23]....
        /*0c0c*/ 	.word	0x000030f0
        /*0c10*/ 	.word	0x00000042
        /*0c14*/ 	.word	0x00028c90
        /*0c18*/ 	.short	0x010a
        /*0c1a*/ 	.byte	0x3f
	.zero		1


	//   ....[24]....
        /*0c1c*/ 	.word	0x00003a00
        /*0c20*/ 	.word	0x00000042
        /*0c24*/ 	.word	0x00028c90
        /*0c28*/ 	.short	0x010a
        /*0c2a*/ 	.byte	0x3f
	.zero		1


	//   ....[25]....
        /*0c2c*/ 	.word	0x00003c00
        /*0c30*/ 	.word	0x00000004
        /*0c34*/ 	.word	0x00000000
        /*0c38*/ 	.short	0x0101
        /*0c3a*/ 	.byte	0x3f
	.zero		1


	//   ....[26]....
        /*0c3c*/ 	.word	0x00003c40
        /*0c40*/ 	.word	0x00000042
        /*0c44*/ 	.word	0x00028cb0
        /*0c48*/ 	.short	0x010a
        /*0c4a*/ 	.byte	0x3f
	.zero		1


	//   ....[27]....
        /*0c4c*/ 	.word	0x00004260
        /*0c50*/ 	.word	0x00000042
        /*0c54*/ 	.word	0x00000000
        /*0c58*/ 	.short	0x0101
        /*0c5a*/ 	.byte	0x3f
	.zero		1


	//   ....[28]....
        /*0c5c*/ 	.word	0x00004930
        /*0c60*/ 	.word	0x0000000d
        /*0c64*/ 	.word	0x00028c50
        /*0c68*/ 	.short	0x010a
        /*0c6a*/ 	.byte	0x3f
	.zero		1


	//   ....[29]....
        /*0c6c*/ 	.word	0x00004cd0
        /*0c70*/ 	.word	0x00000000
        /*0c74*/ 	.word	0x00000000
        /*0c78*/ 	.short	0x0101
        /*0c7a*/ 	.byte	0x3f
	.zero		1


	//   ....[30]....
        /*0c7c*/ 	.word	0x00005620
        /*0c80*/ 	.word	0x00000000
        /*0c84*/ 	.word	0x00028c50
        /*0c88*/ 	.short	0x010a
        /*0c8a*/ 	.byte	0x3f
	.zero		1


	//   ....[31]....
        /*0c8c*/ 	.word	0x00005670
        /*0c90*/ 	.word	0x00000000
        /*0c94*/ 	.word	0x00028c50
        /*0c98*/ 	.short	0x010a
        /*0c9a*/ 	.byte	0x3f
	.zero		1


	//   ....[32]....
        /*0c9c*/ 	.word	0x000059c0
        /*0ca0*/ 	.word	0x00000000
        /*0ca4*/ 	.word	0x00000000
        /*0ca8*/ 	.short	0x0101
        /*0caa*/ 	.byte	0x3f
	.zero		1


	//   ....[33]....
        /*0cac*/ 	.word	0x00006540
        /*0cb0*/ 	.word	0x00000002
        /*0cb4*/ 	.word	0x00028c00
        /*0cb8*/ 	.short	0x010a
        /*0cba*/ 	.byte	0x3f
	.zero		1


	//   ....[34]....
        /*0cbc*/ 	.word	0x00006590
        /*0cc0*/ 	.word	0x00000002
        /*0cc4*/ 	.word	0x00028c00
        /*0cc8*/ 	.short	0x010a
        /*0cca*/ 	.byte	0x3f
	.zero		1


	//   ....[35]....
        /*0ccc*/ 	.word	0x00006b40
        /*0cd0*/ 	.word	0x00000002
        /*0cd4*/ 	.word	0x00028c00
        /*0cd8*/ 	.short	0x010a
        /*0cda*/ 	.byte	0x3f
	.zero		1


	//   ....[36]....
        /*0cdc*/ 	.word	0x00007a80
        /*0ce0*/ 	.word	0x00000002
        /*0ce4*/ 	.word	0x00028c00
        /*0ce8*/ 	.short	0x010a
        /*0cea*/ 	.byte	0x3f
	.zero		1


	//   ....[37]....
        /*0cec*/ 	.word	0x00008840
        /*0cf0*/ 	.word	0x0000000f
        /*0cf4*/ 	.word	0x00028c30
        /*0cf8*/ 	.short	0x010a
        /*0cfa*/ 	.byte	0x3f
	.zero		1


	//   ....[38]....
        /*0cfc*/ 	.word	0x000088f0
        /*0d00*/ 	.word	0x0000000f
        /*0d04*/ 	.word	0x00028c30
        /*0d08*/ 	.short	0x010a
        /*0d0a*/ 	.byte	0x3f
	.zero		1


	//   ....[39]....
        /*0d0c*/ 	.word	0x00009540
        /*0d10*/ 	.word	0x0000000b
        /*0d14*/ 	.word	0x00000000
        /*0d18*/ 	.short	0x0101
        /*0d1a*/ 	.byte	0x3f
	.zero		1


	//   ....[40]....
        /*0d1c*/ 	.word	0x00009990
        /*0d20*/ 	.word	0x0000000f
        /*0d24*/ 	.word	0x00028c50
        /*0d28*/ 	.short	0x010a
        /*0d2a*/ 	.byte	0x3f
	.zero		1


	//   ....[41]....
        /*0d2c*/ 	.word	0x00009a20
        /*0d30*/ 	.word	0x0000000f
        /*0d34*/ 	.word	0x00028c50
        /*0d38*/ 	.short	0x010a
        /*0d3a*/ 	.byte	0x3f
	.zero		1


	//   ....[42]....
        /*0d3c*/ 	.word	0x00009cd0
        /*0d40*/ 	.word	0x0000000f
        /*0d44*/ 	.word	0x00000000
        /*0d48*/ 	.short	0x0101
        /*0d4a*/ 	.byte	0x3f
	.zero		1


	//   ....[43]....
        /*0d4c*/ 	.word	0x00009de0
        /*0d50*/ 	.word	0x000000d8
        /*0d54*/ 	.word	0x00028c30
        /*0d58*/ 	.short	0x010a
        /*0d5a*/ 	.byte	0x3f
	.zero		1


	//   ....[44]....
        /*0d5c*/ 	.word	0x00009e90
        /*0d60*/ 	.word	0x000000d8
        /*0d64*/ 	.word	0x00028c30
        /*0d68*/ 	.short	0x010a
        /*0d6a*/ 	.byte	0x3f
	.zero		1


	//   ....[45]....
        /*0d6c*/ 	.word	0x0000a390
        /*0d70*/ 	.word	0x0000000e
        /*0d74*/ 	.word	0x00000000
        /*0d78*/ 	.short	0x0101
        /*0d7a*/ 	.byte	0x3f
	.zero		1


	//   ....[46]....
        /*0d7c*/ 	.word	0x0000b3f0
        /*0d80*/ 	.word	0x000000d8
        /*0d84*/ 	.word	0x00028c50
        /*0d88*/ 	.short	0x010a
        /*0d8a*/ 	.byte	0x3f
	.zero		1


	//   ....[47]....
        /*0d8c*/ 	.word	0x0000b440
        /*0d90*/ 	.word	0x000000d8
        /*0d94*/ 	.word	0x00028c50
        /*0d98*/ 	.short	0x010a
        /*0d9a*/ 	.byte	0x3f
	.zero		1


	//   ....[48]....
        /*0d9c*/ 	.word	0x0000b720
        /*0da0*/ 	.word	0x000000d8
        /*0da4*/ 	.word	0x00000000
        /*0da8*/ 	.short	0x0101
        /*0daa*/ 	.byte	0x3f
	.zero		1


	//   ....[49]....
        /*0dac*/ 	.word	0x0000dd30
        /*0db0*/ 	.word	0x00000000
        /*0db4*/ 	.word	0x00000000
        /*0db8*/ 	.short	0x0101
        /*0dba*/ 	.byte	0x3f
	.zero		1


	//   ....[50]....
        /*0dbc*/ 	.word	0x000102e0
        /*0dc0*/ 	.word	0x00000006
        /*0dc4*/ 	.word	0x00028c20
        /*0dc8*/ 	.short	0x010a
        /*0dca*/ 	.byte	0x3f
	.zero		1


	//   ....[51]....
        /*0dcc*/ 	.word	0x000103d0
        /*0dd0*/ 	.word	0x00000005
        /*0dd4*/ 	.word	0x00028ca0
        /*0dd8*/ 	.short	0x010a
        /*0dda*/ 	.byte	0x3f
	.zero		1


	//   ....[52]....
        /*0ddc*/ 	.word	0x00010620
        /*0de0*/ 	.word	0x00000005
        /*0de4*/ 	.word	0x00028cc0
        /*0de8*/ 	.short	0x010a
        /*0dea*/ 	.byte	0x3f
	.zero		1


	//   ....[53]....
        /*0dec*/ 	.word	0x000110a0
        /*0df0*/ 	.word	0x00000005
        /*0df4*/ 	.word	0x00028ca0
        /*0df8*/ 	.short	0x010a
        /*0dfa*/ 	.byte	0x3f
	.zero		1


	//   ....[54]....
        /*0dfc*/ 	.word	0x000112e0
        /*0e00*/ 	.word	0x00000005
        /*0e04*/ 	.word	0x00028cc0
        /*0e08*/ 	.short	0x010a
        /*0e0a*/ 	.byte	0x3f
	.zero		1


	//   ....[55]....
        /*0e0c*/ 	.word	0x00012600
        /*0e10*/ 	.word	0x00000000
        /*0e14*/ 	.word	0x00028c40
        /*0e18*/ 	.short	0x010a
        /*0e1a*/ 	.byte	0x3f
	.zero		1


	//   ....[56]....
        /*0e1c*/ 	.word	0x00013190
        /*0e20*/ 	.word	0x00000008
        /*0e24*/ 	.word	0x00028c00
        /*0e28*/ 	.short	0x0107
        /*0e2a*/ 	.byte	0x3f
	.zero		1


	//   ....[57]....
        /*0e2c*/ 	.word	0x00013290
        /*0e30*/ 	.word	0x00000002
        /*0e34*/ 	.word	0x00028c00
        /*0e38*/ 	.short	0x0101
        /*0e3a*/ 	.byte	0x3f
	.zero		1


	//   ....[58]....
        /*0e3c*/ 	.word	0x000132b0
        /*0e40*/ 	.word	0x00000002
        /*0e44*/ 	.word	0x00028c20
        /*0e48*/ 	.short	0x010a
        /*0e4a*/ 	.byte	0x3f
	.zero		1


	//   ....[59]....
        /*0e4c*/ 	.word	0x000133c0
        /*0e50*/ 	.word	0x00000003
        /*0e54*/ 	.word	0x00028c60
        /*0e58*/ 	.short	0x010a
        /*0e5a*/ 	.byte	0x3f
	.zero		1


	//   ....[60]....
        /*0e5c*/ 	.word	0x000140d0
        /*0e60*/ 	.word	0x00000003
        /*0e64*/ 	.word	0x00028c40
        /*0e68*/ 	.short	0x010a
        /*0e6a*/ 	.byte	0x3f
	.zero		1


	//   ....[61]....
        /*0e6c*/ 	.word	0x00014330
        /*0e70*/ 	.word	0x00000003
        /*0e74*/ 	.word	0x00028c60
        /*0e78*/ 	.short	0x010a
        /*0e7a*/ 	.byte	0x3f
	.zero		1


	//   ....[62]....
        /*0e7c*/ 	.word	0x00014fd0
        /*0e80*/ 	.word	0x00000004
        /*0e84*/ 	.word	0x00028c40
        /*0e88*/ 	.short	0x010a
        /*0e8a*/ 	.byte	0x3f
	.zero		1


	//   ....[63]....
        /*0e8c*/ 	.word	0x00015220
        /*0e90*/ 	.word	0x00000004
        /*0e94*/ 	.word	0x00028c60
        /*0e98*/ 	.short	0x010a
        /*0e9a*/ 	.byte	0x3f
	.zero		1


	//   ....[64]....
        /*0e9c*/ 	.word	0x00015e30
        /*0ea0*/ 	.word	0x00000004
        /*0ea4*/ 	.word	0x00028c40
        /*0ea8*/ 	.short	0x010a
        /*0eaa*/ 	.byte	0x3f
	.zero		1


	//   ....[65]....
        /*0eac*/ 	.word	0x00016090
        /*0eb0*/ 	.word	0x00000004
        /*0eb4*/ 	.word	0x00028c60
        /*0eb8*/ 	.short	0x010a
        /*0eba*/ 	.byte	0x3f
	.zero		1


	//   ....[66]....
        /*0ebc*/ 	.word	0x000176d0
        /*0ec0*/ 	.word	0x00000000
        /*0ec4*/ 	.word	0x00028c20
        /*0ec8*/ 	.short	0x010a
        /*0eca*/ 	.byte	0x3f
	.zero		1


	//   ....[67]....
        /*0ecc*/ 	.word	0x00017880
        /*0ed0*/ 	.word	0x00000006
        /*0ed4*/ 	.word	0x00000000
        /*0ed8*/ 	.short	0x010a
        /*0eda*/ 	.byte	0x3f
	.zero		1


	//   ....[68]....
        /*0edc*/ 	.word	0x000178f0
        /*0ee0*/ 	.word	0x00000007
        /*0ee4*/ 	.word	0x00000000
        /*0ee8*/ 	.short	0x010a
        /*0eea*/ 	.byte	0x3f
	.zero		1


	//   ....[69]....
        /*0eec*/ 	.word	0x00017960
        /*0ef0*/ 	.word	0x00000004
        /*0ef4*/ 	.word	0x00000000
        /*0ef8*/ 	.short	0x010a
        /*0efa*/ 	.byte	0x3f
	.zero		1


	//   ....[70]....
        /*0efc*/ 	.word	0x00017990
        /*0f00*/ 	.word	0x00000003
        /*0f04*/ 	.word	0x00000000
        /*0f08*/ 	.short	0x010a
        /*0f0a*/ 	.byte	0x3f
	.zero		1


	//   ....[71]....
        /*0f0c*/ 	.word	0x000179f0
        /*0f10*/ 	.word	0x00000042
        /*0f14*/ 	.word	0x00028c90
        /*0f18*/ 	.short	0x010a
        /*0f1a*/ 	.byte	0x3f
	.zero		1


	//   ....[72]....
        /*0f1c*/ 	.word	0x00017a40
        /*0f20*/ 	.word	0x00000042
        /*0f24*/ 	.word	0x00028c90
        /*0f28*/ 	.short	0x010a
        /*0f2a*/ 	.byte	0x3f
	.zero		1


	//   ....[73]....
        /*0f2c*/ 	.word	0x00017a90
        /*0f30*/ 	.word	0x00000042
        /*0f34*/ 	.word	0x00028c90
        /*0f38*/ 	.short	0x010a
        /*0f3a*/ 	.byte	0x3f
	.zero		1


	//   ....[74]....
        /*0f3c*/ 	.word	0x00017ae0
        /*0f40*/ 	.word	0x00000042
        /*0f44*/ 	.word	0x00028cb0
        /*0f48*/ 	.short	0x010a
        /*0f4a*/ 	.byte	0x3f
	.zero		1


	//   ....[75]....
        /*0f4c*/ 	.word	0x00017b30
        /*0f50*/ 	.word	0x0000000d
        /*0f54*/ 	.word	0x00028c50
        /*0f58*/ 	.short	0x010a
        /*0f5a*/ 	.byte	0x3f
	.zero		1


	//   ....[76]....
        /*0f5c*/ 	.word	0x00017b80
        /*0f60*/ 	.word	0x00000000
        /*0f64*/ 	.word	0x00028c50
        /*0f68*/ 	.short	0x010a
        /*0f6a*/ 	.byte	0x3f
	.zero		1


	//   ....[77]....
        /*0f6c*/ 	.word	0x00017d90
        /*0f70*/ 	.word	0x00000002
        /*0f74*/ 	.word	0x00028c00
        /*0f78*/ 	.short	0x010a
        /*0f7a*/ 	.byte	0x3f
	.zero		1


	//   ....[78]....
        /*0f7c*/ 	.word	0x00017fc0
        /*0f80*/ 	.word	0x00000002
        /*0f84*/ 	.word	0x00028c00
        /*0f88*/ 	.short	0x010a
        /*0f8a*/ 	.byte	0x3f
	.zero		1


	//   ....[79]....
        /*0f8c*/ 	.word	0x00018010
        /*0f90*/ 	.word	0x0000000f
        /*0f94*/ 	.word	0x00028c30
        /*0f98*/ 	.short	0x010a
        /*0f9a*/ 	.byte	0x3f
	.zero		1


	//   ....[80]....
        /*0f9c*/ 	.word	0x00018060
        /*0fa0*/ 	.word	0x0000000f
        /*0fa4*/ 	.word	0x00028c50
        /*0fa8*/ 	.short	0x010a
        /*0faa*/ 	.byte	0x3f
	.zero		1


	//   ....[81]....
        /*0fac*/ 	.word	0x000180b0
        /*0fb0*/ 	.word	0x000000d8
        /*0fb4*/ 	.word	0x00028c30
        /*0fb8*/ 	.short	0x010a
        /*0fba*/ 	.byte	0x3f
	.zero		1


	//   ....[82]....
        /*0fbc*/ 	.word	0x00018100
        /*0fc0*/ 	.word	0x000000d8
        /*0fc4*/ 	.word	0x00028c50
        /*0fc8*/ 	.short	0x010a
        /*0fca*/ 	.byte	0x3f
	.zero		1


	//   ....[83]....
        /*0fcc*/ 	.word	0x000182b0
        /*0fd0*/ 	.word	0x00000005
        /*0fd4*/ 	.word	0x00028c20
        /*0fd8*/ 	.short	0x010a
        /*0fda*/ 	.byte	0x3f
	.zero		1


	//   ....[84]....
        /*0fdc*/ 	.word	0x00018300
        /*0fe0*/ 	.word	0x00000005
        /*0fe4*/ 	.word	0x00028ca0
        /*0fe8*/ 	.short	0x010a
        /*0fea*/ 	.byte	0x3f
	.zero		1


	//   ....[85]....
        /*0fec*/ 	.word	0x00018350
        /*0ff0*/ 	.word	0x00000005
        /*0ff4*/ 	.word	0x00028cc0
        /*0ff8*/ 	.short	0x010a
        /*0ffa*/ 	.byte	0x3f
	.zero		1


	//   ....[86]....
        /*0ffc*/ 	.word	0x000183a0
        /*1000*/ 	.word	0x00000005
        /*1004*/ 	.word	0x00028ca0
        /*1008*/ 	.short	0x010a
        /*100a*/ 	.byte	0x3f
	.zero		1


	//   ....[87]....
        /*100c*/ 	.word	0x000183f0
        /*1010*/ 	.word	0x00000005
        /*1014*/ 	.word	0x00028cc0
        /*1018*/ 	.short	0x010a
        /*101a*/ 	.byte	0x3f
	.zero		1


	//   ....[88]....
        /*101c*/ 	.word	0x00018590
        /*1020*/ 	.word	0x00000000
        /*1024*/ 	.word	0x00028c40
        /*1028*/ 	.short	0x010a
        /*102a*/ 	.byte	0x3f
	.zero		1


	//   ....[89]....
        /*102c*/ 	.word	0x00018b10
        /*1030*/ 	.word	0x00000002
        /*1034*/ 	.word	0x00028c20
        /*1038*/ 	.short	0x010a
        /*103a*/ 	.byte	0x3f
	.zero		1


	//   ....[90]....
        /*103c*/ 	.word	0x00018b60
        /*1040*/ 	.word	0x00000003
        /*1044*/ 	.word	0x00028c60
        /*1048*/ 	.short	0x010a
        /*104a*/ 	.byte	0x3f
	.zero		1


	//   ....[91]....
        /*104c*/ 	.word	0x00018bb0
        /*1050*/ 	.word	0x00000003
        /*1054*/ 	.word	0x00028c40
        /*1058*/ 	.short	0x010a
        /*105a*/ 	.byte	0x3f
	.zero		1


	//   ....[92]....
        /*105c*/ 	.word	0x00018c00
        /*1060*/ 	.word	0x00000003
        /*1064*/ 	.word	0x00028c60
        /*1068*/ 	.short	0x010a
        /*106a*/ 	.byte	0x3f
	.zero		1


	//   ....[93]....
        /*106c*/ 	.word	0x00018c50
        /*1070*/ 	.word	0x00000004
        /*1074*/ 	.word	0x00028c40
        /*1078*/ 	.short	0x010a
        /*107a*/ 	.byte	0x3f
	.zero		1


	//   ....[94]....
        /*107c*/ 	.word	0x00018ca0
        /*1080*/ 	.word	0x00000004
        /*1084*/ 	.word	0x00028c60
        /*1088*/ 	.short	0x010a
        /*108a*/ 	.byte	0x3f
	.zero		1


	//   ....[95]....
        /*108c*/ 	.word	0x00018cf0
        /*1090*/ 	.word	0x00000004
        /*1094*/ 	.word	0x00028c40
        /*1098*/ 	.short	0x010a
        /*109a*/ 	.byte	0x3f
	.zero		1


	//   ....[96]....
        /*109c*/ 	.word	0x00018d40
        /*10a0*/ 	.word	0x00000004
        /*10a4*/ 	.word	0x00028c60
        /*10a8*/ 	.short	0x010a
        /*10aa*/ 	.byte	0x3f
	.zero		1


	//   ....[97]....
        /*10ac*/ 	.word	0x00019790
        /*10b0*/ 	.word	0x00000000
        /*10b4*/ 	.word	0x00028c20
        /*10b8*/ 	.short	0x010a
        /*10ba*/ 	.byte	0x3f
	.zero		1


	//   ....[98]....
        /*10bc*/ 	.word	0x00019930
        /*10c0*/ 	.word	0x00000006
        /*10c4*/ 	.word	0x00000000
        /*10c8*/ 	.short	0x010a
        /*10ca*/ 	.byte	0x3f
	.zero		1


	//   ....[99]....
        /*10cc*/ 	.word	0x00019980
        /*10d0*/ 	.word	0x00000007
        /*10d4*/ 	.word	0x00000000
        /*10d8*/ 	.short	0x010a
        /*10da*/ 	.byte	0x3f
	.zero		1


	//   ....[100]....
        /*10dc*/ 	.word	0x000199d0
        /*10e0*/ 	.word	0x00000004
        /*10e4*/ 	.word	0x00000000
        /*10e8*/ 	.short	0x010a
        /*10ea*/ 	.byte	0x3f
	.zero		1


	//----- nvinfo : EIATTR_NUM_MBARRIERS
	.align		4
.L_232:
        /*10ec*/ 	.byte	0x03, 0x38
        /*10ee*/ 	.short	0x0016


	//----- nvinfo : EIATTR_EXIT_INSTR_OFFSETS
	.align		4
        /*10f0*/ 	.byte	0x04, 0x1c
        /*10f2*/ 	.short	(.L_234 - .L_233)


	//   ....[0]....
.L_233:
        /*10f4*/ 	.word	0x000179e0


	//----- nvinfo : EIATTR_MAX_THREADS
	.align		4
.L_234:
        /*10f8*/ 	.byte	0x04, 0x05
        /*10fa*/ 	.short	(.L_236 - .L_235)
.L_235:
        /*10fc*/ 	.word	0x00000180
        /*1100*/ 	.word	0x00000001
        /*1104*/ 	.word	0x00000001


	//----- nvinfo : EIATTR_CRS_STACK_SIZE
	.align		4
.L_236:
        /*1108*/ 	.byte	0x04, 0x1e
        /*110a*/ 	.short	(.L_238 - .L_237)
.L_237:
        /*110c*/ 	.word	0x00000000


	//----- nvinfo : EIATTR_CBANK_PARAM_SIZE
	.align		4
.L_238:
        /*1110*/ 	.byte	0x03, 0x19
        /*1112*/ 	.short	0x0af0


	//----- nvinfo : EIATTR_PARAM_CBANK
	.align		4
        /*1114*/ 	.byte	0x04, 0x0a
        /*1116*/ 	.short	(.L_240 - .L_239)
	.align		4
.L_239:
        /*1118*/ 	.word	index@(.nv.constant0._ZN7cutlass13device_kernelIN5flash11enable_sm90INS1_16FlashAttnFwdSm90INS1_25CollectiveMainloopFwdSm90ILi2EN4cute5tupleIJNS5_1CILi1EEES8_S8_EEENS6_IJNS7_ILi64EEESA_SA_EEELi512ENS_10bfloat16_tEfNS_4arch4Sm90ELb0ELb0ELb0ELb1ELb0ELb1ELb0ELb0ELb0ELb1ELb0ELb0EEENS1_21CollectiveEpilogueFwdINS6_IJSA_NS7_ILi512EEESA_EEES9_SC_SE_Li256ELb1ELb1ELb0ELb0EEENS1_36VarlenDynamicPersistentTileSchedulerILi64ELi64ELi256ELi128ELb0ELb1ELb1ELb0ELb1ELb1EEEEEEEEEvNT_6ParamsE)
        /*111c*/ 	.short	0x0210
        /*111e*/ 	.short	0x0af0


	//----- nvinfo : EIATTR_SW_WAR
	.align		4
.L_240:
        /*1120*/ 	.byte	0x04, 0x36
        /*1122*/ 	.short	(.L_242 - .L_241)
.L_241:
        /*1124*/ 	.word	0x00000008
.L_242:


//--------------------- .nv.info._ZN7cutlass13device_kernelIN5flash11enable_sm90INS1_16FlashAttnFwdSm90INS1_25CollectiveMainloopFwdSm90ILi2EN4cute5tupleIJNS5_1CILi1EEES8_S8_EEENS6_IJNS7_ILi64EEESA_SA_EEELi512ENS_10bfloat16_tEfNS_4arch4Sm90ELb0ELb0ELb0ELb1ELb0ELb0ELb1ELb0ELb0ELb1ELb0ELb0EEENS1_21CollectiveEpilogueFwdINS6_IJSA_NS7_ILi512EEESA_EEES9_SC_SE_Li256ELb1ELb1ELb0ELb0EEENS1_36VarlenDynamicPersistentTileSchedulerILi64ELi64ELi256ELi128ELb0ELb1ELb1ELb0ELb1ELb1EEEEEEEEEvNT_6ParamsE --------------------------
	.section	.nv.info._ZN7cutlass13device_kernelIN5flash11enable_sm90INS1_16FlashAttnFwdSm90INS1_25CollectiveMainloopFwdSm90ILi2EN4cute5tupleIJNS5_1CILi1EEES8_S8_EEENS6_IJNS7_ILi64EEESA_SA_EEELi512ENS_10bfloat16_tEfNS_4arch4Sm90ELb0ELb0ELb0ELb1ELb0ELb0ELb1ELb0ELb0ELb1ELb0ELb0EEENS1_21CollectiveEpilogueFwdINS6_IJSA_NS7_ILi512EEESA_EEES9_SC_SE_Li256ELb1ELb1ELb0ELb0EEENS1_36VarlenDynamicPersistentTileSchedulerILi64ELi64ELi256ELi128ELb0ELb1ELb1ELb0ELb1ELb1EEEEEEEEEvNT_6ParamsE,"",@"SHT_CUDA_INFO"
	.sectionflags	@""
	.align	4


	//----- nvinfo : EIATTR_CUDA_API_VERSION
	.align		4
        /*0000*/ 	.byte	0x04, 0x37
        /*0002*/ 	.short	(.L_244 - .L_243)
.L_243:
        /*0004*/ 	.word	0x00000082


	//----- nvinfo : EIATTR_KPARAM_INFO
	.align		4
.L_244:
        /*0008*/ 	.byte	0x04, 0x17
        /*000a*/ 	.short	(.L_246 - .L_245)
.L_245:
        /*000c*/ 	.word	0x00000000
        /*0010*/ 	.short	0x0000
        /*0012*/ 	.short	0x0070
        /*0014*/ 	.byte	0x00, 0xf0, 0x01, 0x2e


	//----- nvinfo : EIATTR_SPARSE_MMA_MASK
	.align		4
.L_246:
        /*0018*/ 	.byte	0x03, 0x50
        /*001a*/ 	.short	0x0000


	//----- nvinfo : EIATTR_MAXREG_COUNT
	.align		4
        /*001c*/ 	.byte	0x03, 0x1b
        /*001e*/ 	.short	0x00a8


	//----- nvinfo : EIATTR_NUM_BARRIERS
	.align		4
        /*0020*/ 	.byte	0x02, 0x4c
        /*0022*/ 	.byte	0x10
	.zero		1


	//----- nvinfo : EIATTR_EXTERNS
	.align		4
        /*0024*/ 	.byte	0x04, 0x0f
        /*0026*/ 	.short	(.L_248 - .L_247)


	//   ....[0]....
	.align		4
.L_247:
        /*0028*/ 	.word	index@(__assertfail)


	//----- nvinfo : EIATTR_ANNOTATIONS
	.align		4
.L_248:
        /*002c*/ 	.byte	0x04, 0x55
        /*002e*/ 	.short	(.L_250 - .L_249)


	//   ....[0]....
.L_249:
        /* <DEDUP_REMOVED lines=103> */


	//----- nvinfo : EIATTR_MERCURY_ISA_VERSION
	.align		4
.L_250:
        /*0690*/ 	.byte	0x03, 0x5f
        /*0692*/ 	.short	0x0101


	//----- nvinfo : EIATTR_UNUSED_LOAD_BYTE_OFFSET
	.align		4
        /*0694*/ 	.byte	0x04, 0x44
        /*0696*/ 	.short	(.L_252 - .L_251)


	//   ....[0]....
.L_251:
        /*0698*/ 	.word	0x00000a10
        /*069c*/ 	.word	0x0000fff0


	//   ....[1]....
        /*06a0*/ 	.word	0x00008b70
        /*06a4*/ 	.word	0x0000fff0


	//----- nvinfo : EIATTR_INT_WARP_WIDE_INSTR_OFFSETS
	.align		4
.L_252:
        /*06a8*/ 	.byte	0x04, 0x31
        /*06aa*/ 	.short	(.L_254 - .L_253)


	//   ....[0]....
.L_253:
        /*06ac*/ 	.word	0x00000130


	//   ....[1]....
        /*06b0*/ 	.word	0x00000170


	//   ....[2]....
        /*06b4*/ 	.word	0x000001e0


	//   ....[3]....
        /*06b8*/ 	.word	0x00000250


	//   ....[4]....
        /*06bc*/ 	.word	0x0000cc10


	//   ....[5]....
        /*06c0*/ 	.word	0x0000cc70


	//   ....[6]....
        /*06c4*/ 	.word	0x00012a50


	//   ....[7]....
        /*06c8*/ 	.word	0x00012ab0


	//----- nvinfo : EIATTR_COOP_GROUP_MASK_REGIDS
	.align		4
.L_254:
        /*06cc*/ 	.byte	0x04, 0x29
        /*06ce*/ 	.short	(.L_256 - .L_255)


	//   ....[0]....
.L_255:
        /*06d0*/ 	.word	0xffffffff


	//   ....[1]....
        /*06d4*/ 	.word	0xffffffff


	//   ....[2]....
        /*06d8*/ 	.word	0xffffffff


	//   ....[3]....
        /*06dc*/ 	.word	0xffffffff


	//   ....[4]....
        /*06e0*/ 	.word	0xffffffff


	//   ....[5]....
        /*06e4*/ 	.word	0xffffffff


	//   ....[6]....
        /*06e8*/ 	.word	0xffffffff


	//   ....[7]....
        /*06ec*/ 	.word	0xffffffff


	//   ....[8]....
        /*06f0*/ 	.word	0xffffffff


	//   ....[9]....
        /*06f4*/ 	.word	0xffffffff


	//   ....[10]....
        /*06f8*/ 	.word	0xffffffff


	//   ....[11]....
        /*06fc*/ 	.word	0xffffffff


	//   ....[12]....
        /*0700*/ 	.word	0xffffffff


	//   ....[13]....
        /*0704*/ 	.word	0xffffffff


	//   ....[14]....
        /*0708*/ 	.word	0xffffffff


	//   ....[15]....
        /*070c*/ 	.word	0xffffffff


	//   ....[16]....
        /*0710*/ 	.word	0xffffffff


	//   ....[17]....
        /*0714*/ 	.word	0xffffffff


	//   ....[18]....
        /*0718*/ 	.word	0xffffffff


	//   ....[19]....
        /*071c*/ 	.word	0xffffffff


	//   ....[20]....
        /*0720*/ 	.word	0xffffffff


	//   ....[21]....
        /*0724*/ 	.word	0xffffffff


	//   ....[22]....
        /*0728*/ 	.word	0xffffffff


	//   ....[23]....
        /*072c*/ 	.word	0xffffffff


	//   ....[24]....
        /*0730*/ 	.word	0xffffffff


	//   ....[25]....
        /*0734*/ 	.word	0xffffffff


	//   ....[26]....
        /*0738*/ 	.word	0xffffffff


	//   ....[27]....
        /*073c*/ 	.word	0xffffffff


	//   ....[28]....
        /*0740*/ 	.word	0xffffffff


	//   ....[29]....
        /*0744*/ 	.word	0xffffffff


	//   ....[30]....
        /*0748*/ 	.word	0xffffffff


	//   ....[31]....
        /*074c*/ 	.word	0xffffffff


	//   ....[32]....
        /*0750*/ 	.word	0xffffffff


	//   ....[33]....
        /*0754*/ 	.word	0xffffffff


	//   ....[34]....
        /*0758*/ 	.word	0xffffffff


	//   ....[35]....
        /*075c*/ 	.word	0xffffffff


	//   ....[36]....
        /*0760*/ 	.word	0xffffffff


	//   ....[37]....
        /*0764*/ 	.word	0xffffffff


	//   ....[38]....
        /*0768*/ 	.word	0xffffffff


	//   ....[39]....
        /*076c*/ 	.word	0xffffffff


	//   ....[40]....
        /*0770*/ 	.word	0xffffffff


	//   ....[41]....
        /*0774*/ 	.word	0xffffffff


	//   ....[42]....
        /*0778*/ 	.word	0xffffffff


	//   ....[43]....
        /*077c*/ 	.word	0xffffffff


	//   ....[44]....
        /*0780*/ 	.word	0xffffffff


	//   ....[45]....
        /*0784*/ 	.word	0xffffffff


	//   ....[46]....
        /*0788*/ 	.word	0xffffffff


	//   ....[47]....
        /*078c*/ 	.word	0xffffffff


	//   ....[48]....
        /*0790*/ 	.word	0xffffffff


	//   ....[49]....
        /*0794*/ 	.word	0xffffffff


	//   ....[50]....
        /*0798*/ 	.word	0xffffffff


	//   ....[51]....
        /*079c*/ 	.word	0xffffffff


	//   ....[52]....
        /*07a0*/ 	.word	0xffffffff


	//   ....[53]....
        /*07a4*/ 	.word	0xffffffff


	//   ....[54]....
        /*07a8*/ 	.word	0xffffffff


	//   ....[55]....
        /*07ac*/ 	.word	0xffffffff


	//   ....[56]....
        /*07b0*/ 	.word	0xffffffff


	//   ....[57]....
        /*07b4*/ 	.word	0xffffffff


	//   ....[58]....
        /*07b8*/ 	.word	0xffffffff


	//   ....[59]....
        /*07bc*/ 	.word	0xffffffff


	//   ....[60]....
        /*07c0*/ 	.word	0xffffffff


	//   ....[61]....
        /*07c4*/ 	.word	0xffffffff


	//   ....[62]....
        /*07c8*/ 	.word	0xffffffff


	//   ....[63]....
        /*07cc*/ 	.word	0xffffffff


	//   ....[64]....
        /*07d0*/ 	.word	0xffffffff


	//   ....[65]....
        /*07d4*/ 	.word	0xffffffff


	//   ....[66]....
        /*07d8*/ 	.word	0xffffffff


	//   ....[67]....
        /*07dc*/ 	.word	0xffffffff


	//   ....[68]....
        /*07e0*/ 	.word	0xffffffff


	//   ....[69]....
        /*07e4*/ 	.word	0xffffffff


	//   ....[70]....
        /*07e8*/ 	.word	0xffffffff


	//   ....[71]....
        /*07ec*/ 	.word	0xffffffff


	//   ....[72]....
        /*07f0*/ 	.word	0xffffffff


	//   ....[73]....
        /*07f4*/ 	.word	0xffffffff


	//   ....[74]....
        /*07f8*/ 	.word	0xffffffff


	//   ....[75]....
        /*07fc*/ 	.word	0xffffffff


	//   ....[76]....
        /*0800*/ 	.word	0xffffffff


	//   ....[77]....
        /*0804*/ 	.word	0xffffffff


	//   ....[78]....
        /*0808*/ 	.word	0xffffffff


	//   ....[79]....
        /*080c*/ 	.word	0xffffffff


	//   ....[80]....
        /*0810*/ 	.word	0xffffffff


	//   ....[81]....
        /*0814*/ 	.word	0xffffffff


	//   ....[82]....
        /*0818*/ 	.word	0xffffffff


	//   ....[83]....
        /*081c*/ 	.word	0xffffffff


	//   ....[84]....
        /*0820*/ 	.word	0xffffffff


	//   ....[85]....
        /*0824*/ 	.word	0xffffffff


	//   ....[86]....
        /*0828*/ 	.word	0xffffffff


	//   ....[87]....
        /*082c*/ 	.word	0xffffffff


	//   ....[88]....
        /*0830*/ 	.word	0xffffffff


	//   ....[89]....
        /*0834*/ 	.word	0x0500000f


	//   ....[90]....
        /*0838*/ 	.word	0x0500000f


	//   ....[91]....
        /*083c*/ 	.word	0x0500000f


	//   ....[92]....
        /*0840*/ 	.word	0x0500000f


	//   ....[93]....
        /*0844*/ 	.word	0x0500000f


	//   ....[94]....
        /*0848*/ 	.word	0x0500000f


	//   ....[95]....
        /*084c*/ 	.word	0x0500000f


	//   ....[96]....
        /*0850*/ 	.word	0x0500000f


	//   ....[97]....
        /*0854*/ 	.word	0x0500000f


	//   ....[98]....
        /*0858*/ 	.word	0x0500000f


	//   ....[99]....
        /*085c*/ 	.word	0x0500000f


	//   ....[100]....
        /*0860*/ 	.word	0x0500000f


	//   ....[101]....
        /*0864*/ 	.word	0x0500000f


	//   ....[102]....
        /*0868*/ 	.word	0x0500000f


	//   ....[103]....
        /*086c*/ 	.word	0x0500000f


	//   ....[104]....
        /*0870*/ 	.word	0x0500000f


	//   ....[105]....
        /*0874*/ 	.word	0x0500000f


	//   ....[106]....
        /*0878*/ 	.word	0x0500000f


	//   ....[107]....
        /*087c*/ 	.word	0x0500000f


	//   ....[108]....
        /*0880*/ 	.word	0x0500000f


	//   ....[109]....
        /*0884*/ 	.word	0x0500000f


	//   ....[110]....
        /*0888*/ 	.word	0x0500000f


	//   ....[111]....
        /*088c*/ 	.word	0x0500000f


	//   ....[112]....
        /*0890*/ 	.word	0x0500000f


	//   ....[113]....
        /*0894*/ 	.word	0x0500000f


	//   ....[114]....
        /*0898*/ 	.word	0x0500000f


	//   ....[115]....
        /*089c*/ 	.word	0x0500000f


	//   ....[116]....
        /*08a0*/ 	.word	0x0500000f


	//   ....[117]....
        /*08a4*/ 	.word	0x0500000f


	//   ....[118]....
        /*08a8*/ 	.word	0x0500000f


	//   ....[119]....
        /*08ac*/ 	.word	0x0500000f


	//   ....[120]....
        /*08b0*/ 	.word	0x0500000f


	//   ....[121]....
        /*08b4*/ 	.word	0x0500000f


	//   ....[122]....
        /*08b8*/ 	.word	0x0500000f


	//   ....[123]....
        /*08bc*/ 	.word	0x0500000f


	//----- nvinfo : EIATTR_COOP_GROUP_INSTR_OFFSETS
	.align		4
.L_256:
        /*08c0*/ 	.byte	0x04, 0x28
        /*08c2*/ 	.short	(.L_258 - .L_257)


	//   ....[0]....
.L_257:
        /*08c4*/ 	.word	0x00000060


	//   ....[1]....
        /*08c8*/ 	.word	0x00000140


	//   ....[2]....
        /*08cc*/ 	.word	0x00000180


	//   ....[3]....
        /*08d0*/ 	.word	0x00000390


	//   ....[4]....
        /*08d4*/ 	.word	0x000004f0


	//   ....[5]....
        /*08d8*/ 	.word	0x00000610


	//   ....[6]....
        /*08dc*/ 	.word	0x00000770


	//   ....[7]....
        /*08e0*/ 	.word	0x00001800


	//   ....[8]....
        /*08e4*/ 	.word	0x00002f50


	//   ....[9]....
        /*08e8*/ 	.word	0x000036e0


	//   ....[10]....
        /*08ec*/ 	.word	0x00004ac0


	//   ....[11]....
        /*08f0*/ 	.word	0x00004b40


	//   ....[12]....
        /*08f4*/ 	.word	0x00004d70


	//   ....[13]....
        /*08f8*/ 	.word	0x00004df0


	//   ....[14]....
        /*08fc*/ 	.word	0x00005610


	//   ....[15]....
        /*0900*/ 	.word	0x00005b30


	//   ....[16]....
        /*0904*/ 	.word	0x00006c20


	//   ....[17]....
        /*0908*/ 	.word	0x00006c50


	//   ....[18]....
        /*090c*/ 	.word	0x00006f50


	//   ....[19]....
        /*0910*/ 	.word	0x00007120


	//   ....[20]....
        /*0914*/ 	.word	0x00008030


	//   ....[21]....
        /*0918*/ 	.word	0x00008070


	//   ....[22]....
        /*091c*/ 	.word	0x000080a0


	//   ....[23]....
        /*0920*/ 	.word	0x00008120


	//   ....[24]....
        /*0924*/ 	.word	0x00008150


	//   ....[25]....
        /*0928*/ 	.word	0x00009aa0


	//   ....[26]....
        /*092c*/ 	.word	0x0000a0d0


	//   ....[27]....
        /*0930*/ 	.word	0x0000a100


	//   ....[28]....
        /*0934*/ 	.word	0x0000a120


	//   ....[29]....
        /*0938*/ 	.word	0x0000a150


	//   ....[30]....
        /*093c*/ 	.word	0x0000a800


	//   ....[31]....
        /*0940*/ 	.word	0x0000a820


	//   ....[32]....
        /*0944*/ 	.word	0x0000aa50


	//   ....[33]....
        /*0948*/ 	.word	0x0000aa70


	//   ....[34]....
        /*094c*/ 	.word	0x0000b640


	//   ....[35]....
        /*0950*/ 	.word	0x0000b660


	//   ....[36]....
        /*0954*/ 	.word	0x0000b8a0


	//   ....[37]....
        /*0958*/ 	.word	0x0000b8c0


	//   ....[38]....
        /*095c*/ 	.word	0x0000bb60


	//   ....[39]....
        /*0960*/ 	.word	0x0000bd50


	//   ....[40]....
        /*0964*/ 	.word	0x0000bd80


	//   ....[41]....
        /*0968*/ 	.word	0x0000bdb0


	//   ....[42]....
        /*096c*/ 	.word	0x0000bde0


	//   ....[43]....
        /*0970*/ 	.word	0x0000be10


	//   ....[44]....
        /*0974*/ 	.word	0x0000be40


	//   ....[45]....
        /*0978*/ 	.word	0x0000bfb0


	//   ....[46]....
        /*097c*/ 	.word	0x0000bfe0


	//   ....[47]....
        /*0980*/ 	.word	0x0000c010


	//   ....[48]....
        /*0984*/ 	.word	0x0000c040


	//   ....[49]....
        /*0988*/ 	.word	0x0000c070


	//   ....[50]....
        /*098c*/ 	.word	0x0000c0a0


	//   ....[51]....
        /*0990*/ 	.word	0x0000c140


	//   ....[52]....
        /*0994*/ 	.word	0x0000c170


	//   ....[53]....
        /*0998*/ 	.word	0x0000c200


	//   ....[54]....
        /*099c*/ 	.word	0x0000d220


	//   ....[55]....
        /*09a0*/ 	.word	0x0000dda0


	//   ....[56]....
        /*09a4*/ 	.word	0x0000ddb0


	//   ....[57]....
        /*09a8*/ 	.word	0x0000ddd0


	//   ....[58]....
        /*09ac*/ 	.word	0x0000dea0


	//   ....[59]....
        /*09b0*/ 	.word	0x0000ded0


	//   ....[60]....
        /*09b4*/ 	.word	0x0000df30


	//   ....[61]....
        /*09b8*/ 	.word	0x0000df40


	//   ....[62]....
        /*09bc*/ 	.word	0x0000dfb0


	//   ....[63]....
        /*09c0*/ 	.word	0x0000e900


	//   ....[64]....
        /*09c4*/ 	.word	0x0000e910


	//   ....[65]....
        /*09c8*/ 	.word	0x0000ea40


	//   ....[66]....
        /*09cc*/ 	.word	0x0000ea70


	//   ....[67]....
        /*09d0*/ 	.word	0x0000ecf0


	//   ....[68]....
        /*09d4*/ 	.word	0x0000ed20


	//   ....[69]....
        /*09d8*/ 	.word	0x0000ee90


	//   ....[70]....
        /*09dc*/ 	.word	0x0000eea0


	//   ....[71]....
        /*09e0*/ 	.word	0x00012ce0


	//   ....[72]....
        /*09e4*/ 	.word	0x00012d10


	//   ....[73]....
        /*09e8*/ 	.word	0x00012d50


	//   ....[74]....
        /*09ec*/ 	.word	0x00012d80


	//   ....[75]....
        /*09f0*/ 	.word	0x00012db0


	//   ....[76]....
        /*09f4*/ 	.word	0x00012de0


	//   ....[77]....
        /*09f8*/ 	.word	0x00012e10


	//   ....[78]....
        /*09fc*/ 	.word	0x00012e40


	//   ....[79]....
        /*0a00*/ 	.word	0x00012fc0


	//   ....[80]....
        /*0a04*/ 	.word	0x00012ff0


	//   ....[81]....
        /*0a08*/ 	.word	0x00013020


	//   ....[82]....
        /*0a0c*/ 	.word	0x00013050


	//   ....[83]....
        /*0a10*/ 	.word	0x00013080


	//   ....[84]....
        /*0a14*/ 	.word	0x000130b0


	//   ....[85]....
        /*0a18*/ 	.word	0x00013170


	//   ....[86]....
        /*0a1c*/ 	.word	0x00013190


	//   ....[87]....
        /*0a20*/ 	.word	0x00013200


	//   ....[88]....
        /*0a24*/ 	.word	0x00013690


	//   ....[89]....
        /*0a28*/ 	.word	0x00013b80


	//   ....[90]....
        /*0a2c*/ 	.word	0x00013d00


	//   ....[91]....
        /*0a30*/ 	.word	0x00013d50


	//   ....[92]....
        /*0a34*/ 	.word	0x00013db0


	//   ....[93]....
        /*0a38*/ 	.word	0x00013e10


	//   ....[94]....
        /*0a3c*/ 	.word	0x00013f60


	//   ....[95]....
        /*0a40*/ 	.word	0x00014000


	//   ....[96]....
        /*0a44*/ 	.word	0x000140b0


	//   ....[97]....
        /*0a48*/ 	.word	0x00014190


	//   ....[98]....
        /*0a4c*/ 	.word	0x00014360


	//   ....[99]....
        /*0a50*/ 	.word	0x00014420


	//   ....[100]....
        /*0a54*/ 	.word	0x000146d0


	//   ....[101]....
        /*0a58*/ 	.word	0x000147f0


	//   ....[102]....
        /*0a5c*/ 	.word	0x000149c0


	//   ....[103]....
        /*0a60*/ 	.word	0x00014a90


	//   ....[104]....
        /*0a64*/ 	.word	0x00014c90


	//   ....[105]....
        /*0a68*/ 	.word	0x00014d20


	//   ....[106]....
        /*0a6c*/ 	.word	0x00015050


	//   ....[107]....
        /*0a70*/ 	.word	0x000150f0


	//   ....[108]....
        /*0a74*/ 	.word	0x00015210


	//   ....[109]....
        /*0a78*/ 	.word	0x00015290


	//   ....[110]....
        /*0a7c*/ 	.word	0x00015310


	//   ....[111]....
        /*0a80*/ 	.word	0x00015390


	//   ....[112]....
        /*0a84*/ 	.word	0x00015410


	//   ....[113]....
        /*0a88*/ 	.word	0x000154a0


	//   ....[114]....
        /*0a8c*/ 	.word	0x00015540


	//   ....[115]....
        /*0a90*/ 	.word	0x000155f0


	//   ....[116]....
        /*0a94*/ 	.word	0x00015670


	//   ....[117]....
        /*0a98*/ 	.word	0x000156f0


	//   ....[118]....
        /*0a9c*/ 	.word	0x00015770


	//   ....[119]....
        /*0aa0*/ 	.word	0x00015800


	//   ....[120]....
        /*0aa4*/ 	.word	0x00015880


	//   ....[121]....
        /*0aa8*/ 	.word	0x00015920


	//   ....[122]....
        /*0aac*/ 	.word	0x000159b0


	//   ....[123]....
        /*0ab0*/ 	.word	0x00015ae0


	//----- nvinfo : EIATTR_REG_RECONFIG
	.align		4
.L_258:
        /*0ab4*/ 	.byte	0x01, 0x54
	.zero		2


	//----- nvinfo : EIATTR_SYSCALL_OFFSETS
	.align		4
        /*0ab8*/ 	.byte	0x04, 0x46
        /*0aba*/ 	.short	(.L_260 - .L_259)


	//   ....[0]....
.L_259:
        /*0abc*/ 	.word	0x00003110


	//   ....[1]....
        /*0ac0*/ 	.word	0x0000ce10


	//   ....[2]....
        /*0ac4*/ 	.word	0x0000cf70


	//   ....[3]....
        /*0ac8*/ 	.word	0x0000d070


	//   ....[4]....
        /*0acc*/ 	.word	0x0000d980


	//   ....[5]....
        /*0ad0*/ 	.word	0x0000e2d0


	//----- nvinfo : EIATTR_MBARRIER_INSTR_OFFSETS
	.align		4
.L_260:
        /*0ad4*/ 	.byte	0x04, 0x39
        /*0ad6*/ 	.short	(.L_262 - .L_261)


	//   ....[0]....
.L_261:
        /*0ad8*/ 	.word	0x00000270
        /*0adc*/ 	.word	0x000000ff
        /*0ae0*/ 	.word	0x00038800
        /*0ae4*/ 	.short	0x0100
        /*0ae6*/ 	.byte	0x08
	.zero		1


	//   ....[1]....
        /*0ae8*/ 	.word	0x00000280
        /*0aec*/ 	.word	0x000000ff
        /*0af0*/ 	.word	0x00038810
        /*0af4*/ 	.short	0x0100
        /*0af6*/ 	.byte	0x08
	.zero		1


	//   ....[2]....
        /*0af8*/ 	.word	0x00000290
        /*0afc*/ 	.word	0x000000ff
        /*0b00*/ 	.word	0x00038820
        /*0b04*/ 	.short	0x0100
        /*0b06*/ 	.byte	0x08
	.zero		1


	//   ....[3]....
        /*0b08*/ 	.word	0x00000340
        /*0b0c*/ 	.word	0x000000ff
        /*0b10*/ 	.word	0x00038830
        /*0b14*/ 	.short	0x0100
        /*0b16*/ 	.byte	0x06
	.zero		1


	//   ....[4]....
        /*0b18*/ 	.word	0x00000350
        /*0b1c*/ 	.word	0x000000ff
        /*0b20*/ 	.word	0x00038840
        /*0b24*/ 	.short	0x0100
        /*0b26*/ 	.byte	0x06
	.zero		1


	//   ....[5]....
        /*0b28*/ 	.word	0x00000360
        /*0b2c*/ 	.word	0x000000ff
        /*0b30*/ 	.word	0x00038838
        /*0b34*/ 	.short	0x0100
        /*0b36*/ 	.byte	0x06
	.zero		1


	//   ....[6]....
        /*0b38*/ 	.word	0x00000370
        /*0b3c*/ 	.word	0x000000ff
        /*0b40*/ 	.word	0x00038848
        /*0b44*/ 	.short	0x0100
        /*0b46*/ 	.byte	0x06
	.zero		1


	//   ....[7]....
        /*0b48*/ 	.word	0x000004a0
        /*0b4c*/ 	.word	0x000000ff
        /*0b50*/ 	.word	0x00038850
        /*0b54*/ 	.short	0x0100
        /*0b56*/ 	.byte	0x08
	.zero		1


	//   ....[8]....
        /*0b58*/ 	.word	0x000004b0
        /*0b5c*/ 	.word	0x000000ff
        /*0b60*/ 	.word	0x00038860
        /*0b64*/ 	.short	0x0100
        /*0b66*/ 	.byte	0x08
	.zero		1


	//   ....[9]....
        /*0b68*/ 	.word	0x000004c0
        /*0b6c*/ 	.word	0x000000ff
        /*0b70*/ 	.word	0x00038858
        /*0b74*/ 	.short	0x0100
        /*0b76*/ 	.byte	0x08
	.zero		1


	//   ....[10]....
        /*0b78*/ 	.word	0x000004d0
        /*0b7c*/ 	.word	0x000000ff
        /*0b80*/ 	.word	0x00038868
        /*0b84*/ 	.short	0x0100
        /*0b86*/ 	.byte	0x08
	.zero		1


	//   ....[11]....
        /*0b88*/ 	.word	0x000005c0
        /*0b8c*/ 	.word	0x000000ff
        /*0b90*/ 	.word	0x00038870
        /*0b94*/ 	.short	0x0100
        /*0b96*/ 	.byte	0x06
	.zero		1


	//   ....[12]....
        /*0b98*/ 	.word	0x000005d0
        /*0b9c*/ 	.word	0x000000ff
        /*0ba0*/ 	.word	0x00038880
        /*0ba4*/ 	.short	0x0100
        /*0ba6*/ 	.byte	0x06
	.zero		1


	//   ....[13]....
        /*0ba8*/ 	.word	0x000005e0
        /*0bac*/ 	.word	0x000000ff
        /*0bb0*/ 	.word	0x00038878
        /*0bb4*/ 	.short	0x0100
        /*0bb6*/ 	.byte	0x06
	.zero		1


	//   ....[14]....
        /*0bb8*/ 	.word	0x000005f0
        /*0bbc*/ 	.word	0x000000ff
        /*0bc0*/ 	.word	0x00038888
        /*0bc4*/ 	.short	0x0100
        /*0bc6*/ 	.byte	0x06
	.zero		1


	//   ....[15]....
        /*0bc8*/ 	.word	0x00000720
        /*0bcc*/ 	.word	0x000000ff
        /*0bd0*/ 	.word	0x00038890
        /*0bd4*/ 	.short	0x0100
        /*0bd6*/ 	.byte	0x08
	.zero		1


	//   ....[16]....
        /*0bd8*/ 	.word	0x00000730
        /*0bdc*/ 	.word	0x000000ff
        /*0be0*/ 	.word	0x000388a0
        /*0be4*/ 	.short	0x0100
        /*0be6*/ 	.byte	0x08
	.zero		1


	//   ....[17]....
        /*0be8*/ 	.word	0x00000740
        /*0bec*/ 	.word	0x000000ff
        /*0bf0*/ 	.word	0x00038898
        /*0bf4*/ 	.short	0x0100
        /*0bf6*/ 	.byte	0x08
	.zero		1


	//   ....[18]....
        /*0bf8*/ 	.word	0x00000750
        /*0bfc*/ 	.word	0x000000ff
        /*0c00*/ 	.word	0x000388a8
        /*0c04*/ 	.short	0x0100
        /*0c06*/ 	.byte	0x08
	.zero		1


	//   ....[19]....
        /*0c08*/ 	.word	0x00000880
        /*0c0c*/ 	.word	0x000000ff
        /*0c10*/ 	.word	0x000388b0
        /*0c14*/ 	.short	0x0100
        /*0c16*/ 	.byte	0x08
	.zero		1


	//   ....[20]....
        /*0c18*/ 	.word	0x00000890
        /*0c1c*/ 	.word	0x000000ff
        /*0c20*/ 	.word	0x000388c0
        /*0c24*/ 	.short	0x0100
        /*0c26*/ 	.byte	0x08
	.zero		1


	//   ....[21]....
        /*0c28*/ 	.word	0x000008a0
        /*0c2c*/ 	.word	0x000000ff
        /*0c30*/ 	.word	0x000388b8
        /*0c34*/ 	.short	0x0100
        /*0c36*/ 	.byte	0x08
	.zero		1


	//   ....[22]....
        /*0c38*/ 	.word	0x000008b0
        /*0c3c*/ 	.word	0x000000ff
        /*0c40*/ 	.word	0x000388c8
        /*0c44*/ 	.short	0x0100
        /*0c46*/ 	.byte	0x08
	.zero		1


	//   ....[23]....
        /*0c48*/ 	.word	0x00001b60
        /*0c4c*/ 	.word	0x00000003
        /*0c50*/ 	.word	0x00000000
        /*0c54*/ 	.short	0x0101
        /*0c56*/ 	.byte	0x3f
	.zero		1


	//   ....[24]....
        /*0c58*/ 	.word	0x00002620
        /*0c5c*/ 	.word	0x00000003
        /*0c60*/ 	.word	0x00000000
        /*0c64*/ 	.short	0x0101
        /*0c66*/ 	.byte	0x3f
	.zero		1


	//   ....[25]....
        /*0c68*/ 	.word	0x00003170
        /*0c6c*/ 	.word	0x000000ff
        /*0c70*/ 	.word	0x00038800
        /*0c74*/ 	.short	0x010a
        /*0c76*/ 	.byte	0x25
	.zero		1


	//   ....[26]....
        /*0c78*/ 	.word	0x000031f0
        /*0c7c*/ 	.word	0x00000004
        /*0c80*/ 	.word	0x00038830
        /*0c84*/ 	.short	0x010a
        /*0c86*/ 	.byte	0x3f
	.zero		1


	//   ....[27]....
        /*0c88*/ 	.word	0x00003230
        /*0c8c*/ 	.word	0x00000004
        /*0c90*/ 	.word	0x00038830
        /*0c94*/ 	.short	0x010a
        /*0c96*/ 	.byte	0x3f
	.zero		1


	//   ....[28]....
        /*0c98*/ 	.word	0x000034b0
        /*0c9c*/ 	.word	0x000000ff
        /*0ca0*/ 	.word	0x00038810
        /*0ca4*/ 	.short	0x010a
        /*0ca6*/ 	.byte	0x25
	.zero		1


	//   ....[29]....
        /*0ca8*/ 	.word	0x000034f0
        /*0cac*/ 	.word	0x00000004
        /*0cb0*/ 	.word	0x00038850
        /*0cb4*/ 	.short	0x010a
        /*0cb6*/ 	.byte	0x3f
	.zero		1


	//   ....[30]....
        /*0cb8*/ 	.word	0x00003530
        /*0cbc*/ 	.word	0x00000004
        /*0cc0*/ 	.word	0x00038850
        /*0cc4*/ 	.short	0x010a
        /*0cc6*/ 	.byte	0x3f
	.zero		1


	//   ....[31]....
        /*0cc8*/ 	.word	0x00005040
        /*0ccc*/ 	.word	0x00000018
        /*0cd0*/ 	.word	0x00000000
        /*0cd4*/ 	.short	0x0101
        /*0cd6*/ 	.byte	0x3f
	.zero		1


	//   ....[32]....
        /*0cd8*/ 	.word	0x00005630
        /*0cdc*/ 	.word	0x00000004
        /*0ce0*/ 	.word	0x00000000
        /*0ce4*/ 	.short	0x0101
        /*0ce6*/ 	.byte	0x3f
	.zero		1


	//   ....[33]....
        /*0ce8*/ 	.word	0x00005750
        /*0cec*/ 	.word	0x000000ff
        /*0cf0*/ 	.word	0x00038830
        /*0cf4*/ 	.short	0x010a
        /*0cf6*/ 	.byte	0x05
	.zero		1


	//   ....[34]....
        /*0cf8*/ 	.word	0x00005790
        /*0cfc*/ 	.word	0x000000ff
        /*0d00*/ 	.word	0x00038830
        /*0d04*/ 	.short	0x010a
        /*0d06*/ 	.byte	0x05
	.zero		1


	//   ....[35]....
        /*0d08*/ 	.word	0x00005970
        /*0d0c*/ 	.word	0x000000ff
        /*0d10*/ 	.word	0x00038850
        /*0d14*/ 	.short	0x010a
        /*0d16*/ 	.byte	0x05
	.zero		1


	//   ....[36]....
        /*0d18*/ 	.word	0x000059b0
        /*0d1c*/ 	.word	0x000000ff
        /*0d20*/ 	.word	0x00038850
        /*0d24*/ 	.short	0x010a
        /*0d26*/ 	.byte	0x05
	.zero		1


	//   ....[37]....
        /*0d28*/ 	.word	0x00007500
        /*0d2c*/ 	.word	0x00000099
        /*0d30*/ 	.word	0x00000000
        /*0d34*/ 	.short	0x0101
        /*0d36*/ 	.byte	0x3f
	.zero		1


	//   ....[38]....
        /*0d38*/ 	.word	0x00008050
        /*0d3c*/ 	.word	0x000000b3
        /*0d40*/ 	.word	0x00000000
        /*0d44*/ 	.short	0x0101
        /*0d46*/ 	.byte	0x3f
	.zero		1


	//   ....[39]....
        /*0d48*/ 	.word	0x0000a810
        /*0d4c*/ 	.word	0x000000ff
        /*0d50*/ 	.word	0x00000000
        /*0d54*/ 	.short	0x0101
        /*0d56*/ 	.byte	0x04
	.zero		1


	//   ....[40]....
        /*0d58*/ 	.word	0x0000d4c0
        /*0d5c*/ 	.word	0x00000000
        /*0d60*/ 	.word	0x00038840
        /*0d64*/ 	.short	0x010a
        /*0d66*/ 	.byte	0x3f
	.zero		1


	//   ....[41]....
        /*0d68*/ 	.word	0x0000e070
        /*0d6c*/ 	.word	0x00000008
        /*0d70*/ 	.word	0x00038800
        /*0d74*/ 	.short	0x0107
        /*0d76*/ 	.byte	0x3f
	.zero		1


	//   ....[42]....
        /*0d78*/ 	.word	0x0000e120
        /*0d7c*/ 	.word	0x00000000
        /*0d80*/ 	.word	0x00038800
        /*0d84*/ 	.short	0x0101
        /*0d86*/ 	.byte	0x3f
	.zero		1


	//   ....[43]....
        /*0d88*/ 	.word	0x0000f0d0
        /*0d8c*/ 	.word	0x00000000
        /*0d90*/ 	.word	0x00038810
        /*0d94*/ 	.short	0x0107
        /*0d96*/ 	.byte	0x3f
	.zero		1


	//   ....[44]....
        /*0d98*/ 	.word	0x0000f1d0
        /*0d9c*/ 	.word	0x00000002
        /*0da0*/ 	.word	0x00038810
        /*0da4*/ 	.short	0x0101
        /*0da6*/ 	.byte	0x3f
	.zero		1


	//   ....[45]....
        /*0da8*/ 	.word	0x0000f1f0
        /*0dac*/ 	.word	0x00000002
        /*0db0*/ 	.word	0x00038820
        /*0db4*/ 	.short	0x010a
        /*0db6*/ 	.byte	0x3f
	.zero		1


	//   ....[46]....
        /*0db8*/ 	.word	0x0000f300
        /*0dbc*/ 	.word	0x00000003
        /*0dc0*/ 	.word	0x00038860
        /*0dc4*/ 	.short	0x010a
        /*0dc6*/ 	.byte	0x3f
	.zero		1


	//   ....[47]....
        /*0dc8*/ 	.word	0x00010010
        /*0dcc*/ 	.word	0x00000003
        /*0dd0*/ 	.word	0x00038840
        /*0dd4*/ 	.short	0x010a
        /*0dd6*/ 	.byte	0x3f
	.zero		1


	//   ....[48]....
        /*0dd8*/ 	.word	0x00010270
        /*0ddc*/ 	.word	0x00000003
        /*0de0*/ 	.word	0x00038860
        /*0de4*/ 	.short	0x010a
        /*0de6*/ 	.byte	0x3f
	.zero		1


	//   ....[49]....
        /*0de8*/ 	.word	0x00010f10
        /*0dec*/ 	.word	0x00000004
        /*0df0*/ 	.word	0x00038840
        /*0df4*/ 	.short	0x010a
        /*0df6*/ 	.byte	0x3f
	.zero		1


	//   ....[50]....
        /*0df8*/ 	.word	0x00011160
        /*0dfc*/ 	.word	0x00000004
        /*0e00*/ 	.word	0x00038860
        /*0e04*/ 	.short	0x010a
        /*0e06*/ 	.byte	0x3f
	.zero		1


	//   ....[51]....
        /*0e08*/ 	.word	0x00011d70
        /*0e0c*/ 	.word	0x00000004
        /*0e10*/ 	.word	0x00038840
        /*0e14*/ 	.short	0x010a
        /*0e16*/ 	.byte	0x3f
	.zero		1


	//   ....[52]....
        /*0e18*/ 	.word	0x00011fd0
        /*0e1c*/ 	.word	0x00000004
        /*0e20*/ 	.word	0x00038860
        /*0e24*/ 	.short	0x010a
        /*0e26*/ 	.byte	0x3f
	.zero		1


	//   ....[53]....
        /*0e28*/ 	.word	0x00013610
        /*0e2c*/ 	.word	0x00000009
        /*0e30*/ 	.word	0x00038820
        /*0e34*/ 	.short	0x010a
        /*0e36*/ 	.byte	0x3f
	.zero		1


	//   ....[54]....
        /*0e38*/ 	.word	0x00013780
        /*0e3c*/ 	.word	0x00000005
        /*0e40*/ 	.word	0x00000000
        /*0e44*/ 	.short	0x010a
        /*0e46*/ 	.byte	0x3f
	.zero		1


	//   ....[55]....
        /*0e48*/ 	.word	0x00013800
        /*0e4c*/ 	.word	0x00000007
        /*0e50*/ 	.word	0x00000000
        /*0e54*/ 	.short	0x010a
        /*0e56*/ 	.byte	0x3f
	.zero		1


	//   ....[56]....
        /*0e58*/ 	.word	0x00013840
        /*0e5c*/ 	.word	0x00000005
        /*0e60*/ 	.word	0x00000000
        /*0e64*/ 	.short	0x010a
        /*0e66*/ 	.byte	0x3f
	.zero		1


	//   ....[57]....
        /*0e68*/ 	.word	0x00013870
        /*0e6c*/ 	.word	0x00000003
        /*0e70*/ 	.word	0x00000000
        /*0e74*/ 	.short	0x010a
        /*0e76*/ 	.byte	0x3f
	.zero		1


	//   ....[58]....
        /*0e78*/ 	.word	0x000138e0
        /*0e7c*/ 	.word	0x00000000
        /*0e80*/ 	.word	0x00038800
        /*0e84*/ 	.short	0x010a
        /*0e86*/ 	.byte	0x3f
	.zero		1


	//   ....[59]....
        /*0e88*/ 	.word	0x00013930
        /*0e8c*/ 	.word	0x00000004
        /*0e90*/ 	.word	0x00038830
        /*0e94*/ 	.short	0x010a
        /*0e96*/ 	.byte	0x3f
	.zero		1


	//   ....[60]....
        /*0e98*/ 	.word	0x00013990
        /*0e9c*/ 	.word	0x00000006
        /*0ea0*/ 	.word	0x00038810
        /*0ea4*/ 	.short	0x010a
        /*0ea6*/ 	.byte	0x3f
	.zero		1


	//   ....[61]....
        /*0ea8*/ 	.word	0x000139e0
        /*0eac*/ 	.word	0x00000004
        /*0eb0*/ 	.word	0x00038850
        /*0eb4*/ 	.short	0x010a
        /*0eb6*/ 	.byte	0x3f
	.zero		1


	//   ....[62]....
        /*0eb8*/ 	.word	0x00013a40
        /*0ebc*/ 	.word	0x0000000a
        /*0ec0*/ 	.word	0x00038830
        /*0ec4*/ 	.short	0x010a
        /*0ec6*/ 	.byte	0x3f
	.zero		1


	//   ....[63]....
        /*0ec8*/ 	.word	0x00013aa0
        /*0ecc*/ 	.word	0x0000000a
        /*0ed0*/ 	.word	0x00038850
        /*0ed4*/ 	.short	0x010a
        /*0ed6*/ 	.byte	0x3f
	.zero		1


	//   ....[64]....
        /*0ed8*/ 	.word	0x00013c40
        /*0edc*/ 	.word	0x00000000
        /*0ee0*/ 	.word	0x00038840
        /*0ee4*/ 	.short	0x010a
        /*0ee6*/ 	.byte	0x3f
	.zero		1


	//   ....[65]....
        /*0ee8*/ 	.word	0x00014d70
        /*0eec*/ 	.word	0x00000002
        /*0ef0*/ 	.word	0x00038820
        /*0ef4*/ 	.short	0x010a
        /*0ef6*/ 	.byte	0x3f
	.zero		1


	//   ....[66]....
        /*0ef8*/ 	.word	0x00014dc0
        /*0efc*/ 	.word	0x00000003
        /*0f00*/ 	.word	0x00038860
        /*0f04*/ 	.short	0x010a
        /*0f06*/ 	.byte	0x3f
	.zero		1


	//   ....[67]....
        /*0f08*/ 	.word	0x00014e10
        /*0f0c*/ 	.word	0x00000003
        /*0f10*/ 	.word	0x00038840
        /*0f14*/ 	.short	0x010a
        /*0f16*/ 	.byte	0x3f
	.zero		1


	//   ....[68]....
        /*0f18*/ 	.word	0x00014e60
        /*0f1c*/ 	.word	0x00000003
        /*0f20*/ 	.word	0x00038860
        /*0f24*/ 	.short	0x010a
        /*0f26*/ 	.byte	0x3f
	.zero		1


	//   ....[69]....
        /*0f28*/ 	.word	0x00014eb0
        /*0f2c*/ 	.word	0x00000004
        /*0f30*/ 	.word	0x00038840
        /*0f34*/ 	.short	0x010a
        /*0f36*/ 	.byte	0x3f
	.zero		1


	//   ....[70]....
        /*0f38*/ 	.word	0x00014f00
        /*0f3c*/ 	.word	0x00000004
        /*0f40*/ 	.word	0x00038860
        /*0f44*/ 	.short	0x010a
        /*0f46*/ 	.byte	0x3f
	.zero		1


	//   ....[71]....
        /*0f48*/ 	.word	0x00014f50
        /*0f4c*/ 	.word	0x00000004
        /*0f50*/ 	.word	0x00038840
        /*0f54*/ 	.short	0x010a
        /*0f56*/ 	.byte	0x3f
	.zero		1


	//   ....[72]....
        /*0f58*/ 	.word	0x00014fa0
        /*0f5c*/ 	.word	0x00000004
        /*0f60*/ 	.word	0x00038860
        /*0f64*/ 	.short	0x010a
        /*0f66*/ 	.byte	0x3f
	.zero		1


	//   ....[73]....
        /*0f68*/ 	.word	0x00015a00
        /*0f6c*/ 	.word	0x00000009
        /*0f70*/ 	.word	0x00038820
        /*0f74*/ 	.short	0x010a
        /*0f76*/ 	.byte	0x3f
	.zero		1


	//   ....[74]....
        /*0f78*/ 	.word	0x00015ba0
        /*0f7c*/ 	.word	0x00000005
        /*0f80*/ 	.word	0x00000000
        /*0f84*/ 	.short	0x010a
        /*0f86*/ 	.byte	0x3f
	.zero		1


	//   ....[75]....
        /*0f88*/ 	.word	0x00015bf0
        /*0f8c*/ 	.word	0x00000007
        /*0f90*/ 	.word	0x00000000
        /*0f94*/ 	.short	0x010a
        /*0f96*/ 	.byte	0x3f
	.zero		1


	//   ....[76]....
        /*0f98*/ 	.word	0x00015c40
        /*0f9c*/ 	.word	0x00000005
        /*0fa0*/ 	.word	0x00000000
        /*0fa4*/ 	.short	0x010a
        /*0fa6*/ 	.byte	0x3f
	.zero		1


	//----- nvinfo : EIATTR_NUM_MBARRIERS
	.align		4
.L_262:
        /*0fa8*/ 	.byte	0x03, 0x38
        /*0faa*/ 	.short	0x0017


	//----- nvinfo : EIATTR_EXIT_INSTR_OFFSETS
	.align		4
        /*0fac*/ 	.byte	0x04, 0x1c
        /*0fae*/ 	.short	(.L_264 - .L_263)


	//   ....[0]....
.L_263:
        /*0fb0*/ 	.word	0x00000a40


	//   ....[1]....
        /*0fb4*/ 	.word	0x0000bb10


	//   ....[2]....
        /*0fb8*/ 	.word	0x000138c0


	//----- nvinfo : EIATTR_MAX_THREADS
	.align		4
.L_264:
        /*0fbc*/ 	.byte	0x04, 0x05
        /*0fbe*/ 	.short	(.L_266 - .L_265)
.L_265:
        /*0fc0*/ 	.word	0x00000180
        /*0fc4*/ 	.word	0x00000001
        /*0fc8*/ 	.word	0x00000001


	//----- nvinfo : EIATTR_CRS_STACK_SIZE
	.align		4
.L_266:
        /*0fcc*/ 	.byte	0x04, 0x1e
        /*0fce*/ 	.short	(.L_268 - .L_267)
.L_267:
        /*0fd0*/ 	.word	0x00000000


	//----- nvinfo : EIATTR_CBANK_PARAM_SIZE
	.align		4
.L_268:
        /*0fd4*/ 	.byte	0x03, 0x19
        /*0fd6*/ 	.short	0x0bf0


	//----- nvinfo : EIATTR_PARAM_CBANK
	.align		4
        /*0fd8*/ 	.byte	0x04, 0x0a
        /*0fda*/ 	.short	(.L_270 - .L_269)
	.align		4
.L_269:
        /*0fdc*/ 	.word	index@(.nv.constant0._ZN7cutlass13device_kernelIN5flash11enable_sm90INS1_16FlashAttnFwdSm90INS1_25CollectiveMainloopFwdSm90ILi2EN4cute5tupleIJNS5_1CILi1EEES8_S8_EEENS6_IJNS7_ILi64EEESA_SA_EEELi512ENS_10bfloat16_tEfNS_4arch4Sm90ELb0ELb0ELb0ELb1ELb0ELb0ELb1ELb0ELb0ELb1ELb0ELb0EEENS1_21CollectiveEpilogueFwdINS6_IJSA_NS7_ILi512EEESA_EEES9_SC_SE_Li256ELb1ELb1ELb0ELb0EEENS1_36VarlenDynamicPersistentTileSchedulerILi64ELi64ELi256ELi128ELb0ELb1ELb1ELb0ELb1ELb1EEEEEEEEEvNT_6ParamsE)
        /*0fe0*/ 	.short	0x0210
        /*0fe2*/ 	.short	0x0bf0


	//----- nvinfo : EIATTR_SW_WAR
	.align		4
.L_270:
        /*0fe4*/ 	.byte	0x04, 0x36
        /*0fe6*/ 	.short	(.L_272 - .L_271)
.L_271:
        /*0fe8*/ 	.word	0x00000008
.L_272:


//--------------------- .nv.info._ZN7cutlass13device_kernelIN5flash11enable_sm90INS1_16FlashAttnFwdSm90INS1_25CollectiveMainloopFwdSm90ILi2EN4cute5tupleIJNS5_1CILi1EEES8_S8_EEENS6_IJNS7_ILi64EEESA_SA_EEELi512ENS_10bfloat16_tEfNS_4arch4Sm90ELb0ELb0ELb0ELb1ELb0ELb1ELb1ELb0ELb0ELb1ELb0ELb0EEENS1_21CollectiveEpilogueFwdINS6_IJSA_NS7_ILi512EEESA_EEES9_SC_SE_Li256ELb1ELb1ELb0ELb0EEENS1_36VarlenDynamicPersistentTileSchedulerILi64ELi64ELi256ELi128ELb0ELb1ELb1ELb0ELb1ELb1EEEEEEEEEvNT_6ParamsE --------------------------
	.section	.nv.info._ZN7cutlass13device_kernelIN5flash11enable_sm90INS1_16FlashAttnFwdSm90INS1_25CollectiveMainloopFwdSm90ILi2EN4cute5tupleIJNS5_1CILi1EEES8_S8_EEENS6_IJNS7_ILi64EEESA_SA_EEELi512ENS_10bfloat16_tEfNS_4arch4Sm90ELb0ELb0ELb0ELb1ELb0ELb1ELb1ELb0ELb0ELb1ELb0ELb0EEENS1_21CollectiveEpilogueFwdINS6_IJSA_NS7_ILi512EEESA_EEES9_SC_SE_Li256ELb1ELb1ELb0ELb0EEENS1_36VarlenDynamicPersistentTileSchedulerILi64ELi64ELi256ELi128ELb0ELb1ELb1ELb0ELb1ELb1EEEEEEEEEvNT_6ParamsE,"",@"SHT_CUDA_INFO"
	.sectionflags	@""
	.align	4


	//----- nvinfo : EIATTR_CUDA_API_VERSION
	.align		4
        /*0000*/ 	.byte	0x04, 0x37
        /*0002*/ 	.short	(.L_274 - .L_273)
.L_273:
        /*0004*/ 	.word	0x00000082


	//----- nvinfo : EIATTR_KPARAM_INFO
	.align		4
.L_274:
        /*0008*/ 	.byte	0x04, 0x17
        /*000a*/ 	.short	(.L_276 - .L_275)
.L_275:
        /*000c*/ 	.word	0x00000000
        /*0010*/ 	.short	0x0000
        /*0012*/ 	.short	0x0070
        /*0014*/ 	.byte	0x00, 0xf0, 0x01, 0x2e


	//----- nvinfo : EIATTR_SPARSE_MMA_MASK
	.align		4
.L_276:
        /*0018*/ 	.byte	0x03, 0x50
        /*001a*/ 	.short	0x0000


	//----- nvinfo : EIATTR_MAXREG_COUNT
	.align		4
        /*001c*/ 	.byte	0x03, 0x1b
        /*001e*/ 	.short	0x00a8


	//----- nvinfo : EIATTR_NUM_BARRIERS
	.align		4
        /*0020*/ 	.byte	0x02, 0x4c
        /*0022*/ 	.byte	0x10
	.zero		1


	//----- nvinfo : EIATTR_EXTERNS
	.align		4
        /*0024*/ 	.byte	0x04, 0x0f
        /*0026*/ 	.short	(.L_278 - .L_277)


	//   ....[0]....
	.align		4
.L_277:
        /*0028*/ 	.word	index@(__assertfail)


	//----- nvinfo : EIATTR_ANNOTATIONS
	.align		4
.L_278:
        /*002c*/ 	.byte	0x04, 0x55
        /*002e*/ 	.short	(.L_280 - .L_279)


	//   ....[0]....
.L_279:
        /* <DEDUP_REMOVED lines=118> */


	//----- nvinfo : EIATTR_MERCURY_ISA_VERSION
	.align		4
.L_280:
        /*0780*/ 	.byte	0x03, 0x5f
        /*0782*/ 	.short	0x0101


	//----- nvinfo : EIATTR_UNUSED_LOAD_BYTE_OFFSET
	.align		4
        /*0784*/ 	.byte	0x04, 0x44
        /*0786*/ 	.short	(.L_282 - .L_281)


	//   ....[0]....
.L_281:
        /*0788*/ 	.word	0x00000ad0
        /*078c*/ 	.word	0x0000fff0


	//   ....[1]....
        /*0790*/ 	.word	0x0000f2a0
        /*0794*/ 	.word	0x0000fff0


	//----- nvinfo : EIATTR_INT_WARP_WIDE_INSTR_OFFSETS
	.align		4
.L_282:
        /*0798*/ 	.byte	0x04, 0x31
        /*079a*/ 	.short	(.L_284 - .L_283)


	//   ....[0]....
.L_283:
        /*079c*/ 	.word	0x00000190


	//   ....[1]....
        /*07a0*/ 	.word	0x000001d0


	//   ....[2]....
        /*07a4*/ 	.word	0x00000240


	//   ....[3]....
        /*07a8*/ 	.word	0x000002b0


	//   ....[4]....
        /*07ac*/ 	.word	0x00014ed0


	//   ....[5]....
        /*07b0*/ 	.word	0x00014f30


	//   ....[6]....
        /*07b4*/ 	.word	0x0001ad10


	//   ....[7]....
        /*07b8*/ 	.word	0x0001ad70


	//----- nvinfo : EIATTR_COOP_GROUP_MASK_REGIDS
	.align		4
.L_284:
        /*07bc*/ 	.byte	0x04, 0x29
        /*07be*/ 	.short	(.L_286 - .L_285)


	//   ....[0]....
.L_285:
        /*07c0*/ 	.word	0xffffffff


	//   ....[1]....
        /*07c4*/ 	.word	0xffffffff


	//   ....[2]....
        /*07c8*/ 	.word	0xffffffff


	//   ....[3]....
        /*07cc*/ 	.word	0xffffffff


	//   ....[4]....
        /*07d0*/ 	.word	0xffffffff


	//   ....[5]....
        /*07d4*/ 	.word	0xffffffff


	//   ....[6]....
        /*07d8*/ 	.word	0xffffffff


	//   ....[7]....
        /*07dc*/ 	.word	0xffffffff


	//   ....[8]....
        /*07e0*/ 	.word	0xffffffff


	//   ....[9]....
        /*07e4*/ 	.word	0xffffffff


	//   ....[10]....
        /*07e8*/ 	.word	0xffffffff


	//   ....[11]....
        /*07ec*/ 	.word	0xffffffff


	//   ....[12]....
        /*07f0*/ 	.word	0xffffffff


	//   ....[13]....
        /*07f4*/ 	.word	0xffffffff


	//   ....[14]....
        /*07f8*/ 	.word	0xffffffff


	//   ....[15]....
        /*07fc*/ 	.word	0xffffffff


	//   ....[16]....
        /*0800*/ 	.word	0xffffffff


	//   ....[17]....
        /*0804*/ 	.word	0xffffffff


	//   ....[18]....
        /*0808*/ 	.word	0xffffffff


	//   ....[19]....
        /*080c*/ 	.word	0xffffffff


	//   ....[20]....
        /*0810*/ 	.word	0xffffffff


	//   ....[21]....
        /*0814*/ 	.word	0xffffffff


	//   ....[22]....
        /*0818*/ 	.word	0xffffffff


	//   ....[23]....
        /*081c*/ 	.word	0xffffffff


	//   ....[24]....
        /*0820*/ 	.word	0xffffffff


	//   ....[25]....
        /*0824*/ 	.word	0xffffffff


	//   ....[26]....
        /*0828*/ 	.word	0xffffffff


	//   ....[27]....
        /*082c*/ 	.word	0xffffffff


	//   ....[28]....
        /*0830*/ 	.word	0xffffffff


	//   ....[29]....
        /*0834*/ 	.word	0xffffffff


	//   ....[30]....
        /*0838*/ 	.word	0xffffffff


	//   ....[31]....
        /*083c*/ 	.word	0xffffffff


	//   ....[32]....
        /*0840*/ 	.word	0xffffffff


	//   ....[33]....
        /*0844*/ 	.word	0xffffffff


	//   ....[34]....
        /*0848*/ 	.word	0xffffffff


	//   ....[35]....
        /*084c*/ 	.word	0xffffffff


	//   ....[36]....
        /*0850*/ 	.word	0xffffffff


	//   ....[37]....
        /*0854*/ 	.word	0xffffffff


	//   ....[38]....
        /*0858*/ 	.word	0xffffffff


	//   ....[39]....
        /*085c*/ 	.word	0xffffffff


	//   ....[40]....
        /*0860*/ 	.word	0xffffffff


	//   ....[41]....
        /*0864*/ 	.word	0xffffffff


	//   ....[42]....
        /*0868*/ 	.word	0xffffffff


	//   ....[43]....
        /*086c*/ 	.word	0xffffffff


	//   ....[44]....
        /*0870*/ 	.word	0xffffffff


	//   ....[45]....
        /*0874*/ 	.word	0xffffffff


	//   ....[46]....
        /*0878*/ 	.word	0xffffffff


	//   ....[47]....
        /*087c*/ 	.word	0xffffffff


	//   ....[48]....
        /*0880*/ 	.word	0xffffffff


	//   ....[49]....
        /*0884*/ 	.word	0xffffffff


	//   ....[50]....
        /*0888*/ 	.word	0xffffffff


	//   ....[51]....
        /*088c*/ 	.word	0xffffffff


	//   ....[52]....
        /*0890*/ 	.word	0xffffffff


	//   ....[53]....
        /*0894*/ 	.word	0xffffffff


	//   ....[54]....
        /*0898*/ 	.word	0xffffffff


	//   ....[55]....
        /*089c*/ 	.word	0xffffffff


	//   ....[56]....
        /*08a0*/ 	.word	0xffffffff


	//   ....[57]....
        /*08a4*/ 	.word	0xffffffff


	//   ....[58]....
        /*08a8*/ 	.word	0xffffffff


	//   ....[59]....
        /*08ac*/ 	.word	0xffffffff


	//   ....[60]....
        /*08b0*/ 	.word	0xffffffff


	//   ....[61]....
        /*08b4*/ 	.word	0xffffffff


	//   ....[62]....
        /*08b8*/ 	.word	0xffffffff


	//   ....[63]....
        /*08bc*/ 	.word	0xffffffff


	//   ....[64]....
        /*08c0*/ 	.word	0xffffffff


	//   ....[65]....
        /*08c4*/ 	.word	0xffffffff


	//   ....[66]....
        /*08c8*/ 	.word	0xffffffff


	//   ....[67]....
        /*08cc*/ 	.word	0xffffffff


	//   ....[68]....
        /*08d0*/ 	.word	0xffffffff


	//   ....[69]....
        /*08d4*/ 	.word	0xffffffff


	//   ....[70]....
        /*08d8*/ 	.word	0xffffffff


	//   ....[71]....
        /*08dc*/ 	.word	0xffffffff


	//   ....[72]....
        /*08e0*/ 	.word	0xffffffff


	//   ....[73]....
        /*08e4*/ 	.word	0xffffffff


	//   ....[74]....
        /*08e8*/ 	.word	0xffffffff


	//   ....[75]....
        /*08ec*/ 	.word	0xffffffff


	//   ....[76]....
        /*08f0*/ 	.word	0xffffffff


	//   ....[77]....
        /*08f4*/ 	.word	0xffffffff


	//   ....[78]....
        /*08f8*/ 	.word	0xffffffff


	//   ....[79]....
        /*08fc*/ 	.word	0xffffffff


	//   ....[80]....
        /*0900*/ 	.word	0xffffffff


	//   ....[81]....
        /*0904*/ 	.word	0xffffffff


	//   ....[82]....
        /*0908*/ 	.word	0xffffffff


	//   ....[83]....
        /*090c*/ 	.word	0xffffffff


	//   ....[84]....
        /*0910*/ 	.word	0xffffffff


	//   ....[85]....
        /*0914*/ 	.word	0xffffffff


	//   ....[86]....
        /*0918*/ 	.word	0xffffffff


	//   ....[87]....
        /*091c*/ 	.word	0xffffffff


	//   ....[88]....
        /*0920*/ 	.word	0xffffffff


	//   ....[89]....
        /*0924*/ 	.word	0xffffffff


	//   ....[90]....
        /*0928*/ 	.word	0xffffffff


	//   ....[91]....
        /*092c*/ 	.word	0xffffffff


	//   ....[92]....
        /*0930*/ 	.word	0xffffffff


	//   ....[93]....
        /*0934*/ 	.word	0xffffffff


	//   ....[94]....
        /*0938*/ 	.word	0xffffffff


	//   ....[95]....
        /*093c*/ 	.word	0xffffffff


	//   ....[96]....
        /*0940*/ 	.word	0xffffffff


	//   ....[97]....
        /*0944*/ 	.word	0xffffffff


	//   ....[98]....
        /*0948*/ 	.word	0x0500000f


	//   ....[99]....
        /*094c*/ 	.word	0x0500000f


	//   ....[100]....
        /*0950*/ 	.word	0x0500000f


	//   ....[101]....
        /*0954*/ 	.word	0x0500000f


	//   ....[102]....
        /*0958*/ 	.word	0x0500000f


	//   ....[103]....
        /*095c*/ 	.word	0x0500000f


	//   ....[104]....
        /*0960*/ 	.word	0x0500000f


	//   ....[105]....
        /*0964*/ 	.word	0x0500000f


	//   ....[106]....
        /*0968*/ 	.word	0x0500000f


	//   ....[107]....
        /*096c*/ 	.word	0x0500000f


	//   ....[108]....
        /*0970*/ 	.word	0x0500000f


	//   ....[109]....
        /*0974*/ 	.word	0x0500000f


	//   ....[110]....
        /*0978*/ 	.word	0x0500000f


	//   ....[111]....
        /*097c*/ 	.word	0x0500000f


	//   ....[112]....
        /*0980*/ 	.word	0x0500000f


	//   ....[113]....
        /*0984*/ 	.word	0x0500000f


	//   ....[114]....
        /*0988*/ 	.word	0x0500000f


	//   ....[115]....
        /*098c*/ 	.word	0x0500000f


	//   ....[116]....
        /*0990*/ 	.word	0x0500000f


	//   ....[117]....
        /*0994*/ 	.word	0x0500000f


	//   ....[118]....
        /*0998*/ 	.word	0x0500000f


	//   ....[119]....
        /*099c*/ 	.word	0x0500000f


	//   ....[120]....
        /*09a0*/ 	.word	0x0500000f


	//   ....[121]....
        /*09a4*/ 	.word	0x0500000f


	//   ....[122]....
        /*09a8*/ 	.word	0x0500000f


	//   ....[123]....
        /*09ac*/ 	.word	0x0500000f


	//   ....[124]....
        /*09b0*/ 	.word	0x0500000f


	//   ....[125]....
        /*09b4*/ 	.word	0x0500000f


	//   ....[126]....
        /*09b8*/ 	.word	0x0500000f


	//   ....[127]....
        /*09bc*/ 	.word	0x0500000f


	//   ....[128]....
        /*09c0*/ 	.word	0x0500000f


	//   ....[129]....
        /*09c4*/ 	.word	0x0500000f


	//   ....[130]....
        /*09c8*/ 	.word	0x0500000f


	//   ....[131]....
        /*09cc*/ 	.word	0x0500000f


	//   ....[132]....
        /*09d0*/ 	.word	0x0500000f


	//   ....[133]....
        /*09d4*/ 	.word	0x0500000f


	//   ....[134]....
        /*09d8*/ 	.word	0x0500000f


	//   ....[135]....
        /*09dc*/ 	.word	0x0500000f


	//   ....[136]....
        /*09e0*/ 	.word	0x0500000f


	//   ....[137]....
        /*09e4*/ 	.word	0x0500000f


	//   ....[138]....
        /*09e8*/ 	.word	0x0500000f


	//   ....[139]....
        /*09ec*/ 	.word	0x0500000f


	//   ....[140]....
        /*09f0*/ 	.word	0x0500000f


	//   ....[141]....
        /*09f4*/ 	.word	0x0500000f


	//----- nvinfo : EIATTR_COOP_GROUP_INSTR_OFFSETS
	.align		4
.L_286:
        /*09f8*/ 	.byte	0x04, 0x28
        /*09fa*/ 	.short	(.L_288 - .L_287)


	//   ....[0]....
.L_287:
        /*09fc*/ 	.word	0x00000060


	//   ....[1]....
        /*0a00*/ 	.word	0x000001a0


	//   ....[2]....
        /*0a04*/ 	.word	0x000001e0


	//   ....[3]....
        /*0a08*/ 	.word	0x000003f0


	//   ....[4]....
        /*0a0c*/ 	.word	0x00000550


	//   ....[5]....
        /*0a10*/ 	.word	0x00000670


	//   ....[6]....
        /*0a14*/ 	.word	0x000007d0


	//   ....[7]....
        /*0a18*/ 	.word	0x00004830


	//   ....[8]....
        /*0a1c*/ 	.word	0x00006130


	//   ....[9]....
        /*0a20*/ 	.word	0x000066f0


	//   ....[10]....
        /*0a24*/ 	.word	0x00006700


	//   ....[11]....
        /*0a28*/ 	.word	0x00006710


	//   ....[12]....
        /*0a2c*/ 	.word	0x00006720


	//   ....[13]....
        /*0a30*/ 	.word	0x000076d0


	//   ....[14]....
        /*0a34*/ 	.word	0x000076e0


	//   ....[15]....
        /*0a38*/ 	.word	0x000076f0


	//   ....[16]....
        /*0a3c*/ 	.word	0x00007700


	//   ....[17]....
        /*0a40*/ 	.word	0x00008da0


	//   ....[18]....
        /*0a44*/ 	.word	0x0000a840


	//   ....[19]....
        /*0a48*/ 	.word	0x0000a920


	//   ....[20]....
        /*0a4c*/ 	.word	0x0000aad0


	//   ....[21]....
        /*0a50*/ 	.word	0x0000ab80


	//   ....[22]....
        /*0a54*/ 	.word	0x0000b450


	//   ....[23]....
        /*0a58*/ 	.word	0x0000bad0


	//   ....[24]....
        /*0a5c*/ 	.word	0x0000d430


	//   ....[25]....
        /*0a60*/ 	.word	0x0000d440


	//   ....[26]....
        /*0a64*/ 	.word	0x0000d470


	//   ....[27]....
        /*0a68*/ 	.word	0x0000d500


	//   ....[28]....
        /*0a6c*/ 	.word	0x0000e770


	//   ....[29]....
        /*0a70*/ 	.word	0x0000e7c0


	//   ....[30]....
        /*0a74*/ 	.word	0x0000e7f0


	//   ....[31]....
        /*0a78*/ 	.word	0x0000e850


	//   ....[32]....
        /*0a7c*/ 	.word	0x0000e870


	//   ....[33]....
        /*0a80*/ 	.word	0x00010250


	//   ....[34]....
        /*0a84*/ 	.word	0x00010720


	//   ....[35]....
        /*0a88*/ 	.word	0x00010760


	//   ....[36]....
        /*0a8c*/ 	.word	0x00010780


	//   ....[37]....
        /*0a90*/ 	.word	0x000107a0


	//   ....[38]....
        /*0a94*/ 	.word	0x00010db0


	//   ....[39]....
        /*0a98*/ 	.word	0x00010e10


	//   ....[40]....
        /*0a9c*/ 	.word	0x00011080


	//   ....[41]....
        /*0aa0*/ 	.word	0x000110a0


	//   ....[42]....
        /*0aa4*/ 	.word	0x00011c00


	//   ....[43]....
        /*0aa8*/ 	.word	0x00011c20


	//   ....[44]....
        /*0aac*/ 	.word	0x00011e50


	//   ....[45]....
        /*0ab0*/ 	.word	0x00011e70


	//   ....[46]....
        /*0ab4*/ 	.word	0x00012110


	//   ....[47]....
        /*0ab8*/ 	.word	0x00012300


	//   ....[48]....
        /*0abc*/ 	.word	0x00012330


	//   ....[49]....
        /*0ac0*/ 	.word	0x00012360


	//   ....[50]....
        /*0ac4*/ 	.word	0x00012390


	//   ....[51]....
        /*0ac8*/ 	.word	0x000123c0


	//   ....[52]....
        /*0acc*/ 	.word	0x000123f0


	//   ....[53]....
        /*0ad0*/ 	.word	0x00012560


	//   ....[54]....
        /*0ad4*/ 	.word	0x00012590


	//   ....[55]....
        /*0ad8*/ 	.word	0x000125c0


	//   ....[56]....
        /*0adc*/ 	.word	0x000125f0


	//   ....[57]....
        /*0ae0*/ 	.word	0x00012620


	//   ....[58]....
        /*0ae4*/ 	.word	0x00012650


	//   ....[59]....
        /*0ae8*/ 	.word	0x000126f0


	//   ....[60]....
        /*0aec*/ 	.word	0x00012720


	//   ....[61]....
        /*0af0*/ 	.word	0x000127b0


	//   ....[62]....
        /*0af4*/ 	.word	0x00013370


	//   ....[63]....
        /*0af8*/ 	.word	0x000154e0


	//   ....[64]....
        /*0afc*/ 	.word	0x00016060


	//   ....[65]....
        /*0b00*/ 	.word	0x00016070


	//   ....[66]....
        /*0b04*/ 	.word	0x00016090


	//   ....[67]....
        /*0b08*/ 	.word	0x00016160


	//   ....[68]....
        /*0b0c*/ 	.word	0x00016190


	//   ....[69]....
        /*0b10*/ 	.word	0x000161f0


	//   ....[70]....
        /*0b14*/ 	.word	0x00016200


	//   ....[71]....
        /*0b18*/ 	.word	0x00016270


	//   ....[72]....
        /*0b1c*/ 	.word	0x00016bc0


	//   ....[73]....
        /*0b20*/ 	.word	0x00016bd0


	//   ....[74]....
        /*0b24*/ 	.word	0x00016d10


	//   ....[75]....
        /*0b28*/ 	.word	0x00016d20


	//   ....[76]....
        /*0b2c*/ 	.word	0x00016fd0


	//   ....[77]....
        /*0b30*/ 	.word	0x00016fe0


	//   ....[78]....
        /*0b34*/ 	.word	0x00017150


	//   ....[79]....
        /*0b38*/ 	.word	0x00017160


	//   ....[80]....
        /*0b3c*/ 	.word	0x0001afa0


	//   ....[81]....
        /*0b40*/ 	.word	0x0001afd0


	//   ....[82]....
        /*0b44*/ 	.word	0x0001b010


	//   ....[83]....
        /*0b48*/ 	.word	0x0001b040


	//   ....[84]....
        /*0b4c*/ 	.word	0x0001b070


	//   ....[85]....
        /*0b50*/ 	.word	0x0001b0a0


	//   ....[86]....
        /*0b54*/ 	.word	0x0001b0d0


	//   ....[87]....
        /*0b58*/ 	.word	0x0001b100


	//   ....[88]....
        /*0b5c*/ 	.word	0x0001b280


	//   ....[89]....
        /*0b60*/ 	.word	0x0001b2b0


	//   ....[90]....
        /*0b64*/ 	.word	0x0001b2e0


	//   ....[91]....
        /*0b68*/ 	.word	0x0001b310


	//   ....[92]....
        /*0b6c*/ 	.word	0x0001b340


	//   ....[93]....
        /*0b70*/ 	.word	0x0001b370


	//   ....[94]....
        /*0b74*/ 	.word	0x0001b430


	//   ....[95]....
        /*0b78*/ 	.word	0x0001b450


	//   ....[96]....
        /*0b7c*/ 	.word	0x0001b4c0


	//   ....[97]....
        /*0b80*/ 	.word	0x0001b960


	//   ....[98]....
        /*0b84*/ 	.word	0x0001bda0


	//   ....[99]....
        /*0b88*/ 	.word	0x0001be30


	//   ....[100]....
        /*0b8c*/ 	.word	0x0001be80


	//   ....[101]....
        /*0b90*/ 	.word	0x0001bed0


	//   ....[102]....
        /*0b94*/ 	.word	0x0001bfb0


	//   ....[103]....
        /*0b98*/ 	.word	0x0001c040


	//   ....[104]....
        /*0b9c*/ 	.word	0x0001c0a0


	//   ....[105]....
        /*0ba0*/ 	.word	0x0001c100


	//   ....[106]....
        /*0ba4*/ 	.word	0x0001c3a0


	//   ....[107]....
        /*0ba8*/ 	.word	0x0001c690


	//   ....[108]....
        /*0bac*/ 	.word	0x0001c810


	//   ....[109]....
        /*0bb0*/ 	.word	0x0001c860


	//   ....[110]....
        /*0bb4*/ 	.word	0x0001c8c0


	//   ....[111]....
        /*0bb8*/ 	.word	0x0001c920


	//   ....[112]....
        /*0bbc*/ 	.word	0x0001ca70


	//   ....[113]....
        /*0bc0*/ 	.word	0x0001cb10


	//   ....[114]....
        /*0bc4*/ 	.word	0x0001cbc0


	//   ....[115]....
        /*0bc8*/ 	.word	0x0001cca0


	//   ....[116]....
        /*0bcc*/ 	.word	0x0001ce70


	//   ....[117]....
        /*0bd0*/ 	.word	0x0001cf30


	//   ....[118]....
        /*0bd4*/ 	.word	0x0001d1e0


	//   ....[119]....
        /*0bd8*/ 	.word	0x0001d300


	//   ....[120]....
        /*0bdc*/ 	.word	0x0001d4d0


	//   ....[121]....
        /*0be0*/ 	.word	0x0001d5a0


	//   ....[122]....
        /*0be4*/ 	.word	0x0001d7a0


	//   ....[123]....
        /*0be8*/ 	.word	0x0001d830


	//   ....[124]....
        /*0bec*/ 	.word	0x0001db60


	//   ....[125]....
        /*0bf0*/ 	.word	0x0001dc00


	//   ....[126]....
        /*0bf4*/ 	.word	0x0001dd20


	//   ....[127]....
        /*0bf8*/ 	.word	0x0001dda0


	//   ....[128]....
        /*0bfc*/ 	.word	0x0001de20


	//   ....[129]....
        /*0c00*/ 	.word	0x0001dea0


	//   ....[130]....
        /*0c04*/ 	.word	0x0001df20


	//   ....[131]....
        /*0c08*/ 	.word	0x0001dfb0


	//   ....[132]....
        /*0c0c*/ 	.word	0x0001e050


	//   ....[133]....
        /*0c10*/ 	.word	0x0001e100


	//   ....[134]....
        /*0c14*/ 	.word	0x0001e180


	//   ....[135]....
        /*0c18*/ 	.word	0x0001e200


	//   ....[136]....
        /*0c1c*/ 	.word	0x0001e280


	//   ....[137]....
        /*0c20*/ 	.word	0x0001e310


	//   ....[138]....
        /*0c24*/ 	.word	0x0001e390


	//   ....[139]....
        /*0c28*/ 	.word	0x0001e430


	//   ....[140]....
        /*0c2c*/ 	.word	0x0001e4c0


	//   ....[141]....
        /*0c30*/ 	.word	0x0001e5f0


	//----- nvinfo : EIATTR_REG_RECONFIG
	.align		4
.L_288:
        /*0c34*/ 	.byte	0x01, 0x54
	.zero		2


	//----- nvinfo : EIATTR_SYSCALL_OFFSETS
	.align		4
        /*0c38*/ 	.byte	0x04, 0x46
        /*0c3a*/ 	.short	(.L_290 - .L_289)


	//   ....[0]....
.L_289:
        /*0c3c*/ 	.word	0x000019a0


	//   ....[1]....
        /*0c40*/ 	.word	0x00001af0


	//   ....[2]....
        /*0c44*/ 	.word	0x000062e0


	//   ....[3]....
        /*0c48*/ 	.word	0x00006660


	//   ....[4]....
        /*0c4c*/ 	.word	0x000150d0


	//   ....[5]....
        /*0c50*/ 	.word	0x00015230


	//   ....[6]....
        /*0c54*/ 	.word	0x00015330


	//   ....[7]....
        /*0c58*/ 	.word	0x00015c40


	//   ....[8]....
        /*0c5c*/ 	.word	0x00016590


	//----- nvinfo : EIATTR_MBARRIER_INSTR_OFFSETS
	.align		4
.L_290:
        /*0c60*/ 	.byte	0x04, 0x39
        /*0c62*/ 	.short	(.L_292 - .L_291)


	//   ....[0]....
.L_291:
        /*0c64*/ 	.word	0x000002d0
        /*0c68*/ 	.word	0x000000ff
        /*0c6c*/ 	.word	0x00038800
        /*0c70*/ 	.short	0x0100
        /*0c72*/ 	.byte	0x08
	.zero		1


	//   ....[1]....
        /*0c74*/ 	.word	0x000002e0
        /*0c78*/ 	.word	0x000000ff
        /*0c7c*/ 	.word	0x00038810
        /*0c80*/ 	.short	0x0100
        /*0c82*/ 	.byte	0x08
	.zero		1


	//   ....[2]....
        /*0c84*/ 	.word	0x000002f0
        /*0c88*/ 	.word	0x000000ff
        /*0c8c*/ 	.word	0x00038820
        /*0c90*/ 	.short	0x0100
        /*0c92*/ 	.byte	0x08
	.zero		1


	//   ....[3]....
        /*0c94*/ 	.word	0x000003a0
        /*0c98*/ 	.word	0x000000ff
        /*0c9c*/ 	.word	0x00038830
        /*0ca0*/ 	.short	0x0100
        /*0ca2*/ 	.byte	0x06
	.zero		1


	//   ....[4]....
        /*0ca4*/ 	.word	0x000003b0
        /*0ca8*/ 	.word	0x000000ff
        /*0cac*/ 	.word	0x00038840
        /*0cb0*/ 	.short	0x0100
        /*0cb2*/ 	.byte	0x06
	.zero		1


	//   ....[5]....
        /*0cb4*/ 	.word	0x000003c0
        /*0cb8*/ 	.word	0x000000ff
        /*0cbc*/ 	.word	0x00038838
        /*0cc0*/ 	.short	0x0100
        /*0cc2*/ 	.byte	0x06
	.zero		1


	//   ....[6]....
        /*0cc4*/ 	.word	0x000003d0
        /*0cc8*/ 	.word	0x000000ff
        /*0ccc*/ 	.word	0x00038848
        /*0cd0*/ 	.short	0x0100
        /*0cd2*/ 	.byte	0x06
	.zero		1


	//   ....[7]....
        /*0cd4*/ 	.word	0x00000500
        /*0cd8*/ 	.word	0x000000ff
        /*0cdc*/ 	.word	0x00038850
        /*0ce0*/ 	.short	0x0100
        /*0ce2*/ 	.byte	0x08
	.zero		1


	//   ....[8]....
        /*0ce4*/ 	.word	0x00000510
        /*0ce8*/ 	.word	0x000000ff
        /*0cec*/ 	.word	0x00038860
        /*0cf0*/ 	.short	0x0100
        /*0cf2*/ 	.byte	0x08
	.zero		1


	//   ....[9]....
        /*0cf4*/ 	.word	0x00000520
        /*0cf8*/ 	.word	0x000000ff
        /*0cfc*/ 	.word	0x00038858
        /*0d00*/ 	.short	0x0100
        /*0d02*/ 	.byte	0x08
	.zero		1


	//   ....[10]....
        /*0d04*/ 	.word	0x00000530
        /*0d08*/ 	.word	0x000000ff
        /*0d0c*/ 	.word	0x00038868
        /*0d10*/ 	.short	0x0100
        /*0d12*/ 	.byte	0x08
	.zero		1


	//   ....[11]....
        /*0d14*/ 	.word	0x00000620
        /*0d18*/ 	.word	0x000000ff
        /*0d1c*/ 	.word	0x00038870
        /*0d20*/ 	.short	0x0100
        /*0d22*/ 	.byte	0x06
	.zero		1


	//   ....[12]....
        /*0d24*/ 	.word	0x00000630
        /*0d28*/ 	.word	0x000000ff
        /*0d2c*/ 	.word	0x00038880
        /*0d30*/ 	.short	0x0100
        /*0d32*/ 	.byte	0x06
	.zero		1


	//   ....[13]....
        /*0d34*/ 	.word	0x00000640
        /*0d38*/ 	.word	0x000000ff
        /*0d3c*/ 	.word	0x00038878
        /*0d40*/ 	.short	0x0100
        /*0d42*/ 	.byte	0x06
	.zero		1


	//   ....[14]....
        /*0d44*/ 	.word	0x00000650
        /*0d48*/ 	.word	0x000000ff
        /*0d4c*/ 	.word	0x00038888
        /*0d50*/ 	.short	0x0100
        /*0d52*/ 	.byte	0x06
	.zero		1


	//   ....[15]....
        /*0d54*/ 	.word	0x00000780
        /*0d58*/ 	.word	0x000000ff
        /*0d5c*/ 	.word	0x00038890
        /*0d60*/ 	.short	0x0100
        /*0d62*/ 	.byte	0x08
	.zero		1


	//   ....[16]....
        /*0d64*/ 	.word	0x00000790
        /*0d68*/ 	.word	0x000000ff
        /*0d6c*/ 	.word	0x000388a0
        /*0d70*/ 	.short	0x0100
        /*0d72*/ 	.byte	0x08
	.zero		1


	//   ....[17]....
        /*0d74*/ 	.word	0x000007a0
        /*0d78*/ 	.word	0x000000ff
        /*0d7c*/ 	.word	0x00038898
        /*0d80*/ 	.short	0x0100
        /*0d82*/ 	.byte	0x08
	.zero		1


	//   ....[18]....
        /*0d84*/ 	.word	0x000007b0
        /*0d88*/ 	.word	0x000000ff
        /*0d8c*/ 	.word	0x000388a8
        /*0d90*/ 	.short	0x0100
        /*0d92*/ 	.byte	0x08
	.zero		1


	//   ....[19]....
        /*0d94*/ 	.word	0x000008e0
        /*0d98*/ 	.word	0x000000ff
        /*0d9c*/ 	.word	0x000388b0
        /*0da0*/ 	.short	0x0100
        /*0da2*/ 	.byte	0x08
	.zero		1


	//   ....[20]....
        /*0da4*/ 	.word	0x000008f0
        /*0da8*/ 	.word	0x000000ff
        /*0dac*/ 	.word	0x000388c0
        /*0db0*/ 	.short	0x0100
        /*0db2*/ 	.byte	0x08
	.zero		1


	//   ....[21]....
        /*0db4*/ 	.word	0x00000900
        /*0db8*/ 	.word	0x000000ff
        /*0dbc*/ 	.word	0x000388b8
        /*0dc0*/ 	.short	0x0100
        /*0dc2*/ 	.byte	0x08
	.zero		1


	//   ....[22]....
        /*0dc4*/ 	.word	0x00000910
        /*0dc8*/ 	.word	0x000000ff
        /*0dcc*/ 	.word	0x000388c8
        /*0dd0*/ 	.short	0x0100
        /*0dd2*/ 	.byte	0x08
	.zero		1


	//   ....[23]....
        /*0dd4*/ 	.word	0x000026f0
        /*0dd8*/ 	.word	0x00000042
        /*0ddc*/ 	.word	0x00038890
        /*0de0*/ 	.short	0x010a
        /*0de2*/ 	.byte	0x3f
	.zero		1


	//   ....[24]....
        /*0de4*/ 	.word	0x00003110
        /*0de8*/ 	.word	0x00000042
        /*0dec*/ 	.word	0x00038890
        /*0df0*/ 	.short	0x010a
        /*0df2*/ 	.byte	0x3f
	.zero		1


	//   ....[25]....
        /*0df4*/ 	.word	0x00003a20
        /*0df8*/ 	.word	0x00000042
        /*0dfc*/ 	.word	0x00038890
        /*0e00*/ 	.short	0x010a
        /*0e02*/ 	.byte	0x3f
	.zero		1


	//   ....[26]....
        /*0e04*/ 	.word	0x00003c20
        /*0e08*/ 	.word	0x00000004
        /*0e0c*/ 	.word	0x00000000
        /*0e10*/ 	.short	0x0101
        /*0e12*/ 	.byte	0x3f
	.zero		1


	//   ....[27]....
        /*0e14*/ 	.word	0x00003c60
        /*0e18*/ 	.word	0x00000042
        /*0e1c*/ 	.word	0x000388b0
        /*0e20*/ 	.short	0x010a
        /*0e22*/ 	.byte	0x3f
	.zero		1


	//   ....[28]....
        /*0e24*/ 	.word	0x00004280
        /*0e28*/ 	.word	0x00000042
        /*0e2c*/ 	.word	0x00000000
        /*0e30*/ 	.short	0x0101
        /*0e32*/ 	.byte	0x3f
	.zero		1


	//   ....[29]....
        /*0e34*/ 	.word	0x00004c70
        /*0e38*/ 	.word	0x00000000
        /*0e3c*/ 	.word	0x00000000
        /*0e40*/ 	.short	0x0101
        /*0e42*/ 	.byte	0x3f
	.zero		1


	//   ....[30]....
        /*0e44*/ 	.word	0x000057e0
        /*0e48*/ 	.word	0x00000000
        /*0e4c*/ 	.word	0x00000000
        /*0e50*/ 	.short	0x0101
        /*0e52*/ 	.byte	0x3f
	.zero		1


	//   ....[31]....
        /*0e54*/ 	.word	0x00006370
        /*0e58*/ 	.word	0x00000002
        /*0e5c*/ 	.word	0x00038800
        /*0e60*/ 	.short	0x010a
        /*0e62*/ 	.byte	0x3f
	.zero		1


	//   ....[32]....
        /*0e64*/ 	.word	0x000063c0
        /*0e68*/ 	.word	0x00000002
        /*0e6c*/ 	.word	0x00038800
        /*0e70*/ 	.short	0x010a
        /*0e72*/ 	.byte	0x3f
	.zero		1


	//   ....[33]....
        /*0e74*/ 	.word	0x00006970
        /*0e78*/ 	.word	0x00000002
        /*0e7c*/ 	.word	0x00038800
        /*0e80*/ 	.short	0x010a
        /*0e82*/ 	.byte	0x3f
	.zero		1


	//   ....[34]....
        /*0e84*/ 	.word	0x000078b0
        /*0e88*/ 	.word	0x00000002
        /*0e8c*/ 	.word	0x00038800
        /*0e90*/ 	.short	0x010a
        /*0e92*/ 	.byte	0x3f
	.zero		1


	//   ....[35]....
        /*0e94*/ 	.word	0x00008680
        /*0e98*/ 	.word	0x00000014
        /*0e9c*/ 	.word	0x00038830
        /*0ea0*/ 	.short	0x010a
        /*0ea2*/ 	.byte	0x3f
	.zero		1


	//   ....[36]....
        /*0ea4*/ 	.word	0x00008730
        /*0ea8*/ 	.word	0x00000014
        /*0eac*/ 	.word	0x00038830
        /*0eb0*/ 	.short	0x010a
        /*0eb2*/ 	.byte	0x3f
	.zero		1


	//   ....[37]....
        /*0eb4*/ 	.word	0x00008a40
        /*0eb8*/ 	.word	0x00000002
        /*0ebc*/ 	.word	0x00038810
        /*0ec0*/ 	.short	0x010a
        /*0ec2*/ 	.byte	0x3f
	.zero		1


	//   ....[38]....
        /*0ec4*/ 	.word	0x00008a90
        /*0ec8*/ 	.word	0x00000014
        /*0ecc*/ 	.word	0x00038850
        /*0ed0*/ 	.short	0x010a
        /*0ed2*/ 	.byte	0x3f
	.zero		1


	//   ....[39]....
        /*0ed4*/ 	.word	0x00008b50
        /*0ed8*/ 	.word	0x00000014
        /*0edc*/ 	.word	0x00038850
        /*0ee0*/ 	.short	0x010a
        /*0ee2*/ 	.byte	0x3f
	.zero		1


	//   ....[40]....
        /*0ee4*/ 	.word	0x0000aeb0
        /*0ee8*/ 	.word	0x0000000e
        /*0eec*/ 	.word	0x00000000
        /*0ef0*/ 	.short	0x0101
        /*0ef2*/ 	.byte	0x3f
	.zero		1


	//   ....[41]....
        /*0ef4*/ 	.word	0x0000b470
        /*0ef8*/ 	.word	0x00000014
        /*0efc*/ 	.word	0x00000000
        /*0f00*/ 	.short	0x0101
        /*0f02*/ 	.byte	0x3f
	.zero		1


	//   ....[42]....
        /*0f04*/ 	.word	0x0000b580
        /*0f08*/ 	.word	0x0000000e
        /*0f0c*/ 	.word	0x00038830
        /*0f10*/ 	.short	0x010a
        /*0f12*/ 	.byte	0x3f
	.zero		1


	//   ....[43]....
        /*0f14*/ 	.word	0x0000b630
        /*0f18*/ 	.word	0x0000000e
        /*0f1c*/ 	.word	0x00038830
        /*0f20*/ 	.short	0x010a
        /*0f22*/ 	.byte	0x3f
	.zero		1


	//   ....[44]....
        /*0f24*/ 	.word	0x0000b8a0
        /*0f28*/ 	.word	0x0000000e
        /*0f2c*/ 	.word	0x00038850
        /*0f30*/ 	.short	0x010a
        /*0f32*/ 	.byte	0x3f
	.zero		1


	//   ....[45]....
        /*0f34*/ 	.word	0x0000b8f0
        /*0f38*/ 	.word	0x0000000e
        /*0f3c*/ 	.word	0x00038850
        /*0f40*/ 	.short	0x010a
        /*0f42*/ 	.byte	0x3f
	.zero		1


	//   ....[46]....
        /*0f44*/ 	.word	0x0000d820
        /*0f48*/ 	.word	0x000000a2
        /*0f4c*/ 	.word	0x00000000
        /*0f50*/ 	.short	0x0101
        /*0f52*/ 	.byte	0x3f
	.zero		1


	//   ....[47]....
        /*0f54*/ 	.word	0x0000e790
        /*0f58*/ 	.word	0x0000000e
        /*0f5c*/ 	.word	0x00000000
        /*0f60*/ 	.short	0x0101
        /*0f62*/ 	.byte	0x3f
	.zero		1


	//   ....[48]....
        /*0f64*/ 	.word	0x00010e30
        /*0f68*/ 	.word	0x00000000
        /*0f6c*/ 	.word	0x00000000
        /*0f70*/ 	.short	0x0101
        /*0f72*/ 	.byte	0x3f
	.zero		1


	//   ....[49]....
        /*0f74*/ 	.word	0x00013460
        /*0f78*/ 	.word	0x00000005
        /*0f7c*/ 	.word	0x00038820
        /*0f80*/ 	.short	0x010a
        /*0f82*/ 	.byte	0x3f
	.zero		1


	//   ....[50]....
        /*0f84*/ 	.word	0x00013550
        /*0f88*/ 	.word	0x00000004
        /*0f8c*/ 	.word	0x000388a0
        /*0f90*/ 	.short	0x010a
        /*0f92*/ 	.byte	0x3f
	.zero		1


	//   ....[51]....
        /*0f94*/ 	.word	0x000137a0
        /*0f98*/ 	.word	0x00000004
        /*0f9c*/ 	.word	0x000388c0
        /*0fa0*/ 	.short	0x010a
        /*0fa2*/ 	.byte	0x3f
	.zero		1


	//   ....[52]....
        /*0fa4*/ 	.word	0x00014220
        /*0fa8*/ 	.word	0x00000004
        /*0fac*/ 	.word	0x000388a0
        /*0fb0*/ 	.short	0x010a
        /*0fb2*/ 	.byte	0x3f
	.zero		1


	//   ....[53]....
        /*0fb4*/ 	.word	0x00014460
        /*0fb8*/ 	.word	0x00000004
        /*0fbc*/ 	.word	0x000388c0
        /*0fc0*/ 	.short	0x010a
        /*0fc2*/ 	.byte	0x3f
	.zero		1


	//   ....[54]....
        /*0fc4*/ 	.word	0x00015780
        /*0fc8*/ 	.word	0x00000000
        /*0fcc*/ 	.word	0x00038840
        /*0fd0*/ 	.short	0x010a
        /*0fd2*/ 	.byte	0x3f
	.zero		1


	//   ....[55]....
        /*0fd4*/ 	.word	0x00016330
        /*0fd8*/ 	.word	0x00000008
        /*0fdc*/ 	.word	0x00038800
        /*0fe0*/ 	.short	0x0107
        /*0fe2*/ 	.byte	0x3f
	.zero		1


	//   ....[56]....
        /*0fe4*/ 	.word	0x000163e0
        /*0fe8*/ 	.word	0x00000000
        /*0fec*/ 	.word	0x00038800
        /*0ff0*/ 	.short	0x0101
        /*0ff2*/ 	.byte	0x3f
	.zero		1


	//   ....[57]....
        /*0ff4*/ 	.word	0x00017390
        /*0ff8*/ 	.word	0x00000000
        /*0ffc*/ 	.word	0x00038810
        /*1000*/ 	.short	0x0107
        /*1002*/ 	.byte	0x3f
	.zero		1


	//   ....[58]....
        /*1004*/ 	.word	0x00017490
        /*1008*/ 	.word	0x00000002
        /*100c*/ 	.word	0x00038810
        /*1010*/ 	.short	0x0101
        /*1012*/ 	.byte	0x3f
	.zero		1


	//   ....[59]....
        /*1014*/ 	.word	0x000174b0
        /*1018*/ 	.word	0x00000002
        /*101c*/ 	.word	0x00038820
        /*1020*/ 	.short	0x010a
        /*1022*/ 	.byte	0x3f
	.zero		1


	//   ....[60]....
        /*1024*/ 	.word	0x000175c0
        /*1028*/ 	.word	0x00000003
        /*102c*/ 	.word	0x00038860
        /*1030*/ 	.short	0x010a
        /*1032*/ 	.byte	0x3f
	.zero		1


	//   ....[61]....
        /*1034*/ 	.word	0x000182d0
        /*1038*/ 	.word	0x00000002
        /*103c*/ 	.word	0x00038840
        /*1040*/ 	.short	0x010a
        /*1042*/ 	.byte	0x3f
	.zero		1


	//   ....[62]....
        /*1044*/ 	.word	0x00018530
        /*1048*/ 	.word	0x00000002
        /*104c*/ 	.word	0x00038860
        /*1050*/ 	.short	0x010a
        /*1052*/ 	.byte	0x3f
	.zero		1


	//   ....[63]....
        /*1054*/ 	.word	0x000191d0
        /*1058*/ 	.word	0x00000002
        /*105c*/ 	.word	0x00038840
        /*1060*/ 	.short	0x010a
        /*1062*/ 	.byte	0x3f
	.zero		1


	//   ....[64]....
        /*1064*/ 	.word	0x00019420
        /*1068*/ 	.word	0x00000002
        /*106c*/ 	.word	0x00038860
        /*1070*/ 	.short	0x010a
        /*1072*/ 	.byte	0x3f
	.zero		1


	//   ....[65]....
        /*1074*/ 	.word	0x0001a030
        /*1078*/ 	.word	0x00000002
        /*107c*/ 	.word	0x00038840
        /*1080*/ 	.short	0x010a
        /*1082*/ 	.byte	0x3f
	.zero		1


	//   ....[66]....
        /*1084*/ 	.word	0x0001a290
        /*1088*/ 	.word	0x00000002
        /*108c*/ 	.word	0x00038860
        /*1090*/ 	.short	0x010a
        /*1092*/ 	.byte	0x3f
	.zero		1


	//   ....[67]....
        /*1094*/ 	.word	0x0001b8e0
        /*1098*/ 	.word	0x00000000
        /*109c*/ 	.word	0x00038820
        /*10a0*/ 	.short	0x010a
        /*10a2*/ 	.byte	0x3f
	.zero		1


	//   ....[68]....
        /*10a4*/ 	.word	0x0001ba90
        /*10a8*/ 	.word	0x00000006
        /*10ac*/ 	.word	0x00000000
        /*10b0*/ 	.short	0x010a
        /*10b2*/ 	.byte	0x3f
	.zero		1


	//   ....[69]....
        /*10b4*/ 	.word	0x0001bb00
        /*10b8*/ 	.word	0x00000007
        /*10bc*/ 	.word	0x00000000
        /*10c0*/ 	.short	0x010a
        /*10c2*/ 	.byte	0x3f
	.zero		1


	//   ....[70]....
        /*10c4*/ 	.word	0x0001bb70
        /*10c8*/ 	.word	0x00000004
        /*10cc*/ 	.word	0x00000000
        /*10d0*/ 	.short	0x010a
        /*10d2*/ 	.byte	0x3f
	.zero		1


	//   ....[71]....
        /*10d4*/ 	.word	0x0001bba0
        /*10d8*/ 	.word	0x00000003
        /*10dc*/ 	.word	0x00000000
        /*10e0*/ 	.short	0x010a
        /*10e2*/ 	.byte	0x3f
	.zero		1


	//   ....[72]....
        /*10e4*/ 	.word	0x0001bc00
        /*10e8*/ 	.word	0x00000042
        /*10ec*/ 	.word	0x00038890
        /*10f0*/ 	.short	0x010a
        /*10f2*/ 	.byte	0x3f
	.zero		1


	//   ....[73]....
        /*10f4*/ 	.word	0x0001bc50
        /*10f8*/ 	.word	0x00000042
        /*10fc*/ 	.word	0x00038890
        /*1100*/ 	.short	0x010a
        /*1102*/ 	.byte	0x3f
	.zero		1


	//   ....[74]....
        /*1104*/ 	.word	0x0001bca0
        /*1108*/ 	.word	0x00000042
        /*110c*/ 	.word	0x00038890
        /*1110*/ 	.short	0x010a
        /*1112*/ 	.byte	0x3f
	.zero		1


	//   ....[75]....
        /*1114*/ 	.word	0x0001bcf0
        /*1118*/ 	.word	0x00000042
        /*111c*/ 	.word	0x000388b0
        /*1120*/ 	.short	0x010a
        /*1122*/ 	.byte	0x3f
	.zero		1


	//   ....[76]....
        /*1124*/ 	.word	0x0001bf00
        /*1128*/ 	.word	0x00000002
        /*112c*/ 	.word	0x00038800
        /*1130*/ 	.short	0x010a
        /*1132*/ 	.byte	0x3f
	.zero		1


	//   ....[77]....
        /*1134*/ 	.word	0x0001c130
        /*1138*/ 	.word	0x00000002
        /*113c*/ 	.word	0x00038800
        /*1140*/ 	.short	0x010a
        /*1142*/ 	.byte	0x3f
	.zero		1


	//   ....[78]....
        /*1144*/ 	.word	0x0001c180
        /*1148*/ 	.word	0x00000014
        /*114c*/ 	.word	0x00038830
        /*1150*/ 	.short	0x010a
        /*1152*/ 	.byte	0x3f
	.zero		1


	//   ....[79]....
        /*1154*/ 	.word	0x0001c1d0
        /*1158*/ 	.word	0x00000002
        /*115c*/ 	.word	0x00038810
        /*1160*/ 	.short	0x010a
        /*1162*/ 	.byte	0x3f
	.zero		1


	//   ....[80]....
        /*1164*/ 	.word	0x0001c220
        /*1168*/ 	.word	0x00000014
        /*116c*/ 	.word	0x00038850
        /*1170*/ 	.short	0x010a
        /*1172*/ 	.byte	0x3f
	.zero		1


	//   ....[81]....
        /*1174*/ 	.word	0x0001c270
        /*1178*/ 	.word	0x0000000e
        /*117c*/ 	.word	0x00038830
        /*1180*/ 	.short	0x010a
        /*1182*/ 	.byte	0x3f
	.zero		1


	//   ....[82]....
        /*1184*/ 	.word	0x0001c2c0
        /*1188*/ 	.word	0x0000000e
        /*118c*/ 	.word	0x00038850
        /*1190*/ 	.short	0x010a
        /*1192*/ 	.byte	0x3f
	.zero		1


	//   ....[83]....
        /*1194*/ 	.word	0x0001c470
        /*1198*/ 	.word	0x00000004
        /*119c*/ 	.word	0x00038820
        /*11a0*/ 	.short	0x010a
        /*11a2*/ 	.byte	0x3f
	.zero		1


	//   ....[84]....
        /*11a4*/ 	.word	0x0001c4c0
        /*11a8*/ 	.word	0x00000004
        /*11ac*/ 	.word	0x000388a0
        /*11b0*/ 	.short	0x010a
        /*11b2*/ 	.byte	0x3f
	.zero		1


	//   ....[85]....
        /*11b4*/ 	.word	0x0001c510
        /*11b8*/ 	.word	0x00000004
        /*11bc*/ 	.word	0x000388c0
        /*11c0*/ 	.short	0x010a
        /*11c2*/ 	.byte	0x3f
	.zero		1


	//   ....[86]....
        /*11c4*/ 	.word	0x0001c560
        /*11c8*/ 	.word	0x00000004
        /*11cc*/ 	.word	0x000388a0
        /*11d0*/ 	.short	0x010a
        /*11d2*/ 	.byte	0x3f
	.zero		1


	//   ....[87]....
        /*11d4*/ 	.word	0x0001c5b0
        /*11d8*/ 	.word	0x00000004
        /*11dc*/ 	.word	0x000388c0
        /*11e0*/ 	.short	0x010a
        /*11e2*/ 	.byte	0x3f
	.zero		1


	//   ....[88]....
        /*11e4*/ 	.word	0x0001c750
        /*11e8*/ 	.word	0x00000000
        /*11ec*/ 	.word	0x00038840
        /*11f0*/ 	.short	0x010a
        /*11f2*/ 	.byte	0x3f
	.zero		1


	//   ....[89]....
        /*11f4*/ 	.word	0x0001d880
        /*11f8*/ 	.word	0x00000002
        /*11fc*/ 	.word	0x00038820
        /*1200*/ 	.short	0x010a
        /*1202*/ 	.byte	0x3f
	.zero		1


	//   ....[90]....
        /*1204*/ 	.word	0x0001d8d0
        /*1208*/ 	.word	0x00000003
        /*120c*/ 	.word	0x00038860
        /*1210*/ 	.short	0x010a
        /*1212*/ 	.byte	0x3f
	.zero		1


	//   ....[91]....
        /*1214*/ 	.word	0x0001d920
        /*1218*/ 	.word	0x00000002
        /*121c*/ 	.word	0x00038840
        /*1220*/ 	.short	0x010a
        /*1222*/ 	.byte	0x3f
	.zero		1


	//   ....[92]....
        /*1224*/ 	.word	0x0001d970
        /*1228*/ 	.word	0x00000002
        /*122c*/ 	.word	0x00038860
        /*1230*/ 	.short	0x010a
        /*1232*/ 	.byte	0x3f
	.zero		1


	//   ....[93]....
        /*1234*/ 	.word	0x0001d9c0
        /*1238*/ 	.word	0x00000002
        /*123c*/ 	.word	0x00038840
        /*1240*/ 	.short	0x010a
        /*1242*/ 	.byte	0x3f
	.zero		1


	//   ....[94]....
        /*1244*/ 	.word	0x0001da10
        /*1248*/ 	.word	0x00000002
        /*124c*/ 	.word	0x00038860
        /*1250*/ 	.short	0x010a
        /*1252*/ 	.byte	0x3f
	.zero		1


	//   ....[95]....
        /*1254*/ 	.word	0x0001da60
        /*1258*/ 	.word	0x00000002
        /*125c*/ 	.word	0x00038840
        /*1260*/ 	.short	0x010a
        /*1262*/ 	.byte	0x3f
	.zero		1


	//   ....[96]....
        /*1264*/ 	.word	0x0001dab0
        /*1268*/ 	.word	0x00000002
        /*126c*/ 	.word	0x00038860
        /*1270*/ 	.short	0x010a
        /*1272*/ 	.byte	0x3f
	.zero		1


	//   ....[97]....
        /*1274*/ 	.word	0x0001e510
        /*1278*/ 	.word	0x00000000
        /*127c*/ 	.word	0x00038820
        /*1280*/ 	.short	0x010a
        /*1282*/ 	.byte	0x3f
	.zero		1


	//   ....[98]....
        /*1284*/ 	.word	0x0001e6b0
        /*1288*/ 	.word	0x00000006
        /*128c*/ 	.word	0x00000000
        /*1290*/ 	.short	0x010a
        /*1292*/ 	.byte	0x3f
	.zero		1


	//   ....[99]....
        /*1294*/ 	.word	0x0001e700
        /*1298*/ 	.word	0x00000007
        /*129c*/ 	.word	0x00000000
        /*12a0*/ 	.short	0x010a
        /*12a2*/ 	.byte	0x3f
	.zero		1


	//   ....[100]....
        /*12a4*/ 	.word	0x0001e750
        /*12a8*/ 	.word	0x00000004
        /*12ac*/ 	.word	0x00000000
        /*12b0*/ 	.short	0x010a
        /*12b2*/ 	.byte	0x3f
	.zero		1


	//----- nvinfo : EIATTR_NUM_MBARRIERS
	.align		4
.L_292:
        /*12b4*/ 	.byte	0x03, 0x38
        /*12b6*/ 	.short	0x0017


	//----- nvinfo : EIATTR_EXIT_INSTR_OFFSETS
	.align		4
        /*12b8*/ 	.byte	0x04, 0x1c
        /*12ba*/ 	.short	(.L_294 - .L_293)


	//   ....[0]....
.L_293:
        /*12bc*/ 	.word	0x0001bbf0


	//----- nvinfo : EIATTR_MAX_THREADS
	.align		4
.L_294:
        /*12c0*/ 	.byte	0x04, 0x05
        /*12c2*/ 	.short	(.L_296 - .L_295)
.L_295:
        /*12c4*/ 	.word	0x00000180
        /*12c8*/ 	.word	0x00000001
        /*12cc*/ 	.word	0x00000001


	//----- nvinfo : EIATTR_CRS_STACK_SIZE
	.align		4
.L_296:
        /*12d0*/ 	.byte	0x04, 0x1e
        /*12d2*/ 	.short	(.L_298 - .L_297)
.L_297:
        /*12d4*/ 	.word	0x00000000


	//----- nvinfo : EIATTR_CBANK_PARAM_SIZE
	.align		4
.L_298:
        /*12d8*/ 	.byte	0x03, 0x19
        /*12da*/ 	.short	0x0bf0


	//----- nvinfo : EIATTR_PARAM_CBANK
	.align		4
        /*12dc*/ 	.byte	0x04, 0x0a
        /*12de*/ 	.short	(.L_300 - .L_299)
	.align		4
.L_299:
        /*12e0*/ 	.word	index@(.nv.constant0._ZN7cutlass13device_kernelIN5flash11enable_sm90INS1_16FlashAttnFwdSm90INS1_25CollectiveMainloopFwdSm90ILi2EN4cute5tupleIJNS5_1CILi1EEES8_S8_EEENS6_IJNS7_ILi64EEESA_SA_EEELi512ENS_10bfloat16_tEfNS_4arch4Sm90ELb0ELb0ELb0ELb1ELb0ELb1ELb1ELb0ELb0ELb1ELb0ELb0EEENS1_21CollectiveEpilogueFwdINS6_IJSA_NS7_ILi512EEESA_EEES9_SC_SE_Li256ELb1ELb1ELb0ELb0EEENS1_36VarlenDynamicPersistentTileSchedulerILi64ELi64ELi256ELi128ELb0ELb1ELb1ELb0ELb1ELb1EEEEEEEEEvNT_6ParamsE)
        /*12e4*/ 	.short	0x0210
        /*12e6*/ 	.short	0x0bf0


	//----- nvinfo : EIATTR_SW_WAR
	.align		4
.L_300:
        /*12e8*/ 	.byte	0x04, 0x36
        /*12ea*/ 	.short	(.L_302 - .L_301)
.L_301:
        /*12ec*/ 	.word	0x00000008
.L_302:


//--------------------- .nv.info._ZN7cutlass13device_kernelIN5flash11enable_sm90INS1_16FlashAttnFwdSm90INS1_25CollectiveMainloopFwdSm90ILi2EN4cute5tupleIJNS5_1CILi1EEES8_S8_EEENS6_IJNS7_ILi64EEESA_SA_EEELi512ENS_10bfloat16_tEfNS_4arch4Sm90ELb0ELb1ELb0ELb0ELb0ELb0ELb0ELb0ELb0ELb1ELb0ELb0EEENS1_21CollectiveEpilogueFwdINS6_IJSA_NS7_ILi512EEESA_EEES9_SC_SE_Li256ELb0ELb1ELb0ELb0EEENS1_30DynamicPersistentTileSchedulerILi256ELi128ELb0ELb1ELb1EEEEEEEEEvNT_6ParamsE --------------------------
	.section	.nv.info._ZN7cutlass13device_kernelIN5flash11enable_sm90INS1_16FlashAttnFwdSm90INS1_25CollectiveMainloopFwdSm90ILi2EN4cute5tupleIJNS5_1CILi1EEES8_S8_EEENS6_IJNS7_ILi64EEESA_SA_EEELi512ENS_10bfloat16_tEfNS_4arch4Sm90ELb0ELb1ELb0ELb0ELb0ELb0ELb0ELb0ELb0ELb1ELb0ELb0EEENS1_21CollectiveEpilogueFwdINS6_IJSA_NS7_ILi512EEESA_EEES9_SC_SE_Li256ELb0ELb1ELb0ELb0EEENS1_30DynamicPersistentTileSchedulerILi256ELi128ELb0ELb1ELb1EEEEEEEEEvNT_6ParamsE,"",@"SHT_CUDA_INFO"
	.sectionflags	@""
	.align	4


	//----- nvinfo : EIATTR_CUDA_API_VERSION
	.align		4
        /*0000*/ 	.byte	0x04, 0x37
        /*0002*/ 	.short	(.L_304 - .L_303)
.L_303:
        /*0004*/ 	.word	0x00000082


	//----- nvinfo : EIATTR_KPARAM_INFO
	.align		4
.L_304:
        /*0008*/ 	.byte	0x04, 0x17
        /*000a*/ 	.short	(.L_306 - .L_305)
.L_305:
        /*000c*/ 	.word	0x00000000
        /*0010*/ 	.short	0x0000
        /*0012*/ 	.short	0x0070
        /*0014*/ 	.byte	0x00, 0xf0, 0x01, 0x2a


	//----- nvinfo : EIATTR_SPARSE_MMA_MASK
	.align		4
.L_306:
        /*0018*/ 	.byte	0x03, 0x50
        /*001a*/ 	.short	0x0000


	//----- nvinfo : EIATTR_MAXREG_COUNT
	.align		4
        /*001c*/ 	.byte	0x03, 0x1b
        /*001e*/ 	.short	0x00a8


	//----- nvinfo : EIATTR_NUM_BARRIERS
	.align		4
        /*0020*/ 	.byte	0x02, 0x4c
        /*0022*/ 	.byte	0x10
	.zero		1


	//----- nvinfo : EIATTR_EXTERNS
	.align		4
        /*0024*/ 	.byte	0x04, 0x0f
        /*0026*/ 	.short	(.L_308 - .L_307)


	//   ....[0]....
	.align		4
.L_307:
        /*0028*/ 	.word	index@(__assertfail)


	//----- nvinfo : EIATTR_ANNOTATIONS
	.align		4
.L_308:
        /*002c*/ 	.byte	0x04, 0x55
        /*002e*/ 	.short	(.L_310 - .L_309)


	//   ....[0]....
.L_309:
        /* <DEDUP_REMOVED lines=24> */


	//----- nvinfo : EIATTR_MERCURY_ISA_VERSION
	.align		4
.L_310:
        /*01a0*/ 	.byte	0x03, 0x5f
        /*01a2*/ 	.short	0x0101


	//----- nvinfo : EIATTR_INT_WARP_WIDE_INSTR_OFFSETS
	.align		4
        /*01a4*/ 	.byte	0x04, 0x31
        /*01a6*/ 	.short	(.L_312 - .L_311)


	//   ....[0]....
.L_311:
        /*01a8*/ 	.word	0x00000130


	//   ....[1]....
        /*01ac*/ 	.word	0x00000170


	//   ....[2]....
        /*01b0*/ 	.word	0x000001e0


	//   ....[3]....
        /*01b4*/ 	.word	0x000104f0


	//   ....[4]....
        /*01b8*/ 	.word	0x00010580


	//   ....[5]....
        /*01bc*/ 	.word	0x00014ba0


	//   ....[6]....
        /*01c0*/ 	.word	0x00014c30


	//----- nvinfo : EIATTR_COOP_GROUP_MASK_REGIDS
	.align		4
.L_312:
        /*01c4*/ 	.byte	0x04, 0x29
        /*01c6*/ 	.short	(.L_314 - .L_313)


	//   ....[0]....
.L_313:
        /*01c8*/ 	.word	0xffffffff


	//   ....[1]....
        /*01cc*/ 	.word	0xffffffff


	//   ....[2]....
        /*01d0*/ 	.word	0xffffffff


	//   ....[3]....
        /*01d4*/ 	.word	0xffffffff


	//   ....[4]....
        /*01d8*/ 	.word	0xffffffff


	//   ....[5]....
        /*01dc*/ 	.word	0xffffffff


	//   ....[6]....
        /*01e0*/ 	.word	0xffffffff


	//   ....[7]....
        /*01e4*/ 	.word	0xffffffff


	//   ....[8]....
        /*01e8*/ 	.word	0xffffffff


	//   ....[9]....
        /*01ec*/ 	.word	0xffffffff


	//   ....[10]....
        /*01f0*/ 	.word	0xffffffff


	//   ....[11]....
        /*01f4*/ 	.word	0xffffffff


	//   ....[12]....
        /*01f8*/ 	.word	0xffffffff


	//   ....[13]....
        /*01fc*/ 	.word	0xffffffff


	//   ....[14]....
        /*0200*/ 	.word	0xffffffff


	//   ....[15]....
        /*0204*/ 	.word	0xffffffff


	//   ....[16]....
        /*0208*/ 	.word	0xffffffff


	//   ....[17]....
        /*020c*/ 	.word	0xffffffff


	//   ....[18]....
        /*0210*/ 	.word	0xffffffff


	//   ....[19]....
        /*0214*/ 	.word	0xffffffff


	//   ....[20]....
        /*0218*/ 	.word	0xffffffff


	//   ....[21]....
        /*021c*/ 	.word	0xffffffff


	//   ....[22]....
        /*0220*/ 	.word	0xffffffff


	//   ....[23]....
        /*0224*/ 	.word	0xffffffff


	//   ....[24]....
        /*0228*/ 	.word	0xffffffff


	//   ....[25]....
        /*022c*/ 	.word	0xffffffff


	//   ....[26]....
        /*0230*/ 	.word	0xffffffff


	//   ....[27]....
        /*0234*/ 	.word	0xffffffff


	//   ....[28]....
        /*0238*/ 	.word	0xffffffff


	//   ....[29]....
        /*023c*/ 	.word	0xffffffff


	//   ....[30]....
        /*0240*/ 	.word	0xffffffff


	//   ....[31]....
        /*0244*/ 	.word	0xffffffff


	//   ....[32]....
        /*0248*/ 	.word	0xffffffff


	//   ....[33]....
        /*024c*/ 	.word	0xffffffff


	//   ....[34]....
        /*0250*/ 	.word	0xffffffff


	//   ....[35]....
        /*0254*/ 	.word	0xffffffff


	//   ....[36]....
        /*0258*/ 	.word	0xffffffff


	//   ....[37]....
        /*025c*/ 	.word	0xffffffff


	//   ....[38]....
        /*0260*/ 	.word	0xffffffff


	//   ....[39]....
        /*0264*/ 	.word	0xffffffff


	//   ....[40]....
        /*0268*/ 	.word	0xffffffff


	//   ....[41]....
        /*026c*/ 	.word	0xffffffff


	//   ....[42]....
        /*0270*/ 	.word	0xffffffff


	//   ....[43]....
        /*0274*/ 	.word	0xffffffff


	//   ....[44]....
        /*0278*/ 	.word	0xffffffff


	//   ....[45]....
        /*027c*/ 	.word	0xffffffff


	//   ....[46]....
        /*0280*/ 	.word	0xffffffff


	//   ....[47]....
        /*0284*/ 	.word	0xffffffff


	//   ....[48]....
        /*0288*/ 	.word	0xffffffff


	//   ....[49]....
        /*028c*/ 	.word	0xffffffff


	//   ....[50]....
        /*0290*/ 	.word	0xffffffff


	//   ....[51]....
        /*0294*/ 	.word	0xffffffff


	//   ....[52]....
        /*0298*/ 	.word	0xffffffff


	//   ....[53]....
        /*029c*/ 	.word	0xffffffff


	//   ....[54]....
        /*02a0*/ 	.word	0xffffffff


	//   ....[55]....
        /*02a4*/ 	.word	0xffffffff


	//   ....[56]....
        /*02a8*/ 	.word	0xffffffff


	//   ....[57]....
        /*02ac*/ 	.word	0xffffffff


	//   ....[58]....
        /*02b0*/ 	.word	0xffffffff


	//   ....[59]....
        /*02b4*/ 	.word	0xffffffff


	//   ....[60]....
        /*02b8*/ 	.word	0xffffffff


	//   ....[61]....
        /*02bc*/ 	.word	0xffffffff


	//   ....[62]....
        /*02c0*/ 	.word	0xffffffff


	//   ....[63]....
        /*02c4*/ 	.word	0xffffffff


	//   ....[64]....
        /*02c8*/ 	.word	0x0500000f


	//   ....[65]....
        /*02cc*/ 	.word	0x0500000f


	//   ....[66]....
        /*02d0*/ 	.word	0x0500000f


	//   ....[67]....
        /*02d4*/ 	.word	0x0500000f


	//   ....[68]....
        /*02d8*/ 	.word	0x0500000f


	//   ....[69]....
        /*02dc*/ 	.word	0x0500000f


	//   ....[70]....
        /*02e0*/ 	.word	0x0500000f


	//   ....[71]....
        /*02e4*/ 	.word	0x0500000f


	//   ....[72]....
        /*02e8*/ 	.word	0x0500000f


	//   ....[73]....
        /*02ec*/ 	.word	0x0500000f


	//   ....[74]....
        /*02f0*/ 	.word	0x0500000f


	//----- nvinfo : EIATTR_COOP_GROUP_INSTR_OFFSETS
	.align		4
.L_314:
        /*02f4*/ 	.byte	0x04, 0x28
        /*02f6*/ 	.short	(.L_316 - .L_315)


	//   ....[0]....
.L_315:
        /*02f8*/ 	.word	0x00000060


	//   ....[1]....
        /*02fc*/ 	.word	0x00000140


	//   ....[2]....
        /*0300*/ 	.word	0x00000190


	//   ....[3]....
        /*0304*/ 	.word	0x00000380


	//   ....[4]....
        /*0308*/ 	.word	0x000004e0


	//   ....[5]....
        /*030c*/ 	.word	0x00000600


	//   ....[6]....
        /*0310*/ 	.word	0x00000760


	//   ....[7]....
        /*0314*/ 	.word	0x00001c10


	//   ....[8]....
        /*0318*/ 	.word	0x00003d20


	//   ....[9]....
        /*031c*/ 	.word	0x00004310


	//   ....[10]....
        /*0320*/ 	.word	0x00004650


	//   ....[11]....
        /*0324*/ 	.word	0x00005040


	//   ....[12]....
        /*0328*/ 	.word	0x000050f0


	//   ....[13]....
        /*032c*/ 	.word	0x000056c0


	//   ....[14]....
        /*0330*/ 	.word	0x00005760


	//   ....[15]....
        /*0334*/ 	.word	0x00005f70


	//   ....[16]....
        /*0338*/ 	.word	0x000063e0


	//   ....[17]....
        /*033c*/ 	.word	0x00006710


	//   ....[18]....
        /*0340*/ 	.word	0x00006df0


	//   ....[19]....
        /*0344*/ 	.word	0x00006eb0


	//   ....[20]....
        /*0348*/ 	.word	0x00007270


	//   ....[21]....
        /*034c*/ 	.word	0x00007330


	//   ....[22]....
        /*0350*/ 	.word	0x000084d0


	//   ....[23]....
        /*0354*/ 	.word	0x00008b80


	//   ....[24]....
        /*0358*/ 	.word	0x00008bb0


	//   ....[25]....
        /*035c*/ 	.word	0x00008de0


	//   ....[26]....
        /*0360*/ 	.word	0x00008fb0


	//   ....[27]....
        /*0364*/ 	.word	0x0000a020


	//   ....[28]....
        /*0368*/ 	.word	0x0000a340


	//   ....[29]....
        /*036c*/ 	.word	0x0000a640


	//   ....[30]....
        /*0370*/ 	.word	0x0000ad20


	//   ....[31]....
        /*0374*/ 	.word	0x0000ae20


	//   ....[32]....
        /*0378*/ 	.word	0x0000b0a0


	//   ....[33]....
        /*037c*/ 	.word	0x0000b1f0


	//   ....[34]....
        /*0380*/ 	.word	0x0000c400


	//   ....[35]....
        /*0384*/ 	.word	0x0000c440


	//   ....[36]....
        /*0388*/ 	.word	0x0000c480


	//   ....[37]....
        /*038c*/ 	.word	0x0000c4f0


	//   ....[38]....
        /*0390*/ 	.word	0x0000c520


	//   ....[39]....
        /*0394*/ 	.word	0x0000cfa0


	//   ....[40]....
        /*0398*/ 	.word	0x0000e260


	//   ....[41]....
        /*039c*/ 	.word	0x0000e290


	//   ....[42]....
        /*03a0*/ 	.word	0x0000e2c0


	//   ....[43]....
        /*03a4*/ 	.word	0x0000e2e0


	//   ....[44]....
        /*03a8*/ 	.word	0x0000e930


	//   ....[45]....
        /*03ac*/ 	.word	0x0000e940


	//   ....[46]....
        /*03b0*/ 	.word	0x0000eb70


	//   ....[47]....
        /*03b4*/ 	.word	0x0000eb90


	//   ....[48]....
        /*03b8*/ 	.word	0x0000f520


	//   ....[49]....
        /*03bc*/ 	.word	0x0000f540


	//   ....[50]....
        /*03c0*/ 	.word	0x0000f770


	//   ....[51]....
        /*03c4*/ 	.word	0x0000f790


	//   ....[52]....
        /*03c8*/ 	.word	0x0000fa50


	//   ....[53]....
        /*03cc*/ 	.word	0x00010ae0


	//   ....[54]....
        /*03d0*/ 	.word	0x00011420


	//   ....[55]....
        /*03d4*/ 	.word	0x00011430


	//   ....[56]....
        /*03d8*/ 	.word	0x000114f0


	//   ....[57]....
        /*03dc*/ 	.word	0x00011500


	//   ....[58]....
        /*03e0*/ 	.word	0x00011570


	//   ....[59]....
        /*03e4*/ 	.word	0x00011580


	//   ....[60]....
        /*03e8*/ 	.word	0x00011590


	//   ....[61]....
        /*03ec*/ 	.word	0x000115d0


	//   ....[62]....
        /*03f0*/ 	.word	0x00014d90


	//   ....[63]....
        /*03f4*/ 	.word	0x00014f80


	//   ....[64]....
        /*03f8*/ 	.word	0x00015630


	//   ....[65]....
        /*03fc*/ 	.word	0x00015790


	//   ....[66]....
        /*0400*/ 	.word	0x000157f0


	//   ....[67]....
        /*0404*/ 	.word	0x000158b0


	//   ....[68]....
        /*0408*/ 	.word	0x00015980


	//   ....[69]....
        /*040c*/ 	.word	0x000159e0


	//   ....[70]....
        /*0410*/ 	.word	0x00015ac0


	//   ....[71]....
        /*0414*/ 	.word	0x00015b20


	//   ....[72]....
        /*0418*/ 	.word	0x00015be0


	//   ....[73]....
        /*041c*/ 	.word	0x00015f00


	//   ....[74]....
        /*0420*/ 	.word	0x00016020


	//----- nvinfo : EIATTR_REG_RECONFIG
	.align		4
.L_316:
        /*0424*/ 	.byte	0x01, 0x54
	.zero		2


	//----- nvinfo : EIATTR_SYSCALL_OFFSETS
	.align		4
        /*0428*/ 	.byte	0x04, 0x46
        /*042a*/ 	.short	(.L_318 - .L_317)


	//   ....[0]....
.L_317:
        /*042c*/ 	.word	0x00003ef0


	//   ....[1]....
        /*0430*/ 	.word	0x000106f0


	//   ....[2]....
        /*0434*/ 	.word	0x00010840


	//   ....[3]....
        /*0438*/ 	.word	0x00010930


	//   ....[4]....
        /*043c*/ 	.word	0x00011060


	//----- nvinfo : EIATTR_MBARRIER_INSTR_OFFSETS
	.align		4
.L_318:
        /*0440*/ 	.byte	0x04, 0x39
        /*0442*/ 	.short	(.L_320 - .L_319)


	//   ....[0]....
.L_319:
        /*0444*/ 	.word	0x00000270
        /*0448*/ 	.word	0x000000ff
        /*044c*/ 	.word	0x00028c00
        /*0450*/ 	.short	0x0100
        /*0452*/ 	.byte	0x08
	.zero		1


	//   ....[1]....
        /*0454*/ 	.word	0x00000280
        /*0458*/ 	.word	0x000000ff
        /*045c*/ 	.word	0x00028c20
        /*0460*/ 	.short	0x0100
        /*0462*/ 	.byte	0x08
	.zero		1


	//   ....[2]....
        /*0464*/ 	.word	0x00000330
        /*0468*/ 	.word	0x000000ff
        /*046c*/ 	.word	0x00028c30
        /*0470*/ 	.short	0x0100
        /*0472*/ 	.byte	0x06
	.zero		1


	//   ....[3]....
        /*0474*/ 	.word	0x00000340
        /*0478*/ 	.word	0x000000ff
        /*047c*/ 	.word	0x00028c40
        /*0480*/ 	.short	0x0100
        /*0482*/ 	.byte	0x06
	.zero		1


	//   ....[4]....
        /*0484*/ 	.word	0x00000350
        /*0488*/ 	.word	0x000000ff
        /*048c*/ 	.word	0x00028c38
        /*0490*/ 	.short	0x0100
        /*0492*/ 	.byte	0x06
	.zero		1


	//   ....[5]....
        /*0494*/ 	.word	0x00000360
        /*0498*/ 	.word	0x000000ff
        /*049c*/ 	.word	0x00028c48
        /*04a0*/ 	.short	0x0100
        /*04a2*/ 	.byte	0x06
	.zero		1


	//   ....[6]....
        /*04a4*/ 	.word	0x00000490
        /*04a8*/ 	.word	0x000000ff
        /*04ac*/ 	.word	0x00028c50
        /*04b0*/ 	.short	0x0100
        /*04b2*/ 	.byte	0x08
	.zero		1


	//   ....[7]....
        /*04b4*/ 	.word	0x000004a0
        /*04b8*/ 	.word	0x000000ff
        /*04bc*/ 	.word	0x00028c60
        /*04c0*/ 	.short	0x0100
        /*04c2*/ 	.byte	0x08
	.zero		1


	//   ....[8]....
        /*04c4*/ 	.word	0x000004b0
        /*04c8*/ 	.word	0x000000ff
        /*04cc*/ 	.word	0x00028c58
        /*04d0*/ 	.short	0x0100
        /*04d2*/ 	.byte	0x08
	.zero		1


	//   ....[9]....
        /*04d4*/ 	.word	0x000004c0
        /*04d8*/ 	.word	0x000000ff
        /*04dc*/ 	.word	0x00028c68
        /*04e0*/ 	.short	0x0100
        /*04e2*/ 	.byte	0x08
	.zero		1


	//   ....[10]....
        /*04e4*/ 	.word	0x000005b0
        /*04e8*/ 	.word	0x000000ff
        /*04ec*/ 	.word	0x00028c70
        /*04f0*/ 	.short	0x0100
        /*04f2*/ 	.byte	0x06
	.zero		1


	//   ....[11]....
        /*04f4*/ 	.word	0x000005c0
        /*04f8*/ 	.word	0x000000ff
        /*04fc*/ 	.word	0x00028c80
        /*0500*/ 	.short	0x0100
        /*0502*/ 	.byte	0x06
	.zero		1


	//   ....[12]....
        /*0504*/ 	.word	0x000005d0
        /*0508*/ 	.word	0x000000ff
        /*050c*/ 	.word	0x00028c78
        /*0510*/ 	.short	0x0100
        /*0512*/ 	.byte	0x06
	.zero		1


	//   ....[13]....
        /*0514*/ 	.word	0x000005e0
        /*0518*/ 	.word	0x000000ff
        /*051c*/ 	.word	0x00028c88
        /*0520*/ 	.short	0x0100
        /*0522*/ 	.byte	0x06
	.zero		1


	//   ....[14]....
        /*0524*/ 	.word	0x00000710
        /*0528*/ 	.word	0x000000ff
        /*052c*/ 	.word	0x00028c90
        /*0530*/ 	.short	0x0100
        /*0532*/ 	.byte	0x08
	.zero		1


	//   ....[15]....
        /*0534*/ 	.word	0x00000720
        /*0538*/ 	.word	0x000000ff
        /*053c*/ 	.word	0x00028ca0
        /*0540*/ 	.short	0x0100
        /*0542*/ 	.byte	0x08
	.zero		1


	//   ....[16]....
        /*0544*/ 	.word	0x00000730
        /*0548*/ 	.word	0x000000ff
        /*054c*/ 	.word	0x00028c98
        /*0550*/ 	.short	0x0100
        /*0552*/ 	.byte	0x08
	.zero		1


	//   ....[17]....
        /*0554*/ 	.word	0x00000740
        /*0558*/ 	.word	0x000000ff
        /*055c*/ 	.word	0x00028ca8
        /*0560*/ 	.short	0x0100
        /*0562*/ 	.byte	0x08
	.zero		1


	//   ....[18]....
        /*0564*/ 	.word	0x00000870
        /*0568*/ 	.word	0x000000ff
        /*056c*/ 	.word	0x00028cb0
        /*0570*/ 	.short	0x0100
        /*0572*/ 	.byte	0x08
	.zero		1


	//   ....[19]....
        /*0574*/ 	.word	0x00000880
        /*0578*/ 	.word	0x000000ff
        /*057c*/ 	.word	0x00028cc0
        /*0580*/ 	.short	0x0100
        /*0582*/ 	.byte	0x08
	.zero		1


	//   ....[20]....
        /*0584*/ 	.word	0x00000890
        /*0588*/ 	.word	0x000000ff
        /*058c*/ 	.word	0x00028cb8
        /*0590*/ 	.short	0x0100
        /*0592*/ 	.byte	0x08
	.zero		1


	//   ....[21]....
        /*0594*/ 	.word	0x000008a0
        /*0598*/ 	.word	0x000000ff
        /*059c*/ 	.word	0x00028cc8
        /*05a0*/ 	.short	0x0100
        /*05a2*/ 	.byte	0x08
	.zero		1


	//   ....[22]....
        /*05a4*/ 	.word	0x00001d20
        /*05a8*/ 	.word	0x000000ff
        /*05ac*/ 	.word	0x00028c50
        /*05b0*/ 	.short	0x010a
        /*05b2*/ 	.byte	0x15
	.zero		1


	//   ....[23]....
        /*05b4*/ 	.word	0x00001ff0
        /*05b8*/ 	.word	0x00000000
        /*05bc*/ 	.word	0x00000000
        /*05c0*/ 	.short	0x0101
        /*05c2*/ 	.byte	0x3f
	.zero		1


	//   ....[24]....
        /*05c4*/ 	.word	0x00002930
        /*05c8*/ 	.word	0x000000ff
        /*05cc*/ 	.word	0x00028c50
        /*05d0*/ 	.short	0x010a
        /*05d2*/ 	.byte	0x15
	.zero		1


	//   ....[25]....
        /*05d4*/ 	.word	0x00002970
        /*05d8*/ 	.word	0x000000ff
        /*05dc*/ 	.word	0x00028c50
        /*05e0*/ 	.short	0x010a
        /*05e2*/ 	.byte	0x15
	.zero		1


	//   ....[26]....
        /*05e4*/ 	.word	0x00002b40
        /*05e8*/ 	.word	0x00000000
        /*05ec*/ 	.word	0x00000000
        /*05f0*/ 	.short	0x0101
        /*05f2*/ 	.byte	0x3f
	.zero		1


	//   ....[27]....
        /*05f4*/ 	.word	0x00003f70
        /*05f8*/ 	.word	0x000000ff
        /*05fc*/ 	.word	0x00028c00
        /*0600*/ 	.short	0x010a
        /*0602*/ 	.byte	0x2b
	.zero		1


	//   ....[28]....
        /*0604*/ 	.word	0x00003ff0
        /*0608*/ 	.word	0x00000007
        /*060c*/ 	.word	0x00028c30
        /*0610*/ 	.short	0x010a
        /*0612*/ 	.byte	0x3f
	.zero		1


	//   ....[29]....
        /*0614*/ 	.word	0x00004030
        /*0618*/ 	.word	0x00000007
        /*061c*/ 	.word	0x00028c30
        /*0620*/ 	.short	0x010a
        /*0622*/ 	.byte	0x3f
	.zero		1


	//   ....[30]....
        /*0624*/ 	.word	0x00004450
        /*0628*/ 	.word	0x00000003
        /*062c*/ 	.word	0x00000000
        /*0630*/ 	.short	0x0101
        /*0632*/ 	.byte	0x3f
	.zero		1


	//   ....[31]....
        /*0634*/ 	.word	0x00005cc0
        /*0638*/ 	.word	0x00000007
        /*063c*/ 	.word	0x00028c50
        /*0640*/ 	.short	0x010a
        /*0642*/ 	.byte	0x3f
	.zero		1


	//   ....[32]....
        /*0644*/ 	.word	0x00005d00
        /*0648*/ 	.word	0x00000007
        /*064c*/ 	.word	0x00028c50
        /*0650*/ 	.short	0x010a
        /*0652*/ 	.byte	0x3f
	.zero		1


	//   ....[33]....
        /*0654*/ 	.word	0x00005f90
        /*0658*/ 	.word	0x00000007
        /*065c*/ 	.word	0x00000000
        /*0660*/ 	.short	0x0101
        /*0662*/ 	.byte	0x3f
	.zero		1


	//   ....[34]....
        /*0664*/ 	.word	0x00006250
        /*0668*/ 	.word	0x000000ff
        /*066c*/ 	.word	0x00028c30
        /*0670*/ 	.short	0x010a
        /*0672*/ 	.byte	0x1b
	.zero		1


	//   ....[35]....
        /*0674*/ 	.word	0x00006290
        /*0678*/ 	.word	0x000000ff
        /*067c*/ 	.word	0x00028c30
        /*0680*/ 	.short	0x010a
        /*0682*/ 	.byte	0x1b
	.zero		1


	//   ....[36]....
        /*0684*/ 	.word	0x00006570
        /*0688*/ 	.word	0x00000008
        /*068c*/ 	.word	0x00000000
        /*0690*/ 	.short	0x0101
        /*0692*/ 	.byte	0x3f
	.zero		1


	//   ....[37]....
        /*0694*/ 	.word	0x00008220
        /*0698*/ 	.word	0x000000ff
        /*069c*/ 	.word	0x00028c50
        /*06a0*/ 	.short	0x010a
        /*06a2*/ 	.byte	0x1b
	.zero		1


	//   ....[38]....
        /*06a4*/ 	.word	0x00008260
        /*06a8*/ 	.word	0x000000ff
        /*06ac*/ 	.word	0x00028c50
        /*06b0*/ 	.short	0x010a
        /*06b2*/ 	.byte	0x1b
	.zero		1


	//   ....[39]....
        /*06b4*/ 	.word	0x000084f0
        /*06b8*/ 	.word	0x00000007
        /*06bc*/ 	.word	0x00000000
        /*06c0*/ 	.short	0x0101
        /*06c2*/ 	.byte	0x3f
	.zero		1


	//   ....[40]....
        /*06c4*/ 	.word	0x000088b0
        /*06c8*/ 	.word	0x000000ff
        /*06cc*/ 	.word	0x00028c30
        /*06d0*/ 	.short	0x010a
        /*06d2*/ 	.byte	0x17
	.zero		1


	//   ....[41]....
        /*06d4*/ 	.word	0x000088f0
        /*06d8*/ 	.word	0x000000ff
        /*06dc*/ 	.word	0x00028c30
        /*06e0*/ 	.short	0x010a
        /*06e2*/ 	.byte	0x17
	.zero		1


	//   ....[42]....
        /*06e4*/ 	.word	0x00009350
        /*06e8*/ 	.word	0x0000009a
        /*06ec*/ 	.word	0x00000000
        /*06f0*/ 	.short	0x0101
        /*06f2*/ 	.byte	0x3f
	.zero		1


	//   ....[43]....
        /*06f4*/ 	.word	0x00009d90
        /*06f8*/ 	.word	0x000000ff
        /*06fc*/ 	.word	0x00028c50
        /*0700*/ 	.short	0x010a
        /*0702*/ 	.byte	0x17
	.zero		1


	//   ....[44]....
        /*0704*/ 	.word	0x00009dd0
        /*0708*/ 	.word	0x000000ff
        /*070c*/ 	.word	0x00028c50
        /*0710*/ 	.short	0x010a
        /*0712*/ 	.byte	0x17
	.zero		1


	//   ....[45]....
        /*0714*/ 	.word	0x0000a040
        /*0718*/ 	.word	0x000000ab
        /*071c*/ 	.word	0x00000000
        /*0720*/ 	.short	0x0101
        /*0722*/ 	.byte	0x3f
	.zero		1


	//   ....[46]....
        /*0724*/ 	.word	0x0000a1b0
        /*0728*/ 	.word	0x000000ff
        /*072c*/ 	.word	0x00028c30
        /*0730*/ 	.short	0x010a
        /*0732*/ 	.byte	0x1a
	.zero		1


	//   ....[47]....
        /*0734*/ 	.word	0x0000a1f0
        /*0738*/ 	.word	0x000000ff
        /*073c*/ 	.word	0x00028c30
        /*0740*/ 	.short	0x010a
        /*0742*/ 	.byte	0x1a
	.zero		1


	//   ....[48]....
        /*0744*/ 	.word	0x0000a4a0
        /*0748*/ 	.word	0x00000006
        /*074c*/ 	.word	0x00000000
        /*0750*/ 	.short	0x0101
        /*0752*/ 	.byte	0x3f
	.zero		1


	//   ....[49]....
        /*0754*/ 	.word	0x0000c150
        /*0758*/ 	.word	0x000000ff
        /*075c*/ 	.word	0x00028c50
        /*0760*/ 	.short	0x010a
        /*0762*/ 	.byte	0x1a
	.zero		1


	//   ....[50]....
        /*0764*/ 	.word	0x0000c190
        /*0768*/ 	.word	0x000000ff
        /*076c*/ 	.word	0x00028c50
        /*0770*/ 	.short	0x010a
        /*0772*/ 	.byte	0x1a
	.zero		1


	//   ....[51]....
        /*0774*/ 	.word	0x0000c420
        /*0778*/ 	.word	0x00000008
        /*077c*/ 	.word	0x00000000
        /*0780*/ 	.short	0x0101
        /*0782*/ 	.byte	0x3f
	.zero		1


	//   ....[52]....
        /*0784*/ 	.word	0x0000e8e0
        /*0788*/ 	.word	0x000000ff
        /*078c*/ 	.word	0x00000000
        /*0790*/ 	.short	0x0101
        /*0792*/ 	.byte	0x05
	.zero		1


	//   ....[53]....
        /*0794*/ 	.word	0x00010d40
        /*0798*/ 	.word	0x00000003
        /*079c*/ 	.word	0x00028c40
        /*07a0*/ 	.short	0x010a
        /*07a2*/ 	.byte	0x3f
	.zero		1


	//   ....[54]....
        /*07a4*/ 	.word	0x00011680
        /*07a8*/ 	.word	0x00000011
        /*07ac*/ 	.word	0x00028c00
        /*07b0*/ 	.short	0x0107
        /*07b2*/ 	.byte	0x3f
	.zero		1


	//   ....[55]....
        /*07b4*/ 	.word	0x00011770
        /*07b8*/ 	.word	0x00000011
        /*07bc*/ 	.word	0x00028c00
        /*07c0*/ 	.short	0x0101
        /*07c2*/ 	.byte	0x3f
	.zero		1


	//   ....[56]....
        /*07c4*/ 	.word	0x00011790
        /*07c8*/ 	.word	0x00000011
        /*07cc*/ 	.word	0x00028c20
        /*07d0*/ 	.short	0x010a
        /*07d2*/ 	.byte	0x3f
	.zero		1


	//   ....[57]....
        /*07d4*/ 	.word	0x00011870
        /*07d8*/ 	.word	0x00000000
        /*07dc*/ 	.word	0x00028c60
        /*07e0*/ 	.short	0x010a
        /*07e2*/ 	.byte	0x3f
	.zero		1


	//   ....[58]....
        /*07e4*/ 	.word	0x00012440
        /*07e8*/ 	.word	0x00000002
        /*07ec*/ 	.word	0x00028c40
        /*07f0*/ 	.short	0x010a
        /*07f2*/ 	.byte	0x3f
	.zero		1


	//   ....[59]....
        /*07f4*/ 	.word	0x00012680
        /*07f8*/ 	.word	0x00000002
        /*07fc*/ 	.word	0x00028c60
        /*0800*/ 	.short	0x010a
        /*0802*/ 	.byte	0x3f
	.zero		1


	//   ....[60]....
        /*0804*/ 	.word	0x00013220
        /*0808*/ 	.word	0x00000004
        /*080c*/ 	.word	0x00028c40
        /*0810*/ 	.short	0x010a
        /*0812*/ 	.byte	0x3f
	.zero		1


	//   ....[61]....
        /*0814*/ 	.word	0x00013460
        /*0818*/ 	.word	0x00000004
        /*081c*/ 	.word	0x00028c60
        /*0820*/ 	.short	0x010a
        /*0822*/ 	.byte	0x3f
	.zero		1


	//   ....[62]....
        /*0824*/ 	.word	0x00013f90
        /*0828*/ 	.word	0x00000004
        /*082c*/ 	.word	0x00028c40
        /*0830*/ 	.short	0x010a
        /*0832*/ 	.byte	0x3f
	.zero		1


	//   ....[63]....
        /*0834*/ 	.word	0x000141d0
        /*0838*/ 	.word	0x00000004
        /*083c*/ 	.word	0x00028c60
        /*0840*/ 	.short	0x010a
        /*0842*/ 	.byte	0x3f
	.zero		1


	//   ....[64]....
        /*0844*/ 	.word	0x00014f00
        /*0848*/ 	.word	0x00000000
        /*084c*/ 	.word	0x00028c20
        /*0850*/ 	.short	0x010a
        /*0852*/ 	.byte	0x3f
	.zero		1


	//   ....[65]....
        /*0854*/ 	.word	0x000150d0
        /*0858*/ 	.word	0x00000006
        /*085c*/ 	.word	0x00000000
        /*0860*/ 	.short	0x010a
        /*0862*/ 	.byte	0x3f
	.zero		1


	//   ....[66]....
        /*0864*/ 	.word	0x00015120
        /*0868*/ 	.word	0x00000003
        /*086c*/ 	.word	0x00000000
        /*0870*/ 	.short	0x010a
        /*0872*/ 	.byte	0x3f
	.zero		1


	//   ....[67]....
        /*0874*/ 	.word	0x00015180
        /*0878*/ 	.word	0x00000012
        /*087c*/ 	.word	0x00000000
        /*0880*/ 	.short	0x010a
        /*0882*/ 	.byte	0x3f
	.zero		1


	//   ....[68]....
        /*0884*/ 	.word	0x000151b0
        /*0888*/ 	.word	0x00000003
        /*088c*/ 	.word	0x00000000
        /*0890*/ 	.short	0x010a
        /*0892*/ 	.byte	0x3f
	.zero		1


	//   ....[69]....
        /*0894*/ 	.word	0x00015220
        /*0898*/ 	.word	0x00000003
        /*089c*/ 	.word	0x00028c50
        /*08a0*/ 	.short	0x010a
        /*08a2*/ 	.byte	0x3f
	.zero		1


	//   ....[70]....
        /*08a4*/ 	.word	0x00015280
        /*08a8*/ 	.word	0x00000003
        /*08ac*/ 	.word	0x00028c50
        /*08b0*/ 	.short	0x010a
        /*08b2*/ 	.byte	0x3f
	.zero		1


	//   ....[71]....
        /*08b4*/ 	.word	0x000152e0
        /*08b8*/ 	.word	0x00000003
        /*08bc*/ 	.word	0x00028c00
        /*08c0*/ 	.short	0x010a
        /*08c2*/ 	.byte	0x3f
	.zero		1


	//   ....[72]....
        /*08c4*/ 	.word	0x00015330
        /*08c8*/ 	.word	0x00000007
        /*08cc*/ 	.word	0x00028c30
        /*08d0*/ 	.short	0x010a
        /*08d2*/ 	.byte	0x3f
	.zero		1


	//   ....[73]....
        /*08d4*/ 	.word	0x00015380
        /*08d8*/ 	.word	0x00000007
        /*08dc*/ 	.word	0x00028c50
        /*08e0*/ 	.short	0x010a
        /*08e2*/ 	.byte	0x3f
	.zero		1


	//   ....[74]....
        /*08e4*/ 	.word	0x000153e0
        /*08e8*/ 	.word	0x00000007
        /*08ec*/ 	.word	0x00028c30
        /*08f0*/ 	.short	0x010a
        /*08f2*/ 	.byte	0x3f
	.zero		1


	//   ....[75]....
        /*08f4*/ 	.word	0x00015430
        /*08f8*/ 	.word	0x00000007
        /*08fc*/ 	.word	0x00028c50
        /*0900*/ 	.short	0x010a
        /*0902*/ 	.byte	0x3f
	.zero		1


	//   ....[76]....
        /*0904*/ 	.word	0x00015490
        /*0908*/ 	.word	0x00000005
        /*090c*/ 	.word	0x00028c30
        /*0910*/ 	.short	0x010a
        /*0912*/ 	.byte	0x3f
	.zero		1


	//   ....[77]....
        /*0914*/ 	.word	0x000154e0
        /*0918*/ 	.word	0x000000ab
        /*091c*/ 	.word	0x00028c50
        /*0920*/ 	.short	0x010a
        /*0922*/ 	.byte	0x3f
	.zero		1


	//   ....[78]....
        /*0924*/ 	.word	0x00015540
        /*0928*/ 	.word	0x00000006
        /*092c*/ 	.word	0x00028c30
        /*0930*/ 	.short	0x010a
        /*0932*/ 	.byte	0x3f
	.zero		1


	//   ....[79]....
        /*0934*/ 	.word	0x00015590
        /*0938*/ 	.word	0x00000008
        /*093c*/ 	.word	0x00028c50
        /*0940*/ 	.short	0x010a
        /*0942*/ 	.byte	0x3f
	.zero		1


	//   ....[80]....
        /*0944*/ 	.word	0x000156e0
        /*0948*/ 	.word	0x00000003
        /*094c*/ 	.word	0x00028c40
        /*0950*/ 	.short	0x010a
        /*0952*/ 	.byte	0x3f
	.zero		1


	//   ....[81]....
        /*0954*/ 	.word	0x00015c20
        /*0958*/ 	.word	0x00000011
        /*095c*/ 	.word	0x00028c20
        /*0960*/ 	.short	0x010a
        /*0962*/ 	.byte	0x3f
	.zero		1


	//   ....[82]....
        /*0964*/ 	.word	0x00015c70
        /*0968*/ 	.word	0x00000000
        /*096c*/ 	.word	0x00028c60
        /*0970*/ 	.short	0x010a
        /*0972*/ 	.byte	0x3f
	.zero		1


	//   ....[83]....
        /*0974*/ 	.word	0x00015cc0
        /*0978*/ 	.word	0x00000002
        /*097c*/ 	.word	0x00028c40
        /*0980*/ 	.short	0x010a
        /*0982*/ 	.byte	0x3f
	.zero		1


	//   ....[84]....
        /*0984*/ 	.word	0x00015d10
        /*0988*/ 	.word	0x00000002
        /*098c*/ 	.word	0x00028c60
        /*0990*/ 	.short	0x010a
        /*0992*/ 	.byte	0x3f
	.zero		1


	//   ....[85]....
        /*0994*/ 	.word	0x00015d60
        /*0998*/ 	.word	0x00000004
        /*099c*/ 	.word	0x00028c40
        /*09a0*/ 	.short	0x010a
        /*09a2*/ 	.byte	0x3f
	.zero		1


	//   ....[86]....
        /*09a4*/ 	.word	0x00015db0
        /*09a8*/ 	.word	0x00000004
        /*09ac*/ 	.word	0x00028c60
        /*09b0*/ 	.short	0x010a
        /*09b2*/ 	.byte	0x3f
	.zero		1


	//   ....[87]....
        /*09b4*/ 	.word	0x00015e00
        /*09b8*/ 	.word	0x00000004
        /*09bc*/ 	.word	0x00028c40
        /*09c0*/ 	.short	0x010a
        /*09c2*/ 	.byte	0x3f
	.zero		1


	//   ....[88]....
        /*09c4*/ 	.word	0x00015e50
        /*09c8*/ 	.word	0x00000004
        /*09cc*/ 	.word	0x00028c60
        /*09d0*/ 	.short	0x010a
        /*09d2*/ 	.byte	0x3f
	.zero		1


	//   ....[89]....
        /*09d4*/ 	.word	0x00015f40
        /*09d8*/ 	.word	0x00000000
        /*09dc*/ 	.word	0x00028c20
        /*09e0*/ 	.short	0x010a
        /*09e2*/ 	.byte	0x3f
	.zero		1


	//   ....[90]....
        /*09e4*/ 	.word	0x000160e0
        /*09e8*/ 	.word	0x00000006
        /*09ec*/ 	.word	0x00000000
        /*09f0*/ 	.short	0x010a
        /*09f2*/ 	.byte	0x3f
	.zero		1


	//   ....[91]....
        /*09f4*/ 	.word	0x00016130
        /*09f8*/ 	.word	0x00000003
        /*09fc*/ 	.word	0x00000000
        /*0a00*/ 	.short	0x010a
        /*0a02*/ 	.byte	0x3f
	.zero		1


	//   ....[92]....
        /*0a04*/ 	.word	0x00016180
        /*0a08*/ 	.word	0x00000012
        /*0a0c*/ 	.word	0x00000000
        /*0a10*/ 	.short	0x010a
        /*0a12*/ 	.byte	0x3f
	.zero		1


	//----- nvinfo : EIATTR_NUM_MBARRIERS
	.align		4
.L_320:
        /*0a14*/ 	.byte	0x03, 0x38
        /*0a16*/ 	.short	0x0016


	//----- nvinfo : EIATTR_EXIT_INSTR_OFFSETS
	.align		4
        /*0a18*/ 	.byte	0x04, 0x1c
        /*0a1a*/ 	.short	(.L_322 - .L_321)


	//   ....[0]....
.L_321:
        /*0a1c*/ 	.word	0x00000a00


	//   ....[1]....
        /*0a20*/ 	.word	0x0000f9f0


	//   ....[2]....
        /*0a24*/ 	.word	0x00015200


	//----- nvinfo : EIATTR_MAX_THREADS
	.align		4
.L_322:
        /*0a28*/ 	.byte	0x04, 0x05
        /*0a2a*/ 	.short	(.L_324 - .L_323)
.L_323:
        /*0a2c*/ 	.word	0x00000180
        /*0a30*/ 	.word	0x00000001
        /*0a34*/ 	.word	0x00000001


	//----- nvinfo : EIATTR_CRS_STACK_SIZE
	.align		4
.L_324:
        /*0a38*/ 	.byte	0x04, 0x1e
        /*0a3a*/ 	.short	(.L_326 - .L_325)
.L_325:
        /*0a3c*/ 	.word	0x00000000


	//----- nvinfo : EIATTR_CBANK_PARAM_SIZE
	.align		4
.L_326:
        /*0a40*/ 	.byte	0x03, 0x19
        /*0a42*/ 	.short	0x0af0


	//----- nvinfo : EIATTR_PARAM_CBANK
	.align		4
        /*0a44*/ 	.byte	0x04, 0x0a
        /*0a46*/ 	.short	(.L_328 - .L_327)
	.align		4
.L_327:
        /*0a48*/ 	.word	index@(.nv.constant0._ZN7cutlass13device_kernelIN5flash11enable_sm90INS1_16FlashAttnFwdSm90INS1_25CollectiveMainloopFwdSm90ILi2EN4cute5tupleIJNS5_1CILi1EEES8_S8_EEENS6_IJNS7_ILi64EEESA_SA_EEELi512ENS_10bfloat16_tEfNS_4arch4Sm90ELb0ELb1ELb0ELb0ELb0ELb0ELb0ELb0ELb0ELb1ELb0ELb0EEENS1_21CollectiveEpilogueFwdINS6_IJSA_NS7_ILi512EEESA_EEES9_SC_SE_Li256ELb0ELb1ELb0ELb0EEENS1_30DynamicPersistentTileSchedulerILi256ELi128ELb0ELb1ELb1EEEEEEEEEvNT_6ParamsE)
        /*0a4c*/ 	.short	0x0210
        /*0a4e*/ 	.short	0x0af0


	//----- nvinfo : EIATTR_SW_WAR
	.align		4
.L_328:
        /*0a50*/ 	.byte	0x04, 0x36
        /*0a52*/ 	.short	(.L_330 - .L_329)
.L_329:
        /*0a54*/ 	.word	0x00000008
.L_330:


//--------------------- .nv.info._ZN7cutlass13device_kernelIN5flash11enable_sm90INS1_16FlashAttnFwdSm90INS1_25CollectiveMainloopFwdSm90ILi2EN4cute5tupleIJNS5_1CILi1EEES8_S8_EEENS6_IJNS7_ILi64EEESA_SA_EEELi512ENS_10bfloat16_tEfNS_4arch4Sm90ELb0ELb1ELb0ELb0ELb0ELb0ELb1ELb0ELb0ELb1ELb0ELb0EEENS1_21CollectiveEpilogueFwdINS6_IJSA_NS7_ILi512EEESA_EEES9_SC_SE_Li256ELb0ELb1ELb0ELb0EEENS1_30DynamicPersistentTileSchedulerILi256ELi128ELb0ELb1ELb1EEEEEEEEEvNT_6ParamsE --------------------------
	.section	.nv.info._ZN7cutlass13device_kernelIN5flash11enable_sm90INS1_16FlashAttnFwdSm90INS1_25CollectiveMainloopFwdSm90ILi2EN4cute5tupleIJNS5_1CILi1EEES8_S8_EEENS6_IJNS7_ILi64EEESA_SA_EEELi512ENS_10bfloat16_tEfNS_4arch4Sm90ELb0ELb1ELb0ELb0ELb0ELb0ELb1ELb0ELb0ELb1ELb0ELb0EEENS1_21CollectiveEpilogueFwdINS6_IJSA_NS7_ILi512EEESA_EEES9_SC_SE_Li256ELb0ELb1ELb0ELb0EEENS1_30DynamicPersistentTileSchedulerILi256ELi128ELb0ELb1ELb1EEEEEEEEEvNT_6ParamsE,"",@"SHT_CUDA_INFO"
	.sectionflags	@""
	.align	4


	//----- nvinfo : EIATTR_CUDA_API_VERSION
	.align		4
        /*0000*/ 	.byte	0x04, 0x37
        /*0002*/ 	.short	(.L_332 - .L_331)
.L_331:
        /*0004*/ 	.word	0x00000082


	//----- nvinfo : EIATTR_KPARAM_INFO
	.align		4
.L_332:
        /*0008*/ 	.byte	0x04, 0x17
        /*000a*/ 	.short	(.L_334 - .L_333)
.L_333:
        /*000c*/ 	.word	0x00000000
        /*0010*/ 	.short	0x0000
        /*0012*/ 	.short	0x0070
        /*0014*/ 	.byte	0x00, 0xf0, 0x01, 0x2e


	//----- nvinfo : EIATTR_SPARSE_MMA_MASK
	.align		4
.L_334:
        /*0018*/ 	.byte	0x03, 0x50
        /*001a*/ 	.short	0x0000


	//----- nvinfo : EIATTR_MAXREG_COUNT
	.align		4
        /*001c*/ 	.byte	0x03, 0x1b
        /*001e*/ 	.short	0x00a8


	//----- nvinfo : EIATTR_NUM_BARRIERS
	.align		4
        /*0020*/ 	.byte	0x02, 0x4c
        /*0022*/ 	.byte	0x10
	.zero		1


	//----- nvinfo : EIATTR_EXTERNS
	.align		4
        /*0024*/ 	.byte	0x04, 0x0f
        /*0026*/ 	.short	(.L_336 - .L_335)


	//   ....[0]....
	.align		4
.L_335:
        /*0028*/ 	.word	index@(__assertfail)


	//----- nvinfo : EIATTR_ANNOTATIONS
	.align		4
.L_336:
        /*002c*/ 	.byte	0x04, 0x55
        /*002e*/ 	.short	(.L_338 - .L_337)


	//   ....[0]....
.L_337:
        /* <DEDUP_REMOVED lines=36> */


	//----- nvinfo : EIATTR_MERCURY_ISA_VERSION
	.align		4
.L_338:
        /*0258*/ 	.byte	0x03, 0x5f
        /*025a*/ 	.short	0x0101


	//----- nvinfo : EIATTR_INT_WARP_WIDE_INSTR_OFFSETS
	.align		4
        /*025c*/ 	.byte	0x04, 0x31
        /*025e*/ 	.short	(.L_340 - .L_339)


	//   ....[0]....
.L_339:
        /*0260*/ 	.word	0x00000130


	//   ....[1]....
        /*0264*/ 	.word	0x00000170


	//   ....[2]....
        /*0268*/ 	.word	0x000001e0


	//   ....[3]....
        /*026c*/ 	.word	0x00000250


	//   ....[4]....
        /*0270*/ 	.word	0x00014370


	//   ....[5]....
        /*0274*/ 	.word	0x000143d0


	//   ....[6]....
        /*0278*/ 	.word	0x00019a90


	//   ....[7]....
        /*027c*/ 	.word	0x00019af0


	//----- nvinfo : EIATTR_COOP_GROUP_MASK_REGIDS
	.align		4
.L_340:
        /*0280*/ 	.byte	0x04, 0x29
        /*0282*/ 	.short	(.L_342 - .L_341)


	//   ....[0]....
.L_341:
        /*0284*/ 	.word	0xffffffff


	//   ....[1]....
        /*0288*/ 	.word	0xffffffff


	//   ....[2]....
        /*028c*/ 	.word	0xffffffff


	//   ....[3]....
        /*0290*/ 	.word	0xffffffff


	//   ....[4]....
        /*0294*/ 	.word	0xffffffff


	//   ....[5]....
        /*0298*/ 	.word	0xffffffff


	//   ....[6]....
        /*029c*/ 	.word	0xffffffff


	//   ....[7]....
        /*02a0*/ 	.word	0xffffffff


	//   ....[8]....
        /*02a4*/ 	.word	0xffffffff


	//   ....[9]....
        /*02a8*/ 	.word	0xffffffff


	//   ....[10]....
        /*02ac*/ 	.word	0xffffffff


	//   ....[11]....
        /*02b0*/ 	.word	0xffffffff


	//   ....[12]....
        /*02b4*/ 	.word	0xffffffff


	//   ....[13]....
        /*02b8*/ 	.word	0xffffffff


	//   ....[14]....
        /*02bc*/ 	.word	0xffffffff


	//   ....[15]....
        /*02c0*/ 	.word	0xffffffff


	//   ....[16]....
        /*02c4*/ 	.word	0xffffffff


	//   ....[17]....
        /*02c8*/ 	.word	0xffffffff


	//   ....[18]....
        /*02cc*/ 	.word	0xffffffff


	//   ....[19]....
        /*02d0*/ 	.word	0xffffffff


	//   ....[20]....
        /*02d4*/ 	.word	0xffffffff


	//   ....[21]....
        /*02d8*/ 	.word	0xffffffff


	//   ....[22]....
        /*02dc*/ 	.word	0xffffffff


	//   ....[23]....
        /*02e0*/ 	.word	0xffffffff


	//   ....[24]....
        /*02e4*/ 	.word	0xffffffff


	//   ....[25]....
        /*02e8*/ 	.word	0xffffffff


	//   ....[26]....
        /*02ec*/ 	.word	0xffffffff


	//   ....[27]....
        /*02f0*/ 	.word	0xffffffff


	//   ....[28]....
        /*02f4*/ 	.word	0xffffffff


	//   ....[29]....
        /*02f8*/ 	.word	0xffffffff


	//   ....[30]....
        /*02fc*/ 	.word	0xffffffff


	//   ....[31]....
        /*0300*/ 	.word	0xffffffff


	//   ....[32]....
        /*0304*/ 	.word	0xffffffff


	//   ....[33]....
        /*0308*/ 	.word	0xffffffff


	//   ....[34]....
        /*030c*/ 	.word	0xffffffff


	//   ....[35]....
        /*0310*/ 	.word	0xffffffff


	//   ....[36]....
        /*0314*/ 	.word	0xffffffff


	//   ....[37]....
        /*0318*/ 	.word	0xffffffff


	//   ....[38]....
        /*031c*/ 	.word	0xffffffff


	//   ....[39]....
        /*0320*/ 	.word	0xffffffff


	//   ....[40]....
        /*0324*/ 	.word	0xffffffff


	//   ....[41]....
        /*0328*/ 	.word	0xffffffff


	//   ....[42]....
        /*032c*/ 	.word	0xffffffff


	//   ....[43]....
        /*0330*/ 	.word	0xffffffff


	//   ....[44]....
        /*0334*/ 	.word	0xffffffff


	//   ....[45]....
        /*0338*/ 	.word	0xffffffff


	//   ....[46]....
        /*033c*/ 	.word	0xffffffff


	//   ....[47]....
        /*0340*/ 	.word	0xffffffff


	//   ....[48]....
        /*0344*/ 	.word	0xffffffff


	//   ....[49]....
        /*0348*/ 	.word	0xffffffff


	//   ....[50]....
        /*034c*/ 	.word	0xffffffff


	//   ....[51]....
        /*0350*/ 	.word	0xffffffff


	//   ....[52]....
        /*0354*/ 	.word	0xffffffff


	//   ....[53]....
        /*0358*/ 	.word	0xffffffff


	//   ....[54]....
        /*035c*/ 	.word	0xffffffff


	//   ....[55]....
        /*0360*/ 	.word	0xffffffff


	//   ....[56]....
        /*0364*/ 	.word	0xffffffff


	//   ....[57]....
        /*0368*/ 	.word	0xffffffff


	//   ....[58]....
        /*036c*/ 	.word	0xffffffff


	//   ....[59]....
        /*0370*/ 	.word	0xffffffff


	//   ....[60]....
        /*0374*/ 	.word	0xffffffff


	//   ....[61]....
        /*0378*/ 	.word	0xffffffff


	//   ....[62]....
        /*037c*/ 	.word	0xffffffff


	//   ....[63]....
        /*0380*/ 	.word	0xffffffff


	//   ....[64]....
        /*0384*/ 	.word	0xffffffff


	//   ....[65]....
        /*0388*/ 	.word	0xffffffff


	//   ....[66]....
        /*038c*/ 	.word	0xffffffff


	//   ....[67]....
        /*0390*/ 	.word	0xffffffff


	//   ....[68]....
        /*0394*/ 	.word	0xffffffff


	//   ....[69]....
        /*0398*/ 	.word	0xffffffff


	//   ....[70]....
        /*039c*/ 	.word	0xffffffff


	//   ....[71]....
        /*03a0*/ 	.word	0xffffffff


	//   ....[72]....
        /*03a4*/ 	.word	0xffffffff


	//   ....[73]....
        /*03a8*/ 	.word	0xffffffff


	//   ....[74]....
        /*03ac*/ 	.word	0xffffffff


	//   ....[75]....
        /*03b0*/ 	.word	0xffffffff


	//   ....[76]....
        /*03b4*/ 	.word	0x0500000f


	//   ....[77]....
        /*03b8*/ 	.word	0x0500000f


	//   ....[78]....
        /*03bc*/ 	.word	0x0500000f


	//   ....[79]....
        /*03c0*/ 	.word	0x0500000f


	//   ....[80]....
        /*03c4*/ 	.word	0x0500000f


	//   ....[81]....
        /*03c8*/ 	.word	0x0500000f


	//   ....[82]....
        /*03cc*/ 	.word	0x0500000f


	//   ....[83]....
        /*03d0*/ 	.word	0x0500000f


	//   ....[84]....
        /*03d4*/ 	.word	0x0500000f


	//   ....[85]....
        /*03d8*/ 	.word	0x0500000f


	//   ....[86]....
        /*03dc*/ 	.word	0x0500000f


	//   ....[87]....
        /*03e0*/ 	.word	0x0500000f


	//   ....[88]....
        /*03e4*/ 	.word	0x0500000f


	//   ....[89]....
        /*03e8*/ 	.word	0x0500000f


	//   ....[90]....
        /*03ec*/ 	.word	0x0500000f


	//   ....[91]....
        /*03f0*/ 	.word	0x0500000f


	//   ....[92]....
        /*03f4*/ 	.word	0x0500000f


	//   ....[93]....
        /*03f8*/ 	.word	0x0500000f


	//   ....[94]....
        /*03fc*/ 	.word	0x0500000f


	//----- nvinfo : EIATTR_COOP_GROUP_INSTR_OFFSETS
	.align		4
.L_342:
        /*0400*/ 	.byte	0x04, 0x28
        /*0402*/ 	.short	(.L_344 - .L_343)


	//   ....[0]....
.L_343:
        /*0404*/ 	.word	0x00000060


	//   ....[1]....
        /*0408*/ 	.word	0x00000140


	//   ....[2]....
        /*040c*/ 	.word	0x00000180


	//   ....[3]....
        /*0410*/ 	.word	0x00000390


	//   ....[4]....
        /*0414*/ 	.word	0x000004f0


	//   ....[5]....
        /*0418*/ 	.word	0x00000610


	//   ....[6]....
        /*041c*/ 	.word	0x00000770


	//   ....[7]....
        /*0420*/ 	.word	0x00001c50


	//   ....[8]....
        /*0424*/ 	.word	0x00003c20


	//   ....[9]....
        /*0428*/ 	.word	0x00004400


	//   ....[10]....
        /*042c*/ 	.word	0x000054a0


	//   ....[11]....
        /*0430*/ 	.word	0x00005b90


	//   ....[12]....
        /*0434*/ 	.word	0x000060f0


	//   ....[13]....
        /*0438*/ 	.word	0x00006200


	//   ....[14]....
        /*043c*/ 	.word	0x00006550


	//   ....[15]....
        /*0440*/ 	.word	0x000065f0


	//   ....[16]....
        /*0444*/ 	.word	0x00006da0


	//   ....[17]....
        /*0448*/ 	.word	0x00007360


	//   ....[18]....
        /*044c*/ 	.word	0x00008380


	//   ....[19]....
        /*0450*/ 	.word	0x000085f0


	//   ....[20]....
        /*0454*/ 	.word	0x00008d20


	//   ....[21]....
        /*0458*/ 	.word	0x00008e20


	//   ....[22]....
        /*045c*/ 	.word	0x000091d0


	//   ....[23]....
        /*0460*/ 	.word	0x00009260


	//   ....[24]....
        /*0464*/ 	.word	0x0000a320


	//   ....[25]....
        /*0468*/ 	.word	0x0000a9e0


	//   ....[26]....
        /*046c*/ 	.word	0x0000bad0


	//   ....[27]....
        /*0470*/ 	.word	0x0000bb00


	//   ....[28]....
        /*0474*/ 	.word	0x0000be00


	//   ....[29]....
        /*0478*/ 	.word	0x0000bfd0


	//   ....[30]....
        /*047c*/ 	.word	0x0000ceb0


	//   ....[31]....
        /*0480*/ 	.word	0x0000d330


	//   ....[32]....
        /*0484*/ 	.word	0x0000d440


	//   ....[33]....
        /*0488*/ 	.word	0x0000e590


	//   ....[34]....
        /*048c*/ 	.word	0x0000ecb0


	//   ....[35]....
        /*0490*/ 	.word	0x0000edb0


	//   ....[36]....
        /*0494*/ 	.word	0x0000f170


	//   ....[37]....
        /*0498*/ 	.word	0x0000f1f0


	//   ....[38]....
        /*049c*/ 	.word	0x000102b0


	//   ....[39]....
        /*04a0*/ 	.word	0x000102f0


	//   ....[40]....
        /*04a4*/ 	.word	0x00010320


	//   ....[41]....
        /*04a8*/ 	.word	0x000103a0


	//   ....[42]....
        /*04ac*/ 	.word	0x000103d0


	//   ....[43]....
        /*04b0*/ 	.word	0x00011690


	//   ....[44]....
        /*04b4*/ 	.word	0x000120e0


	//   ....[45]....
        /*04b8*/ 	.word	0x00012120


	//   ....[46]....
        /*04bc*/ 	.word	0x00012150


	//   ....[47]....
        /*04c0*/ 	.word	0x00012170


	//   ....[48]....
        /*04c4*/ 	.word	0x00012780


	//   ....[49]....
        /*04c8*/ 	.word	0x000127a0


	//   ....[50]....
        /*04cc*/ 	.word	0x000129d0


	//   ....[51]....
        /*04d0*/ 	.word	0x000129f0


	//   ....[52]....
        /*04d4*/ 	.word	0x00013310


	//   ....[53]....
        /*04d8*/ 	.word	0x00013340


	//   ....[54]....
        /*04dc*/ 	.word	0x00013580


	//   ....[55]....
        /*04e0*/ 	.word	0x000135a0


	//   ....[56]....
        /*04e4*/ 	.word	0x00013870


	//   ....[57]....
        /*04e8*/ 	.word	0x00014970


	//   ....[58]....
        /*04ec*/ 	.word	0x000152c0


	//   ....[59]....
        /*04f0*/ 	.word	0x000152f0


	//   ....[60]....
        /*04f4*/ 	.word	0x000153f0


	//   ....[61]....
        /*04f8*/ 	.word	0x00015400


	//   ....[62]....
        /*04fc*/ 	.word	0x00015480


	//   ....[63]....
        /*0500*/ 	.word	0x00015490


	//   ....[64]....
        /*0504*/ 	.word	0x000154a0


	//   ....[65]....
        /*0508*/ 	.word	0x000154b0


	//   ....[66]....
        /*050c*/ 	.word	0x00015ef0


	//   ....[67]....
        /*0510*/ 	.word	0x00015f10


	//   ....[68]....
        /*0514*/ 	.word	0x00015f30


	//   ....[69]....
        /*0518*/ 	.word	0x00016060


	//   ....[70]....
        /*051c*/ 	.word	0x00016220


	//   ....[71]....
        /*0520*/ 	.word	0x00016230


	//   ....[72]....
        /*0524*/ 	.word	0x00016380


	//   ....[73]....
        /*0528*/ 	.word	0x00016390


	//   ....[74]....
        /*052c*/ 	.word	0x00019c70


	//   ....[75]....
        /*0530*/ 	.word	0x00019e60


	//   ....[76]....
        /*0534*/ 	.word	0x0001a4e0


	//   ....[77]....
        /*0538*/ 	.word	0x0001a640


	//   ....[78]....
        /*053c*/ 	.word	0x0001a6c0


	//   ....[79]....
        /*0540*/ 	.word	0x0001a770


	//   ....[80]....
        /*0544*/ 	.word	0x0001a860


	//   ....[81]....
        /*0548*/ 	.word	0x0001a8c0


	//   ....[82]....
        /*054c*/ 	.word	0x0001a9b0


	//   ....[83]....
        /*0550*/ 	.word	0x0001aa10


	//   ....[84]....
        /*0554*/ 	.word	0x0001aab0


	//   ....[85]....
        /*0558*/ 	.word	0x0001ab90


	//   ....[86]....
        /*055c*/ 	.word	0x0001ac40


	//   ....[87]....
        /*0560*/ 	.word	0x0001af20


	//   ....[88]....
        /*0564*/ 	.word	0x0001af70


	//   ....[89]....
        /*0568*/ 	.word	0x0001b0d0


	//   ....[90]....
        /*056c*/ 	.word	0x0001b220


	//   ....[91]....
        /*0570*/ 	.word	0x0001b3f0


	//   ....[92]....
        /*0574*/ 	.word	0x0001b440


	//   ....[93]....
        /*0578*/ 	.word	0x0001b760


	//   ....[94]....
        /*057c*/ 	.word	0x0001b880


	//----- nvinfo : EIATTR_REG_RECONFIG
	.align		4
.L_344:
        /*0580*/ 	.byte	0x01, 0x54
	.zero		2


	//----- nvinfo : EIATTR_SYSCALL_OFFSETS
	.align		4
        /*0584*/ 	.byte	0x04, 0x46
        /*0586*/ 	.short	(.L_346 - .L_345)


	//   ....[0]....
.L_345:
        /*0588*/ 	.word	0x00003df0


	//   ....[1]....
        /*058c*/ 	.word	0x00014570


	//   ....[2]....
        /*0590*/ 	.word	0x000146c0


	//   ....[3]....
        /*0594*/ 	.word	0x000147b0


	//   ....[4]....
        /*0598*/ 	.word	0x00014f10


	//   ....[5]....
        /*059c*/ 	.word	0x00015800


	//----- nvinfo : EIATTR_MBARRIER_INSTR_OFFSETS
	.align		4
.L_346:
        /*05a0*/ 	.byte	0x04, 0x39
        /*05a2*/ 	.short	(.L_348 - .L_347)


	//   ....[0]....
.L_347:
        /*05a4*/ 	.word	0x00000270
        /*05a8*/ 	.word	0x000000ff
        /*05ac*/ 	.word	0x00038800
        /*05b0*/ 	.short	0x0100
        /*05b2*/ 	.byte	0x08
	.zero		1


	//   ....[1]....
        /*05b4*/ 	.word	0x00000280
        /*05b8*/ 	.word	0x000000ff
        /*05bc*/ 	.word	0x00038810
        /*05c0*/ 	.short	0x0100
        /*05c2*/ 	.byte	0x08
	.zero		1


	//   ....[2]....
        /*05c4*/ 	.word	0x00000290
        /*05c8*/ 	.word	0x000000ff
        /*05cc*/ 	.word	0x00038820
        /*05d0*/ 	.short	0x0100
        /*05d2*/ 	.byte	0x08
	.zero		1


	//   ....[3]....
        /*05d4*/ 	.word	0x00000340
        /*05d8*/ 	.word	0x000000ff
        /*05dc*/ 	.word	0x00038830
        /*05e0*/ 	.short	0x0100
        /*05e2*/ 	.byte	0x06
	.zero		1


	//   ....[4]....
        /*05e4*/ 	.word	0x00000350
        /*05e8*/ 	.word	0x000000ff
        /*05ec*/ 	.word	0x00038840
        /*05f0*/ 	.short	0x0100
        /*05f2*/ 	.byte	0x06
	.zero		1


	//   ....[5]....
        /*05f4*/ 	.word	0x00000360
        /*05f8*/ 	.word	0x000000ff
        /*05fc*/ 	.word	0x00038838
        /*0600*/ 	.short	0x0100
        /*0602*/ 	.byte	0x06
	.zero		1


	//   ....[6]....
        /*0604*/ 	.word	0x00000370
        /*0608*/ 	.word	0x000000ff
        /*060c*/ 	.word	0x00038848
        /*0610*/ 	.short	0x0100
        /*0612*/ 	.byte	0x06
	.zero		1


	//   ....[7]....
        /*0614*/ 	.word	0x000004a0
        /*0618*/ 	.word	0x000000ff
        /*061c*/ 	.word	0x00038850
        /*0620*/ 	.short	0x0100
        /*0622*/ 	.byte	0x08
	.zero		1


	//   ....[8]....
        /*0624*/ 	.word	0x000004b0
        /*0628*/ 	.word	0x000000ff
        /*062c*/ 	.word	0x00038860
        /*0630*/ 	.short	0x0100
        /*0632*/ 	.byte	0x08
	.zero		1


	//   ....[9]....
        /*0634*/ 	.word	0x000004c0
        /*0638*/ 	.word	0x000000ff
        /*063c*/ 	.word	0x00038858
        /*0640*/ 	.short	0x0100
        /*0642*/ 	.byte	0x08
	.zero		1


	//   ....[10]....
        /*0644*/ 	.word	0x000004d0
        /*0648*/ 	.word	0x000000ff
        /*064c*/ 	.word	0x00038868
        /*0650*/ 	.short	0x0100
        /*0652*/ 	.byte	0x08
	.zero		1


	//   ....[11]....
        /*0654*/ 	.word	0x000005c0
        /*0658*/ 	.word	0x000000ff
        /*065c*/ 	.word	0x00038870
        /*0660*/ 	.short	0x0100
        /*0662*/ 	.byte	0x06
	.zero		1


	//   ....[12]....
        /*0664*/ 	.word	0x000005d0
        /*0668*/ 	.word	0x000000ff
        /*066c*/ 	.word	0x00038880
        /*0670*/ 	.short	0x0100
        /*0672*/ 	.byte	0x06
	.zero		1


	//   ....[13]....
        /*0674*/ 	.word	0x000005e0
        /*0678*/ 	.word	0x000000ff
        /*067c*/ 	.word	0x00038878
        /*0680*/ 	.short	0x0100
        /*0682*/ 	.byte	0x06
	.zero		1


	//   ....[14]....
        /*0684*/ 	.word	0x000005f0
        /*0688*/ 	.word	0x000000ff
        /*068c*/ 	.word	0x00038888
        /*0690*/ 	.short	0x0100
        /*0692*/ 	.byte	0x06
	.zero		1


	//   ....[15]....
        /*0694*/ 	.word	0x00000720
        /*0698*/ 	.word	0x000000ff
        /*069c*/ 	.word	0x00038890
        /*06a0*/ 	.short	0x0100
        /*06a2*/ 	.byte	0x08
	.zero		1


	//   ....[16]....
        /*06a4*/ 	.word	0x00000730
        /*06a8*/ 	.word	0x000000ff
        /*06ac*/ 	.word	0x000388a0
        /*06b0*/ 	.short	0x0100
        /*06b2*/ 	.byte	0x08
	.zero		1


	//   ....[17]....
        /*06b4*/ 	.word	0x00000740
        /*06b8*/ 	.word	0x000000ff
        /*06bc*/ 	.word	0x00038898
        /*06c0*/ 	.short	0x0100
        /*06c2*/ 	.byte	0x08
	.zero		1


	//   ....[18]....
        /*06c4*/ 	.word	0x00000750
        /*06c8*/ 	.word	0x000000ff
        /*06cc*/ 	.word	0x000388a8
        /*06d0*/ 	.short	0x0100
        /*06d2*/ 	.byte	0x08
	.zero		1


	//   ....[19]....
        /*06d4*/ 	.word	0x00000880
        /*06d8*/ 	.word	0x000000ff
        /*06dc*/ 	.word	0x000388b0
        /*06e0*/ 	.short	0x0100
        /*06e2*/ 	.byte	0x08
	.zero		1


	//   ....[20]....
        /*06e4*/ 	.word	0x00000890
        /*06e8*/ 	.word	0x000000ff
        /*06ec*/ 	.word	0x000388c0
        /*06f0*/ 	.short	0x0100
        /*06f2*/ 	.byte	0x08
	.zero		1


	//   ....[21]....
        /*06f4*/ 	.word	0x000008a0
        /*06f8*/ 	.word	0x000000ff
        /*06fc*/ 	.word	0x000388b8
        /*0700*/ 	.short	0x0100
        /*0702*/ 	.byte	0x08
	.zero		1


	//   ....[22]....
        /*0704*/ 	.word	0x000008b0
        /*0708*/ 	.word	0x000000ff
        /*070c*/ 	.word	0x000388c8
        /*0710*/ 	.short	0x0100
        /*0712*/ 	.byte	0x08
	.zero		1


	//   ....[23]....
        /*0714*/ 	.word	0x00001fc0
        /*0718*/ 	.word	0x00000000
        /*071c*/ 	.word	0x00000000
        /*0720*/ 	.short	0x0101
        /*0722*/ 	.byte	0x3f
	.zero		1


	//   ....[24]....
        /*0724*/ 	.word	0x00002a70
        /*0728*/ 	.word	0x00000000
        /*072c*/ 	.word	0x00000000
        /*0730*/ 	.short	0x0101
        /*0732*/ 	.byte	0x3f
	.zero		1


	//   ....[25]....
        /*0734*/ 	.word	0x00003e50
        /*0738*/ 	.word	0x000000ff
        /*073c*/ 	.word	0x00038800
        /*0740*/ 	.short	0x010a
        /*0742*/ 	.byte	0x25
	.zero		1


	//   ....[26]....
        /*0744*/ 	.word	0x00003ec0
        /*0748*/ 	.word	0x00000003
        /*074c*/ 	.word	0x00038830
        /*0750*/ 	.short	0x010a
        /*0752*/ 	.byte	0x3f
	.zero		1


	//   ....[27]....
        /*0754*/ 	.word	0x00003f00
        /*0758*/ 	.word	0x00000003
        /*075c*/ 	.word	0x00038830
        /*0760*/ 	.short	0x010a
        /*0762*/ 	.byte	0x3f
	.zero		1


	//   ....[28]....
        /*0764*/ 	.word	0x00004180
        /*0768*/ 	.word	0x000000ff
        /*076c*/ 	.word	0x00038810
        /*0770*/ 	.short	0x010a
        /*0772*/ 	.byte	0x25
	.zero		1


	//   ....[29]....
        /*0774*/ 	.word	0x000041c0
        /*0778*/ 	.word	0x00000003
        /*077c*/ 	.word	0x00038850
        /*0780*/ 	.short	0x010a
        /*0782*/ 	.byte	0x3f
	.zero		1


	//   ....[30]....
        /*0784*/ 	.word	0x00004200
        /*0788*/ 	.word	0x00000003
        /*078c*/ 	.word	0x00038850
        /*0790*/ 	.short	0x010a
        /*0792*/ 	.byte	0x3f
	.zero		1


	//   ....[31]....
        /*0794*/ 	.word	0x00005500
        /*0798*/ 	.word	0x00000004
        /*079c*/ 	.word	0x00000000
        /*07a0*/ 	.short	0x0101
        /*07a2*/ 	.byte	0x3f
	.zero		1


	//   ....[32]....
        /*07a4*/ 	.word	0x00006dc0
        /*07a8*/ 	.word	0x00000003
        /*07ac*/ 	.word	0x00000000
        /*07b0*/ 	.short	0x0101
        /*07b2*/ 	.byte	0x3f
	.zero		1


	//   ....[33]....
        /*07b4*/ 	.word	0x00007010
        /*07b8*/ 	.word	0x000000ff
        /*07bc*/ 	.word	0x00038830
        /*07c0*/ 	.short	0x010a
        /*07c2*/ 	.byte	0x05
	.zero		1


	//   ....[34]....
        /*07c4*/ 	.word	0x00007050
        /*07c8*/ 	.word	0x000000ff
        /*07cc*/ 	.word	0x00038830
        /*07d0*/ 	.short	0x010a
        /*07d2*/ 	.byte	0x05
	.zero		1


	//   ....[35]....
        /*07d4*/ 	.word	0x000071e0
        /*07d8*/ 	.word	0x000000ff
        /*07dc*/ 	.word	0x00038850
        /*07e0*/ 	.short	0x010a
        /*07e2*/ 	.byte	0x05
	.zero		1


	//   ....[36]....
        /*07e4*/ 	.word	0x00007220
        /*07e8*/ 	.word	0x000000ff
        /*07ec*/ 	.word	0x00038850
        /*07f0*/ 	.short	0x010a
        /*07f2*/ 	.byte	0x05
	.zero		1


	//   ....[37]....
        /*07f4*/ 	.word	0x000083e0
        /*07f8*/ 	.word	0x0000000a
        /*07fc*/ 	.word	0x00000000
        /*0800*/ 	.short	0x0101
        /*0802*/ 	.byte	0x3f
	.zero		1


	//   ....[38]....
        /*0804*/ 	.word	0x0000a340
        /*0808*/ 	.word	0x0000000c
        /*080c*/ 	.word	0x00000000
        /*0810*/ 	.short	0x0101
        /*0812*/ 	.byte	0x3f
	.zero		1


	//   ....[39]....
        /*0814*/ 	.word	0x0000a6e0
        /*0818*/ 	.word	0x000000ff
        /*081c*/ 	.word	0x00038830
        /*0820*/ 	.short	0x010a
        /*0822*/ 	.byte	0x05
	.zero		1


	//   ....[40]....
        /*0824*/ 	.word	0x0000a720
        /*0828*/ 	.word	0x000000ff
        /*082c*/ 	.word	0x00038830
        /*0830*/ 	.short	0x010a
        /*0832*/ 	.byte	0x05
	.zero		1


	//   ....[41]....
        /*0834*/ 	.word	0x0000a8b0
        /*0838*/ 	.word	0x000000ff
        /*083c*/ 	.word	0x00038850
        /*0840*/ 	.short	0x010a
        /*0842*/ 	.byte	0x05
	.zero		1


	//   ....[42]....
        /*0844*/ 	.word	0x0000a8f0
        /*0848*/ 	.word	0x000000ff
        /*084c*/ 	.word	0x00038850
        /*0850*/ 	.short	0x010a
        /*0852*/ 	.byte	0x05
	.zero		1


	//   ....[43]....
        /*0854*/ 	.word	0x0000c380
        /*0858*/ 	.word	0x00000099
        /*085c*/ 	.word	0x00000000
        /*0860*/ 	.short	0x0101
        /*0862*/ 	.byte	0x3f
	.zero		1


	//   ....[44]....
        /*0864*/ 	.word	0x0000ced0
        /*0868*/ 	.word	0x000000b3
        /*086c*/ 	.word	0x00000000
        /*0870*/ 	.short	0x0101
        /*0872*/ 	.byte	0x3f
	.zero		1


	//   ....[45]....
        /*0874*/ 	.word	0x0000cfe0
        /*0878*/ 	.word	0x000000ff
        /*087c*/ 	.word	0x00038830
        /*0880*/ 	.short	0x010a
        /*0882*/ 	.byte	0x05
	.zero		1


	//   ....[46]....
        /*0884*/ 	.word	0x0000d020
        /*0888*/ 	.word	0x000000ff
        /*088c*/ 	.word	0x00038830
        /*0890*/ 	.short	0x010a
        /*0892*/ 	.byte	0x05
	.zero		1


	//   ....[47]....
        /*0894*/ 	.word	0x0000d1b0
        /*0898*/ 	.word	0x000000ff
        /*089c*/ 	.word	0x00038850
        /*08a0*/ 	.short	0x010a
        /*08a2*/ 	.byte	0x05
	.zero		1


	//   ....[48]....
        /*08a4*/ 	.word	0x0000d1f0
        /*08a8*/ 	.word	0x000000ff
        /*08ac*/ 	.word	0x00038850
        /*08b0*/ 	.short	0x010a
        /*08b2*/ 	.byte	0x05
	.zero		1


	//   ....[49]....
        /*08b4*/ 	.word	0x0000e3f0
        /*08b8*/ 	.word	0x00000008
        /*08bc*/ 	.word	0x00000000
        /*08c0*/ 	.short	0x0101
        /*08c2*/ 	.byte	0x3f
	.zero		1


	//   ....[50]....
        /*08c4*/ 	.word	0x000102d0
        /*08c8*/ 	.word	0x0000000a
        /*08cc*/ 	.word	0x00000000
        /*08d0*/ 	.short	0x0101
        /*08d2*/ 	.byte	0x3f
	.zero		1


	//   ....[51]....
        /*08d4*/ 	.word	0x00012770
        /*08d8*/ 	.word	0x000000ff
        /*08dc*/ 	.word	0x00000000
        /*08e0*/ 	.short	0x0101
        /*08e2*/ 	.byte	0x04
	.zero		1


	//   ....[52]....
        /*08e4*/ 	.word	0x00014ba0
        /*08e8*/ 	.word	0x00000000
        /*08ec*/ 	.word	0x00038840
        /*08f0*/ 	.short	0x010a
        /*08f2*/ 	.byte	0x3f
	.zero		1


	//   ....[53]....
        /*08f4*/ 	.word	0x000155d0
        /*08f8*/ 	.word	0x00000011
        /*08fc*/ 	.word	0x00038800
        /*0900*/ 	.short	0x0107
        /*0902*/ 	.byte	0x3f
	.zero		1


	//   ....[54]....
        /*0904*/ 	.word	0x00015670
        /*0908*/ 	.word	0x00000011
        /*090c*/ 	.word	0x00038800
        /*0910*/ 	.short	0x0101
        /*0912*/ 	.byte	0x3f
	.zero		1


	//   ....[55]....
        /*0914*/ 	.word	0x000165a0
        /*0918*/ 	.word	0x00000011
        /*091c*/ 	.word	0x00038810
        /*0920*/ 	.short	0x0107
        /*0922*/ 	.byte	0x3f
	.zero		1


	//   ....[56]....
        /*0924*/ 	.word	0x000166a0
        /*0928*/ 	.word	0x00000011
        /*092c*/ 	.word	0x00038810
        /*0930*/ 	.short	0x0101
        /*0932*/ 	.byte	0x3f
	.zero		1


	//   ....[57]....
        /*0934*/ 	.word	0x000166c0
        /*0938*/ 	.word	0x00000011
        /*093c*/ 	.word	0x00038820
        /*0940*/ 	.short	0x010a
        /*0942*/ 	.byte	0x3f
	.zero		1


	//   ....[58]....
        /*0944*/ 	.word	0x00016790
        /*0948*/ 	.word	0x00000000
        /*094c*/ 	.word	0x00038860
        /*0950*/ 	.short	0x010a
        /*0952*/ 	.byte	0x3f
	.zero		1


	//   ....[59]....
        /*0954*/ 	.word	0x00017350
        /*0958*/ 	.word	0x00000003
        /*095c*/ 	.word	0x00038840
        /*0960*/ 	.short	0x010a
        /*0962*/ 	.byte	0x3f
	.zero		1


	//   ....[60]....
        /*0964*/ 	.word	0x00017590
        /*0968*/ 	.word	0x00000003
        /*096c*/ 	.word	0x00038860
        /*0970*/ 	.short	0x010a
        /*0972*/ 	.byte	0x3f
	.zero		1


	//   ....[61]....
        /*0974*/ 	.word	0x00018120
        /*0978*/ 	.word	0x00000004
        /*097c*/ 	.word	0x00038840
        /*0980*/ 	.short	0x010a
        /*0982*/ 	.byte	0x3f
	.zero		1


	//   ....[62]....
        /*0984*/ 	.word	0x00018360
        /*0988*/ 	.word	0x00000004
        /*098c*/ 	.word	0x00038860
        /*0990*/ 	.short	0x010a
        /*0992*/ 	.byte	0x3f
	.zero		1


	//   ....[63]....
        /*0994*/ 	.word	0x00018e80
        /*0998*/ 	.word	0x00000004
        /*099c*/ 	.word	0x00038840
        /*09a0*/ 	.short	0x010a
        /*09a2*/ 	.byte	0x3f
	.zero		1


	//   ....[64]....
        /*09a4*/ 	.word	0x000190c0
        /*09a8*/ 	.word	0x00000004
        /*09ac*/ 	.word	0x00038860
        /*09b0*/ 	.short	0x010a
        /*09b2*/ 	.byte	0x3f
	.zero		1


	//   ....[65]....
        /*09b4*/ 	.word	0x00019de0
        /*09b8*/ 	.word	0x00000000
        /*09bc*/ 	.word	0x00038820
        /*09c0*/ 	.short	0x010a
        /*09c2*/ 	.byte	0x3f
	.zero		1


	//   ....[66]....
        /*09c4*/ 	.word	0x00019fd0
        /*09c8*/ 	.word	0x00000006
        /*09cc*/ 	.word	0x00000000
        /*09d0*/ 	.short	0x010a
        /*09d2*/ 	.byte	0x3f
	.zero		1


	//   ....[67]....
        /*09d4*/ 	.word	0x0001a000
        /*09d8*/ 	.word	0x00000007
        /*09dc*/ 	.word	0x00000000
        /*09e0*/ 	.short	0x010a
        /*09e2*/ 	.byte	0x3f
	.zero		1


	//   ....[68]....
        /*09e4*/ 	.word	0x0001a060
        /*09e8*/ 	.word	0x00000004
        /*09ec*/ 	.word	0x00000000
        /*09f0*/ 	.short	0x010a
        /*09f2*/ 	.byte	0x3f
	.zero		1


	//   ....[69]....
        /*09f4*/ 	.word	0x0001a090
        /*09f8*/ 	.word	0x00000003
        /*09fc*/ 	.word	0x00000000
        /*0a00*/ 	.short	0x010a
        /*0a02*/ 	.byte	0x3f
	.zero		1


	//   ....[70]....
        /*0a04*/ 	.word	0x0001a100
        /*0a08*/ 	.word	0x00000003
        /*0a0c*/ 	.word	0x00038800
        /*0a10*/ 	.short	0x010a
        /*0a12*/ 	.byte	0x3f
	.zero		1


	//   ....[71]....
        /*0a14*/ 	.word	0x0001a150
        /*0a18*/ 	.word	0x00000003
        /*0a1c*/ 	.word	0x00038830
        /*0a20*/ 	.short	0x010a
        /*0a22*/ 	.byte	0x3f
	.zero		1


	//   ....[72]....
        /*0a24*/ 	.word	0x0001a1b0
        /*0a28*/ 	.word	0x00000005
        /*0a2c*/ 	.word	0x00038810
        /*0a30*/ 	.short	0x010a
        /*0a32*/ 	.byte	0x3f
	.zero		1


	//   ....[73]....
        /*0a34*/ 	.word	0x0001a200
        /*0a38*/ 	.word	0x00000003
        /*0a3c*/ 	.word	0x00038850
        /*0a40*/ 	.short	0x010a
        /*0a42*/ 	.byte	0x3f
	.zero		1


	//   ....[74]....
        /*0a44*/ 	.word	0x0001a260
        /*0a48*/ 	.word	0x00000009
        /*0a4c*/ 	.word	0x00038830
        /*0a50*/ 	.short	0x010a
        /*0a52*/ 	.byte	0x3f
	.zero		1


	//   ....[75]....
        /*0a54*/ 	.word	0x0001a2c0
        /*0a58*/ 	.word	0x00000009
        /*0a5c*/ 	.word	0x00038850
        /*0a60*/ 	.short	0x010a
        /*0a62*/ 	.byte	0x3f
	.zero		1


	//   ....[76]....
        /*0a64*/ 	.word	0x0001a320
        /*0a68*/ 	.word	0x00000006
        /*0a6c*/ 	.word	0x00038830
        /*0a70*/ 	.short	0x010a
        /*0a72*/ 	.byte	0x3f
	.zero		1


	//   ....[77]....
        /*0a74*/ 	.word	0x0001a380
        /*0a78*/ 	.word	0x00000006
        /*0a7c*/ 	.word	0x00038850
        /*0a80*/ 	.short	0x010a
        /*0a82*/ 	.byte	0x3f
	.zero		1


	//   ....[78]....
        /*0a84*/ 	.word	0x0001a3e0
        /*0a88*/ 	.word	0x00000008
        /*0a8c*/ 	.word	0x00038830
        /*0a90*/ 	.short	0x010a
        /*0a92*/ 	.byte	0x3f
	.zero		1


	//   ....[79]....
        /*0a94*/ 	.word	0x0001a440
        /*0a98*/ 	.word	0x00000008
        /*0a9c*/ 	.word	0x00038850
        /*0aa0*/ 	.short	0x010a
        /*0aa2*/ 	.byte	0x3f
	.zero		1


	//   ....[80]....
        /*0aa4*/ 	.word	0x0001a590
        /*0aa8*/ 	.word	0x00000000
        /*0aac*/ 	.word	0x00038840
        /*0ab0*/ 	.short	0x010a
        /*0ab2*/ 	.byte	0x3f
	.zero		1


	//   ....[81]....
        /*0ab4*/ 	.word	0x0001b480
        /*0ab8*/ 	.word	0x00000011
        /*0abc*/ 	.word	0x00038820
        /*0ac0*/ 	.short	0x010a
        /*0ac2*/ 	.byte	0x3f
	.zero		1


	//   ....[82]....
        /*0ac4*/ 	.word	0x0001b4d0
        /*0ac8*/ 	.word	0x00000000
        /*0acc*/ 	.word	0x00038860
        /*0ad0*/ 	.short	0x010a
        /*0ad2*/ 	.byte	0x3f
	.zero		1


	//   ....[83]....
        /*0ad4*/ 	.word	0x0001b520
        /*0ad8*/ 	.word	0x00000003
        /*0adc*/ 	.word	0x00038840
        /*0ae0*/ 	.short	0x010a
        /*0ae2*/ 	.byte	0x3f
	.zero		1


	//   ....[84]....
        /*0ae4*/ 	.word	0x0001b570
        /*0ae8*/ 	.word	0x00000003
        /*0aec*/ 	.word	0x00038860
        /*0af0*/ 	.short	0x010a
        /*0af2*/ 	.byte	0x3f
	.zero		1


	//   ....[85]....
        /*0af4*/ 	.word	0x0001b5c0
        /*0af8*/ 	.word	0x00000004
        /*0afc*/ 	.word	0x00038840
        /*0b00*/ 	.short	0x010a
        /*0b02*/ 	.byte	0x3f
	.zero		1


	//   ....[86]....
        /*0b04*/ 	.word	0x0001b610
        /*0b08*/ 	.word	0x00000004
        /*0b0c*/ 	.word	0x00038860
        /*0b10*/ 	.short	0x010a
        /*0b12*/ 	.byte	0x3f
	.zero		1


	//   ....[87]....
        /*0b14*/ 	.word	0x0001b660
        /*0b18*/ 	.word	0x00000004
        /*0b1c*/ 	.word	0x00038840
        /*0b20*/ 	.short	0x010a
        /*0b22*/ 	.byte	0x3f
	.zero		1


	//   ....[88]....
        /*0b24*/ 	.word	0x0001b6b0
        /*0b28*/ 	.word	0x00000004
        /*0b2c*/ 	.word	0x00038860
        /*0b30*/ 	.short	0x010a
        /*0b32*/ 	.byte	0x3f
	.zero		1


	//   ....[89]....
        /*0b34*/ 	.word	0x0001b7a0
        /*0b38*/ 	.word	0x00000000
        /*0b3c*/ 	.word	0x00038820
        /*0b40*/ 	.short	0x010a
        /*0b42*/ 	.byte	0x3f
	.zero		1


	//   ....[90]....
        /*0b44*/ 	.word	0x0001b940
        /*0b48*/ 	.word	0x00000006
        /*0b4c*/ 	.word	0x00000000
        /*0b50*/ 	.short	0x010a
        /*0b52*/ 	.byte	0x3f
	.zero		1


	//   ....[91]....
        /*0b54*/ 	.word	0x0001b990
        /*0b58*/ 	.word	0x00000007
        /*0b5c*/ 	.word	0x00000000
        /*0b60*/ 	.short	0x010a
        /*0b62*/ 	.byte	0x3f
	.zero		1


	//   ....[92]....
        /*0b64*/ 	.word	0x0001b9e0
        /*0b68*/ 	.word	0x00000004
        /*0b6c*/ 	.word	0x00000000
        /*0b70*/ 	.short	0x010a
        /*0b72*/ 	.byte	0x3f
	.zero		1


	//----- nvinfo : EIATTR_NUM_MBARRIERS
	.align		4
.L_348:
        /*0b74*/ 	.byte	0x03, 0x38
        /*0b76*/ 	.short	0x0017


	//----- nvinfo : EIATTR_EXIT_INSTR_OFFSETS
	.align		4
        /*0b78*/ 	.byte	0x04, 0x1c
        /*0b7a*/ 	.short	(.L_350 - .L_349)


	//   ....[0]....
.L_349:
        /*0b7c*/ 	.word	0x00000a20


	//   ....[1]....
        /*0b80*/ 	.word	0x000137f0


	//   ....[2]....
        /*0b84*/ 	.word	0x0001a0e0


	//----- nvinfo : EIATTR_MAX_THREADS
	.align		4
.L_350:
        /*0b88*/ 	.byte	0x04, 0x05
        /*0b8a*/ 	.short	(.L_352 - .L_351)
.L_351:
        /*0b8c*/ 	.word	0x00000180
        /*0b90*/ 	.word	0x00000001
        /*0b94*/ 	.word	0x00000001


	//----- nvinfo : EIATTR_CRS_STACK_SIZE
	.align		4
.L_352:
        /*0b98*/ 	.byte	0x04, 0x1e
        /*0b9a*/ 	.short	(.L_354 - .L_353)
.L_353:
        /*0b9c*/ 	.word	0x00000000


	//----- nvinfo : EIATTR_CBANK_PARAM_SIZE
	.align		4
.L_354:
        /*0ba0*/ 	.byte	0x03, 0x19
        /*0ba2*/ 	.short	0x0bf0


	//----- nvinfo : EIATTR_PARAM_CBANK
	.align		4
        /*0ba4*/ 	.byte	0x04, 0x0a
        /*0ba6*/ 	.short	(.L_356 - .L_355)
	.align		4
.L_355:
        /*0ba8*/ 	.word	index@(.nv.constant0._ZN7cutlass13device_kernelIN5flash11enable_sm90INS1_16FlashAttnFwdSm90INS1_25CollectiveMainloopFwdSm90ILi2EN4cute5tupleIJNS5_1CILi1EEES8_S8_EEENS6_IJNS7_ILi64EEESA_SA_EEELi512ENS_10bfloat16_tEfNS_4arch4Sm90ELb0ELb1ELb0ELb0ELb0ELb0ELb1ELb0ELb0ELb1ELb0ELb0EEENS1_21CollectiveEpilogueFwdINS6_IJSA_NS7_ILi512EEESA_EEES9_SC_SE_Li256ELb0ELb1ELb0ELb0EEENS1_30DynamicPersistentTileSchedulerILi256ELi128ELb0ELb1ELb1EEEEEEEEEvNT_6ParamsE)
        /*0bac*/ 	.short	0x0210
        /*0bae*/ 	.short	0x0bf0


	//----- nvinfo : EIATTR_SW_WAR
	.align		4
.L_356:
        /*0bb0*/ 	.byte	0x04, 0x36
        /*0bb2*/ 	.short	(.L_358 - .L_357)
.L_357:
        /*0bb4*/ 	.word	0x00000008
.L_358:


//--------------------- .nv.info._ZN7cutlass13device_kernelIN5flash11enable_sm90INS1_16FlashAttnFwdSm90INS1_25CollectiveMainloopFwdSm90ILi2EN4cute5tupleIJNS5_1CILi1EEES8_S8_EEENS6_IJNS7_ILi64EEESA_SA_EEELi512ENS_10bfloat16_tEfNS_4arch4Sm90ELb0ELb1ELb0ELb1ELb0ELb0ELb0ELb0ELb0ELb1ELb0ELb0EEENS1_21CollectiveEpilogueFwdINS6_IJSA_NS7_ILi512EEESA_EEES9_SC_SE_Li256ELb1ELb1ELb0ELb0EEENS1_36VarlenDynamicPersistentTileSchedulerILi64ELi64ELi256ELi128ELb0ELb1ELb1ELb1ELb0ELb1EEEEEEEEEvNT_6ParamsE --------------------------
	.section	.nv.info._ZN7cutlass13device_kernelIN5flash11enable_sm90INS1_16FlashAttnFwdSm90INS1_25CollectiveMainloopFwdSm90ILi2EN4cute5tupleIJNS5_1CILi1EEES8_S8_EEENS6_IJNS7_ILi64EEESA_SA_EEELi512ENS_10bfloat16_tEfNS_4arch4Sm90ELb0ELb1ELb0ELb1ELb0ELb0ELb0ELb0ELb0ELb1ELb0ELb0EEENS1_21CollectiveEpilogueFwdINS6_IJSA_NS7_ILi512EEESA_EEES9_SC_SE_Li256ELb1ELb1ELb0ELb0EEENS1_36VarlenDynamicPersistentTileSchedulerILi64ELi64ELi256ELi128ELb0ELb1ELb1ELb1ELb0ELb1EEEEEEEEEvNT_6ParamsE,"",@"SHT_CUDA_INFO"
	.sectionflags	@""
	.align	4


	//----- nvinfo : EIATTR_CUDA_API_VERSION
	.align		4
        /*0000*/ 	.byte	0x04, 0x37
        /*0002*/ 	.short	(.L_360 - .L_359)
.L_359:
        /*0004*/ 	.word	0x00000082


	//----- nvinfo : EIATTR_KPARAM_INFO
	.align		4
.L_360:
        /*0008*/ 	.byte	0x04, 0x17
        /*000a*/ 	.short	(.L_362 - .L_361)
.L_361:
        /*000c*/ 	.word	0x00000000
        /*0010*/ 	.short	0x0000
        /*0012*/ 	.short	0x0070
        /*0014*/ 	.byte	0x00, 0xf0, 0x01, 0x2a


	//----- nvinfo : EIATTR_SPARSE_MMA_MASK
	.align		4
.L_362:
        /*0018*/ 	.byte	0x03, 0x50
        /*001a*/ 	.short	0x0000


	//----- nvinfo : EIATTR_MAXREG_COUNT
	.align		4
        /*001c*/ 	.byte	0x03, 0x1b
        /*001e*/ 	.short	0x00a8


	//----- nvinfo : EIATTR_NUM_BARRIERS
	.align		4
        /*0020*/ 	.byte	0x02, 0x4c
        /*0022*/ 	.byte	0x10
	.zero		1


	//----- nvinfo : EIATTR_EXTERNS
	.align		4
        /*0024*/ 	.byte	0x04, 0x0f
        /*0026*/ 	.short	(.L_364 - .L_363)


	//   ....[0]....
	.align		4
.L_363:
        /*0028*/ 	.word	index@(__assertfail)


	//----- nvinfo : EIATTR_ANNOTATIONS
	.align		4
.L_364:
        /*002c*/ 	.byte	0x04, 0x55
        /*002e*/ 	.short	(.L_366 - .L_365)


	//   ....[0]....
.L_365:
        /* <DEDUP_REMOVED lines=55> */


	//----- nvinfo : EIATTR_MERCURY_ISA_VERSION
	.align		4
.L_366:
        /*0390*/ 	.byte	0x03, 0x5f
        /*0392*/ 	.short	0x0101


	//----- nvinfo : EIATTR_UNUSED_LOAD_BYTE_OFFSET
	.align		4
        /*0394*/ 	.byte	0x04, 0x44
        /*0396*/ 	.short	(.L_368 - .L_367)


	//   ....[0]....
.L_367:
        /*0398*/ 	.word	0x00000a10
        /*039c*/ 	.word	0x0000fff0


	//   ....[1]....
        /*03a0*/ 	.word	0x0000ce80
        /*03a4*/ 	.word	0x0000fff0


	//----- nvinfo : EIATTR_INT_WARP_WIDE_INSTR_OFFSETS
	.align		4
.L_368:
        /*03a8*/ 	.byte	0x04, 0x31
        /*03aa*/ 	.short	(.L_370 - .L_369)


	//   ....[0]....
.L_369:
        /*03ac*/ 	.word	0x00000130


	//   ....[1]....
        /*03b0*/ 	.word	0x00000170


	//   ....[2]....
        /*03b4*/ 	.word	0x000001e0


	//   ....[3]....
        /*03b8*/ 	.word	0x000113e0


	//   ....[4]....
        /*03bc*/ 	.word	0x00011470


	//   ....[5]....
        /*03c0*/ 	.word	0x00015ea0


	//   ....[6]....
        /*03c4*/ 	.word	0x00015f30


	//----- nvinfo : EIATTR_COOP_GROUP_MASK_REGIDS
	.align		4
.L_370:
        /*03c8*/ 	.byte	0x04, 0x29
        /*03ca*/ 	.short	(.L_372 - .L_371)


	//   ....[0]....
.L_371:
        /*03cc*/ 	.word	0xffffffff


	//   ....[1]....
        /*03d0*/ 	.word	0xffffffff


	//   ....[2]....
        /*03d4*/ 	.word	0xffffffff


	//   ....[3]....
        /*03d8*/ 	.word	0xffffffff


	//   ....[4]....
        /*03dc*/ 	.word	0xffffffff


	//   ....[5]....
        /*03e0*/ 	.word	0xffffffff


	//   ....[6]....
        /*03e4*/ 	.word	0xffffffff


	//   ....[7]....
        /*03e8*/ 	.word	0xffffffff


	//   ....[8]....
        /*03ec*/ 	.word	0xffffffff


	//   ....[9]....
        /*03f0*/ 	.word	0xffffffff


	//   ....[10]....
        /*03f4*/ 	.word	0xffffffff


	//   ....[11]....
        /*03f8*/ 	.word	0xffffffff


	//   ....[12]....
        /*03fc*/ 	.word	0xffffffff


	//   ....[13]....
        /*0400*/ 	.word	0xffffffff


	//   ....[14]....
        /*0404*/ 	.word	0xffffffff


	//   ....[15]....
        /*0408*/ 	.word	0xffffffff


	//   ....[16]....
        /*040c*/ 	.word	0xffffffff


	//   ....[17]....
        /*0410*/ 	.word	0xffffffff


	//   ....[18]....
        /*0414*/ 	.word	0xffffffff


	//   ....[19]....
        /*0418*/ 	.word	0xffffffff


	//   ....[20]....
        /*041c*/ 	.word	0xffffffff


	//   ....[21]....
        /*0420*/ 	.word	0xffffffff


	//   ....[22]....
        /*0424*/ 	.word	0xffffffff


	//   ....[23]....
        /*0428*/ 	.word	0xffffffff


	//   ....[24]....
        /*042c*/ 	.word	0xffffffff


	//   ....[25]....
        /*0430*/ 	.word	0xffffffff


	//   ....[26]....
        /*0434*/ 	.word	0xffffffff


	//   ....[27]....
        /*0438*/ 	.word	0xffffffff


	//   ....[28]....
        /*043c*/ 	.word	0xffffffff


	//   ....[29]....
        /*0440*/ 	.word	0xffffffff


	//   ....[30]....
        /*0444*/ 	.word	0xffffffff


	//   ....[31]....
        /*0448*/ 	.word	0xffffffff


	//   ....[32]....
        /*044c*/ 	.word	0xffffffff


	//   ....[33]....
        /*0450*/ 	.word	0xffffffff


	//   ....[34]....
        /*0454*/ 	.word	0xffffffff


	//   ....[35]....
        /*0458*/ 	.word	0xffffffff


	//   ....[36]....
        /*045c*/ 	.word	0xffffffff


	//   ....[37]....
        /*0460*/ 	.word	0xffffffff


	//   ....[38]....
        /*0464*/ 	.word	0xffffffff


	//   ....[39]....
        /*0468*/ 	.word	0xffffffff


	//   ....[40]....
        /*046c*/ 	.word	0xffffffff


	//   ....[41]....
        /*0470*/ 	.word	0xffffffff


	//   ....[42]....
        /*0474*/ 	.word	0xffffffff


	//   ....[43]....
        /*0478*/ 	.word	0xffffffff


	//   ....[44]....
        /*047c*/ 	.word	0xffffffff


	//   ....[45]....
        /*0480*/ 	.word	0xffffffff


	//   ....[46]....
        /*0484*/ 	.word	0xffffffff


	//   ....[47]....
        /*0488*/ 	.word	0xffffffff


	//   ....[48]....
        /*048c*/ 	.word	0xffffffff


	//   ....[49]....
        /*0490*/ 	.word	0xffffffff


	//   ....[50]....
        /*0494*/ 	.word	0xffffffff


	//   ....[51]....
        /*0498*/ 	.word	0xffffffff


	//   ....[52]....
        /*049c*/ 	.word	0xffffffff


	//   ....[53]....
        /*04a0*/ 	.word	0xffffffff


	//   ....[54]....
        /*04a4*/ 	.word	0xffffffff


	//   ....[55]....
        /*04a8*/ 	.word	0xffffffff


	//   ....[56]....
        /*04ac*/ 	.word	0xffffffff


	//   ....[57]....
        /*04b0*/ 	.word	0xffffffff


	//   ....[58]....
        /*04b4*/ 	.word	0xffffffff


	//   ....[59]....
        /*04b8*/ 	.word	0xffffffff


	//   ....[60]....
        /*04bc*/ 	.word	0xffffffff


	//   ....[61]....
        /*04c0*/ 	.word	0xffffffff


	//   ....[62]....
        /*04c4*/ 	.word	0xffffffff


	//   ....[63]....
        /*04c8*/ 	.word	0xffffffff


	//   ....[64]....
        /*04cc*/ 	.word	0xffffffff


	//   ....[65]....
        /*04d0*/ 	.word	0xffffffff


	//   ....[66]....
        /*04d4*/ 	.word	0xffffffff


	//   ....[67]....
        /*04d8*/ 	.word	0xffffffff


	//   ....[68]....
        /*04dc*/ 	.word	0xffffffff


	//   ....[69]....
        /*04e0*/ 	.word	0xffffffff


	//   ....[70]....
        /*04e4*/ 	.word	0xffffffff


	//   ....[71]....
        /*04e8*/ 	.word	0xffffffff


	//   ....[72]....
        /*04ec*/ 	.word	0xffffffff


	//   ....[73]....
        /*04f0*/ 	.word	0xffffffff


	//   ....[74]....
        /*04f4*/ 	.word	0xffffffff


	//   ....[75]....
        /*04f8*/ 	.word	0xffffffff


	//   ....[76]....
        /*04fc*/ 	.word	0xffffffff


	//   ....[77]....
        /*0500*/ 	.word	0xffffffff


	//   ....[78]....
        /*0504*/ 	.word	0xffffffff


	//   ....[79]....
        /*0508*/ 	.word	0xffffffff


	//   ....[80]....
        /*050c*/ 	.word	0xffffffff


	//   ....[81]....
        /*0510*/ 	.word	0xffffffff


	//   ....[82]....
        /*0514*/ 	.word	0xffffffff


	//   ....[83]....
        /*0518*/ 	.word	0xffffffff


	//   ....[84]....
        /*051c*/ 	.word	0xffffffff


	//   ....[85]....
        /*0520*/ 	.word	0xffffffff


	//   ....[86]....
        /*0524*/ 	.word	0xffffffff


	//   ....[87]....
        /*0528*/ 	.word	0xffffffff


	//   ....[88]....
        /*052c*/ 	.word	0xffffffff


	//   ....[89]....
        /*0530*/ 	.word	0xffffffff


	//   ....[90]....
        /*0534*/ 	.word	0xffffffff


	//   ....[91]....
        /*0538*/ 	.word	0xffffffff


	//   ....[92]....
        /*053c*/ 	.word	0xffffffff


	//   ....[93]....
        /*0540*/ 	.word	0xffffffff


	//   ....[94]....
        /*0544*/ 	.word	0xffffffff


	//   ....[95]....
        /*0548*/ 	.word	0x0500000f


	//   ....[96]....
        /*054c*/ 	.word	0x0500000f


	//   ....[97]....
        /*0550*/ 	.word	0x0500000f


	//   ....[98]....
        /*0554*/ 	.word	0x0500000f


	//   ....[99]....
        /*0558*/ 	.word	0x0500000f


	//   ....[100]....
        /*055c*/ 	.word	0x0500000f


	//   ....[101]....
        /*0560*/ 	.word	0x0500000f


	//   ....[102]....
        /*0564*/ 	.word	0x0500000f


	//   ....[103]....
        /*0568*/ 	.word	0x0500000f


	//   ....[104]....
        /*056c*/ 	.word	0x0500000f


	//   ....[105]....
        /*0570*/ 	.word	0x0500000f


	//   ....[106]....
        /*0574*/ 	.word	0x0500000f


	//   ....[107]....
        /*0578*/ 	.word	0x0500000f


	//   ....[108]....
        /*057c*/ 	.word	0x0500000f


	//   ....[109]....
        /*0580*/ 	.word	0x0500000f


	//   ....[110]....
        /*0584*/ 	.word	0x0500000f


	//   ....[111]....
        /*0588*/ 	.word	0x0500000f


	//   ....[112]....
        /*058c*/ 	.word	0x0500000f


	//   ....[113]....
        /*0590*/ 	.word	0x0500000f


	//   ....[114]....
        /*0594*/ 	.word	0x0500000f


	//   ....[115]....
        /*0598*/ 	.word	0x0500000f


	//   ....[116]....
        /*059c*/ 	.word	0x0500000f


	//   ....[117]....
        /*05a0*/ 	.word	0x0500000f


	//   ....[118]....
        /*05a4*/ 	.word	0x0500000f


	//   ....[119]....
        /*05a8*/ 	.word	0x0500000f


	//   ....[120]....
        /*05ac*/ 	.word	0x0500000f


	//   ....[121]....
        /*05b0*/ 	.word	0x0500000f


	//----- nvinfo : EIATTR_COOP_GROUP_INSTR_OFFSETS
	.align		4
.L_372:
        /*05b4*/ 	.byte	0x04, 0x28
        /*05b6*/ 	.short	(.L_374 - .L_373)


	//   ....[0]....
.L_373:
        /*05b8*/ 	.word	0x00000060


	//   ....[1]....
        /*05bc*/ 	.word	0x00000140


	//   ....[2]....
        /*05c0*/ 	.word	0x00000190


	//   ....[3]....
        /*05c4*/ 	.word	0x00000380


	//   ....[4]....
        /*05c8*/ 	.word	0x000004e0


	//   ....[5]....
        /*05cc*/ 	.word	0x00000600


	//   ....[6]....
        /*05d0*/ 	.word	0x00000760


	//   ....[7]....
        /*05d4*/ 	.word	0x00001da0


	//   ....[8]....
        /*05d8*/ 	.word	0x00003e90


	//   ....[9]....
        /*05dc*/ 	.word	0x000044d0


	//   ....[10]....
        /*05e0*/ 	.word	0x00004c50


	//   ....[11]....
        /*05e4*/ 	.word	0x00005100


	//   ....[12]....
        /*05e8*/ 	.word	0x00005220


	//   ....[13]....
        /*05ec*/ 	.word	0x00005580


	//   ....[14]....
        /*05f0*/ 	.word	0x00005650


	//   ....[15]....
        /*05f4*/ 	.word	0x00005f10


	//   ....[16]....
        /*05f8*/ 	.word	0x000063c0


	//   ....[17]....
        /*05fc*/ 	.word	0x00006670


	//   ....[18]....
        /*0600*/ 	.word	0x00006d50


	//   ....[19]....
        /*0604*/ 	.word	0x00006e50


	//   ....[20]....
        /*0608*/ 	.word	0x000071e0


	//   ....[21]....
        /*060c*/ 	.word	0x000072b0


	//   ....[22]....
        /*0610*/ 	.word	0x00008430


	//   ....[23]....
        /*0614*/ 	.word	0x00008af0


	//   ....[24]....
        /*0618*/ 	.word	0x00008b20


	//   ....[25]....
        /*061c*/ 	.word	0x00008d60


	//   ....[26]....
        /*0620*/ 	.word	0x00008f30


	//   ....[27]....
        /*0624*/ 	.word	0x00009f90


	//   ....[28]....
        /*0628*/ 	.word	0x0000a2f0


	//   ....[29]....
        /*062c*/ 	.word	0x0000a590


	//   ....[30]....
        /*0630*/ 	.word	0x0000ac60


	//   ....[31]....
        /*0634*/ 	.word	0x0000ad20


	//   ....[32]....
        /*0638*/ 	.word	0x0000b110


	//   ....[33]....
        /*063c*/ 	.word	0x0000b1c0


	//   ....[34]....
        /*0640*/ 	.word	0x0000c340


	//   ....[35]....
        /*0644*/ 	.word	0x0000c380


	//   ....[36]....
        /*0648*/ 	.word	0x0000c3b0


	//   ....[37]....
        /*064c*/ 	.word	0x0000c420


	//   ....[38]....
        /*0650*/ 	.word	0x0000c450


	//   ....[39]....
        /*0654*/ 	.word	0x0000dda0


	//   ....[40]....
        /*0658*/ 	.word	0x0000e3e0


	//   ....[41]....
        /*065c*/ 	.word	0x0000e410


	//   ....[42]....
        /*0660*/ 	.word	0x0000e430


	//   ....[43]....
        /*0664*/ 	.word	0x0000e450


	//   ....[44]....
        /*0668*/ 	.word	0x0000eae0


	//   ....[45]....
        /*066c*/ 	.word	0x0000eaf0


	//   ....[46]....
        /*0670*/ 	.word	0x0000ed20


	//   ....[47]....
        /*0674*/ 	.word	0x0000ed40


	//   ....[48]....
        /*0678*/ 	.word	0x0000f8e0


	//   ....[49]....
        /*067c*/ 	.word	0x0000f910


	//   ....[50]....
        /*0680*/ 	.word	0x0000fb50


	//   ....[51]....
        /*0684*/ 	.word	0x0000fb70


	//   ....[52]....
        /*0688*/ 	.word	0x0000fe30


	//   ....[53]....
        /*068c*/ 	.word	0x00010000


	//   ....[54]....
        /*0690*/ 	.word	0x00010030


	//   ....[55]....
        /*0694*/ 	.word	0x00010060


	//   ....[56]....
        /*0698*/ 	.word	0x00010090


	//   ....[57]....
        /*069c*/ 	.word	0x000100c0


	//   ....[58]....
        /*06a0*/ 	.word	0x000100f0


	//   ....[59]....
        /*06a4*/ 	.word	0x00010260


	//   ....[60]....
        /*06a8*/ 	.word	0x00010290


	//   ....[61]....
        /*06ac*/ 	.word	0x000102c0


	//   ....[62]....
        /*06b0*/ 	.word	0x000102f0


	//   ....[63]....
        /*06b4*/ 	.word	0x00010320


	//   ....[64]....
        /*06b8*/ 	.word	0x00010350


	//   ....[65]....
        /*06bc*/ 	.word	0x000103f0


	//   ....[66]....
        /*06c0*/ 	.word	0x00010450


	//   ....[67]....
        /*06c4*/ 	.word	0x000104e0


	//   ....[68]....
        /*06c8*/ 	.word	0x000119a0


	//   ....[69]....
        /*06cc*/ 	.word	0x000124d0


	//   ....[70]....
        /*06d0*/ 	.word	0x000124f0


	//   ....[71]....
        /*06d4*/ 	.word	0x000125a0


	//   ....[72]....
        /*06d8*/ 	.word	0x000125b0


	//   ....[73]....
        /*06dc*/ 	.word	0x00012630


	//   ....[74]....
        /*06e0*/ 	.word	0x00012640


	//   ....[75]....
        /*06e4*/ 	.word	0x00012650


	//   ....[76]....
        /*06e8*/ 	.word	0x00012660


	//   ....[77]....
        /*06ec*/ 	.word	0x00016130


	//   ....[78]....
        /*06f0*/ 	.word	0x00016160


	//   ....[79]....
        /*06f4*/ 	.word	0x000161a0


	//   ....[80]....
        /*06f8*/ 	.word	0x000161d0


	//   ....[81]....
        /*06fc*/ 	.word	0x00016200


	//   ....[82]....
        /*0700*/ 	.word	0x00016230


	//   ....[83]....
        /*0704*/ 	.word	0x00016260


	//   ....[84]....
        /*0708*/ 	.word	0x00016290


	//   ....[85]....
        /*070c*/ 	.word	0x00016410


	//   ....[86]....
        /*0710*/ 	.word	0x00016440


	//   ....[87]....
        /*0714*/ 	.word	0x00016470


	//   ....[88]....
        /*0718*/ 	.word	0x000164a0


	//   ....[89]....
        /*071c*/ 	.word	0x000164d0


	//   ....[90]....
        /*0720*/ 	.word	0x00016500


	//   ....[91]....
        /*0724*/ 	.word	0x000165c0


	//   ....[92]....
        /*0728*/ 	.word	0x000165e0


	//   ....[93]....
        /*072c*/ 	.word	0x00016650


	//   ....[94]....
        /*0730*/ 	.word	0x00016d10


	//   ....[95]....
        /*0734*/ 	.word	0x00017420


	//   ....[96]....
        /*0738*/ 	.word	0x000175e0


	//   ....[97]....
        /*073c*/ 	.word	0x00017630


	//   ....[98]....
        /*0740*/ 	.word	0x00017690


	//   ....[99]....
        /*0744*/ 	.word	0x00017780


	//   ....[100]....
        /*0748*/ 	.word	0x000177e0


	//   ....[101]....
        /*074c*/ 	.word	0x000178d0


	//   ....[102]....
        /*0750*/ 	.word	0x00017930


	//   ....[103]....
        /*0754*/ 	.word	0x00017a00


	//   ....[104]....
        /*0758*/ 	.word	0x00017d30


	//   ....[105]....
        /*075c*/ 	.word	0x00017dd0


	//   ....[106]....
        /*0760*/ 	.word	0x00017ef0


	//   ....[107]....
        /*0764*/ 	.word	0x00017f60


	//   ....[108]....
        /*0768*/ 	.word	0x00017fd0


	//   ....[109]....
        /*076c*/ 	.word	0x00018040


	//   ....[110]....
        /*0770*/ 	.word	0x000180b0


	//   ....[111]....
        /*0774*/ 	.word	0x00018130


	//   ....[112]....
        /*0778*/ 	.word	0x000181c0


	//   ....[113]....
        /*077c*/ 	.word	0x00018250


	//   ....[114]....
        /*0780*/ 	.word	0x000182c0


	//   ....[115]....
        /*0784*/ 	.word	0x00018330


	//   ....[116]....
        /*0788*/ 	.word	0x000183a0


	//   ....[117]....
        /*078c*/ 	.word	0x00018420


	//   ....[118]....
        /*0790*/ 	.word	0x00018490


	//   ....[119]....
        /*0794*/ 	.word	0x00018530


	//   ....[120]....
        /*0798*/ 	.word	0x000185c0


	//   ....[121]....
        /*079c*/ 	.word	0x000186f0


	//----- nvinfo : EIATTR_REG_RECONFIG
	.align		4
.L_374:
        /*07a0*/ 	.byte	0x01, 0x54
	.zero		2


	//----- nvinfo : EIATTR_SYSCALL_OFFSETS
	.align		4
        /*07a4*/ 	.byte	0x04, 0x46
        /*07a6*/ 	.short	(.L_376 - .L_375)


	//   ....[0]....
.L_375:
        /*07a8*/ 	.word	0x00004060


	//   ....[1]....
        /*07ac*/ 	.word	0x000115e0


	//   ....[2]....
        /*07b0*/ 	.word	0x00011730


	//   ....[3]....
        /*07b4*/ 	.word	0x00011820


	//   ....[4]....
        /*07b8*/ 	.word	0x00012090


	//----- nvinfo : EIATTR_MBARRIER_INSTR_OFFSETS
	.align		4
.L_376:
        /*07bc*/ 	.byte	0x04, 0x39
        /*07be*/ 	.short	(.L_378 - .L_377)


	//   ....[0]....
.L_377:
        /*07c0*/ 	.word	0x00000270
        /*07c4*/ 	.word	0x000000ff
        /*07c8*/ 	.word	0x00028c00
        /*07cc*/ 	.short	0x0100
        /*07ce*/ 	.byte	0x08
	.zero		1


	//   ....[1]....
        /*07d0*/ 	.word	0x00000280
        /*07d4*/ 	.word	0x000000ff
        /*07d8*/ 	.word	0x00028c20
        /*07dc*/ 	.short	0x0100
        /*07de*/ 	.byte	0x08
	.zero		1


	//   ....[2]....
        /*07e0*/ 	.word	0x00000330
        /*07e4*/ 	.word	0x000000ff
        /*07e8*/ 	.word	0x00028c30
        /*07ec*/ 	.short	0x0100
        /*07ee*/ 	.byte	0x06
	.zero		1


	//   ....[3]....
        /*07f0*/ 	.word	0x00000340
        /*07f4*/ 	.word	0x000000ff
        /*07f8*/ 	.word	0x00028c40
        /*07fc*/ 	.short	0x0100
        /*07fe*/ 	.byte	0x06
	.zero		1


	//   ....[4]....
        /*0800*/ 	.word	0x00000350
        /*0804*/ 	.word	0x000000ff
        /*0808*/ 	.word	0x00028c38
        /*080c*/ 	.short	0x0100
        /*080e*/ 	.byte	0x06
	.zero		1


	//   ....[5]....
        /*0810*/ 	.word	0x00000360
        /*0814*/ 	.word	0x000000ff
        /*0818*/ 	.word	0x00028c48
        /*081c*/ 	.short	0x0100
        /*081e*/ 	.byte	0x06
	.zero		1


	//   ....[6]....
        /*0820*/ 	.word	0x00000490
        /*0824*/ 	.word	0x000000ff
        /*0828*/ 	.word	0x00028c50
        /*082c*/ 	.short	0x0100
        /*082e*/ 	.byte	0x08
	.zero		1


	//   ....[7]....
        /*0830*/ 	.word	0x000004a0
        /*0834*/ 	.word	0x000000ff
        /*0838*/ 	.word	0x00028c60
        /*083c*/ 	.short	0x0100
        /*083e*/ 	.byte	0x08
	.zero		1


	//   ....[8]....
        /*0840*/ 	.word	0x000004b0
        /*0844*/ 	.word	0x000000ff
        /*0848*/ 	.word	0x00028c58
        /*084c*/ 	.short	0x0100
        /*084e*/ 	.byte	0x08
	.zero		1


	//   ....[9]....
        /*0850*/ 	.word	0x000004c0
        /*0854*/ 	.word	0x000000ff
        /*0858*/ 	.word	0x00028c68
        /*085c*/ 	.short	0x0100
        /*085e*/ 	.byte	0x08
	.zero		1


	//   ....[10]....
        /*0860*/ 	.word	0x000005b0
        /*0864*/ 	.word	0x000000ff
        /*0868*/ 	.word	0x00028c70
        /*086c*/ 	.short	0x0100
        /*086e*/ 	.byte	0x06
	.zero		1


	//   ....[11]....
        /*0870*/ 	.word	0x000005c0
        /*0874*/ 	.word	0x000000ff
        /*0878*/ 	.word	0x00028c80
        /*087c*/ 	.short	0x0100
        /*087e*/ 	.byte	0x06
	.zero		1


	//   ....[12]....
        /*0880*/ 	.word	0x000005d0
        /*0884*/ 	.word	0x000000ff
        /*0888*/ 	.word	0x00028c78
        /*088c*/ 	.short	0x0100
        /*088e*/ 	.byte	0x06
	.zero		1


	//   ....[13]....
        /*0890*/ 	.word	0x000005e0
        /*0894*/ 	.word	0x000000ff
        /*0898*/ 	.word	0x00028c88
        /*089c*/ 	.short	0x0100
        /*089e*/ 	.byte	0x06
	.zero		1


	//   ....[14]....
        /*08a0*/ 	.word	0x00000710
        /*08a4*/ 	.word	0x000000ff
        /*08a8*/ 	.word	0x00028c90
        /*08ac*/ 	.short	0x0100
        /*08ae*/ 	.byte	0x08
	.zero		1


	//   ....[15]....
        /*08b0*/ 	.word	0x00000720
        /*08b4*/ 	.word	0x000000ff
        /*08b8*/ 	.word	0x00028ca0
        /*08bc*/ 	.short	0x0100
        /*08be*/ 	.byte	0x08
	.zero		1


	//   ....[16]....
        /*08c0*/ 	.word	0x00000730
        /*08c4*/ 	.word	0x000000ff
        /*08c8*/ 	.word	0x00028c98
        /*08cc*/ 	.short	0x0100
        /*08ce*/ 	.byte	0x08
	.zero		1


	//   ....[17]....
        /*08d0*/ 	.word	0x00000740
        /*08d4*/ 	.word	0x000000ff
        /*08d8*/ 	.word	0x00028ca8
        /*08dc*/ 	.short	0x0100
        /*08de*/ 	.byte	0x08
	.zero		1


	//   ....[18]....
        /*08e0*/ 	.word	0x00000870
        /*08e4*/ 	.word	0x000000ff
        /*08e8*/ 	.word	0x00028cb0
        /*08ec*/ 	.short	0x0100
        /*08ee*/ 	.byte	0x08
	.zero		1


	//   ....[19]....
        /*08f0*/ 	.word	0x00000880
        /*08f4*/ 	.word	0x000000ff
        /*08f8*/ 	.word	0x00028cc0
        /*08fc*/ 	.short	0x0100
        /*08fe*/ 	.byte	0x08
	.zero		1


	//   ....[20]....
        /*0900*/ 	.word	0x00000890
        /*0904*/ 	.word	0x000000ff
        /*0908*/ 	.word	0x00028cb8
        /*090c*/ 	.short	0x0100
        /*090e*/ 	.byte	0x08
	.zero		1


	//   ....[21]....
        /*0910*/ 	.word	0x000008a0
        /*0914*/ 	.word	0x000000ff
        /*0918*/ 	.word	0x00028cc8
        /*091c*/ 	.short	0x0100
        /*091e*/ 	.byte	0x08
	.zero		1


	//   ....[22]....
        /*0920*/ 	.word	0x00001eb0
        /*0924*/ 	.word	0x000000ff
        /*0928*/ 	.word	0x00028c50
        /*092c*/ 	.short	0x010a
        /*092e*/ 	.byte	0x15
	.zero		1


	//   ....[23]....
        /*0930*/ 	.word	0x00002180
        /*0934*/ 	.word	0x00000000
        /*0938*/ 	.word	0x00000000
        /*093c*/ 	.short	0x0101
        /*093e*/ 	.byte	0x3f
	.zero		1


	//   ....[24]....
        /*0940*/ 	.word	0x00002ac0
        /*0944*/ 	.word	0x000000ff
        /*0948*/ 	.word	0x00028c50
        /*094c*/ 	.short	0x010a
        /*094e*/ 	.byte	0x15
	.zero		1


	//   ....[25]....
        /*0950*/ 	.word	0x00002b00
        /*0954*/ 	.word	0x000000ff
        /*0958*/ 	.word	0x00028c50
        /*095c*/ 	.short	0x010a
        /*095e*/ 	.byte	0x15
	.zero		1


	//   ....[26]....
        /*0960*/ 	.word	0x00002cd0
        /*0964*/ 	.word	0x00000000
        /*0968*/ 	.word	0x00000000
        /*096c*/ 	.short	0x0101
        /*096e*/ 	.byte	0x3f
	.zero		1


	//   ....[27]....
        /*0970*/ 	.word	0x000040e0
        /*0974*/ 	.word	0x000000ff
        /*0978*/ 	.word	0x00028c00
        /*097c*/ 	.short	0x010a
        /*097e*/ 	.byte	0x2e
	.zero		1


	//   ....[28]....
        /*0980*/ 	.word	0x00004160
        /*0984*/ 	.word	0x00000007
        /*0988*/ 	.word	0x00028c30
        /*098c*/ 	.short	0x010a
        /*098e*/ 	.byte	0x3f
	.zero		1


	//   ....[29]....
        /*0990*/ 	.word	0x000041a0
        /*0994*/ 	.word	0x00000007
        /*0998*/ 	.word	0x00028c30
        /*099c*/ 	.short	0x010a
        /*099e*/ 	.byte	0x3f
	.zero		1


	//   ....[30]....
        /*09a0*/ 	.word	0x000045c0
        /*09a4*/ 	.word	0x00000003
        /*09a8*/ 	.word	0x00000000
        /*09ac*/ 	.short	0x0101
        /*09ae*/ 	.byte	0x3f
	.zero		1


	//   ....[31]....
        /*09b0*/ 	.word	0x00005c30
        /*09b4*/ 	.word	0x00000007
        /*09b8*/ 	.word	0x00028c50
        /*09bc*/ 	.short	0x010a
        /*09be*/ 	.byte	0x3f
	.zero		1


	//   ....[32]....
        /*09c0*/ 	.word	0x00005c70
        /*09c4*/ 	.word	0x00000007
        /*09c8*/ 	.word	0x00028c50
        /*09cc*/ 	.short	0x010a
        /*09ce*/ 	.byte	0x3f
	.zero		1


	//   ....[33]....
        /*09d0*/ 	.word	0x00005f30
        /*09d4*/ 	.word	0x00000007
        /*09d8*/ 	.word	0x00000000
        /*09dc*/ 	.short	0x0101
        /*09de*/ 	.byte	0x3f
	.zero		1


	//   ....[34]....
        /*09e0*/ 	.word	0x000061c0
        /*09e4*/ 	.word	0x000000ff
        /*09e8*/ 	.word	0x00028c30
        /*09ec*/ 	.short	0x010a
        /*09ee*/ 	.byte	0x1a
	.zero		1


	//   ....[35]....
        /*09f0*/ 	.word	0x00006200
        /*09f4*/ 	.word	0x000000ff
        /*09f8*/ 	.word	0x00028c30
        /*09fc*/ 	.short	0x010a
        /*09fe*/ 	.byte	0x1a
	.zero		1


	//   ....[36]....
        /*0a00*/ 	.word	0x00006470
        /*0a04*/ 	.word	0x00000008
        /*0a08*/ 	.word	0x00000000
        /*0a0c*/ 	.short	0x0101
        /*0a0e*/ 	.byte	0x3f
	.zero		1


	//   ....[37]....
        /*0a10*/ 	.word	0x00008180
        /*0a14*/ 	.word	0x000000ff
        /*0a18*/ 	.word	0x00028c50
        /*0a1c*/ 	.short	0x010a
        /*0a1e*/ 	.byte	0x1a
	.zero		1


	//   ....[38]....
        /*0a20*/ 	.word	0x000081c0
        /*0a24*/ 	.word	0x000000ff
        /*0a28*/ 	.word	0x00028c50
        /*0a2c*/ 	.short	0x010a
        /*0a2e*/ 	.byte	0x1a
	.zero		1


	//   ....[39]....
        /*0a30*/ 	.word	0x00008450
        /*0a34*/ 	.word	0x0000000a
        /*0a38*/ 	.word	0x00000000
        /*0a3c*/ 	.short	0x0101
        /*0a3e*/ 	.byte	0x3f
	.zero		1


	//   ....[40]....
        /*0a40*/ 	.word	0x00008820
        /*0a44*/ 	.word	0x000000ff
        /*0a48*/ 	.word	0x00028c30
        /*0a4c*/ 	.short	0x010a
        /*0a4e*/ 	.byte	0x17
	.zero		1


	//   ....[41]....
        /*0a50*/ 	.word	0x00008860
        /*0a54*/ 	.word	0x000000ff
        /*0a58*/ 	.word	0x00028c30
        /*0a5c*/ 	.short	0x010a
        /*0a5e*/ 	.byte	0x17
	.zero		1


	//   ....[42]....
        /*0a60*/ 	.word	0x00009280
        /*0a64*/ 	.word	0x0000009a
        /*0a68*/ 	.word	0x00000000
        /*0a6c*/ 	.short	0x0101
        /*0a6e*/ 	.byte	0x3f
	.zero		1


	//   ....[43]....
        /*0a70*/ 	.word	0x00009d00
        /*0a74*/ 	.word	0x000000ff
        /*0a78*/ 	.word	0x00028c50
        /*0a7c*/ 	.short	0x010a
        /*0a7e*/ 	.byte	0x17
	.zero		1


	//   ....[44]....
        /*0a80*/ 	.word	0x00009d40
        /*0a84*/ 	.word	0x000000ff
        /*0a88*/ 	.word	0x00028c50
        /*0a8c*/ 	.short	0x010a
        /*0a8e*/ 	.byte	0x17
	.zero		1


	//   ....[45]....
        /*0a90*/ 	.word	0x00009fb0
        /*0a94*/ 	.word	0x000000aa
        /*0a98*/ 	.word	0x00000000
        /*0a9c*/ 	.short	0x0101
        /*0a9e*/ 	.byte	0x3f
	.zero		1


	//   ....[46]....
        /*0aa0*/ 	.word	0x0000a110
        /*0aa4*/ 	.word	0x000000ff
        /*0aa8*/ 	.word	0x00028c30
        /*0aac*/ 	.short	0x010a
        /*0aae*/ 	.byte	0x19
	.zero		1


	//   ....[47]....
        /*0ab0*/ 	.word	0x0000a150
        /*0ab4*/ 	.word	0x000000ff
        /*0ab8*/ 	.word	0x00028c30
        /*0abc*/ 	.short	0x010a
        /*0abe*/ 	.byte	0x19
	.zero		1


	//   ....[48]....
        /*0ac0*/ 	.word	0x0000a390
        /*0ac4*/ 	.word	0x00000006
        /*0ac8*/ 	.word	0x00000000
        /*0acc*/ 	.short	0x0101
        /*0ace*/ 	.byte	0x3f
	.zero		1


	//   ....[49]....
        /*0ad0*/ 	.word	0x0000c090
        /*0ad4*/ 	.word	0x000000ff
        /*0ad8*/ 	.word	0x00028c50
        /*0adc*/ 	.short	0x010a
        /*0ade*/ 	.byte	0x19
	.zero		1


	//   ....[50]....
        /*0ae0*/ 	.word	0x0000c0d0
        /*0ae4*/ 	.word	0x000000ff
        /*0ae8*/ 	.word	0x00028c50
        /*0aec*/ 	.short	0x010a
        /*0aee*/ 	.byte	0x19
	.zero		1


	//   ....[51]....
        /*0af0*/ 	.word	0x0000c360
        /*0af4*/ 	.word	0x0000000a
        /*0af8*/ 	.word	0x00000000
        /*0afc*/ 	.short	0x0101
        /*0afe*/ 	.byte	0x3f
	.zero		1


	//   ....[52]....
        /*0b00*/ 	.word	0x0000eac0
        /*0b04*/ 	.word	0x000000ff
        /*0b08*/ 	.word	0x00000000
        /*0b0c*/ 	.short	0x0101
        /*0b0e*/ 	.byte	0x04
	.zero		1


	//   ....[53]....
        /*0b10*/ 	.word	0x00011c30
        /*0b14*/ 	.word	0x00000000
        /*0b18*/ 	.word	0x00028c40
        /*0b1c*/ 	.short	0x010a
        /*0b1e*/ 	.byte	0x3f
	.zero		1


	//   ....[54]....
        /*0b20*/ 	.word	0x00012760
        /*0b24*/ 	.word	0x00000008
        /*0b28*/ 	.word	0x00028c00
        /*0b2c*/ 	.short	0x0107
        /*0b2e*/ 	.byte	0x3f
	.zero		1


	//   ....[55]....
        /*0b30*/ 	.word	0x00012860
        /*0b34*/ 	.word	0x00000002
        /*0b38*/ 	.word	0x00028c00
        /*0b3c*/ 	.short	0x0101
        /*0b3e*/ 	.byte	0x3f
	.zero		1


	//   ....[56]....
        /*0b40*/ 	.word	0x00012880
        /*0b44*/ 	.word	0x00000002
        /*0b48*/ 	.word	0x00028c20
        /*0b4c*/ 	.short	0x010a
        /*0b4e*/ 	.byte	0x3f
	.zero		1


	//   ....[57]....
        /*0b50*/ 	.word	0x00012980
        /*0b54*/ 	.word	0x00000000
        /*0b58*/ 	.word	0x00028c60
        /*0b5c*/ 	.short	0x010a
        /*0b5e*/ 	.byte	0x3f
	.zero		1


	//   ....[58]....
        /*0b60*/ 	.word	0x00013600
        /*0b64*/ 	.word	0x00000003
        /*0b68*/ 	.word	0x00028c40
        /*0b6c*/ 	.short	0x010a
        /*0b6e*/ 	.byte	0x3f
	.zero		1


	//   ....[59]....
        /*0b70*/ 	.word	0x00013850
        /*0b74*/ 	.word	0x00000003
        /*0b78*/ 	.word	0x00028c60
        /*0b7c*/ 	.short	0x010a
        /*0b7e*/ 	.byte	0x3f
	.zero		1


	//   ....[60]....
        /*0b80*/ 	.word	0x00014470
        /*0b84*/ 	.word	0x00000004
        /*0b88*/ 	.word	0x00028c40
        /*0b8c*/ 	.short	0x010a
        /*0b8e*/ 	.byte	0x3f
	.zero		1


	//   ....[61]....
        /*0b90*/ 	.word	0x000146b0
        /*0b94*/ 	.word	0x00000004
        /*0b98*/ 	.word	0x00028c60
        /*0b9c*/ 	.short	0x010a
        /*0b9e*/ 	.byte	0x3f
	.zero		1


	//   ....[62]....
        /*0ba0*/ 	.word	0x00015240
        /*0ba4*/ 	.word	0x00000004
        /*0ba8*/ 	.word	0x00028c40
        /*0bac*/ 	.short	0x010a
        /*0bae*/ 	.byte	0x3f
	.zero		1


	//   ....[63]....
        /*0bb0*/ 	.word	0x00015490
        /*0bb4*/ 	.word	0x00000004
        /*0bb8*/ 	.word	0x00028c60
        /*0bbc*/ 	.short	0x010a
        /*0bbe*/ 	.byte	0x3f
	.zero		1


	//   ....[64]....
        /*0bc0*/ 	.word	0x00016c90
        /*0bc4*/ 	.word	0x00000000
        /*0bc8*/ 	.word	0x00028c20
        /*0bcc*/ 	.short	0x010a
        /*0bce*/ 	.byte	0x3f
	.zero		1


	//   ....[65]....
        /*0bd0*/ 	.word	0x00016e50
        /*0bd4*/ 	.word	0x00000006
        /*0bd8*/ 	.word	0x00000000
        /*0bdc*/ 	.short	0x010a
        /*0bde*/ 	.byte	0x3f
	.zero		1


	//   ....[66]....
        /*0be0*/ 	.word	0x00016ec0
        /*0be4*/ 	.word	0x00000007
        /*0be8*/ 	.word	0x00000000
        /*0bec*/ 	.short	0x010a
        /*0bee*/ 	.byte	0x3f
	.zero		1


	//   ....[67]....
        /*0bf0*/ 	.word	0x00016f30
        /*0bf4*/ 	.word	0x00000004
        /*0bf8*/ 	.word	0x00000000
        /*0bfc*/ 	.short	0x010a
        /*0bfe*/ 	.byte	0x3f
	.zero		1


	//   ....[68]....
        /*0c00*/ 	.word	0x00016f60
        /*0c04*/ 	.word	0x00000003
        /*0c08*/ 	.word	0x00000000
        /*0c0c*/ 	.short	0x010a
        /*0c0e*/ 	.byte	0x3f
	.zero		1


	//   ....[69]....
        /*0c10*/ 	.word	0x00016fd0
        /*0c14*/ 	.word	0x00000003
        /*0c18*/ 	.word	0x00028c50
        /*0c1c*/ 	.short	0x010a
        /*0c1e*/ 	.byte	0x3f
	.zero		1


	//   ....[70]....
        /*0c20*/ 	.word	0x00017030
        /*0c24*/ 	.word	0x00000003
        /*0c28*/ 	.word	0x00028c50
        /*0c2c*/ 	.short	0x010a
        /*0c2e*/ 	.byte	0x3f
	.zero		1


	//   ....[71]....
        /*0c30*/ 	.word	0x00017090
        /*0c34*/ 	.word	0x00000003
        /*0c38*/ 	.word	0x00028c00
        /*0c3c*/ 	.short	0x010a
        /*0c3e*/ 	.byte	0x3f
	.zero		1


	//   ....[72]....
        /*0c40*/ 	.word	0x000170e0
        /*0c44*/ 	.word	0x00000007
        /*0c48*/ 	.word	0x00028c30
        /*0c4c*/ 	.short	0x010a
        /*0c4e*/ 	.byte	0x3f
	.zero		1


	//   ....[73]....
        /*0c50*/ 	.word	0x00017130
        /*0c54*/ 	.word	0x00000007
        /*0c58*/ 	.word	0x00028c50
        /*0c5c*/ 	.short	0x010a
        /*0c5e*/ 	.byte	0x3f
	.zero		1


	//   ....[74]....
        /*0c60*/ 	.word	0x00017190
        /*0c64*/ 	.word	0x00000008
        /*0c68*/ 	.word	0x00028c30
        /*0c6c*/ 	.short	0x010a
        /*0c6e*/ 	.byte	0x3f
	.zero		1


	//   ....[75]....
        /*0c70*/ 	.word	0x000171e0
        /*0c74*/ 	.word	0x0000000a
        /*0c78*/ 	.word	0x00028c50
        /*0c7c*/ 	.short	0x010a
        /*0c7e*/ 	.byte	0x3f
	.zero		1


	//   ....[76]....
        /*0c80*/ 	.word	0x00017240
        /*0c84*/ 	.word	0x00000006
        /*0c88*/ 	.word	0x00028c30
        /*0c8c*/ 	.short	0x010a
        /*0c8e*/ 	.byte	0x3f
	.zero		1


	//   ....[77]....
        /*0c90*/ 	.word	0x00017290
        /*0c94*/ 	.word	0x000000aa
        /*0c98*/ 	.word	0x00028c50
        /*0c9c*/ 	.short	0x010a
        /*0c9e*/ 	.byte	0x3f
	.zero		1


	//   ....[78]....
        /*0ca0*/ 	.word	0x000172f0
        /*0ca4*/ 	.word	0x00000006
        /*0ca8*/ 	.word	0x00028c30
        /*0cac*/ 	.short	0x010a
        /*0cae*/ 	.byte	0x3f
	.zero		1


	//   ....[79]....
        /*0cb0*/ 	.word	0x00017340
        /*0cb4*/ 	.word	0x0000000a
        /*0cb8*/ 	.word	0x00028c50
        /*0cbc*/ 	.short	0x010a
        /*0cbe*/ 	.byte	0x3f
	.zero		1


	//   ....[80]....
        /*0cc0*/ 	.word	0x000174e0
        /*0cc4*/ 	.word	0x00000000
        /*0cc8*/ 	.word	0x00028c40
        /*0ccc*/ 	.short	0x010a
        /*0cce*/ 	.byte	0x3f
	.zero		1


	//   ....[81]....
        /*0cd0*/ 	.word	0x00017a50
        /*0cd4*/ 	.word	0x00000002
        /*0cd8*/ 	.word	0x00028c20
        /*0cdc*/ 	.short	0x010a
        /*0cde*/ 	.byte	0x3f
	.zero		1


	//   ....[82]....
        /*0ce0*/ 	.word	0x00017aa0
        /*0ce4*/ 	.word	0x00000000
        /*0ce8*/ 	.word	0x00028c60
        /*0cec*/ 	.short	0x010a
        /*0cee*/ 	.byte	0x3f
	.zero		1


	//   ....[83]....
        /*0cf0*/ 	.word	0x00017af0
        /*0cf4*/ 	.word	0x00000003
        /*0cf8*/ 	.word	0x00028c40
        /*0cfc*/ 	.short	0x010a
        /*0cfe*/ 	.byte	0x3f
	.zero		1


	//   ....[84]....
        /*0d00*/ 	.word	0x00017b40
        /*0d04*/ 	.word	0x00000003
        /*0d08*/ 	.word	0x00028c60
        /*0d0c*/ 	.short	0x010a
        /*0d0e*/ 	.byte	0x3f
	.zero		1


	//   ....[85]....
        /*0d10*/ 	.word	0x00017b90
        /*0d14*/ 	.word	0x00000004
        /*0d18*/ 	.word	0x00028c40
        /*0d1c*/ 	.short	0x010a
        /*0d1e*/ 	.byte	0x3f
	.zero		1


	//   ....[86]....
        /*0d20*/ 	.word	0x00017be0
        /*0d24*/ 	.word	0x00000004
        /*0d28*/ 	.word	0x00028c60
        /*0d2c*/ 	.short	0x010a
        /*0d2e*/ 	.byte	0x3f
	.zero		1


	//   ....[87]....
        /*0d30*/ 	.word	0x00017c30
        /*0d34*/ 	.word	0x00000004
        /*0d38*/ 	.word	0x00028c40
        /*0d3c*/ 	.short	0x010a
        /*0d3e*/ 	.byte	0x3f
	.zero		1


	//   ....[88]....
        /*0d40*/ 	.word	0x00017c80
        /*0d44*/ 	.word	0x00000004
        /*0d48*/ 	.word	0x00028c60
        /*0d4c*/ 	.short	0x010a
        /*0d4e*/ 	.byte	0x3f
	.zero		1


	//   ....[89]....
        /*0d50*/ 	.word	0x00018610
        /*0d54*/ 	.word	0x00000000
        /*0d58*/ 	.word	0x00028c20
        /*0d5c*/ 	.short	0x010a
        /*0d5e*/ 	.byte	0x3f
	.zero		1


	//   ....[90]....
        /*0d60*/ 	.word	0x000187b0
        /*0d64*/ 	.word	0x00000006
        /*0d68*/ 	.word	0x00000000
        /*0d6c*/ 	.short	0x010a
        /*0d6e*/ 	.byte	0x3f
	.zero		1


	//   ....[91]....
        /*0d70*/ 	.word	0x00018800
        /*0d74*/ 	.word	0x00000007
        /*0d78*/ 	.word	0x00000000
        /*0d7c*/ 	.short	0x010a
        /*0d7e*/ 	.byte	0x3f
	.zero		1


	//   ....[92]....
        /*0d80*/ 	.word	0x00018850
        /*0d84*/ 	.word	0x00000004
        /*0d88*/ 	.word	0x00000000
        /*0d8c*/ 	.short	0x010a
        /*0d8e*/ 	.byte	0x3f
	.zero		1


	//----- nvinfo : EIATTR_NUM_MBARRIERS
	.align		4
.L_378:
        /*0d90*/ 	.byte	0x03, 0x38
        /*0d92*/ 	.short	0x0016


	//----- nvinfo : EIATTR_EXIT_INSTR_OFFSETS
	.align		4
        /*0d94*/ 	.byte	0x04, 0x1c
        /*0d96*/ 	.short	(.L_380 - .L_379)


	//   ....[0]....
.L_379:
        /*0d98*/ 	.word	0x00000a40


	//   ....[1]....
        /*0d9c*/ 	.word	0x0000fdd0


	//   ....[2]....
        /*0da0*/ 	.word	0x00016fb0


	//----- nvinfo : EIATTR_MAX_THREADS
	.align		4
.L_380:
        /*0da4*/ 	.byte	0x04, 0x05
        /*0da6*/ 	.short	(.L_382 - .L_381)
.L_381:
        /*0da8*/ 	.word	0x00000180
        /*0dac*/ 	.word	0x00000001
        /*0db0*/ 	.word	0x00000001


	//----- nvinfo : EIATTR_CRS_STACK_SIZE
	.align		4
.L_382:
        /*0db4*/ 	.byte	0x04, 0x1e
        /*0db6*/ 	.short	(.L_384 - .L_383)
.L_383:
        /*0db8*/ 	.word	0x00000000


	//----- nvinfo : EIATTR_CBANK_PARAM_SIZE
	.align		4
.L_384:
        /*0dbc*/ 	.byte	0x03, 0x19
        /*0dbe*/ 	.short	0x0af0


	//----- nvinfo : EIATTR_PARAM_CBANK
	.align		4
        /*0dc0*/ 	.byte	0x04, 0x0a
        /*0dc2*/ 	.short	(.L_386 - .L_385)
	.align		4
.L_385:
        /*0dc4*/ 	.word	index@(.nv.constant0._ZN7cutlass13device_kernelIN5flash11enable_sm90INS1_16FlashAttnFwdSm90INS1_25CollectiveMainloopFwdSm90ILi2EN4cute5tupleIJNS5_1CILi1EEES8_S8_EEENS6_IJNS7_ILi64EEESA_SA_EEELi512ENS_10bfloat16_tEfNS_4arch4Sm90ELb0ELb1ELb0ELb1ELb0ELb0ELb0ELb0ELb0ELb1ELb0ELb0EEENS1_21CollectiveEpilogueFwdINS6_IJSA_NS7_ILi512EEESA_EEES9_SC_SE_Li256ELb1ELb1ELb0ELb0EEENS1_36VarlenDynamicPersistentTileSchedulerILi64ELi64ELi256ELi128ELb0ELb1ELb1ELb1ELb0ELb1EEEEEEEEEvNT_6ParamsE)
        /*0dc8*/ 	.short	0x0210
        /*0dca*/ 	.short	0x0af0


	//----- nvinfo : EIATTR_SW_WAR
	.align		4
.L_386:
        /*0dcc*/ 	.byte	0x04, 0x36
        /*0dce*/ 	.short	(.L_388 - .L_387)
.L_387:
        /*0dd0*/ 	.word	0x00000008
.L_388:


//--------------------- .nv.info._ZN7cutlass13device_kernelIN5flash11enable_sm90INS1_16FlashAttnFwdSm90INS1_25CollectiveMainloopFwdSm90ILi2EN4cute5tupleIJNS5_1CILi1EEES8_S8_EEENS6_IJNS7_ILi64EEESA_SA_EEELi512ENS_10bfloat16_tEfNS_4arch4Sm90ELb0ELb1ELb0ELb1ELb0ELb1ELb0ELb0ELb0ELb1ELb0ELb0EEENS1_21CollectiveEpilogueFwdINS6_IJSA_NS7_ILi512EEESA_EEES9_SC_SE_Li256ELb1ELb1ELb0ELb0EEENS1_36VarlenDynamicPersistentTileSchedulerILi64ELi64ELi256ELi128ELb0ELb1ELb1ELb1ELb0ELb1EEEEEEEEEvNT_6ParamsE --------------------------
	.section	.nv.info._ZN7cutlass13device_kernelIN5flash11enable_sm90INS1_16FlashAttnFwdSm90INS1_25CollectiveMainloopFwdSm90ILi2EN4cute5tupleIJNS5_1CILi1EEES8_S8_EEENS6_IJNS7_ILi64EEESA_SA_EEELi512ENS_10bfloat16_tEfNS_4arch4Sm90ELb0ELb1ELb0ELb1ELb0ELb1ELb0ELb0ELb0ELb1ELb0ELb0EEENS1_21CollectiveEpilogueFwdINS6_IJSA_NS7_ILi512EEESA_EEES9_SC_SE_Li256ELb1ELb1ELb0ELb0EEENS1_36VarlenDynamicPersistentTileSchedulerILi64ELi64ELi256ELi128ELb0ELb1ELb1ELb1ELb0ELb1EEEEEEEEEvNT_6ParamsE,"",@"SHT_CUDA_INFO"
	.sectionflags	@""
	.align	4


	//----- nvinfo : EIATTR_CUDA_API_VERSION
	.align		4
        /*0000*/ 	.byte	0x04, 0x37
        /*0002*/ 	.short	(.L_390 - .L_389)
.L_389:
        /*0004*/ 	.word	0x00000082


	//----- nvinfo : EIATTR_KPARAM_INFO
	.align		4
.L_390:
        /*0008*/ 	.byte	0x04, 0x17
        /*000a*/ 	.short	(.L_392 - .L_391)
.L_391:
        /*000c*/ 	.word	0x00000000
        /*0010*/ 	.short	0x0000
        /*0012*/ 	.short	0x0070
        /*0014*/ 	.byte	0x00, 0xf0, 0x01, 0x2a


	//----- nvinfo : EIATTR_SPARSE_MMA_MASK
	.align		4
.L_392:
        /*0018*/ 	.byte	0x03, 0x50
        /*001a*/ 	.short	0x0000


	//----- nvinfo : EIATTR_MAXREG_COUNT
	.align		4
        /*001c*/ 	.byte	0x03, 0x1b
        /*001e*/ 	.short	0x00a8


	//----- nvinfo : EIATTR_NUM_BARRIERS
	.align		4
        /*0020*/ 	.byte	0x02, 0x4c
        /*0022*/ 	.byte	0x10
	.zero		1


	//----- nvinfo : EIATTR_EXTERNS
	.align		4
        /*0024*/ 	.byte	0x04, 0x0f
        /*0026*/ 	.short	(.L_394 - .L_393)


	//   ....[0]....
	.align		4
.L_393:
        /*0028*/ 	.word	index@(__assertfail)


	//----- nvinfo : EIATTR_ANNOTATIONS
	.align		4
.L_394:
        /*002c*/ 	.byte	0x04, 0x55
        /*002e*/ 	.short	(.L_396 - .L_395)


	//   ....[0]....
.L_395:
        /* <DEDUP_REMOVED lines=69> */


	//----- nvinfo : EIATTR_MERCURY_ISA_VERSION
	.align		4
.L_396:
        /*0470*/ 	.byte	0x03, 0x5f
        /*0472*/ 	.short	0x0101


	//----- nvinfo : EIATTR_UNUSED_LOAD_BYTE_OFFSET
	.align		4
        /*0474*/ 	.byte	0x04, 0x44
        /*0476*/ 	.short	(.L_398 - .L_397)


	//   ....[0]....
.L_397:
        /*0478*/ 	.word	0x00000a80
        /*047c*/ 	.word	0x0000fff0


	//   ....[1]....
        /*0480*/ 	.word	0x00013680
        /*0484*/ 	.word	0x0000fff0


	//----- nvinfo : EIATTR_INT_WARP_WIDE_INSTR_OFFSETS
	.align		4
.L_398:
        /*0488*/ 	.byte	0x04, 0x31
        /*048a*/ 	.short	(.L_400 - .L_399)


	//   ....[0]....
.L_399:
        /*048c*/ 	.word	0x00000190


	//   ....[1]....
        /*0490*/ 	.word	0x000001d0


	//   ....[2]....
        /*0494*/ 	.word	0x00000240


	//   ....[3]....
        /*0498*/ 	.word	0x00019c30


	//   ....[4]....
        /*049c*/ 	.word	0x00019cc0


	//   ....[5]....
        /*04a0*/ 	.word	0x0001e6f0


	//   ....[6]....
        /*04a4*/ 	.word	0x0001e780


	//----- nvinfo : EIATTR_COOP_GROUP_MASK_REGIDS
	.align		4
.L_400:
        /*04a8*/ 	.byte	0x04, 0x29
        /*04aa*/ 	.short	(.L_402 - .L_401)


	//   ....[0]....
.L_401:
        /*04ac*/ 	.word	0xffffffff


	//   ....[1]....
        /*04b0*/ 	.word	0xffffffff


	//   ....[2]....
        /*04b4*/ 	.word	0xffffffff


	//   ....[3]....
        /*04b8*/ 	.word	0xffffffff


	//   ....[4]....
        /*04bc*/ 	.word	0xffffffff


	//   ....[5]....
        /*04c0*/ 	.word	0xffffffff


	//   ....[6]....
        /*04c4*/ 	.word	0xffffffff


	//   ....[7]....
        /*04c8*/ 	.word	0xffffffff


	//   ....[8]....
        /*04cc*/ 	.word	0xffffffff


	//   ....[9]....
        /*04d0*/ 	.word	0xffffffff


	//   ....[10]....
        /*04d4*/ 	.word	0xffffffff


	//   ....[11]....
        /*04d8*/ 	.word	0xffffffff


	//   ....[12]....
        /*04dc*/ 	.word	0xffffffff


	//   ....[13]....
        /*04e0*/ 	.word	0xffffffff


	//   ....[14]....
        /*04e4*/ 	.word	0xffffffff


	//   ....[15]....
        /*04e8*/ 	.word	0xffffffff


	//   ....[16]....
        /*04ec*/ 	.word	0xffffffff


	//   ....[17]....
        /*04f0*/ 	.word	0xffffffff


	//   ....[18]....
        /*04f4*/ 	.word	0xffffffff


	//   ....[19]....
        /*04f8*/ 	.word	0xffffffff


	//   ....[20]....
        /*04fc*/ 	.word	0xffffffff


	//   ....[21]....
        /*0500*/ 	.word	0xffffffff


	//   ....[22]....
        /*0504*/ 	.word	0xffffffff


	//   ....[23]....
        /*0508*/ 	.word	0xffffffff


	//   ....[24]....
        /*050c*/ 	.word	0xffffffff


	//   ....[25]....
        /*0510*/ 	.word	0xffffffff


	//   ....[26]....
        /*0514*/ 	.word	0xffffffff


	//   ....[27]....
        /*0518*/ 	.word	0xffffffff


	//   ....[28]....
        /*051c*/ 	.word	0xffffffff


	//   ....[29]....
        /*0520*/ 	.word	0xffffffff


	//   ....[30]....
        /*0524*/ 	.word	0xffffffff


	//   ....[31]....
        /*0528*/ 	.word	0xffffffff


	//   ....[32]....
        /*052c*/ 	.word	0xffffffff


	//   ....[33]....
        /*0530*/ 	.word	0xffffffff


	//   ....[34]....
        /*0534*/ 	.word	0xffffffff


	//   ....[35]....
        /*0538*/ 	.word	0xffffffff


	//   ....[36]....
        /*053c*/ 	.word	0xffffffff


	//   ....[37]....
        /*0540*/ 	.word	0xffffffff


	//   ....[38]....
        /*0544*/ 	.word	0xffffffff


	//   ....[39]....
        /*0548*/ 	.word	0xffffffff


	//   ....[40]....
        /*054c*/ 	.word	0xffffffff


	//   ....[41]....
        /*0550*/ 	.word	0xffffffff


	//   ....[42]....
        /*0554*/ 	.word	0xffffffff


	//   ....[43]....
        /*0558*/ 	.word	0xffffffff


	//   ....[44]....
        /*055c*/ 	.word	0xffffffff


	//   ....[45]....
        /*0560*/ 	.word	0xffffffff


	//   ....[46]....
        /*0564*/ 	.word	0xffffffff


	//   ....[47]....
        /*0568*/ 	.word	0xffffffff


	//   ....[48]....
        /*056c*/ 	.word	0xffffffff


	//   ....[49]....
        /*0570*/ 	.word	0xffffffff


	//   ....[50]....
        /*0574*/ 	.word	0xffffffff


	//   ....[51]....
        /*0578*/ 	.word	0xffffffff


	//   ....[52]....
        /*057c*/ 	.word	0xffffffff


	//   ....[53]....
        /*0580*/ 	.word	0xffffffff


	//   ....[54]....
        /*0584*/ 	.word	0xffffffff


	//   ....[55]....
        /*0588*/ 	.word	0xffffffff


	//   ....[56]....
        /*058c*/ 	.word	0xffffffff


	//   ....[57]....
        /*0590*/ 	.word	0xffffffff


	//   ....[58]....
        /*0594*/ 	.word	0xffffffff


	//   ....[59]....
        /*0598*/ 	.word	0xffffffff


	//   ....[60]....
        /*059c*/ 	.word	0xffffffff


	//   ....[61]....
        /*05a0*/ 	.word	0xffffffff


	//   ....[62]....
        /*05a4*/ 	.word	0xffffffff


	//   ....[63]....
        /*05a8*/ 	.word	0xffffffff


	//   ....[64]....
        /*05ac*/ 	.word	0xffffffff


	//   ....[65]....
        /*05b0*/ 	.word	0xffffffff


	//   ....[66]....
        /*05b4*/ 	.word	0xffffffff


	//   ....[67]....
        /*05b8*/ 	.word	0xffffffff


	//   ....[68]....
        /*05bc*/ 	.word	0xffffffff


	//   ....[69]....
        /*05c0*/ 	.word	0xffffffff


	//   ....[70]....
        /*05c4*/ 	.word	0xffffffff


	//   ....[71]....
        /*05c8*/ 	.word	0xffffffff


	//   ....[72]....
        /*05cc*/ 	.word	0xffffffff


	//   ....[73]....
        /*05d0*/ 	.word	0xffffffff


	//   ....[74]....
        /*05d4*/ 	.word	0xffffffff


	//   ....[75]....
        /*05d8*/ 	.word	0xffffffff


	//   ....[76]....
        /*05dc*/ 	.word	0xffffffff


	//   ....[77]....
        /*05e0*/ 	.word	0xffffffff


	//   ....[78]....
        /*05e4*/ 	.word	0xffffffff


	//   ....[79]....
        /*05e8*/ 	.word	0xffffffff


	//   ....[80]....
        /*05ec*/ 	.word	0xffffffff


	//   ....[81]....
        /*05f0*/ 	.word	0xffffffff


	//   ....[82]....
        /*05f4*/ 	.word	0xffffffff


	//   ....[83]....
        /*05f8*/ 	.word	0xffffffff


	//   ....[84]....
        /*05fc*/ 	.word	0xffffffff


	//   ....[85]....
        /*0600*/ 	.word	0xffffffff


	//   ....[86]....
        /*0604*/ 	.word	0xffffffff


	//   ....[87]....
        /*0608*/ 	.word	0xffffffff


	//   ....[88]....
        /*060c*/ 	.word	0xffffffff


	//   ....[89]....
        /*0610*/ 	.word	0xffffffff


	//   ....[90]....
        /*0614*/ 	.word	0xffffffff


	//   ....[91]....
        /*0618*/ 	.word	0xffffffff


	//   ....[92]....
        /*061c*/ 	.word	0xffffffff


	//   ....[93]....
        /*0620*/ 	.word	0xffffffff


	//   ....[94]....
        /*0624*/ 	.word	0xffffffff


	//   ....[95]....
        /*0628*/ 	.word	0xffffffff


	//   ....[96]....
        /*062c*/ 	.word	0xffffffff


	//   ....[97]....
        /*0630*/ 	.word	0xffffffff


	//   ....[98]....
        /*0634*/ 	.word	0xffffffff


	//   ....[99]....
        /*0638*/ 	.word	0xffffffff


	//   ....[100]....
        /*063c*/ 	.word	0xffffffff


	//   ....[101]....
        /*0640*/ 	.word	0xffffffff


	//   ....[102]....
        /*0644*/ 	.word	0xffffffff


	//   ....[103]....
        /*0648*/ 	.word	0xffffffff


	//   ....[104]....
        /*064c*/ 	.word	0xffffffff


	//   ....[105]....
        /*0650*/ 	.word	0xffffffff


	//   ....[106]....
        /*0654*/ 	.word	0xffffffff


	//   ....[107]....
        /*0658*/ 	.word	0xffffffff


	//   ....[108]....
        /*065c*/ 	.word	0xffffffff


	//   ....[109]....
        /*0660*/ 	.word	0xffffffff


	//   ....[110]....
        /*0664*/ 	.word	0xffffffff


	//   ....[111]....
        /*0668*/ 	.word	0xffffffff


	//   ....[112]....
        /*066c*/ 	.word	0x0500000f


	//   ....[113]....
        /*0670*/ 	.word	0x0500000f


	//   ....[114]....
        /*0674*/ 	.word	0x0500000f


	//   ....[115]....
        /*0678*/ 	.word	0x0500000f


	//   ....[116]....
        /*067c*/ 	.word	0x0500000f


	//   ....[117]....
        /*0680*/ 	.word	0x0500000f


	//   ....[118]....
        /*0684*/ 	.word	0x0500000f


	//   ....[119]....
        /*0688*/ 	.word	0x0500000f


	//   ....[120]....
        /*068c*/ 	.word	0x0500000f


	//   ....[121]....
        /*0690*/ 	.word	0x0500000f


	//   ....[122]....
        /*0694*/ 	.word	0x0500000f


	//   ....[123]....
        /*0698*/ 	.word	0x0500000f


	//   ....[124]....
        /*069c*/ 	.word	0x0500000f


	//   ....[125]....
        /*06a0*/ 	.word	0x0500000f


	//   ....[126]....
        /*06a4*/ 	.word	0x0500000f


	//   ....[127]....
        /*06a8*/ 	.word	0x0500000f


	//   ....[128]....
        /*06ac*/ 	.word	0x0500000f


	//   ....[129]....
        /*06b0*/ 	.word	0x0500000f


	//   ....[130]....
        /*06b4*/ 	.word	0x0500000f


	//   ....[131]....
        /*06b8*/ 	.word	0x0500000f


	//   ....[132]....
        /*06bc*/ 	.word	0x0500000f


	//   ....[133]....
        /*06c0*/ 	.word	0x0500000f


	//   ....[134]....
        /*06c4*/ 	.word	0x0500000f


	//   ....[135]....
        /*06c8*/ 	.word	0x0500000f


	//   ....[136]....
        /*06cc*/ 	.word	0x0500000f


	//   ....[137]....
        /*06d0*/ 	.word	0x0500000f


	//   ....[138]....
        /*06d4*/ 	.word	0x0500000f


	//   ....[139]....
        /*06d8*/ 	.word	0x0500000f


	//   ....[140]....
        /*06dc*/ 	.word	0x0500000f


	//   ....[141]....
        /*06e0*/ 	.word	0x0500000f


	//   ....[142]....
        /*06e4*/ 	.word	0x0500000f


	//   ....[143]....
        /*06e8*/ 	.word	0x0500000f


	//   ....[144]....
        /*06ec*/ 	.word	0x0500000f


	//   ....[145]....
        /*06f0*/ 	.word	0x0500000f


	//   ....[146]....
        /*06f4*/ 	.word	0x0500000f


	//   ....[147]....
        /*06f8*/ 	.word	0x0500000f


	//   ....[148]....
        /*06fc*/ 	.word	0x0500000f


	//   ....[149]....
        /*0700*/ 	.word	0x0500000f


	//   ....[150]....
        /*0704*/ 	.word	0x0500000f


	//   ....[151]....
        /*0708*/ 	.word	0x0500000f


	//   ....[152]....
        /*070c*/ 	.word	0x0500000f


	//   ....[153]....
        /*0710*/ 	.word	0x0500000f


	//   ....[154]....
        /*0714*/ 	.word	0x0500000f


	//   ....[155]....
        /*0718*/ 	.word	0x0500000f


	//----- nvinfo : EIATTR_COOP_GROUP_INSTR_OFFSETS
	.align		4
.L_402:
        /*071c*/ 	.byte	0x04, 0x28
        /*071e*/ 	.short	(.L_404 - .L_403)


	//   ....[0]....
.L_403:
        /*0720*/ 	.word	0x00000060


	//   ....[1]....
        /*0724*/ 	.word	0x000001a0


	//   ....[2]....
        /*0728*/ 	.word	0x000001f0


	//   ....[3]....
        /*072c*/ 	.word	0x000003e0


	//   ....[4]....
        /*0730*/ 	.word	0x00000540


	//   ....[5]....
        /*0734*/ 	.word	0x00000660


	//   ....[6]....
        /*0738*/ 	.word	0x000007c0


	//   ....[7]....
        /*073c*/ 	.word	0x00004f50


	//   ....[8]....
        /*0740*/ 	.word	0x00007220


	//   ....[9]....
        /*0744*/ 	.word	0x00007950


	//   ....[10]....
        /*0748*/ 	.word	0x00007960


	//   ....[11]....
        /*074c*/ 	.word	0x00007970


	//   ....[12]....
        /*0750*/ 	.word	0x00007980


	//   ....[13]....
        /*0754*/ 	.word	0x00007c80


	//   ....[14]....
        /*0758*/ 	.word	0x00007c90


	//   ....[15]....
        /*075c*/ 	.word	0x00007ca0


	//   ....[16]....
        /*0760*/ 	.word	0x00007cb0


	//   ....[17]....
        /*0764*/ 	.word	0x00008f80


	//   ....[18]....
        /*0768*/ 	.word	0x00008f90


	//   ....[19]....
        /*076c*/ 	.word	0x00008fa0


	//   ....[20]....
        /*0770*/ 	.word	0x00008fb0


	//   ....[21]....
        /*0774*/ 	.word	0x000091f0


	//   ....[22]....
        /*0778*/ 	.word	0x00009200


	//   ....[23]....
        /*077c*/ 	.word	0x00009210


	//   ....[24]....
        /*0780*/ 	.word	0x00009220


	//   ....[25]....
        /*0784*/ 	.word	0x0000a7c0


	//   ....[26]....
        /*0788*/ 	.word	0x0000aa50


	//   ....[27]....
        /*078c*/ 	.word	0x0000b360


	//   ....[28]....
        /*0790*/ 	.word	0x0000b480


	//   ....[29]....
        /*0794*/ 	.word	0x0000b870


	//   ....[30]....
        /*0798*/ 	.word	0x0000b8f0


	//   ....[31]....
        /*079c*/ 	.word	0x0000c270


	//   ....[32]....
        /*07a0*/ 	.word	0x0000c790


	//   ....[33]....
        /*07a4*/ 	.word	0x0000cb50


	//   ....[34]....
        /*07a8*/ 	.word	0x0000d1b0


	//   ....[35]....
        /*07ac*/ 	.word	0x0000d290


	//   ....[36]....
        /*07b0*/ 	.word	0x0000d860


	//   ....[37]....
        /*07b4*/ 	.word	0x0000da30


	//   ....[38]....
        /*07b8*/ 	.word	0x0000e910


	//   ....[39]....
        /*07bc*/ 	.word	0x0000f0f0


	//   ....[40]....
        /*07c0*/ 	.word	0x0000f110


	//   ....[41]....
        /*07c4*/ 	.word	0x0000f860


	//   ....[42]....
        /*07c8*/ 	.word	0x0000f8d0


	//   ....[43]....
        /*07cc*/ 	.word	0x00010610


	//   ....[44]....
        /*07d0*/ 	.word	0x00010a80


	//   ....[45]....
        /*07d4*/ 	.word	0x00010d00


	//   ....[46]....
        /*07d8*/ 	.word	0x000112d0


	//   ....[47]....
        /*07dc*/ 	.word	0x000112f0


	//   ....[48]....
        /*07e0*/ 	.word	0x00011c30


	//   ....[49]....
        /*07e4*/ 	.word	0x00011dc0


	//   ....[50]....
        /*07e8*/ 	.word	0x00012b40


	//   ....[51]....
        /*07ec*/ 	.word	0x00012b90


	//   ....[52]....
        /*07f0*/ 	.word	0x00012bc0


	//   ....[53]....
        /*07f4*/ 	.word	0x00012c20


	//   ....[54]....
        /*07f8*/ 	.word	0x00012c40


	//   ....[55]....
        /*07fc*/ 	.word	0x00014610


	//   ....[56]....
        /*0800*/ 	.word	0x00014b30


	//   ....[57]....
        /*0804*/ 	.word	0x00014b50


	//   ....[58]....
        /*0808*/ 	.word	0x00014b80


	//   ....[59]....
        /*080c*/ 	.word	0x00014b90


	//   ....[60]....
        /*0810*/ 	.word	0x000151a0


	//   ....[61]....
        /*0814*/ 	.word	0x00015200


	//   ....[62]....
        /*0818*/ 	.word	0x00015490


	//   ....[63]....
        /*081c*/ 	.word	0x000154b0


	//   ....[64]....
        /*0820*/ 	.word	0x00016030


	//   ....[65]....
        /*0824*/ 	.word	0x00016050


	//   ....[66]....
        /*0828*/ 	.word	0x00016280


	//   ....[67]....
        /*082c*/ 	.word	0x000162a0


	//   ....[68]....
        /*0830*/ 	.word	0x00016550


	//   ....[69]....
        /*0834*/ 	.word	0x00016720


	//   ....[70]....
        /*0838*/ 	.word	0x00016750


	//   ....[71]....
        /*083c*/ 	.word	0x00016780


	//   ....[72]....
        /*0840*/ 	.word	0x000167b0


	//   ....[73]....
        /*0844*/ 	.word	0x000167e0


	//   ....[74]....
        /*0848*/ 	.word	0x00016810


	//   ....[75]....
        /*084c*/ 	.word	0x00016980


	//   ....[76]....
        /*0850*/ 	.word	0x000169b0


	//   ....[77]....
        /*0854*/ 	.word	0x000169e0


	//   ....[78]....
        /*0858*/ 	.word	0x00016a10


	//   ....[79]....
        /*085c*/ 	.word	0x00016a40


	//   ....[80]....
        /*0860*/ 	.word	0x00016a70


	//   ....[81]....
        /*0864*/ 	.word	0x00016b10


	//   ....[82]....
        /*0868*/ 	.word	0x00016b70


	//   ....[83]....
        /*086c*/ 	.word	0x00016c00


	//   ....[84]....
        /*0870*/ 	.word	0x00017cb0


	//   ....[85]....
        /*0874*/ 	.word	0x0001a1f0


	//   ....[86]....
        /*0878*/ 	.word	0x0001ad20


	//   ....[87]....
        /*087c*/ 	.word	0x0001ad40


	//   ....[88]....
        /*0880*/ 	.word	0x0001adf0


	//   ....[89]....
        /*0884*/ 	.word	0x0001ae00


	//   ....[90]....
        /*0888*/ 	.word	0x0001ae80


	//   ....[91]....
        /*088c*/ 	.word	0x0001ae90


	//   ....[92]....
        /*0890*/ 	.word	0x0001aee0


	//   ....[93]....
        /*0894*/ 	.word	0x0001af00


	//   ....[94]....
        /*0898*/ 	.word	0x0001e980


	//   ....[95]....
        /*089c*/ 	.word	0x0001e9b0


	//   ....[96]....
        /*08a0*/ 	.word	0x0001e9f0


	//   ....[97]....
        /*08a4*/ 	.word	0x0001ea20


	//   ....[98]....
        /*08a8*/ 	.word	0x0001ea50


	//   ....[99]....
        /*08ac*/ 	.word	0x0001ea80


	//   ....[100]....
        /*08b0*/ 	.word	0x0001eab0


	//   ....[101]....
        /*08b4*/ 	.word	0x0001eae0


	//   ....[102]....
        /*08b8*/ 	.word	0x0001ec60


	//   ....[103]....
        /*08bc*/ 	.word	0x0001ec90


	//   ....[104]....
        /*08c0*/ 	.word	0x0001ecc0


	//   ....[105]....
        /*08c4*/ 	.word	0x0001ecf0


	//   ....[106]....
        /*08c8*/ 	.word	0x0001ed20


	//   ....[107]....
        /*08cc*/ 	.word	0x0001ed50


	//   ....[108]....
        /*08d0*/ 	.word	0x0001ee10


	//   ....[109]....
        /*08d4*/ 	.word	0x0001ee30


	//   ....[110]....
        /*08d8*/ 	.word	0x0001eea0


	//   ....[111]....
        /*08dc*/ 	.word	0x0001f560


	//   ....[112]....
        /*08e0*/ 	.word	0x0001fa40


	//   ....[113]....
        /*08e4*/ 	.word	0x0001fad0


	//   ....[114]....
        /*08e8*/ 	.word	0x0001fb20


	//   ....[115]....
        /*08ec*/ 	.word	0x0001fb70


	//   ....[116]....
        /*08f0*/ 	.word	0x0001fc00


	//   ....[117]....
        /*08f4*/ 	.word	0x0001fc90


	//   ....[118]....
        /*08f8*/ 	.word	0x0001fce0


	//   ....[119]....
        /*08fc*/ 	.word	0x0001fd30


	//   ....[120]....
        /*0900*/ 	.word	0x0001fe10


	//   ....[121]....
        /*0904*/ 	.word	0x0001fea0


	//   ....[122]....
        /*0908*/ 	.word	0x0001fef0


	//   ....[123]....
        /*090c*/ 	.word	0x0001ff50


	//   ....[124]....
        /*0910*/ 	.word	0x0001fff0


	//   ....[125]....
        /*0914*/ 	.word	0x00020080


	//   ....[126]....
        /*0918*/ 	.word	0x000200d0


	//   ....[127]....
        /*091c*/ 	.word	0x00020120


	//   ....[128]....
        /*0920*/ 	.word	0x000204d0


	//   ....[129]....
        /*0924*/ 	.word	0x000207c0


	//   ....[130]....
        /*0928*/ 	.word	0x00020980


	//   ....[131]....
        /*092c*/ 	.word	0x000209d0


	//   ....[132]....
        /*0930*/ 	.word	0x00020a30


	//   ....[133]....
        /*0934*/ 	.word	0x00020b20


	//   ....[134]....
        /*0938*/ 	.word	0x00020b80


	//   ....[135]....
        /*093c*/ 	.word	0x00020c70


	//   ....[136]....
        /*0940*/ 	.word	0x00020cd0


	//   ....[137]....
        /*0944*/ 	.word	0x00020da0


	//   ....[138]....
        /*0948*/ 	.word	0x000210d0


	//   ....[139]....
        /*094c*/ 	.word	0x00021170


	//   ....[140]....
        /*0950*/ 	.word	0x00021290


	//   ....[141]....
        /*0954*/ 	.word	0x00021300


	//   ....[142]....
        /*0958*/ 	.word	0x00021370


	//   ....[143]....
        /*095c*/ 	.word	0x000213e0


	//   ....[144]....
        /*0960*/ 	.word	0x00021450


	//   ....[145]....
        /*0964*/ 	.word	0x000214d0


	//   ....[146]....
        /*0968*/ 	.word	0x00021560


	//   ....[147]....
        /*096c*/ 	.word	0x00021600


	//   ....[148]....
        /*0970*/ 	.word	0x00021670


	//   ....[149]....
        /*0974*/ 	.word	0x000216e0


	//   ....[150]....
        /*0978*/ 	.word	0x00021750


	//   ....[151]....
        /*097c*/ 	.word	0x000217d0


	//   ....[152]....
        /*0980*/ 	.word	0x00021840


	//   ....[153]....
        /*0984*/ 	.word	0x000218e0


	//   ....[154]....
        /*0988*/ 	.word	0x00021970


	//   ....[155]....
        /*098c*/ 	.word	0x00021aa0


	//----- nvinfo : EIATTR_REG_RECONFIG
	.align		4
.L_404:
        /*0990*/ 	.byte	0x01, 0x54
	.zero		2


	//----- nvinfo : EIATTR_SYSCALL_OFFSETS
	.align		4
        /*0994*/ 	.byte	0x04, 0x46
        /*0996*/ 	.short	(.L_406 - .L_405)


	//   ....[0]....
.L_405:
        /*0998*/ 	.word	0x00001ce0


	//   ....[1]....
        /*099c*/ 	.word	0x00001e30


	//   ....[2]....
        /*09a0*/ 	.word	0x000073e0


	//   ....[3]....
        /*09a4*/ 	.word	0x00007700


	//   ....[4]....
        /*09a8*/ 	.word	0x00019e30


	//   ....[5]....
        /*09ac*/ 	.word	0x00019f80


	//   ....[6]....
        /*09b0*/ 	.word	0x0001a070


	//   ....[7]....
        /*09b4*/ 	.word	0x0001a8e0


	//----- nvinfo : EIATTR_MBARRIER_INSTR_OFFSETS
	.align		4
.L_406:
        /*09b8*/ 	.byte	0x04, 0x39
        /*09ba*/ 	.short	(.L_408 - .L_407)


	//   ....[0]....
.L_407:
        /*09bc*/ 	.word	0x000002d0
        /*09c0*/ 	.word	0x000000ff
        /*09c4*/ 	.word	0x00028c00
        /*09c8*/ 	.short	0x0100
        /*09ca*/ 	.byte	0x08
	.zero		1


	//   ....[1]....
        /*09cc*/ 	.word	0x000002e0
        /*09d0*/ 	.word	0x000000ff
        /*09d4*/ 	.word	0x00028c20
        /*09d8*/ 	.short	0x0100
        /*09da*/ 	.byte	0x08
	.zero		1


	//   ....[2]....
        /*09dc*/ 	.word	0x00000390
        /*09e0*/ 	.word	0x000000ff
        /*09e4*/ 	.word	0x00028c30
        /*09e8*/ 	.short	0x0100
        /*09ea*/ 	.byte	0x06
	.zero		1


	//   ....[3]....
        /*09ec*/ 	.word	0x000003a0
        /*09f0*/ 	.word	0x000000ff
        /*09f4*/ 	.word	0x00028c40
        /*09f8*/ 	.short	0x0100
        /*09fa*/ 	.byte	0x06
	.zero		1


	//   ....[4]....
        /*09fc*/ 	.word	0x000003b0
        /*0a00*/ 	.word	0x000000ff
        /*0a04*/ 	.word	0x00028c38
        /*0a08*/ 	.short	0x0100
        /*0a0a*/ 	.byte	0x06
	.zero		1


	//   ....[5]....
        /*0a0c*/ 	.word	0x000003c0
        /*0a10*/ 	.word	0x000000ff
        /*0a14*/ 	.word	0x00028c48
        /*0a18*/ 	.short	0x0100
        /*0a1a*/ 	.byte	0x06
	.zero		1


	//   ....[6]....
        /*0a1c*/ 	.word	0x000004f0
        /*0a20*/ 	.word	0x000000ff
        /*0a24*/ 	.word	0x00028c50
        /*0a28*/ 	.short	0x0100
        /*0a2a*/ 	.byte	0x08
	.zero		1


	//   ....[7]....
        /*0a2c*/ 	.word	0x00000500
        /*0a30*/ 	.word	0x000000ff
        /*0a34*/ 	.word	0x00028c60
        /*0a38*/ 	.short	0x0100
        /*0a3a*/ 	.byte	0x08
	.zero		1


	//   ....[8]....
        /*0a3c*/ 	.word	0x00000510
        /*0a40*/ 	.word	0x000000ff
        /*0a44*/ 	.word	0x00028c58
        /*0a48*/ 	.short	0x0100
        /*0a4a*/ 	.byte	0x08
	.zero		1


	//   ....[9]....
        /*0a4c*/ 	.word	0x00000520
        /*0a50*/ 	.word	0x000000ff
        /*0a54*/ 	.word	0x00028c68
        /*0a58*/ 	.short	0x0100
        /*0a5a*/ 	.byte	0x08
	.zero		1


	//   ....[10]....
        /*0a5c*/ 	.word	0x00000610
        /*0a60*/ 	.word	0x000000ff
        /*0a64*/ 	.word	0x00028c70
        /*0a68*/ 	.short	0x0100
        /*0a6a*/ 	.byte	0x06
	.zero		1


	//   ....[11]....
        /*0a6c*/ 	.word	0x00000620
        /*0a70*/ 	.word	0x000000ff
        /*0a74*/ 	.word	0x00028c80
        /*0a78*/ 	.short	0x0100
        /*0a7a*/ 	.byte	0x06
	.zero		1


	//   ....[12]....
        /*0a7c*/ 	.word	0x00000630
        /*0a80*/ 	.word	0x000000ff
        /*0a84*/ 	.word	0x00028c78
        /*0a88*/ 	.short	0x0100
        /*0a8a*/ 	.byte	0x06
	.zero		1


	//   ....[13]....
        /*0a8c*/ 	.word	0x00000640
        /*0a90*/ 	.word	0x000000ff
        /*0a94*/ 	.word	0x00028c88
        /*0a98*/ 	.short	0x0100
        /*0a9a*/ 	.byte	0x06
	.zero		1


	//   ....[14]....
        /*0a9c*/ 	.word	0x00000770
        /*0aa0*/ 	.word	0x000000ff
        /*0aa4*/ 	.word	0x00028c90
        /*0aa8*/ 	.short	0x0100
        /*0aaa*/ 	.byte	0x08
	.zero		1


	//   ....[15]....
        /*0aac*/ 	.word	0x00000780
        /*0ab0*/ 	.word	0x000000ff
        /*0ab4*/ 	.word	0x00028ca0
        /*0ab8*/ 	.short	0x0100
        /*0aba*/ 	.byte	0x08
	.zero		1


	//   ....[16]....
        /*0abc*/ 	.word	0x00000790
        /*0ac0*/ 	.word	0x000000ff
        /*0ac4*/ 	.word	0x00028c98
        /*0ac8*/ 	.short	0x0100
        /*0aca*/ 	.byte	0x08
	.zero		1


	//   ....[17]....
        /*0acc*/ 	.word	0x000007a0
        /*0ad0*/ 	.word	0x000000ff
        /*0ad4*/ 	.word	0x00028ca8
        /*0ad8*/ 	.short	0x0100
        /*0ada*/ 	.byte	0x08
	.zero		1


	//   ....[18]....
        /*0adc*/ 	.word	0x000008d0
        /*0ae0*/ 	.word	0x000000ff
        /*0ae4*/ 	.word	0x00028cb0
        /*0ae8*/ 	.short	0x0100
        /*0aea*/ 	.byte	0x08
	.zero		1


	//   ....[19]....
        /*0aec*/ 	.word	0x000008e0
        /*0af0*/ 	.word	0x000000ff
        /*0af4*/ 	.word	0x00028cc0
        /*0af8*/ 	.short	0x0100
        /*0afa*/ 	.byte	0x08
	.zero		1


	//   ....[20]....
        /*0afc*/ 	.word	0x000008f0
        /*0b00*/ 	.word	0x000000ff
        /*0b04*/ 	.word	0x00028cb8
        /*0b08*/ 	.short	0x0100
        /*0b0a*/ 	.byte	0x08
	.zero		1


	//   ....[21]....
        /*0b0c*/ 	.word	0x00000900
        /*0b10*/ 	.word	0x000000ff
        /*0b14*/ 	.word	0x00028cc8
        /*0b18*/ 	.short	0x0100
        /*0b1a*/ 	.byte	0x08
	.zero		1


	//   ....[22]....
        /*0b1c*/ 	.word	0x00002a20
        /*0b20*/ 	.word	0x00000040
        /*0b24*/ 	.word	0x00028c90
        /*0b28*/ 	.short	0x010a
        /*0b2a*/ 	.byte	0x3f
	.zero		1


	//   ....[23]....
        /*0b2c*/ 	.word	0x00003450
        /*0b30*/ 	.word	0x00000040
        /*0b34*/ 	.word	0x00028c90
        /*0b38*/ 	.short	0x010a
        /*0b3a*/ 	.byte	0x3f
	.zero		1


	//   ....[24]....
        /*0b3c*/ 	.word	0x00003d60
        /*0b40*/ 	.word	0x00000040
        /*0b44*/ 	.word	0x00028c90
        /*0b48*/ 	.short	0x010a
        /*0b4a*/ 	.byte	0x3f
	.zero		1


	//   ....[25]....
        /*0b4c*/ 	.word	0x00003f60
        /*0b50*/ 	.word	0x00000004
        /*0b54*/ 	.word	0x00000000
        /*0b58*/ 	.short	0x0101
        /*0b5a*/ 	.byte	0x3f
	.zero		1


	//   ....[26]....
        /*0b5c*/ 	.word	0x00003fa0
        /*0b60*/ 	.word	0x00000040
        /*0b64*/ 	.word	0x00028cb0
        /*0b68*/ 	.short	0x010a
        /*0b6a*/ 	.byte	0x3f
	.zero		1


	//   ....[27]....
        /*0b6c*/ 	.word	0x000045c0
        /*0b70*/ 	.word	0x00000040
        /*0b74*/ 	.word	0x00000000
        /*0b78*/ 	.short	0x0101
        /*0b7a*/ 	.byte	0x3f
	.zero		1


	//   ....[28]....
        /*0b7c*/ 	.word	0x00005070
        /*0b80*/ 	.word	0x00000016
        /*0b84*/ 	.word	0x00028c50
        /*0b88*/ 	.short	0x010a
        /*0b8a*/ 	.byte	0x3f
	.zero		1


	//   ....[29]....
        /*0b8c*/ 	.word	0x00005430
        /*0b90*/ 	.word	0x00000000
        /*0b94*/ 	.word	0x00000000
        /*0b98*/ 	.short	0x0101
        /*0b9a*/ 	.byte	0x3f
	.zero		1


	//   ....[30]....
        /*0b9c*/ 	.word	0x00005d50
        /*0ba0*/ 	.word	0x00000000
        /*0ba4*/ 	.word	0x00028c50
        /*0ba8*/ 	.short	0x010a
        /*0baa*/ 	.byte	0x3f
	.zero		1


	//   ....[31]....
        /*0bac*/ 	.word	0x00005da0
        /*0bb0*/ 	.word	0x00000000
        /*0bb4*/ 	.word	0x00028c50
        /*0bb8*/ 	.short	0x010a
        /*0bba*/ 	.byte	0x3f
	.zero		1


	//   ....[32]....
        /*0bbc*/ 	.word	0x00006060
        /*0bc0*/ 	.word	0x00000000
        /*0bc4*/ 	.word	0x00000000
        /*0bc8*/ 	.short	0x0101
        /*0bca*/ 	.byte	0x3f
	.zero		1


	//   ....[33]....
        /*0bcc*/ 	.word	0x00007470
        /*0bd0*/ 	.word	0x00000002
        /*0bd4*/ 	.word	0x00028c00
        /*0bd8*/ 	.short	0x010a
        /*0bda*/ 	.byte	0x3f
	.zero		1


	//   ....[34]....
        /*0bdc*/ 	.word	0x000074c0
        /*0be0*/ 	.word	0x00000002
        /*0be4*/ 	.word	0x00028c00
        /*0be8*/ 	.short	0x010a
        /*0bea*/ 	.byte	0x3f
	.zero		1


	//   ....[35]....
        /*0bec*/ 	.word	0x00007ef0
        /*0bf0*/ 	.word	0x00000002
        /*0bf4*/ 	.word	0x00028c00
        /*0bf8*/ 	.short	0x010a
        /*0bfa*/ 	.byte	0x3f
	.zero		1


	//   ....[36]....
        /*0bfc*/ 	.word	0x000093d0
        /*0c00*/ 	.word	0x00000002
        /*0c04*/ 	.word	0x00028c00
        /*0c08*/ 	.short	0x010a
        /*0c0a*/ 	.byte	0x3f
	.zero		1


	//   ....[37]....
        /*0c0c*/ 	.word	0x0000a320
        /*0c10*/ 	.word	0x0000000e
        /*0c14*/ 	.word	0x00028c30
        /*0c18*/ 	.short	0x010a
        /*0c1a*/ 	.byte	0x3f
	.zero		1


	//   ....[38]....
        /*0c1c*/ 	.word	0x0000a3b0
        /*0c20*/ 	.word	0x0000000e
        /*0c24*/ 	.word	0x00028c30
        /*0c28*/ 	.short	0x010a
        /*0c2a*/ 	.byte	0x3f
	.zero		1


	//   ....[39]....
        /*0c2c*/ 	.word	0x0000a880
        /*0c30*/ 	.word	0x00000000
        /*0c34*/ 	.word	0x00000000
        /*0c38*/ 	.short	0x0101
        /*0c3a*/ 	.byte	0x3f
	.zero		1


	//   ....[40]....
        /*0c3c*/ 	.word	0x0000bef0
        /*0c40*/ 	.word	0x0000000e
        /*0c44*/ 	.word	0x00028c50
        /*0c48*/ 	.short	0x010a
        /*0c4a*/ 	.byte	0x3f
	.zero		1


	//   ....[41]....
        /*0c4c*/ 	.word	0x0000bfa0
        /*0c50*/ 	.word	0x0000000e
        /*0c54*/ 	.word	0x00028c50
        /*0c58*/ 	.short	0x010a
        /*0c5a*/ 	.byte	0x3f
	.zero		1


	//   ....[42]....
        /*0c5c*/ 	.word	0x0000c290
        /*0c60*/ 	.word	0x0000000e
        /*0c64*/ 	.word	0x00000000
        /*0c68*/ 	.short	0x0101
        /*0c6a*/ 	.byte	0x3f
	.zero		1


	//   ....[43]....
        /*0c6c*/ 	.word	0x0000c560
        /*0c70*/ 	.word	0x000000d4
        /*0c74*/ 	.word	0x00028c30
        /*0c78*/ 	.short	0x010a
        /*0c7a*/ 	.byte	0x3f
	.zero		1


	//   ....[44]....
        /*0c7c*/ 	.word	0x0000c5d0
        /*0c80*/ 	.word	0x000000d4
        /*0c84*/ 	.word	0x00028c30
        /*0c88*/ 	.short	0x010a
        /*0c8a*/ 	.byte	0x3f
	.zero		1


	//   ....[45]....
        /*0c8c*/ 	.word	0x0000c8e0
        /*0c90*/ 	.word	0x0000000d
        /*0c94*/ 	.word	0x00000000
        /*0c98*/ 	.short	0x0101
        /*0c9a*/ 	.byte	0x3f
	.zero		1


	//   ....[46]....
        /*0c9c*/ 	.word	0x0000e5e0
        /*0ca0*/ 	.word	0x000000d4
        /*0ca4*/ 	.word	0x00028c50
        /*0ca8*/ 	.short	0x010a
        /*0caa*/ 	.byte	0x3f
	.zero		1


	//   ....[47]....
        /*0cac*/ 	.word	0x0000e630
        /*0cb0*/ 	.word	0x000000d4
        /*0cb4*/ 	.word	0x00028c50
        /*0cb8*/ 	.short	0x010a
        /*0cba*/ 	.byte	0x3f
	.zero		1


	//   ....[48]....
        /*0cbc*/ 	.word	0x0000e930
        /*0cc0*/ 	.word	0x000000d4
        /*0cc4*/ 	.word	0x00000000
        /*0cc8*/ 	.short	0x0101
        /*0cca*/ 	.byte	0x3f
	.zero		1


	//   ....[49]....
        /*0ccc*/ 	.word	0x0000ed20
        /*0cd0*/ 	.word	0x0000000e
        /*0cd4*/ 	.word	0x00028c30
        /*0cd8*/ 	.short	0x010a
        /*0cda*/ 	.byte	0x3f
	.zero		1


	//   ....[50]....
        /*0cdc*/ 	.word	0x0000ed90
        /*0ce0*/ 	.word	0x0000000e
        /*0ce4*/ 	.word	0x00028c30
        /*0ce8*/ 	.short	0x010a
        /*0cea*/ 	.byte	0x3f
	.zero		1


	//   ....[51]....
        /*0cec*/ 	.word	0x0000f2a0
        /*0cf0*/ 	.word	0x00000014
        /*0cf4*/ 	.word	0x00000000
        /*0cf8*/ 	.short	0x0101
        /*0cfa*/ 	.byte	0x3f
	.zero		1


	//   ....[52]....
        /*0cfc*/ 	.word	0x00010300
        /*0d00*/ 	.word	0x0000000e
        /*0d04*/ 	.word	0x00028c50
        /*0d08*/ 	.short	0x010a
        /*0d0a*/ 	.byte	0x3f
	.zero		1


	//   ....[53]....
        /*0d0c*/ 	.word	0x00010350
        /*0d10*/ 	.word	0x0000000e
        /*0d14*/ 	.word	0x00028c50
        /*0d18*/ 	.short	0x010a
        /*0d1a*/ 	.byte	0x3f
	.zero		1


	//   ....[54]....
        /*0d1c*/ 	.word	0x00010630
        /*0d20*/ 	.word	0x0000000e
        /*0d24*/ 	.word	0x00000000
        /*0d28*/ 	.short	0x0101
        /*0d2a*/ 	.byte	0x3f
	.zero		1


	//   ....[55]....
        /*0d2c*/ 	.word	0x00010770
        /*0d30*/ 	.word	0x000000ce
        /*0d34*/ 	.word	0x00028c30
        /*0d38*/ 	.short	0x010a
        /*0d3a*/ 	.byte	0x3f
	.zero		1


	//   ....[56]....
        /*0d3c*/ 	.word	0x000107e0
        /*0d40*/ 	.word	0x000000ce
        /*0d44*/ 	.word	0x00028c30
        /*0d48*/ 	.short	0x010a
        /*0d4a*/ 	.byte	0x3f
	.zero		1


	//   ....[57]....
        /*0d4c*/ 	.word	0x00010b50
        /*0d50*/ 	.word	0x0000000c
        /*0d54*/ 	.word	0x00000000
        /*0d58*/ 	.short	0x0101
        /*0d5a*/ 	.byte	0x3f
	.zero		1


	//   ....[58]....
        /*0d5c*/ 	.word	0x00012810
        /*0d60*/ 	.word	0x000000ce
        /*0d64*/ 	.word	0x00028c50
        /*0d68*/ 	.short	0x010a
        /*0d6a*/ 	.byte	0x3f
	.zero		1


	//   ....[59]....
        /*0d6c*/ 	.word	0x00012860
        /*0d70*/ 	.word	0x000000ce
        /*0d74*/ 	.word	0x00028c50
        /*0d78*/ 	.short	0x010a
        /*0d7a*/ 	.byte	0x3f
	.zero		1


	//   ....[60]....
        /*0d7c*/ 	.word	0x00012b60
        /*0d80*/ 	.word	0x000000ce
        /*0d84*/ 	.word	0x00000000
        /*0d88*/ 	.short	0x0101
        /*0d8a*/ 	.byte	0x3f
	.zero		1


	//   ....[61]....
        /*0d8c*/ 	.word	0x00015220
        /*0d90*/ 	.word	0x00000000
        /*0d94*/ 	.word	0x00000000
        /*0d98*/ 	.short	0x0101
        /*0d9a*/ 	.byte	0x3f
	.zero		1


	//   ....[62]....
        /*0d9c*/ 	.word	0x00017da0
        /*0da0*/ 	.word	0x00000007
        /*0da4*/ 	.word	0x00028c20
        /*0da8*/ 	.short	0x010a
        /*0daa*/ 	.byte	0x3f
	.zero		1


	//   ....[63]....
        /*0dac*/ 	.word	0x00017e80
        /*0db0*/ 	.word	0x00000006
        /*0db4*/ 	.word	0x00028ca0
        /*0db8*/ 	.short	0x010a
        /*0dba*/ 	.byte	0x3f
	.zero		1


	//   ....[64]....
        /*0dbc*/ 	.word	0x000180d0
        /*0dc0*/ 	.word	0x00000006
        /*0dc4*/ 	.word	0x00028cc0
        /*0dc8*/ 	.short	0x010a
        /*0dca*/ 	.byte	0x3f
	.zero		1


	//   ....[65]....
        /*0dcc*/ 	.word	0x00018b50
        /*0dd0*/ 	.word	0x00000005
        /*0dd4*/ 	.word	0x00028ca0
        /*0dd8*/ 	.short	0x010a
        /*0dda*/ 	.byte	0x3f
	.zero		1


	//   ....[66]....
        /*0ddc*/ 	.word	0x00018d90
        /*0de0*/ 	.word	0x00000005
        /*0de4*/ 	.word	0x00028cc0
        /*0de8*/ 	.short	0x010a
        /*0dea*/ 	.byte	0x3f
	.zero		1


	//   ....[67]....
        /*0dec*/ 	.word	0x0001a480
        /*0df0*/ 	.word	0x00000000
        /*0df4*/ 	.word	0x00028c40
        /*0df8*/ 	.short	0x010a
        /*0dfa*/ 	.byte	0x3f
	.zero		1


	//   ....[68]....
        /*0dfc*/ 	.word	0x0001afb0
        /*0e00*/ 	.word	0x00000008
        /*0e04*/ 	.word	0x00028c00
        /*0e08*/ 	.short	0x0107
        /*0e0a*/ 	.byte	0x3f
	.zero		1


	//   ....[69]....
        /*0e0c*/ 	.word	0x0001b0b0
        /*0e10*/ 	.word	0x00000002
        /*0e14*/ 	.word	0x00028c00
        /*0e18*/ 	.short	0x0101
        /*0e1a*/ 	.byte	0x3f
	.zero		1


	//   ....[70]....
        /*0e1c*/ 	.word	0x0001b0d0
        /*0e20*/ 	.word	0x00000002
        /*0e24*/ 	.word	0x00028c20
        /*0e28*/ 	.short	0x010a
        /*0e2a*/ 	.byte	0x3f
	.zero		1


	//   ....[71]....
        /*0e2c*/ 	.word	0x0001b1d0
        /*0e30*/ 	.word	0x00000000
        /*0e34*/ 	.word	0x00028c60
        /*0e38*/ 	.short	0x010a
        /*0e3a*/ 	.byte	0x3f
	.zero		1


	//   ....[72]....
        /*0e3c*/ 	.word	0x0001be50
        /*0e40*/ 	.word	0x00000003
        /*0e44*/ 	.word	0x00028c40
        /*0e48*/ 	.short	0x010a
        /*0e4a*/ 	.byte	0x3f
	.zero		1


	//   ....[73]....
        /*0e4c*/ 	.word	0x0001c0a0
        /*0e50*/ 	.word	0x00000003
        /*0e54*/ 	.word	0x00028c60
        /*0e58*/ 	.short	0x010a
        /*0e5a*/ 	.byte	0x3f
	.zero		1


	//   ....[74]....
        /*0e5c*/ 	.word	0x0001ccc0
        /*0e60*/ 	.word	0x00000002
        /*0e64*/ 	.word	0x00028c40
        /*0e68*/ 	.short	0x010a
        /*0e6a*/ 	.byte	0x3f
	.zero		1


	//   ....[75]....
        /*0e6c*/ 	.word	0x0001cf00
        /*0e70*/ 	.word	0x00000002
        /*0e74*/ 	.word	0x00028c60
        /*0e78*/ 	.short	0x010a
        /*0e7a*/ 	.byte	0x3f
	.zero		1


	//   ....[76]....
        /*0e7c*/ 	.word	0x0001da90
        /*0e80*/ 	.word	0x00000003
        /*0e84*/ 	.word	0x00028c40
        /*0e88*/ 	.short	0x010a
        /*0e8a*/ 	.byte	0x3f
	.zero		1


	//   ....[77]....
        /*0e8c*/ 	.word	0x0001dce0
        /*0e90*/ 	.word	0x00000003
        /*0e94*/ 	.word	0x00028c60
        /*0e98*/ 	.short	0x010a
        /*0e9a*/ 	.byte	0x3f
	.zero		1


	//   ....[78]....
        /*0e9c*/ 	.word	0x0001f4e0
        /*0ea0*/ 	.word	0x00000000
        /*0ea4*/ 	.word	0x00028c20
        /*0ea8*/ 	.short	0x010a
        /*0eaa*/ 	.byte	0x3f
	.zero		1


	//   ....[79]....
        /*0eac*/ 	.word	0x0001f690
        /*0eb0*/ 	.word	0x00000006
        /*0eb4*/ 	.word	0x00000000
        /*0eb8*/ 	.short	0x010a
        /*0eba*/ 	.byte	0x3f
	.zero		1


	//   ....[80]....
        /*0ebc*/ 	.word	0x0001f700
        /*0ec0*/ 	.word	0x00000007
        /*0ec4*/ 	.word	0x00000000
        /*0ec8*/ 	.short	0x010a
        /*0eca*/ 	.byte	0x3f
	.zero		1


	//   ....[81]....
        /*0ecc*/ 	.word	0x0001f770
        /*0ed0*/ 	.word	0x00000004
        /*0ed4*/ 	.word	0x00000000
        /*0ed8*/ 	.short	0x010a
        /*0eda*/ 	.byte	0x3f
	.zero		1


	//   ....[82]....
        /*0edc*/ 	.word	0x0001f7a0
        /*0ee0*/ 	.word	0x00000003
        /*0ee4*/ 	.word	0x00000000
        /*0ee8*/ 	.short	0x010a
        /*0eea*/ 	.byte	0x3f
	.zero		1


	//   ....[83]....
        /*0eec*/ 	.word	0x0001f800
        /*0ef0*/ 	.word	0x00000040
        /*0ef4*/ 	.word	0x00028c90
        /*0ef8*/ 	.short	0x010a
        /*0efa*/ 	.byte	0x3f
	.zero		1


	//   ....[84]....
        /*0efc*/ 	.word	0x0001f850
        /*0f00*/ 	.word	0x00000040
        /*0f04*/ 	.word	0x00028c90
        /*0f08*/ 	.short	0x010a
        /*0f0a*/ 	.byte	0x3f
	.zero		1


	//   ....[85]....
        /*0f0c*/ 	.word	0x0001f8a0
        /*0f10*/ 	.word	0x00000040
        /*0f14*/ 	.word	0x00028c90
        /*0f18*/ 	.short	0x010a
        /*0f1a*/ 	.byte	0x3f
	.zero		1


	//   ....[86]....
        /*0f1c*/ 	.word	0x0001f8f0
        /*0f20*/ 	.word	0x00000040
        /*0f24*/ 	.word	0x00028cb0
        /*0f28*/ 	.short	0x010a
        /*0f2a*/ 	.byte	0x3f
	.zero		1


	//   ....[87]....
        /*0f2c*/ 	.word	0x0001f940
        /*0f30*/ 	.word	0x00000016
        /*0f34*/ 	.word	0x00028c50
        /*0f38*/ 	.short	0x010a
        /*0f3a*/ 	.byte	0x3f
	.zero		1


	//   ....[88]....
        /*0f3c*/ 	.word	0x0001f990
        /*0f40*/ 	.word	0x00000000
        /*0f44*/ 	.word	0x00028c50
        /*0f48*/ 	.short	0x010a
        /*0f4a*/ 	.byte	0x3f
	.zero		1


	//   ....[89]....
        /*0f4c*/ 	.word	0x0001fd60
        /*0f50*/ 	.word	0x00000002
        /*0f54*/ 	.word	0x00028c00
        /*0f58*/ 	.short	0x010a
        /*0f5a*/ 	.byte	0x3f
	.zero		1


	//   ....[90]....
        /*0f5c*/ 	.word	0x00020170
        /*0f60*/ 	.word	0x00000002
        /*0f64*/ 	.word	0x00028c00
        /*0f68*/ 	.short	0x010a
        /*0f6a*/ 	.byte	0x3f
	.zero		1


	//   ....[91]....
        /*0f6c*/ 	.word	0x000201c0
        /*0f70*/ 	.word	0x0000000e
        /*0f74*/ 	.word	0x00028c30
        /*0f78*/ 	.short	0x010a
        /*0f7a*/ 	.byte	0x3f
	.zero		1


	//   ....[92]....
        /*0f7c*/ 	.word	0x00020210
        /*0f80*/ 	.word	0x0000000e
        /*0f84*/ 	.word	0x00028c50
        /*0f88*/ 	.short	0x010a
        /*0f8a*/ 	.byte	0x3f
	.zero		1


	//   ....[93]....
        /*0f8c*/ 	.word	0x00020260
        /*0f90*/ 	.word	0x000000d4
        /*0f94*/ 	.word	0x00028c30
        /*0f98*/ 	.short	0x010a
        /*0f9a*/ 	.byte	0x3f
	.zero		1


	//   ....[94]....
        /*0f9c*/ 	.word	0x000202b0
        /*0fa0*/ 	.word	0x000000d4
        /*0fa4*/ 	.word	0x00028c50
        /*0fa8*/ 	.short	0x010a
        /*0faa*/ 	.byte	0x3f
	.zero		1


	//   ....[95]....
        /*0fac*/ 	.word	0x00020300
        /*0fb0*/ 	.word	0x0000000e
        /*0fb4*/ 	.word	0x00028c30
        /*0fb8*/ 	.short	0x010a
        /*0fba*/ 	.byte	0x3f
	.zero		1


	//   ....[96]....
        /*0fbc*/ 	.word	0x00020350
        /*0fc0*/ 	.word	0x0000000e
        /*0fc4*/ 	.word	0x00028c50
        /*0fc8*/ 	.short	0x010a
        /*0fca*/ 	.byte	0x3f
	.zero		1


	//   ....[97]....
        /*0fcc*/ 	.word	0x000203a0
        /*0fd0*/ 	.word	0x000000ce
        /*0fd4*/ 	.word	0x00028c30
        /*0fd8*/ 	.short	0x010a
        /*0fda*/ 	.byte	0x3f
	.zero		1


	//   ....[98]....
        /*0fdc*/ 	.word	0x000203f0
        /*0fe0*/ 	.word	0x000000ce
        /*0fe4*/ 	.word	0x00028c50
        /*0fe8*/ 	.short	0x010a
        /*0fea*/ 	.byte	0x3f
	.zero		1


	//   ....[99]....
        /*0fec*/ 	.word	0x000205a0
        /*0ff0*/ 	.word	0x00000006
        /*0ff4*/ 	.word	0x00028c20
        /*0ff8*/ 	.short	0x010a
        /*0ffa*/ 	.byte	0x3f
	.zero		1


	//   ....[100]....
        /*0ffc*/ 	.word	0x000205f0
        /*1000*/ 	.word	0x00000006
        /*1004*/ 	.word	0x00028ca0
        /*1008*/ 	.short	0x010a
        /*100a*/ 	.byte	0x3f
	.zero		1


	//   ....[101]....
        /*100c*/ 	.word	0x00020640
        /*1010*/ 	.word	0x00000006
        /*1014*/ 	.word	0x00028cc0
        /*1018*/ 	.short	0x010a
        /*101a*/ 	.byte	0x3f
	.zero		1


	//   ....[102]....
        /*101c*/ 	.word	0x00020690
        /*1020*/ 	.word	0x00000005
        /*1024*/ 	.word	0x00028ca0
        /*1028*/ 	.short	0x010a
        /*102a*/ 	.byte	0x3f
	.zero		1


	//   ....[103]....
        /*102c*/ 	.word	0x000206e0
        /*1030*/ 	.word	0x00000005
        /*1034*/ 	.word	0x00028cc0
        /*1038*/ 	.short	0x010a
        /*103a*/ 	.byte	0x3f
	.zero		1


	//   ....[104]....
        /*103c*/ 	.word	0x00020880
        /*1040*/ 	.word	0x00000000
        /*1044*/ 	.word	0x00028c40
        /*1048*/ 	.short	0x010a
        /*104a*/ 	.byte	0x3f
	.zero		1


	//   ....[105]....
        /*104c*/ 	.word	0x00020df0
        /*1050*/ 	.word	0x00000002
        /*1054*/ 	.word	0x00028c20
        /*1058*/ 	.short	0x010a
        /*105a*/ 	.byte	0x3f
	.zero		1


	//   ....[106]....
        /*105c*/ 	.word	0x00020e40
        /*1060*/ 	.word	0x00000000
        /*1064*/ 	.word	0x00028c60
        /*1068*/ 	.short	0x010a
        /*106a*/ 	.byte	0x3f
	.zero		1


	//   ....[107]....
        /*106c*/ 	.word	0x00020e90
        /*1070*/ 	.word	0x00000003
        /*1074*/ 	.word	0x00028c40
        /*1078*/ 	.short	0x010a
        /*107a*/ 	.byte	0x3f
	.zero		1


	//   ....[108]....
        /*107c*/ 	.word	0x00020ee0
        /*1080*/ 	.word	0x00000003
        /*1084*/ 	.word	0x00028c60
        /*1088*/ 	.short	0x010a
        /*108a*/ 	.byte	0x3f
	.zero		1


	//   ....[109]....
        /*108c*/ 	.word	0x00020f30
        /*1090*/ 	.word	0x00000002
        /*1094*/ 	.word	0x00028c40
        /*1098*/ 	.short	0x010a
        /*109a*/ 	.byte	0x3f
	.zero		1


	//   ....[110]....
        /*109c*/ 	.word	0x00020f80
        /*10a0*/ 	.word	0x00000002
        /*10a4*/ 	.word	0x00028c60
        /*10a8*/ 	.short	0x010a
        /*10aa*/ 	.byte	0x3f
	.zero		1


	//   ....[111]....
        /*10ac*/ 	.word	0x00020fd0
        /*10b0*/ 	.word	0x00000003
        /*10b4*/ 	.word	0x00028c40
        /*10b8*/ 	.short	0x010a
        /*10ba*/ 	.byte	0x3f
	.zero		1


	//   ....[112]....
        /*10bc*/ 	.word	0x00021020
        /*10c0*/ 	.word	0x00000003
        /*10c4*/ 	.word	0x00028c60
        /*10c8*/ 	.short	0x010a
        /*10ca*/ 	.byte	0x3f
	.zero		1


	//   ....[113]....
        /*10cc*/ 	.word	0x000219c0
        /*10d0*/ 	.word	0x00000000
        /*10d4*/ 	.word	0x00028c20
        /*10d8*/ 	.short	0x010a
        /*10da*/ 	.byte	0x3f
	.zero		1


	//   ....[114]....
        /*10dc*/ 	.word	0x00021b60
        /*10e0*/ 	.word	0x00000006
        /*10e4*/ 	.word	0x00000000
        /*10e8*/ 	.short	0x010a
        /*10ea*/ 	.byte	0x3f
	.zero		1


	//   ....[115]....
        /*10ec*/ 	.word	0x00021bb0
        /*10f0*/ 	.word	0x00000007
        /*10f4*/ 	.word	0x00000000
        /*10f8*/ 	.short	0x010a
        /*10fa*/ 	.byte	0x3f
	.zero		1


	//   ....[116]....
        /*10fc*/ 	.word	0x00021c00
        /*1100*/ 	.word	0x00000004
        /*1104*/ 	.word	0x00000000
        /*1108*/ 	.short	0x010a
        /*110a*/ 	.byte	0x3f
	.zero		1


	//----- nvinfo : EIATTR_NUM_MBARRIERS
	.align		4
.L_408:
        /*110c*/ 	.byte	0x03, 0x38
        /*110e*/ 	.short	0x0016


	//----- nvinfo : EIATTR_EXIT_INSTR_OFFSETS
	.align		4
        /*1110*/ 	.byte	0x04, 0x1c
        /*1112*/ 	.short	(.L_410 - .L_409)


	//   ....[0]....
.L_409:
        /*1114*/ 	.word	0x0001f7f0


	//----- nvinfo : EIATTR_MAX_THREADS
	.align		4
.L_410:
        /*1118*/ 	.byte	0x04, 0x05
        /*111a*/ 	.short	(.L_412 - .L_411)
.L_411:
        /*111c*/ 	.word	0x00000180
        /*1120*/ 	.word	0x00000001
        /*1124*/ 	.word	0x00000001


	//----- nvinfo : EIATTR_CRS_STACK_SIZE
	.align		4
.L_412:
        /*1128*/ 	.byte	0x04, 0x1e
        /*112a*/ 	.short	(.L_414 - .L_413)
.L_413:
        /*112c*/ 	.word	0x00000000


	//----- nvinfo : EIATTR_CBANK_PARAM_SIZE
	.align		4
.L_414:
        /*1130*/ 	.byte	0x03, 0x19
        /*1132*/ 	.short	0x0af0


	//----- nvinfo : EIATTR_PARAM_CBANK
	.align		4
        /*1134*/ 	.byte	0x04, 0x0a
        /*1136*/ 	.short	(.L_416 - .L_415)
	.align		4
.L_415:
        /*1138*/ 	.word	index@(.nv.constant0._ZN7cutlass13device_kernelIN5flash11enable_sm90INS1_16FlashAttnFwdSm90INS1_25CollectiveMainloopFwdSm90ILi2EN4cute5tupleIJNS5_1CILi1EEES8_S8_EEENS6_IJNS7_ILi64EEESA_SA_EEELi512ENS_10bfloat16_tEfNS_4arch4Sm90ELb0ELb1ELb0ELb1ELb0ELb1ELb0ELb0ELb0ELb1ELb0ELb0EEENS1_21CollectiveEpilogueFwdINS6_IJSA_NS7_ILi512EEESA_EEES9_SC_SE_Li256ELb1ELb1ELb0ELb0EEENS1_36VarlenDynamicPersistentTileSchedulerILi64ELi64ELi256ELi128ELb0ELb1ELb1ELb1ELb0ELb1EEEEEEEEEvNT_6ParamsE)
        /*113c*/ 	.short	0x0210
        /*113e*/ 	.short	0x0af0


	//----- nvinfo : EIATTR_SW_WAR
	.align		4
.L_416:
        /*1140*/ 	.byte	0x04, 0x36
        /*1142*/ 	.short	(.L_418 - .L_417)
.L_417:
        /*1144*/ 	.word	0x00000008
.L_418:


//--------------------- .nv.info._ZN7cutlass13device_kernelIN5flash11enable_sm90INS1_16FlashAttnFwdSm90INS1_25CollectiveMainloopFwdSm90ILi2EN4cute5tupleIJNS5_1CILi1EEES8_S8_EEENS6_IJNS7_ILi64EEESA_SA_EEELi512ENS_10bfloat16_tEfNS_4arch4Sm90ELb0ELb1ELb0ELb1ELb0ELb0ELb1ELb0ELb0ELb1ELb0ELb0EEENS1_21CollectiveEpilogueFwdINS6_IJSA_NS7_ILi512EEESA_EEES9_SC_SE_Li256ELb1ELb1ELb0ELb0EEENS1_36VarlenDynamicPersistentTileSchedulerILi64ELi64ELi256ELi128ELb0ELb1ELb1ELb1ELb0ELb1EEEEEEEEEvNT_6ParamsE --------------------------
	.section	.nv.info._ZN7cutlass13device_kernelIN5flash11enable_sm90INS1_16FlashAttnFwdSm90INS1_25CollectiveMainloopFwdSm90ILi2EN4cute5tupleIJNS5_1CILi1EEES8_S8_EEENS6_IJNS7_ILi64EEESA_SA_EEELi512ENS_10bfloat16_tEfNS_4arch4Sm90ELb0ELb1ELb0ELb1ELb0ELb0ELb1ELb0ELb0ELb1ELb0ELb0EEENS1_21CollectiveEpilogueFwdINS6_IJSA_NS7_ILi512EEESA_EEES9_SC_SE_Li256ELb1ELb1ELb0ELb0EEENS1_36VarlenDynamicPersistentTileSchedulerILi64ELi64ELi256ELi128ELb0ELb1ELb1ELb1ELb0ELb1EEEEEEEEEvNT_6ParamsE,"",@"SHT_CUDA_INFO"
	.sectionflags	@""
	.align	4


	//----- nvinfo : EIATTR_CUDA_API_VERSION
	.align		4
        /*0000*/ 	.byte	0x04, 0x37
        /*0002*/ 	.short	(.L_420 - .L_419)
.L_419:
        /*0004*/ 	.word	0x00000082


	//----- nvinfo : EIATTR_KPARAM_INFO
	.align		4
.L_420:
        /*0008*/ 	.byte	0x04, 0x17
        /*000a*/ 	.short	(.L_422 - .L_421)
.L_421:
        /*000c*/ 	.word	0x00000000
        /*0010*/ 	.short	0x0000
        /*0012*/ 	.short	0x0070
        /*0014*/ 	.byte	0x00, 0xf0, 0x01, 0x2e


	//----- nvinfo : EIATTR_SPARSE_MMA_MASK
	.align		4
.L_422:
        /*0018*/ 	.byte	0x03, 0x50
        /*001a*/ 	.short	0x0000


	//----- nvinfo : EIATTR_MAXREG_COUNT
	.align		4
        /*001c*/ 	.byte	0x03, 0x1b
        /*001e*/ 	.short	0x00a8


	//----- nvinfo : EIATTR_NUM_BARRIERS
	.align		4
        /*0020*/ 	.byte	0x02, 0x4c
        /*0022*/ 	.byte	0x10
	.zero		1


	//----- nvinfo : EIATTR_EXTERNS
	.align		4
        /*0024*/ 	.byte	0x04, 0x0f
        /*0026*/ 	.short	(.L_424 - .L_423)


	//   ....[0]....
	.align		4
.L_423:
        /*0028*/ 	.word	index@(__assertfail)


	//----- nvinfo : EIATTR_ANNOTATIONS
	.align		4
.L_424:
        /*002c*/ 	.byte	0x04, 0x55
        /*002e*/ 	.short	(.L_426 - .L_425)


	//   ....[0]....
.L_425:
        /* <DEDUP_REMOVED lines=83> */


	//----- nvinfo : EIATTR_MERCURY_ISA_VERSION
	.align		4
.L_426:
        /*0550*/ 	.byte	0x03, 0x5f
        /*0552*/ 	.short	0x0101


	//----- nvinfo : EIATTR_UNUSED_LOAD_BYTE_OFFSET
	.align		4
        /*0554*/ 	.byte	0x04, 0x44
        /*0556*/ 	.short	(.L_428 - .L_427)


	//   ....[0]....
.L_427:
        /*0558*/ 	.word	0x00000a30
        /*055c*/ 	.word	0x0000fff0


	//   ....[1]....
        /*0560*/ 	.word	0x00010d20
        /*0564*/ 	.word	0x0000fff0


	//----- nvinfo : EIATTR_INT_WARP_WIDE_INSTR_OFFSETS
	.align		4
.L_428:
        /*0568*/ 	.byte	0x04, 0x31
        /*056a*/ 	.short	(.L_430 - .L_429)


	//   ....[0]....
.L_429:
        /*056c*/ 	.word	0x00000130


	//   ....[1]....
        /*0570*/ 	.word	0x00000170


	//   ....[2]....
        /*0574*/ 	.word	0x000001e0


	//   ....[3]....
        /*0578*/ 	.word	0x00000250


	//   ....[4]....
        /*057c*/ 	.word	0x00015160


	//   ....[5]....
        /*0580*/ 	.word	0x000151c0


	//   ....[6]....
        /*0584*/ 	.word	0x0001ad50


	//   ....[7]....
        /*0588*/ 	.word	0x0001adb0


	//----- nvinfo : EIATTR_COOP_GROUP_MASK_REGIDS
	.align		4
.L_430:
        /*058c*/ 	.byte	0x04, 0x29
        /*058e*/ 	.short	(.L_432 - .L_431)


	//   ....[0]....
.L_431:
        /*0590*/ 	.word	0xffffffff


	//   ....[1]....
        /*0594*/ 	.word	0xffffffff


	//   ....[2]....
        /*0598*/ 	.word	0xffffffff


	//   ....[3]....
        /*059c*/ 	.word	0xffffffff


	//   ....[4]....
        /*05a0*/ 	.word	0xffffffff


	//   ....[5]....
        /*05a4*/ 	.word	0xffffffff


	//   ....[6]....
        /*05a8*/ 	.word	0xffffffff


	//   ....[7]....
        /*05ac*/ 	.word	0xffffffff


	//   ....[8]....
        /*05b0*/ 	.word	0xffffffff


	//   ....[9]....
        /*05b4*/ 	.word	0xffffffff


	//   ....[10]....
        /*05b8*/ 	.word	0xffffffff


	//   ....[11]....
        /*05bc*/ 	.word	0xffffffff


	//   ....[12]....
        /*05c0*/ 	.word	0xffffffff


	//   ....[13]....
        /*05c4*/ 	.word	0xffffffff


	//   ....[14]....
        /*05c8*/ 	.word	0xffffffff


	//   ....[15]....
        /*05cc*/ 	.word	0xffffffff


	//   ....[16]....
        /*05d0*/ 	.word	0xffffffff


	//   ....[17]....
        /*05d4*/ 	.word	0xffffffff


	//   ....[18]....
        /*05d8*/ 	.word	0xffffffff


	//   ....[19]....
        /*05dc*/ 	.word	0xffffffff


	//   ....[20]....
        /*05e0*/ 	.word	0xffffffff


	//   ....[21]....
        /*05e4*/ 	.word	0xffffffff


	//   ....[22]....
        /*05e8*/ 	.word	0xffffffff


	//   ....[23]....
        /*05ec*/ 	.word	0xffffffff


	//   ....[24]....
        /*05f0*/ 	.word	0xffffffff


	//   ....[25]....
        /*05f4*/ 	.word	0xffffffff


	//   ....[26]....
        /*05f8*/ 	.word	0xffffffff


	//   ....[27]....
        /*05fc*/ 	.word	0xffffffff


	//   ....[28]....
        /*0600*/ 	.word	0xffffffff


	//   ....[29]....
        /*0604*/ 	.word	0xffffffff


	//   ....[30]....
        /*0608*/ 	.word	0xffffffff


	//   ....[31]....
        /*060c*/ 	.word	0xffffffff


	//   ....[32]....
        /*0610*/ 	.word	0xffffffff


	//   ....[33]....
        /*0614*/ 	.word	0xffffffff


	//   ....[34]....
        /*0618*/ 	.word	0xffffffff


	//   ....[35]....
        /*061c*/ 	.word	0xffffffff


	//   ....[36]....
        /*0620*/ 	.word	0xffffffff


	//   ....[37]....
        /*0624*/ 	.word	0xffffffff


	//   ....[38]....
        /*0628*/ 	.word	0xffffffff


	//   ....[39]....
        /*062c*/ 	.word	0xffffffff


	//   ....[40]....
        /*0630*/ 	.word	0xffffffff


	//   ....[41]....
        /*0634*/ 	.word	0xffffffff


	//   ....[42]....
        /*0638*/ 	.word	0xffffffff


	//   ....[43]....
        /*063c*/ 	.word	0xffffffff


	//   ....[44]....
        /*0640*/ 	.word	0xffffffff


	//   ....[45]....
        /*0644*/ 	.word	0xffffffff


	//   ....[46]....
        /*0648*/ 	.word	0xffffffff


	//   ....[47]....
        /*064c*/ 	.word	0xffffffff


	//   ....[48]....
        /*0650*/ 	.word	0xffffffff


	//   ....[49]....
        /*0654*/ 	.word	0xffffffff


	//   ....[50]....
        /*0658*/ 	.word	0xffffffff


	//   ....[51]....
        /*065c*/ 	.word	0xffffffff


	//   ....[52]....
        /*0660*/ 	.word	0xffffffff


	//   ....[53]....
        /*0664*/ 	.word	0xffffffff


	//   ....[54]....
        /*0668*/ 	.word	0xffffffff


	//   ....[55]....
        /*066c*/ 	.word	0xffffffff


	//   ....[56]....
        /*0670*/ 	.word	0xffffffff


	//   ....[57]....
        /*0674*/ 	.word	0xffffffff


	//   ....[58]....
        /*0678*/ 	.word	0xffffffff


	//   ....[59]....
        /*067c*/ 	.word	0xffffffff


	//   ....[60]....
        /*0680*/ 	.word	0xffffffff


	//   ....[61]....
        /*0684*/ 	.word	0xffffffff


	//   ....[62]....
        /*0688*/ 	.word	0xffffffff


	//   ....[63]....
        /*068c*/ 	.word	0xffffffff


	//   ....[64]....
        /*0690*/ 	.word	0xffffffff


	//   ....[65]....
        /*0694*/ 	.word	0xffffffff


	//   ....[66]....
        /*0698*/ 	.word	0xffffffff


	//   ....[67]....
        /*069c*/ 	.word	0xffffffff


	//   ....[68]....
        /*06a0*/ 	.word	0xffffffff


	//   ....[69]....
        /*06a4*/ 	.word	0xffffffff


	//   ....[70]....
        /*06a8*/ 	.word	0xffffffff


	//   ....[71]....
        /*06ac*/ 	.word	0xffffffff


	//   ....[72]....
        /*06b0*/ 	.word	0xffffffff


	//   ....[73]....
        /*06b4*/ 	.word	0xffffffff


	//   ....[74]....
        /*06b8*/ 	.word	0xffffffff


	//   ....[75]....
        /*06bc*/ 	.word	0xffffffff


	//   ....[76]....
        /*06c0*/ 	.word	0xffffffff


	//   ....[77]....
        /*06c4*/ 	.word	0xffffffff


	//   ....[78]....
        /*06c8*/ 	.word	0xffffffff


	//   ....[79]....
        /*06cc*/ 	.word	0xffffffff


	//   ....[80]....
        /*06d0*/ 	.word	0xffffffff


	//   ....[81]....
        /*06d4*/ 	.word	0xffffffff


	//   ....[82]....
        /*06d8*/ 	.word	0xffffffff


	//   ....[83]....
        /*06dc*/ 	.word	0xffffffff


	//   ....[84]....
        /*06e0*/ 	.word	0xffffffff


	//   ....[85]....
        /*06e4*/ 	.word	0xffffffff


	//   ....[86]....
        /*06e8*/ 	.word	0xffffffff


	//   ....[87]....
        /*06ec*/ 	.word	0xffffffff


	//   ....[88]....
        /*06f0*/ 	.word	0xffffffff


	//   ....[89]....
        /*06f4*/ 	.word	0xffffffff


	//   ....[90]....
        /*06f8*/ 	.word	0xffffffff


	//   ....[91]....
        /*06fc*/ 	.word	0xffffffff


	//   ....[92]....
        /*0700*/ 	.word	0xffffffff


	//   ....[93]....
        /*0704*/ 	.word	0xffffffff


	//   ....[94]....
        /*0708*/ 	.word	0xffffffff


	//   ....[95]....
        /*070c*/ 	.word	0xffffffff


	//   ....[96]....
        /*0710*/ 	.word	0xffffffff


	//   ....[97]....
        /*0714*/ 	.word	0xffffffff


	//   ....[98]....
        /*0718*/ 	.word	0xffffffff


	//   ....[99]....
        /*071c*/ 	.word	0xffffffff


	//   ....[100]....
        /*0720*/ 	.word	0xffffffff


	//   ....[101]....
        /*0724*/ 	.word	0xffffffff


	//   ....[102]....
        /*0728*/ 	.word	0xffffffff


	//   ....[103]....
        /*072c*/ 	.word	0xffffffff


	//   ....[104]....
        /*0730*/ 	.word	0xffffffff


	//   ....[105]....
        /*0734*/ 	.word	0xffffffff


	//   ....[106]....
        /*0738*/ 	.word	0xffffffff


	//   ....[107]....
        /*073c*/ 	.word	0x0500000f


	//   ....[108]....
        /*0740*/ 	.word	0x0500000f


	//   ....[109]....
        /*0744*/ 	.word	0x0500000f


	//   ....[110]....
        /*0748*/ 	.word	0x0500000f


	//   ....[111]....
        /*074c*/ 	.word	0x0500000f


	//   ....[112]....
        /*0750*/ 	.word	0x0500000f


	//   ....[113]....
        /*0754*/ 	.word	0x0500000f


	//   ....[114]....
        /*0758*/ 	.word	0x0500000f


	//   ....[115]....
        /*075c*/ 	.word	0x0500000f


	//   ....[116]....
        /*0760*/ 	.word	0x0500000f


	//   ....[117]....
        /*0764*/ 	.word	0x0500000f


	//   ....[118]....
        /*0768*/ 	.word	0x0500000f


	//   ....[119]....
        /*076c*/ 	.word	0x0500000f


	//   ....[120]....
        /*0770*/ 	.word	0x0500000f


	//   ....[121]....
        /*0774*/ 	.word	0x0500000f


	//   ....[122]....
        /*0778*/ 	.word	0x0500000f


	//   ....[123]....
        /*077c*/ 	.word	0x0500000f


	//   ....[124]....
        /*0780*/ 	.word	0x0500000f


	//   ....[125]....
        /*0784*/ 	.word	0x0500000f


	//   ....[126]....
        /*0788*/ 	.word	0x0500000f


	//   ....[127]....
        /*078c*/ 	.word	0x0500000f


	//   ....[128]....
        /*0790*/ 	.word	0x0500000f


	//   ....[129]....
        /*0794*/ 	.word	0x0500000f


	//   ....[130]....
        /*0798*/ 	.word	0x0500000f


	//   ....[131]....
        /*079c*/ 	.word	0x0500000f


	//   ....[132]....
        /*07a0*/ 	.word	0x0500000f


	//   ....[133]....
        /*07a4*/ 	.word	0x0500000f


	//   ....[134]....
        /*07a8*/ 	.word	0x0500000f


	//   ....[135]....
        /*07ac*/ 	.word	0x0500000f


	//   ....[136]....
        /*07b0*/ 	.word	0x0500000f


	//   ....[137]....
        /*07b4*/ 	.word	0x0500000f


	//   ....[138]....
        /*07b8*/ 	.word	0x0500000f


	//   ....[139]....
        /*07bc*/ 	.word	0x0500000f


	//   ....[140]....
        /*07c0*/ 	.word	0x0500000f


	//   ....[141]....
        /*07c4*/ 	.word	0x0500000f


	//----- nvinfo : EIATTR_COOP_GROUP_INSTR_OFFSETS
	.align		4
.L_432:
        /*07c8*/ 	.byte	0x04, 0x28
        /*07ca*/ 	.short	(.L_434 - .L_433)


	//   ....[0]....
.L_433:
        /*07cc*/ 	.word	0x00000060


	//   ....[1]....
        /*07d0*/ 	.word	0x00000140


	//   ....[2]....
        /*07d4*/ 	.word	0x00000180


	//   ....[3]....
        /*07d8*/ 	.word	0x00000390


	//   ....[4]....
        /*07dc*/ 	.word	0x000004f0


	//   ....[5]....
        /*07e0*/ 	.word	0x00000610


	//   ....[6]....
        /*07e4*/ 	.word	0x00000770


	//   ....[7]....
        /*07e8*/ 	.word	0x00001ca0


	//   ....[8]....
        /*07ec*/ 	.word	0x00003c50


	//   ....[9]....
        /*07f0*/ 	.word	0x00004420


	//   ....[10]....
        /*07f4*/ 	.word	0x000054b0


	//   ....[11]....
        /*07f8*/ 	.word	0x00005b60


	//   ....[12]....
        /*07fc*/ 	.word	0x000060c0


	//   ....[13]....
        /*0800*/ 	.word	0x000061c0


	//   ....[14]....
        /*0804*/ 	.word	0x00006530


	//   ....[15]....
        /*0808*/ 	.word	0x000065c0


	//   ....[16]....
        /*080c*/ 	.word	0x00006da0


	//   ....[17]....
        /*0810*/ 	.word	0x00007350


	//   ....[18]....
        /*0814*/ 	.word	0x00008350


	//   ....[19]....
        /*0818*/ 	.word	0x000085b0


	//   ....[20]....
        /*081c*/ 	.word	0x00008cd0


	//   ....[21]....
        /*0820*/ 	.word	0x00008dd0


	//   ....[22]....
        /*0824*/ 	.word	0x00009180


	//   ....[23]....
        /*0828*/ 	.word	0x00009210


	//   ....[24]....
        /*082c*/ 	.word	0x0000a2c0


	//   ....[25]....
        /*0830*/ 	.word	0x0000a970


	//   ....[26]....
        /*0834*/ 	.word	0x0000ba60


	//   ....[27]....
        /*0838*/ 	.word	0x0000ba90


	//   ....[28]....
        /*083c*/ 	.word	0x0000bd90


	//   ....[29]....
        /*0840*/ 	.word	0x0000bf60


	//   ....[30]....
        /*0844*/ 	.word	0x0000ce40


	//   ....[31]....
        /*0848*/ 	.word	0x0000d2b0


	//   ....[32]....
        /*084c*/ 	.word	0x0000d3d0


	//   ....[33]....
        /*0850*/ 	.word	0x0000e4e0


	//   ....[34]....
        /*0854*/ 	.word	0x0000ebf0


	//   ....[35]....
        /*0858*/ 	.word	0x0000ecf0


	//   ....[36]....
        /*085c*/ 	.word	0x0000f0d0


	//   ....[37]....
        /*0860*/ 	.word	0x0000f140


	//   ....[38]....
        /*0864*/ 	.word	0x000101e0


	//   ....[39]....
        /*0868*/ 	.word	0x00010220


	//   ....[40]....
        /*086c*/ 	.word	0x00010250


	//   ....[41]....
        /*0870*/ 	.word	0x000102f0


	//   ....[42]....
        /*0874*/ 	.word	0x00010320


	//   ....[43]....
        /*0878*/ 	.word	0x00011ce0


	//   ....[44]....
        /*087c*/ 	.word	0x000121c0


	//   ....[45]....
        /*0880*/ 	.word	0x000121f0


	//   ....[46]....
        /*0884*/ 	.word	0x00012210


	//   ....[47]....
        /*0888*/ 	.word	0x00012240


	//   ....[48]....
        /*088c*/ 	.word	0x000128b0


	//   ....[49]....
        /*0890*/ 	.word	0x000128c0


	//   ....[50]....
        /*0894*/ 	.word	0x00012af0


	//   ....[51]....
        /*0898*/ 	.word	0x00012b10


	//   ....[52]....
        /*089c*/ 	.word	0x00013600


	//   ....[53]....
        /*08a0*/ 	.word	0x00013630


	//   ....[54]....
        /*08a4*/ 	.word	0x00013870


	//   ....[55]....
        /*08a8*/ 	.word	0x00013890


	//   ....[56]....
        /*08ac*/ 	.word	0x00013b40


	//   ....[57]....
        /*08b0*/ 	.word	0x00013d10


	//   ....[58]....
        /*08b4*/ 	.word	0x00013d40


	//   ....[59]....
        /*08b8*/ 	.word	0x00013d70


	//   ....[60]....
        /*08bc*/ 	.word	0x00013da0


	//   ....[61]....
        /*08c0*/ 	.word	0x00013dd0


	//   ....[62]....
        /*08c4*/ 	.word	0x00013e00


	//   ....[63]....
        /*08c8*/ 	.word	0x00013f70


	//   ....[64]....
        /*08cc*/ 	.word	0x00013fa0


	//   ....[65]....
        /*08d0*/ 	.word	0x00013fd0


	//   ....[66]....
        /*08d4*/ 	.word	0x00014000


	//   ....[67]....
        /*08d8*/ 	.word	0x00014030


	//   ....[68]....
        /*08dc*/ 	.word	0x00014060


	//   ....[69]....
        /*08e0*/ 	.word	0x00014100


	//   ....[70]....
        /*08e4*/ 	.word	0x00014160


	//   ....[71]....
        /*08e8*/ 	.word	0x000141f0


	//   ....[72]....
        /*08ec*/ 	.word	0x00015720


	//   ....[73]....
        /*08f0*/ 	.word	0x00016290


	//   ....[74]....
        /*08f4*/ 	.word	0x000162a0


	//   ....[75]....
        /*08f8*/ 	.word	0x000162d0


	//   ....[76]....
        /*08fc*/ 	.word	0x000163b0


	//   ....[77]....
        /*0900*/ 	.word	0x000163e0


	//   ....[78]....
        /*0904*/ 	.word	0x00016440


	//   ....[79]....
        /*0908*/ 	.word	0x00016450


	//   ....[80]....
        /*090c*/ 	.word	0x000164c0


	//   ....[81]....
        /*0910*/ 	.word	0x00016e80


	//   ....[82]....
        /*0914*/ 	.word	0x00016e90


	//   ....[83]....
        /*0918*/ 	.word	0x00016fb0


	//   ....[84]....
        /*091c*/ 	.word	0x00016fc0


	//   ....[85]....
        /*0920*/ 	.word	0x00017250


	//   ....[86]....
        /*0924*/ 	.word	0x00017260


	//   ....[87]....
        /*0928*/ 	.word	0x000173d0


	//   ....[88]....
        /*092c*/ 	.word	0x000173e0


	//   ....[89]....
        /*0930*/ 	.word	0x0001afe0


	//   ....[90]....
        /*0934*/ 	.word	0x0001b010


	//   ....[91]....
        /*0938*/ 	.word	0x0001b050


	//   ....[92]....
        /*093c*/ 	.word	0x0001b080


	//   ....[93]....
        /*0940*/ 	.word	0x0001b0b0


	//   ....[94]....
        /*0944*/ 	.word	0x0001b0e0


	//   ....[95]....
        /*0948*/ 	.word	0x0001b110


	//   ....[96]....
        /*094c*/ 	.word	0x0001b140


	//   ....[97]....
        /*0950*/ 	.word	0x0001b2c0


	//   ....[98]....
        /*0954*/ 	.word	0x0001b2f0


	//   ....[99]....
        /*0958*/ 	.word	0x0001b320


	//   ....[100]....
        /*095c*/ 	.word	0x0001b350


	//   ....[101]....
        /*0960*/ 	.word	0x0001b380


	//   ....[102]....
        /*0964*/ 	.word	0x0001b3b0


	//   ....[103]....
        /*0968*/ 	.word	0x0001b470


	//   ....[104]....
        /*096c*/ 	.word	0x0001b490


	//   ....[105]....
        /*0970*/ 	.word	0x0001b500


	//   ....[106]....
        /*0974*/ 	.word	0x0001bbd0


	//   ....[107]....
        /*0978*/ 	.word	0x0001c2b0


	//   ....[108]....
        /*097c*/ 	.word	0x0001c440


	//   ....[109]....
        /*0980*/ 	.word	0x0001c4a0


	//   ....[110]....
        /*0984*/ 	.word	0x0001c500


	//   ....[111]....
        /*0988*/ 	.word	0x0001c550


	//   ....[112]....
        /*098c*/ 	.word	0x0001c6b0


	//   ....[113]....
        /*0990*/ 	.word	0x0001c750


	//   ....[114]....
        /*0994*/ 	.word	0x0001c800


	//   ....[115]....
        /*0998*/ 	.word	0x0001c8e0


	//   ....[116]....
        /*099c*/ 	.word	0x0001cac0


	//   ....[117]....
        /*09a0*/ 	.word	0x0001cb90


	//   ....[118]....
        /*09a4*/ 	.word	0x0001ce40


	//   ....[119]....
        /*09a8*/ 	.word	0x0001cf50


	//   ....[120]....
        /*09ac*/ 	.word	0x0001d120


	//   ....[121]....
        /*09b0*/ 	.word	0x0001d1f0


	//   ....[122]....
        /*09b4*/ 	.word	0x0001d420


	//   ....[123]....
        /*09b8*/ 	.word	0x0001d470


	//   ....[124]....
        /*09bc*/ 	.word	0x0001d7a0


	//   ....[125]....
        /*09c0*/ 	.word	0x0001d840


	//   ....[126]....
        /*09c4*/ 	.word	0x0001d960


	//   ....[127]....
        /*09c8*/ 	.word	0x0001d9e0


	//   ....[128]....
        /*09cc*/ 	.word	0x0001da60


	//   ....[129]....
        /*09d0*/ 	.word	0x0001dae0


	//   ....[130]....
        /*09d4*/ 	.word	0x0001db60


	//   ....[131]....
        /*09d8*/ 	.word	0x0001dbf0


	//   ....[132]....
        /*09dc*/ 	.word	0x0001dc90


	//   ....[133]....
        /*09e0*/ 	.word	0x0001dd40


	//   ....[134]....
        /*09e4*/ 	.word	0x0001ddc0


	//   ....[135]....
        /*09e8*/ 	.word	0x0001de40


	//   ....[136]....
        /*09ec*/ 	.word	0x0001dec0


	//   ....[137]....
        /*09f0*/ 	.word	0x0001df50


	//   ....[138]....
        /*09f4*/ 	.word	0x0001dfd0


	//   ....[139]....
        /*09f8*/ 	.word	0x0001e070


	//   ....[140]....
        /*09fc*/ 	.word	0x0001e100


	//   ....[141]....
        /*0a00*/ 	.word	0x0001e230


	//----- nvinfo : EIATTR_REG_RECONFIG
	.align		4
.L_434:
        /*0a04*/ 	.byte	0x01, 0x54
	.zero		2


	//----- nvinfo : EIATTR_SYSCALL_OFFSETS
	.align		4
        /*0a08*/ 	.byte	0x04, 0x46
        /*0a0a*/ 	.short	(.L_436 - .L_435)


	//   ....[0]....
.L_435:
        /*0a0c*/ 	.word	0x00003e20


	//   ....[1]....
        /*0a10*/ 	.word	0x00015360


	//   ....[2]....
        /*0a14*/ 	.word	0x000154b0


	//   ....[3]....
        /*0a18*/ 	.word	0x000155a0


	//   ....[4]....
        /*0a1c*/ 	.word	0x00015e50


	//   ....[5]....
        /*0a20*/ 	.word	0x000167f0


	//----- nvinfo : EIATTR_MBARRIER_INSTR_OFFSETS
	.align		4
.L_436:
        /*0a24*/ 	.byte	0x04, 0x39
        /*0a26*/ 	.short	(.L_438 - .L_437)


	//   ....[0]....
.L_437:
        /*0a28*/ 	.word	0x00000270
        /*0a2c*/ 	.word	0x000000ff
        /*0a30*/ 	.word	0x00038800
        /*0a34*/ 	.short	0x0100
        /*0a36*/ 	.byte	0x08
	.zero		1


	//   ....[1]....
        /*0a38*/ 	.word	0x00000280
        /*0a3c*/ 	.word	0x000000ff
        /*0a40*/ 	.word	0x00038810
        /*0a44*/ 	.short	0x0100
        /*0a46*/ 	.byte	0x08
	.zero		1


	//   ....[2]....
        /*0a48*/ 	.word	0x00000290
        /*0a4c*/ 	.word	0x000000ff
        /*0a50*/ 	.word	0x00038820
        /*0a54*/ 	.short	0x0100
        /*0a56*/ 	.byte	0x08
	.zero		1


	//   ....[3]....
        /*0a58*/ 	.word	0x00000340
        /*0a5c*/ 	.word	0x000000ff
        /*0a60*/ 	.word	0x00038830
        /*0a64*/ 	.short	0x0100
        /*0a66*/ 	.byte	0x06
	.zero		1


	//   ....[4]....
        /*0a68*/ 	.word	0x00000350
        /*0a6c*/ 	.word	0x000000ff
        /*0a70*/ 	.word	0x00038840
        /*0a74*/ 	.short	0x0100
        /*0a76*/ 	.byte	0x06
	.zero		1


	//   ....[5]....
        /*0a78*/ 	.word	0x00000360
        /*0a7c*/ 	.word	0x000000ff
        /*0a80*/ 	.word	0x00038838
        /*0a84*/ 	.short	0x0100
        /*0a86*/ 	.byte	0x06
	.zero		1


	//   ....[6]....
        /*0a88*/ 	.word	0x00000370
        /*0a8c*/ 	.word	0x000000ff
        /*0a90*/ 	.word	0x00038848
        /*0a94*/ 	.short	0x0100
        /*0a96*/ 	.byte	0x06
	.zero		1


	//   ....[7]....
        /*0a98*/ 	.word	0x000004a0
        /*0a9c*/ 	.word	0x000000ff
        /*0aa0*/ 	.word	0x00038850
        /*0aa4*/ 	.short	0x0100
        /*0aa6*/ 	.byte	0x08
	.zero		1


	//   ....[8]....
        /*0aa8*/ 	.word	0x000004b0
        /*0aac*/ 	.word	0x000000ff
        /*0ab0*/ 	.word	0x00038860
        /*0ab4*/ 	.short	0x0100
        /*0ab6*/ 	.byte	0x08
	.zero		1


	//   ....[9]....
        /*0ab8*/ 	.word	0x000004c0
        /*0abc*/ 	.word	0x000000ff
        /*0ac0*/ 	.word	0x00038858
        /*0ac4*/ 	.short	0x0100
        /*0ac6*/ 	.byte	0x08
	.zero		1


	//   ....[10]....
        /*0ac8*/ 	.word	0x000004d0
        /*0acc*/ 	.word	0x000000ff
        /*0ad0*/ 	.word	0x00038868
        /*0ad4*/ 	.short	0x0100
        /*0ad6*/ 	.byte	0x08
	.zero		1


	//   ....[11]....
        /*0ad8*/ 	.word	0x000005c0
        /*0adc*/ 	.word	0x000000ff
        /*0ae0*/ 	.word	0x00038870
        /*0ae4*/ 	.short	0x0100
        /*0ae6*/ 	.byte	0x06
	.zero		1


	//   ....[12]....
        /*0ae8*/ 	.word	0x000005d0
        /*0aec*/ 	.word	0x000000ff
        /*0af0*/ 	.word	0x00038880
        /*0af4*/ 	.short	0x0100
        /*0af6*/ 	.byte	0x06
	.zero		1


	//   ....[13]....
        /*0af8*/ 	.word	0x000005e0
        /*0afc*/ 	.word	0x000000ff
        /*0b00*/ 	.word	0x00038878
        /*0b04*/ 	.short	0x0100
        /*0b06*/ 	.byte	0x06
	.zero		1


	//   ....[14]....
        /*0b08*/ 	.word	0x000005f0
        /*0b0c*/ 	.word	0x000000ff
        /*0b10*/ 	.word	0x00038888
        /*0b14*/ 	.short	0x0100
        /*0b16*/ 	.byte	0x06
	.zero		1


	//   ....[15]....
        /*0b18*/ 	.word	0x00000720
        /*0b1c*/ 	.word	0x000000ff
        /*0b20*/ 	.word	0x00038890
        /*0b24*/ 	.short	0x0100
        /*0b26*/ 	.byte	0x08
	.zero		1


	//   ....[16]....
        /*0b28*/ 	.word	0x00000730
        /*0b2c*/ 	.word	0x000000ff
        /*0b30*/ 	.word	0x000388a0
        /*0b34*/ 	.short	0x0100
        /*0b36*/ 	.byte	0x08
	.zero		1


	//   ....[17]....
        /*0b38*/ 	.word	0x00000740
        /*0b3c*/ 	.word	0x000000ff
        /*0b40*/ 	.word	0x00038898
        /*0b44*/ 	.short	0x0100
        /*0b46*/ 	.byte	0x08
	.zero		1


	//   ....[18]....
        /*0b48*/ 	.word	0x00000750
        /*0b4c*/ 	.word	0x000000ff
        /*0b50*/ 	.word	0x000388a8
        /*0b54*/ 	.short	0x0100
        /*0b56*/ 	.byte	0x08
	.zero		1


	//   ....[19]....
        /*0b58*/ 	.word	0x00000880
        /*0b5c*/ 	.word	0x000000ff
        /*0b60*/ 	.word	0x000388b0
        /*0b64*/ 	.short	0x0100
        /*0b66*/ 	.byte	0x08
	.zero		1


	//   ....[20]....
        /*0b68*/ 	.word	0x00000890
        /*0b6c*/ 	.word	0x000000ff
        /*0b70*/ 	.word	0x000388c0
        /*0b74*/ 	.short	0x0100
        /*0b76*/ 	.byte	0x08
	.zero		1


	//   ....[21]....
        /*0b78*/ 	.word	0x000008a0
        /*0b7c*/ 	.word	0x000000ff
        /*0b80*/ 	.word	0x000388b8
        /*0b84*/ 	.short	0x0100
        /*0b86*/ 	.byte	0x08
	.zero		1


	//   ....[22]....
        /*0b88*/ 	.word	0x000008b0
        /*0b8c*/ 	.word	0x000000ff
        /*0b90*/ 	.word	0x000388c8
        /*0b94*/ 	.short	0x0100
        /*0b96*/ 	.byte	0x08
	.zero		1


	//   ....[23]....
        /*0b98*/ 	.word	0x00002010
        /*0b9c*/ 	.word	0x00000000
        /*0ba0*/ 	.word	0x00000000
        /*0ba4*/ 	.short	0x0101
        /*0ba6*/ 	.byte	0x3f
	.zero		1


	//   ....[24]....
        /*0ba8*/ 	.word	0x00002ac0
        /*0bac*/ 	.word	0x00000000
        /*0bb0*/ 	.word	0x00000000
        /*0bb4*/ 	.short	0x0101
        /*0bb6*/ 	.byte	0x3f
	.zero		1


	//   ....[25]....
        /*0bb8*/ 	.word	0x00003e80
        /*0bbc*/ 	.word	0x000000ff
        /*0bc0*/ 	.word	0x00038800
        /*0bc4*/ 	.short	0x010a
        /*0bc6*/ 	.byte	0x25
	.zero		1


	//   ....[26]....
        /*0bc8*/ 	.word	0x00003ef0
        /*0bcc*/ 	.word	0x00000003
        /*0bd0*/ 	.word	0x00038830
        /*0bd4*/ 	.short	0x010a
        /*0bd6*/ 	.byte	0x3f
	.zero		1


	//   ....[27]....
        /*0bd8*/ 	.word	0x00003f30
        /*0bdc*/ 	.word	0x00000003
        /*0be0*/ 	.word	0x00038830
        /*0be4*/ 	.short	0x010a
        /*0be6*/ 	.byte	0x3f
	.zero		1


	//   ....[28]....
        /*0be8*/ 	.word	0x000041b0
        /*0bec*/ 	.word	0x000000ff
        /*0bf0*/ 	.word	0x00038810
        /*0bf4*/ 	.short	0x010a
        /*0bf6*/ 	.byte	0x25
	.zero		1


	//   ....[29]....
        /*0bf8*/ 	.word	0x000041f0
        /*0bfc*/ 	.word	0x00000003
        /*0c00*/ 	.word	0x00038850
        /*0c04*/ 	.short	0x010a
        /*0c06*/ 	.byte	0x3f
	.zero		1


	//   ....[30]....
        /*0c08*/ 	.word	0x00004230
        /*0c0c*/ 	.word	0x00000003
        /*0c10*/ 	.word	0x00038850
        /*0c14*/ 	.short	0x010a
        /*0c16*/ 	.byte	0x3f
	.zero		1


	//   ....[31]....
        /*0c18*/ 	.word	0x00005500
        /*0c1c*/ 	.word	0x00000004
        /*0c20*/ 	.word	0x00000000
        /*0c24*/ 	.short	0x0101
        /*0c26*/ 	.byte	0x3f
	.zero		1


	//   ....[32]....
        /*0c28*/ 	.word	0x00006dc0
        /*0c2c*/ 	.word	0x00000003
        /*0c30*/ 	.word	0x00000000
        /*0c34*/ 	.short	0x0101
        /*0c36*/ 	.byte	0x3f
	.zero		1


	//   ....[33]....
        /*0c38*/ 	.word	0x00007010
        /*0c3c*/ 	.word	0x000000ff
        /*0c40*/ 	.word	0x00038830
        /*0c44*/ 	.short	0x010a
        /*0c46*/ 	.byte	0x05
	.zero		1


	//   ....[34]....
        /*0c48*/ 	.word	0x00007050
        /*0c4c*/ 	.word	0x000000ff
        /*0c50*/ 	.word	0x00038830
        /*0c54*/ 	.short	0x010a
        /*0c56*/ 	.byte	0x05
	.zero		1


	//   ....[35]....
        /*0c58*/ 	.word	0x000071e0
        /*0c5c*/ 	.word	0x000000ff
        /*0c60*/ 	.word	0x00038850
        /*0c64*/ 	.short	0x010a
        /*0c66*/ 	.byte	0x05
	.zero		1


	//   ....[36]....
        /*0c68*/ 	.word	0x00007220
        /*0c6c*/ 	.word	0x000000ff
        /*0c70*/ 	.word	0x00038850
        /*0c74*/ 	.short	0x010a
        /*0c76*/ 	.byte	0x05
	.zero		1


	//   ....[37]....
        /*0c78*/ 	.word	0x000083b0
        /*0c7c*/ 	.word	0x00000008
        /*0c80*/ 	.word	0x00000000
        /*0c84*/ 	.short	0x0101
        /*0c86*/ 	.byte	0x3f
	.zero		1


	//   ....[38]....
        /*0c88*/ 	.word	0x0000a2e0
        /*0c8c*/ 	.word	0x0000000a
        /*0c90*/ 	.word	0x00000000
        /*0c94*/ 	.short	0x0101
        /*0c96*/ 	.byte	0x3f
	.zero		1


	//   ....[39]....
        /*0c98*/ 	.word	0x0000a670
        /*0c9c*/ 	.word	0x000000ff
        /*0ca0*/ 	.word	0x00038830
        /*0ca4*/ 	.short	0x010a
        /*0ca6*/ 	.byte	0x05
	.zero		1


	//   ....[40]....
        /*0ca8*/ 	.word	0x0000a6b0
        /*0cac*/ 	.word	0x000000ff
        /*0cb0*/ 	.word	0x00038830
        /*0cb4*/ 	.short	0x010a
        /*0cb6*/ 	.byte	0x05
	.zero		1


	//   ....[41]....
        /*0cb8*/ 	.word	0x0000a840
        /*0cbc*/ 	.word	0x000000ff
        /*0cc0*/ 	.word	0x00038850
        /*0cc4*/ 	.short	0x010a
        /*0cc6*/ 	.byte	0x05
	.zero		1


	//   ....[42]....
        /*0cc8*/ 	.word	0x0000a880
        /*0ccc*/ 	.word	0x000000ff
        /*0cd0*/ 	.word	0x00038850
        /*0cd4*/ 	.short	0x010a
        /*0cd6*/ 	.byte	0x05
	.zero		1


	//   ....[43]....
        /*0cd8*/ 	.word	0x0000c310
        /*0cdc*/ 	.word	0x00000099
        /*0ce0*/ 	.word	0x00000000
        /*0ce4*/ 	.short	0x0101
        /*0ce6*/ 	.byte	0x3f
	.zero		1


	//   ....[44]....
        /*0ce8*/ 	.word	0x0000ce60
        /*0cec*/ 	.word	0x000000b3
        /*0cf0*/ 	.word	0x00000000
        /*0cf4*/ 	.short	0x0101
        /*0cf6*/ 	.byte	0x3f
	.zero		1


	//   ....[45]....
        /*0cf8*/ 	.word	0x0000cf70
        /*0cfc*/ 	.word	0x000000ff
        /*0d00*/ 	.word	0x00038830
        /*0d04*/ 	.short	0x010a
        /*0d06*/ 	.byte	0x05
	.zero		1


	//   ....[46]....
        /*0d08*/ 	.word	0x0000cfb0
        /*0d0c*/ 	.word	0x000000ff
        /*0d10*/ 	.word	0x00038830
        /*0d14*/ 	.short	0x010a
        /*0d16*/ 	.byte	0x05
	.zero		1


	//   ....[47]....
        /*0d18*/ 	.word	0x0000d140
        /*0d1c*/ 	.word	0x000000ff
        /*0d20*/ 	.word	0x00038850
        /*0d24*/ 	.short	0x010a
        /*0d26*/ 	.byte	0x05
	.zero		1


	//   ....[48]....
        /*0d28*/ 	.word	0x0000d180
        /*0d2c*/ 	.word	0x000000ff
        /*0d30*/ 	.word	0x00038850
        /*0d34*/ 	.short	0x010a
        /*0d36*/ 	.byte	0x05
	.zero		1


	//   ....[49]....
        /*0d38*/ 	.word	0x0000e2e0
        /*0d3c*/ 	.word	0x00000007
        /*0d40*/ 	.word	0x00000000
        /*0d44*/ 	.short	0x0101
        /*0d46*/ 	.byte	0x3f
	.zero		1


	//   ....[50]....
        /*0d48*/ 	.word	0x00010200
        /*0d4c*/ 	.word	0x0000000a
        /*0d50*/ 	.word	0x00000000
        /*0d54*/ 	.short	0x0101
        /*0d56*/ 	.byte	0x3f
	.zero		1


	//   ....[51]....
        /*0d58*/ 	.word	0x00012860
        /*0d5c*/ 	.word	0x000000ff
        /*0d60*/ 	.word	0x00000000
        /*0d64*/ 	.short	0x0101
        /*0d66*/ 	.byte	0x05
	.zero		1


	//   ....[52]....
        /*0d68*/ 	.word	0x000159b0
        /*0d6c*/ 	.word	0x00000000
        /*0d70*/ 	.word	0x00038840
        /*0d74*/ 	.short	0x010a
        /*0d76*/ 	.byte	0x3f
	.zero		1


	//   ....[53]....
        /*0d78*/ 	.word	0x00016590
        /*0d7c*/ 	.word	0x00000008
        /*0d80*/ 	.word	0x00038800
        /*0d84*/ 	.short	0x0107
        /*0d86*/ 	.byte	0x3f
	.zero		1


	//   ....[54]....
        /*0d88*/ 	.word	0x00016640
        /*0d8c*/ 	.word	0x00000000
        /*0d90*/ 	.word	0x00038800
        /*0d94*/ 	.short	0x0101
        /*0d96*/ 	.byte	0x3f
	.zero		1


	//   ....[55]....
        /*0d98*/ 	.word	0x00017610
        /*0d9c*/ 	.word	0x00000000
        /*0da0*/ 	.word	0x00038810
        /*0da4*/ 	.short	0x0107
        /*0da6*/ 	.byte	0x3f
	.zero		1


	//   ....[56]....
        /*0da8*/ 	.word	0x00017710
        /*0dac*/ 	.word	0x00000002
        /*0db0*/ 	.word	0x00038810
        /*0db4*/ 	.short	0x0101
        /*0db6*/ 	.byte	0x3f
	.zero		1


	//   ....[57]....
        /*0db8*/ 	.word	0x00017730
        /*0dbc*/ 	.word	0x00000002
        /*0dc0*/ 	.word	0x00038820
        /*0dc4*/ 	.short	0x010a
        /*0dc6*/ 	.byte	0x3f
	.zero		1


	//   ....[58]....
        /*0dc8*/ 	.word	0x00017830
        /*0dcc*/ 	.word	0x00000000
        /*0dd0*/ 	.word	0x00038860
        /*0dd4*/ 	.short	0x010a
        /*0dd6*/ 	.byte	0x3f
	.zero		1


	//   ....[59]....
        /*0dd8*/ 	.word	0x000184b0
        /*0ddc*/ 	.word	0x00000003
        /*0de0*/ 	.word	0x00038840
        /*0de4*/ 	.short	0x010a
        /*0de6*/ 	.byte	0x3f
	.zero		1


	//   ....[60]....
        /*0de8*/ 	.word	0x00018700
        /*0dec*/ 	.word	0x00000003
        /*0df0*/ 	.word	0x00038860
        /*0df4*/ 	.short	0x010a
        /*0df6*/ 	.byte	0x3f
	.zero		1


	//   ....[61]....
        /*0df8*/ 	.word	0x00019320
        /*0dfc*/ 	.word	0x00000004
        /*0e00*/ 	.word	0x00038840
        /*0e04*/ 	.short	0x010a
        /*0e06*/ 	.byte	0x3f
	.zero		1


	//   ....[62]....
        /*0e08*/ 	.word	0x00019560
        /*0e0c*/ 	.word	0x00000004
        /*0e10*/ 	.word	0x00038860
        /*0e14*/ 	.short	0x010a
        /*0e16*/ 	.byte	0x3f
	.zero		1


	//   ....[63]....
        /*0e18*/ 	.word	0x0001a0f0
        /*0e1c*/ 	.word	0x00000002
        /*0e20*/ 	.word	0x00038840
        /*0e24*/ 	.short	0x010a
        /*0e26*/ 	.byte	0x3f
	.zero		1


	//   ....[64]....
        /*0e28*/ 	.word	0x0001a340
        /*0e2c*/ 	.word	0x00000002
        /*0e30*/ 	.word	0x00038860
        /*0e34*/ 	.short	0x010a
        /*0e36*/ 	.byte	0x3f
	.zero		1


	//   ....[65]....
        /*0e38*/ 	.word	0x0001bb50
        /*0e3c*/ 	.word	0x00000000
        /*0e40*/ 	.word	0x00038820
        /*0e44*/ 	.short	0x010a
        /*0e46*/ 	.byte	0x3f
	.zero		1


	//   ....[66]....
        /*0e48*/ 	.word	0x0001bd10
        /*0e4c*/ 	.word	0x00000006
        /*0e50*/ 	.word	0x00000000
        /*0e54*/ 	.short	0x010a
        /*0e56*/ 	.byte	0x3f
	.zero		1


	//   ....[67]....
        /*0e58*/ 	.word	0x0001bd80
        /*0e5c*/ 	.word	0x00000007
        /*0e60*/ 	.word	0x00000000
        /*0e64*/ 	.short	0x010a
        /*0e66*/ 	.byte	0x3f
	.zero		1


	//   ....[68]....
        /*0e68*/ 	.word	0x0001bdf0
        /*0e6c*/ 	.word	0x00000004
        /*0e70*/ 	.word	0x00000000
        /*0e74*/ 	.short	0x010a
        /*0e76*/ 	.byte	0x3f
	.zero		1


	//   ....[69]....
        /*0e78*/ 	.word	0x0001be20
        /*0e7c*/ 	.word	0x00000003
        /*0e80*/ 	.word	0x00000000
        /*0e84*/ 	.short	0x010a
        /*0e86*/ 	.byte	0x3f
	.zero		1


	//   ....[70]....
        /*0e88*/ 	.word	0x0001be90
        /*0e8c*/ 	.word	0x00000003
        /*0e90*/ 	.word	0x00038800
        /*0e94*/ 	.short	0x010a
        /*0e96*/ 	.byte	0x3f
	.zero		1


	//   ....[71]....
        /*0e98*/ 	.word	0x0001bee0
        /*0e9c*/ 	.word	0x00000003
        /*0ea0*/ 	.word	0x00038830
        /*0ea4*/ 	.short	0x010a
        /*0ea6*/ 	.byte	0x3f
	.zero		1


	//   ....[72]....
        /*0ea8*/ 	.word	0x0001bf40
        /*0eac*/ 	.word	0x00000005
        /*0eb0*/ 	.word	0x00038810
        /*0eb4*/ 	.short	0x010a
        /*0eb6*/ 	.byte	0x3f
	.zero		1


	//   ....[73]....
        /*0eb8*/ 	.word	0x0001bf90
        /*0ebc*/ 	.word	0x00000003
        /*0ec0*/ 	.word	0x00038850
        /*0ec4*/ 	.short	0x010a
        /*0ec6*/ 	.byte	0x3f
	.zero		1


	//   ....[74]....
        /*0ec8*/ 	.word	0x0001bff0
        /*0ecc*/ 	.word	0x00000009
        /*0ed0*/ 	.word	0x00038830
        /*0ed4*/ 	.short	0x010a
        /*0ed6*/ 	.byte	0x3f
	.zero		1


	//   ....[75]....
        /*0ed8*/ 	.word	0x0001c050
        /*0edc*/ 	.word	0x00000009
        /*0ee0*/ 	.word	0x00038850
        /*0ee4*/ 	.short	0x010a
        /*0ee6*/ 	.byte	0x3f
	.zero		1


	//   ....[76]....
        /*0ee8*/ 	.word	0x0001c0b0
        /*0eec*/ 	.word	0x00000006
        /*0ef0*/ 	.word	0x00038830
        /*0ef4*/ 	.short	0x010a
        /*0ef6*/ 	.byte	0x3f
	.zero		1


	//   ....[77]....
        /*0ef8*/ 	.word	0x0001c110
        /*0efc*/ 	.word	0x00000006
        /*0f00*/ 	.word	0x00038850
        /*0f04*/ 	.short	0x010a
        /*0f06*/ 	.byte	0x3f
	.zero		1


	//   ....[78]....
        /*0f08*/ 	.word	0x0001c170
        /*0f0c*/ 	.word	0x00000008
        /*0f10*/ 	.word	0x00038830
        /*0f14*/ 	.short	0x010a
        /*0f16*/ 	.byte	0x3f
	.zero		1


	//   ....[79]....
        /*0f18*/ 	.word	0x0001c1d0
        /*0f1c*/ 	.word	0x00000008
        /*0f20*/ 	.word	0x00038850
        /*0f24*/ 	.short	0x010a
        /*0f26*/ 	.byte	0x3f
	.zero		1


	//   ....[80]....
        /*0f28*/ 	.word	0x0001c370
        /*0f2c*/ 	.word	0x00000000
        /*0f30*/ 	.word	0x00038840
        /*0f34*/ 	.short	0x010a
        /*0f36*/ 	.byte	0x3f
	.zero		1


	//   ....[81]....
        /*0f38*/ 	.word	0x0001d4c0
        /*0f3c*/ 	.word	0x00000002
        /*0f40*/ 	.word	0x00038820
        /*0f44*/ 	.short	0x010a
        /*0f46*/ 	.byte	0x3f
	.zero		1


	//   ....[82]....
        /*0f48*/ 	.word	0x0001d510
        /*0f4c*/ 	.word	0x00000000
        /*0f50*/ 	.word	0x00038860
        /*0f54*/ 	.short	0x010a
        /*0f56*/ 	.byte	0x3f
	.zero		1


	//   ....[83]....
        /*0f58*/ 	.word	0x0001d560
        /*0f5c*/ 	.word	0x00000003
        /*0f60*/ 	.word	0x00038840
        /*0f64*/ 	.short	0x010a
        /*0f66*/ 	.byte	0x3f
	.zero		1


	//   ....[84]....
        /*0f68*/ 	.word	0x0001d5b0
        /*0f6c*/ 	.word	0x00000003
        /*0f70*/ 	.word	0x00038860
        /*0f74*/ 	.short	0x010a
        /*0f76*/ 	.byte	0x3f
	.zero		1


	//   ....[85]....
        /*0f78*/ 	.word	0x0001d600
        /*0f7c*/ 	.word	0x00000004
        /*0f80*/ 	.word	0x00038840
        /*0f84*/ 	.short	0x010a
        /*0f86*/ 	.byte	0x3f
	.zero		1


	//   ....[86]....
        /*0f88*/ 	.word	0x0001d650
        /*0f8c*/ 	.word	0x00000004
        /*0f90*/ 	.word	0x00038860
        /*0f94*/ 	.short	0x010a
        /*0f96*/ 	.byte	0x3f
	.zero		1


	//   ....[87]....
        /*0f98*/ 	.word	0x0001d6a0
        /*0f9c*/ 	.word	0x00000002
        /*0fa0*/ 	.word	0x00038840
        /*0fa4*/ 	.short	0x010a
        /*0fa6*/ 	.byte	0x3f
	.zero		1


	//   ....[88]....
        /*0fa8*/ 	.word	0x0001d6f0
        /*0fac*/ 	.word	0x00000002
        /*0fb0*/ 	.word	0x00038860
        /*0fb4*/ 	.short	0x010a
        /*0fb6*/ 	.byte	0x3f
	.zero		1


	//   ....[89]....
        /*0fb8*/ 	.word	0x0001e150
        /*0fbc*/ 	.word	0x00000000
        /*0fc0*/ 	.word	0x00038820
        /*0fc4*/ 	.short	0x010a
        /*0fc6*/ 	.byte	0x3f
	.zero		1


	//   ....[90]....
        /*0fc8*/ 	.word	0x0001e2f0
        /*0fcc*/ 	.word	0x00000006
        /*0fd0*/ 	.word	0x00000000
        /*0fd4*/ 	.short	0x010a
        /*0fd6*/ 	.byte	0x3f
	.zero		1


	//   ....[91]....
        /*0fd8*/ 	.word	0x0001e340
        /*0fdc*/ 	.word	0x00000007
        /*0fe0*/ 	.word	0x00000000
        /*0fe4*/ 	.short	0x010a
        /*0fe6*/ 	.byte	0x3f
	.zero		1


	//   ....[92]....
        /*0fe8*/ 	.word	0x0001e390
        /*0fec*/ 	.word	0x00000004
        /*0ff0*/ 	.word	0x00000000
        /*0ff4*/ 	.short	0x010a
        /*0ff6*/ 	.byte	0x3f
	.zero		1


	//----- nvinfo : EIATTR_NUM_MBARRIERS
	.align		4
.L_438:
        /*0ff8*/ 	.byte	0x03, 0x38
        /*0ffa*/ 	.short	0x0017


	//----- nvinfo : EIATTR_EXIT_INSTR_OFFSETS
	.align		4
        /*0ffc*/ 	.byte	0x04, 0x1c
        /*0ffe*/ 	.short	(.L_440 - .L_439)


	//   ....[0]....
.L_439:
        /*1000*/ 	.word	0x00000a60


	//   ....[1]....
        /*1004*/ 	.word	0x00013ae0


	//   ....[2]....
        /*1008*/ 	.word	0x0001be70


	//----- nvinfo : EIATTR_MAX_THREADS
	.align		4
.L_440:
        /*100c*/ 	.byte	0x04, 0x05
        /*100e*/ 	.short	(.L_442 - .L_441)
.L_441:
        /*1010*/ 	.word	0x00000180
        /*1014*/ 	.word	0x00000001
        /*1018*/ 	.word	0x00000001


	//----- nvinfo : EIATTR_CRS_STACK_SIZE
	.align		4
.L_442:
        /*101c*/ 	.byte	0x04, 0x1e
        /*101e*/ 	.short	(.L_444 - .L_443)
.L_443:
        /*1020*/ 	.word	0x00000000


	//----- nvinfo : EIATTR_CBANK_PARAM_SIZE
	.align		4
.L_444:
        /*1024*/ 	.byte	0x03, 0x19
        /*1026*/ 	.short	0x0bf0


	//----- nvinfo : EIATTR_PARAM_CBANK
	.align		4
        /*1028*/ 	.byte	0x04, 0x0a
        /*102a*/ 	.short	(.L_446 - .L_445)
	.align		4
.L_445:
        /*102c*/ 	.word	index@(.nv.constant0._ZN7cutlass13device_kernelIN5flash11enable_sm90INS1_16FlashAttnFwdSm90INS1_25CollectiveMainloopFwdSm90ILi2EN4cute5tupleIJNS5_1CILi1EEES8_S8_EEENS6_IJNS7_ILi64EEESA_SA_EEELi512ENS_10bfloat16_tEfNS_4arch4Sm90ELb0ELb1ELb0ELb1ELb0ELb0ELb1ELb0ELb0ELb1ELb0ELb0EEENS1_21CollectiveEpilogueFwdINS6_IJSA_NS7_ILi512EEESA_EEES9_SC_SE_Li256ELb1ELb1ELb0ELb0EEENS1_36VarlenDynamicPersistentTileSchedulerILi64ELi64ELi256ELi128ELb0ELb1ELb1ELb1ELb0ELb1EEEEEEEEEvNT_6ParamsE)
        /*1030*/ 	.short	0x0210
        /*1032*/ 	.short	0x0bf0


	//----- nvinfo : EIATTR_SW_WAR
	.align		4
.L_446:
        /*1034*/ 	.byte	0x04, 0x36
        /*1036*/ 	.short	(.L_448 - .L_447)
.L_447:
        /*1038*/ 	.word	0x00000008
.L_448:


//--------------------- .nv.info._ZN7cutlass13device_kernelIN5flash11enable_sm90INS1_16FlashAttnFwdSm90INS1_25CollectiveMainloopFwdSm90ILi2EN4cute5tupleIJNS5_1CILi1EEES8_S8_EEENS6_IJNS7_ILi64EEESA_SA_EEELi512ENS_10bfloat16_tEfNS_4arch4Sm90ELb0ELb1ELb0ELb1ELb0ELb1ELb1ELb0ELb0ELb1ELb0ELb0EEENS1_21CollectiveEpilogueFwdINS6_IJSA_NS7_ILi512EEESA_EEES9_SC_SE_Li256ELb1ELb1ELb0ELb0EEENS1_36VarlenDynamicPersistentTileSchedulerILi64ELi64ELi256ELi128ELb0ELb1ELb1ELb1ELb0ELb1EEEEEEEEEvNT_6ParamsE --------------------------
	.section	.nv.info._ZN7cutlass13device_kernelIN5flash11enable_sm90INS1_16FlashAttnFwdSm90INS1_25CollectiveMainloopFwdSm90ILi2EN4cute5tupleIJNS5_1CILi1EEES8_S8_EEENS6_IJNS7_ILi64EEESA_SA_EEELi512ENS_10bfloat16_tEfNS_4arch4Sm90ELb0ELb1ELb0ELb1ELb0ELb1ELb1ELb0ELb0ELb1ELb0ELb0EEENS1_21CollectiveEpilogueFwdINS6_IJSA_NS7_ILi512EEESA_EEES9_SC_SE_Li256ELb1ELb1ELb0ELb0EEENS1_36VarlenDynamicPersistentTileSchedulerILi64ELi64ELi256ELi128ELb0ELb1ELb1ELb1ELb0ELb1EEEEEEEEEvNT_6ParamsE,"",@"SHT_CUDA_INFO"
	.sectionflags	@""
	.align	4


	//----- nvinfo : EIATTR_CUDA_API_VERSION
	.align		4
        /*0000*/ 	.byte	0x04, 0x37
        /*0002*/ 	.short	(.L_450 - .L_449)
.L_449:
        /*0004*/ 	.word	0x00000082


	//----- nvinfo : EIATTR_KPARAM_INFO
	.align		4
.L_450:
        /*0008*/ 	.byte	0x04, 0x17
        /*000a*/ 	.short	(.L_452 - .L_451)
.L_451:
        /*000c*/ 	.word	0x00000000
        /*0010*/ 	.short	0x0000
        /*0012*/ 	.short	0x0070
        /*0014*/ 	.byte	0x00, 0xf0, 0x01, 0x2e


	//----- nvinfo : EIATTR_SPARSE_MMA_MASK
	.align		4
.L_452:
        /*0018*/ 	.byte	0x03, 0x50
        /*001a*/ 	.short	0x0000


	//----- nvinfo : EIATTR_MAXREG_COUNT
	.align		4
        /*001c*/ 	.byte	0x03, 0x1b
        /*001e*/ 	.short	0x00a8


	//----- nvinfo : EIATTR_NUM_BARRIERS
	.align		4
        /*0020*/ 	.byte	0x02, 0x4c
        /*0022*/ 	.byte	0x10
	.zero		1


	//----- nvinfo : EIATTR_EXTERNS
	.align		4
        /*0024*/ 	.byte	0x04, 0x0f
        /*0026*/ 	.short	(.L_454 - .L_453)


	//   ....[0]....
	.align		4
.L_453:
        /*0028*/ 	.word	index@(__assertfail)


	//----- nvinfo : EIATTR_ANNOTATIONS
	.align		4
.L_454:
        /*002c*/ 	.byte	0x04, 0x55
        /*002e*/ 	.short	(.L_456 - .L_455)


	//   ....[0]....
.L_455:
        /* <DEDUP_REMOVED lines=95> */


	//----- nvinfo : EIATTR_MERCURY_ISA_VERSION
	.align		4
.L_456:
        /*0608*/ 	.byte	0x03, 0x5f
        /*060a*/ 	.short	0x0101


	//----- nvinfo : EIATTR_UNUSED_LOAD_BYTE_OFFSET
	.align		4
        /*060c*/ 	.byte	0x04, 0x44
        /*060e*/ 	.short	(.L_458 - .L_457)


	//   ....[0]....
.L_457:
        /*0610*/ 	.word	0x00000ab0
        /*0614*/ 	.word	0x0000fff0


	//   ....[1]....
        /*0618*/ 	.word	0x000196c0
        /*061c*/ 	.word	0x0000fff0


	//----- nvinfo : EIATTR_INT_WARP_WIDE_INSTR_OFFSETS
	.align		4
.L_458:
        /*0620*/ 	.byte	0x04, 0x31
        /*0622*/ 	.short	(.L_460 - .L_459)


	//   ....[0]....
.L_459:
        /*0624*/ 	.word	0x00000190


	//   ....[1]....
        /*0628*/ 	.word	0x000001d0


	//   ....[2]....
        /*062c*/ 	.word	0x00000240


	//   ....[3]....
        /*0630*/ 	.word	0x00000250


	//   ....[4]....
        /*0634*/ 	.word	0x0001fd00


	//   ....[5]....
        /*0638*/ 	.word	0x0001fd60


	//   ....[6]....
        /*063c*/ 	.word	0x000258f0


	//   ....[7]....
        /*0640*/ 	.word	0x00025950


	//----- nvinfo : EIATTR_COOP_GROUP_MASK_REGIDS
	.align		4
.L_460:
        /*0644*/ 	.byte	0x04, 0x29
        /*0646*/ 	.short	(.L_462 - .L_461)


	//   ....[0]....
.L_461:
        /*0648*/ 	.word	0xffffffff


	//   ....[1]....
        /*064c*/ 	.word	0xffffffff


	//   ....[2]....
        /*0650*/ 	.word	0xffffffff


	//   ....[3]....
        /*0654*/ 	.word	0xffffffff


	//   ....[4]....
        /*0658*/ 	.word	0xffffffff


	//   ....[5]....
        /*065c*/ 	.word	0xffffffff


	//   ....[6]....
        /*0660*/ 	.word	0xffffffff


	//   ....[7]....
        /*0664*/ 	.word	0xffffffff


	//   ....[8]....
        /*0668*/ 	.word	0xffffffff


	//   ....[9]....
        /*066c*/ 	.word	0xffffffff


	//   ....[10]....
        /*0670*/ 	.word	0xffffffff


	//   ....[11]....
        /*0674*/ 	.word	0xffffffff


	//   ....[12]....
        /*0678*/ 	.word	0xffffffff


	//   ....[13]....
        /*067c*/ 	.word	0xffffffff


	//   ....[14]....
        /*0680*/ 	.word	0xffffffff


	//   ....[15]....
        /*0684*/ 	.word	0xffffffff


	//   ....[16]....
        /*0688*/ 	.word	0xffffffff


	//   ....[17]....
        /*068c*/ 	.word	0xffffffff


	//   ....[18]....
        /*0690*/ 	.word	0xffffffff


	//   ....[19]....
        /*0694*/ 	.word	0xffffffff


	//   ....[20]....
        /*0698*/ 	.word	0xffffffff


	//   ....[21]....
        /*069c*/ 	.word	0xffffffff


	//   ....[22]....
        /*06a0*/ 	.word	0xffffffff


	//   ....[23]....
        /*06a4*/ 	.word	0xffffffff


	//   ....[24]....
        /*06a8*/ 	.word	0xffffffff


	//   ....[25]....
        /*06ac*/ 	.word	0xffffffff


	//   ....[26]....
        /*06b0*/ 	.word	0xffffffff


	//   ....[27]....
        /*06b4*/ 	.word	0xffffffff


	//   ....[28]....
        /*06b8*/ 	.word	0xffffffff


	//   ....[29]....
        /*06bc*/ 	.word	0xffffffff


	//   ....[30]....
        /*06c0*/ 	.word	0xffffffff


	//   ....[31]....
        /*06c4*/ 	.word	0xffffffff


	//   ....[32]....
        /*06c8*/ 	.word	0xffffffff


	//   ....[33]....
        /*06cc*/ 	.word	0xffffffff


	//   ....[34]....
        /*06d0*/ 	.word	0xffffffff


	//   ....[35]....
        /*06d4*/ 	.word	0xffffffff


	//   ....[36]....
        /*06d8*/ 	.word	0xffffffff


	//   ....[37]....
        /*06dc*/ 	.word	0xffffffff


	//   ....[38]....
        /*06e0*/ 	.word	0xffffffff


	//   ....[39]....
        /*06e4*/ 	.word	0xffffffff


	//   ....[40]....
        /*06e8*/ 	.word	0xffffffff


	//   ....[41]....
        /*06ec*/ 	.word	0xffffffff


	//   ....[42]....
        /*06f0*/ 	.word	0xffffffff


	//   ....[43]....
        /*06f4*/ 	.word	0xffffffff


	//   ....[44]....
        /*06f8*/ 	.word	0xffffffff


	//   ....[45]....
        /*06fc*/ 	.word	0xffffffff


	//   ....[46]....
        /*0700*/ 	.word	0xffffffff


	//   ....[47]....
        /*0704*/ 	.word	0xffffffff


	//   ....[48]....
        /*0708*/ 	.word	0xffffffff


	//   ....[49]....
        /*070c*/ 	.word	0xffffffff


	//   ....[50]....
        /*0710*/ 	.word	0xffffffff


	//   ....[51]....
        /*0714*/ 	.word	0xffffffff


	//   ....[52]....
        /*0718*/ 	.word	0xffffffff


	//   ....[53]....
        /*071c*/ 	.word	0xffffffff


	//   ....[54]....
        /*0720*/ 	.word	0xffffffff


	//   ....[55]....
        /*0724*/ 	.word	0xffffffff


	//   ....[56]....
        /*0728*/ 	.word	0xffffffff


	//   ....[57]....
        /*072c*/ 	.word	0xffffffff


	//   ....[58]....
        /*0730*/ 	.word	0xffffffff


	//   ....[59]....
        /*0734*/ 	.word	0xffffffff


	//   ....[60]....
        /*0738*/ 	.word	0xffffffff


	//   ....[61]....
        /*073c*/ 	.word	0xffffffff


	//   ....[62]....
        /*0740*/ 	.word	0xffffffff


	//   ....[63]....
        /*0744*/ 	.word	0xffffffff


	//   ....[64]....
        /*0748*/ 	.word	0xffffffff


	//   ....[65]....
        /*074c*/ 	.word	0xffffffff


	//   ....[66]....
        /*0750*/ 	.word	0xffffffff


	//   ....[67]....
        /*0754*/ 	.word	0xffffffff


	//   ....[68]....
        /*0758*/ 	.word	0xffffffff


	//   ....[69]....
        /*075c*/ 	.word	0xffffffff


	//   ....[70]....
        /*0760*/ 	.word	0xffffffff


	//   ....[71]....
        /*0764*/ 	.word	0xffffffff


	//   ....[72]....
        /*0768*/ 	.word	0xffffffff


	//   ....[73]....
        /*076c*/ 	.word	0xffffffff


	//   ....[74]....
        /*0770*/ 	.word	0xffffffff


	//   ....[75]....
        /*0774*/ 	.word	0xffffffff


	//   ....[76]....
        /*0778*/ 	.word	0xffffffff


	//   ....[77]....
        /*077c*/ 	.word	0xffffffff


	//   ....[78]....
        /*0780*/ 	.word	0xffffffff


	//   ....[79]....
        /*0784*/ 	.word	0xffffffff


	//   ....[80]....
        /*0788*/ 	.word	0xffffffff


	//   ....[81]....
        /*078c*/ 	.word	0xffffffff


	//   ....[82]....
        /*0790*/ 	.word	0xffffffff


	//   ....[83]....
        /*0794*/ 	.word	0xffffffff


	//   ....[84]....
        /*0798*/ 	.word	0xffffffff


	//   ....[85]....
        /*079c*/ 	.word	0xffffffff


	//   ....[86]....
        /*07a0*/ 	.word	0xffffffff


	//   ....[87]....
        /*07a4*/ 	.word	0xffffffff


	//   ....[88]....
        /*07a8*/ 	.word	0xffffffff


	//   ....[89]....
        /*07ac*/ 	.word	0xffffffff


	//   ....[90]....
        /*07b0*/ 	.word	0xffffffff


	//   ....[91]....
        /*07b4*/ 	.word	0xffffffff


	//   ....[92]....
        /*07b8*/ 	.word	0xffffffff


	//   ....[93]....
        /*07bc*/ 	.word	0xffffffff


	//   ....[94]....
        /*07c0*/ 	.word	0xffffffff


	//   ....[95]....
        /*07c4*/ 	.word	0xffffffff


	//   ....[96]....
        /*07c8*/ 	.word	0xffffffff


	//   ....[97]....
        /*07cc*/ 	.word	0xffffffff


	//   ....[98]....
        /*07d0*/ 	.word	0xffffffff


	//   ....[99]....
        /*07d4*/ 	.word	0xffffffff


	//   ....[100]....
        /*07d8*/ 	.word	0xffffffff


	//   ....[101]....
        /*07dc*/ 	.word	0xffffffff


	//   ....[102]....
        /*07e0*/ 	.word	0xffffffff


	//   ....[103]....
        /*07e4*/ 	.word	0xffffffff


	//   ....[104]....
        /*07e8*/ 	.word	0xffffffff


	//   ....[105]....
        /*07ec*/ 	.word	0xffffffff


	//   ....[106]....
        /*07f0*/ 	.word	0xffffffff


	//   ....[107]....
        /*07f4*/ 	.word	0xffffffff


	//   ....[108]....
        /*07f8*/ 	.word	0xffffffff


	//   ....[109]....
        /*07fc*/ 	.word	0xffffffff


	//   ....[110]....
        /*0800*/ 	.word	0xffffffff


	//   ....[111]....
        /*0804*/ 	.word	0xffffffff


	//   ....[112]....
        /*0808*/ 	.word	0xffffffff


	//   ....[113]....
        /*080c*/ 	.word	0xffffffff


	//   ....[114]....
        /*0810*/ 	.word	0xffffffff


	//   ....[115]....
        /*0814*/ 	.word	0xffffffff


	//   ....[116]....
        /*0818*/ 	.word	0xffffffff


	//   ....[117]....
        /*081c*/ 	.word	0xffffffff


	//   ....[118]....
        /*0820*/ 	.word	0xffffffff


	//   ....[119]....
        /*0824*/ 	.word	0xffffffff


	//   ....[120]....
        /*0828*/ 	.word	0xffffffff


	//   ....[121]....
        /*082c*/ 	.word	0xffffffff


	//   ....[122]....
        /*0830*/ 	.word	0xffffffff


	//   ....[123]....
        /*0834*/ 	.word	0xffffffff


	//   ....[124]....
        /*0838*/ 	.word	0x0500000f


	//   ....[125]....
        /*083c*/ 	.word	0x0500000f


	//   ....[126]....
        /*0840*/ 	.word	0x0500000f


	//   ....[127]....
        /*0844*/ 	.word	0x0500000f


	//   ....[128]....
        /*0848*/ 	.word	0x0500000f


	//   ....[129]....
        /*084c*/ 	.word	0x0500000f


	//   ....[130]....
        /*0850*/ 	.word	0x0500000f


	//   ....[131]....
        /*0854*/ 	.word	0x0500000f


	//   ....[132]....
        /*0858*/ 	.word	0x0500000f


	//   ....[133]....
        /*085c*/ 	.word	0x0500000f


	//   ....[134]....
        /*0860*/ 	.word	0x0500000f


	//   ....[135]....
        /*0864*/ 	.word	0x0500000f


	//   ....[136]....
        /*0868*/ 	.word	0x0500000f


	//   ....[137]....
        /*086c*/ 	.word	0x0500000f


	//   ....[138]....
        /*0870*/ 	.word	0x0500000f


	//   ....[139]....
        /*0874*/ 	.word	0x0500000f


	//   ....[140]....
        /*0878*/ 	.word	0x0500000f


	//   ....[141]....
        /*087c*/ 	.word	0x0500000f


	//   ....[142]....
        /*0880*/ 	.word	0x0500000f


	//   ....[143]....
        /*0884*/ 	.word	0x0500000f


	//   ....[144]....
        /*0888*/ 	.word	0x0500000f


	//   ....[145]....
        /*088c*/ 	.word	0x0500000f


	//   ....[146]....
        /*0890*/ 	.word	0x0500000f


	//   ....[147]....
        /*0894*/ 	.word	0x0500000f


	//   ....[148]....
        /*0898*/ 	.word	0x0500000f


	//   ....[149]....
        /*089c*/ 	.word	0x0500000f


	//   ....[150]....
        /*08a0*/ 	.word	0x0500000f


	//   ....[151]....
        /*08a4*/ 	.word	0x0500000f


	//   ....[152]....
        /*08a8*/ 	.word	0x0500000f


	//   ....[153]....
        /*08ac*/ 	.word	0x0500000f


	//   ....[154]....
        /*08b0*/ 	.word	0x0500000f


	//   ....[155]....
        /*08b4*/ 	.word	0x0500000f


	//   ....[156]....
        /*08b8*/ 	.word	0x0500000f


	//   ....[157]....
        /*08bc*/ 	.word	0x0500000f


	//   ....[158]....
        /*08c0*/ 	.word	0x0500000f


	//   ....[159]....
        /*08c4*/ 	.word	0x0500000f


	//   ....[160]....
        /*08c8*/ 	.word	0x0500000f


	//   ....[161]....
        /*08cc*/ 	.word	0x0500000f


	//   ....[162]....
        /*08d0*/ 	.word	0x0500000f


	//   ....[163]....
        /*08d4*/ 	.word	0x0500000f


	//   ....[164]....
        /*08d8*/ 	.word	0x0500000f


	//   ....[165]....
        /*08dc*/ 	.word	0x0500000f


	//   ....[166]....
        /*08e0*/ 	.word	0x0500000f


	//   ....[167]....
        /*08e4*/ 	.word	0x0500000f


	//   ....[168]....
        /*08e8*/ 	.word	0x0500000f


	//   ....[169]....
        /*08ec*/ 	.word	0x0500000f


	//   ....[170]....
        /*08f0*/ 	.word	0x0500000f


	//   ....[171]....
        /*08f4*/ 	.word	0x0500000f


	//   ....[172]....
        /*08f8*/ 	.word	0x0500000f


	//   ....[173]....
        /*08fc*/ 	.word	0x0500000f


	//   ....[174]....
        /*0900*/ 	.word	0x0500000f


	//   ....[175]....
        /*0904*/ 	.word	0x0500000f


	//----- nvinfo : EIATTR_COOP_GROUP_INSTR_OFFSETS
	.align		4
.L_462:
        /*0908*/ 	.byte	0x04, 0x28
        /*090a*/ 	.short	(.L_464 - .L_463)


	//   ....[0]....
.L_463:
        /*090c*/ 	.word	0x00000070


	//   ....[1]....
        /*0910*/ 	.word	0x000001a0


	//   ....[2]....
        /*0914*/ 	.word	0x000001f0


	//   ....[3]....
        /*0918*/ 	.word	0x00000400


	//   ....[4]....
        /*091c*/ 	.word	0x00000560


	//   ....[5]....
        /*0920*/ 	.word	0x00000680


	//   ....[6]....
        /*0924*/ 	.word	0x000007e0


	//   ....[7]....
        /*0928*/ 	.word	0x00004fa0


	//   ....[8]....
        /*092c*/ 	.word	0x000070e0


	//   ....[9]....
        /*0930*/ 	.word	0x00007810


	//   ....[10]....
        /*0934*/ 	.word	0x00007820


	//   ....[11]....
        /*0938*/ 	.word	0x00007830


	//   ....[12]....
        /*093c*/ 	.word	0x00007840


	//   ....[13]....
        /*0940*/ 	.word	0x00007b20


	//   ....[14]....
        /*0944*/ 	.word	0x00007b30


	//   ....[15]....
        /*0948*/ 	.word	0x00007b40


	//   ....[16]....
        /*094c*/ 	.word	0x00007b50


	//   ....[17]....
        /*0950*/ 	.word	0x00008e20


	//   ....[18]....
        /*0954*/ 	.word	0x00008e30


	//   ....[19]....
        /*0958*/ 	.word	0x00008e40


	//   ....[20]....
        /*095c*/ 	.word	0x00008e50


	//   ....[21]....
        /*0960*/ 	.word	0x00009070


	//   ....[22]....
        /*0964*/ 	.word	0x00009080


	//   ....[23]....
        /*0968*/ 	.word	0x00009090


	//   ....[24]....
        /*096c*/ 	.word	0x000090a0


	//   ....[25]....
        /*0970*/ 	.word	0x0000a860


	//   ....[26]....
        /*0974*/ 	.word	0x0000bfa0


	//   ....[27]....
        /*0978*/ 	.word	0x0000c730


	//   ....[28]....
        /*097c*/ 	.word	0x0000cdb0


	//   ....[29]....
        /*0980*/ 	.word	0x0000ce20


	//   ....[30]....
        /*0984*/ 	.word	0x0000d100


	//   ....[31]....
        /*0988*/ 	.word	0x0000d200


	//   ....[32]....
        /*098c*/ 	.word	0x0000d9a0


	//   ....[33]....
        /*0990*/ 	.word	0x0000e1c0


	//   ....[34]....
        /*0994*/ 	.word	0x0000f770


	//   ....[35]....
        /*0998*/ 	.word	0x0000fb70


	//   ....[36]....
        /*099c*/ 	.word	0x00010250


	//   ....[37]....
        /*09a0*/ 	.word	0x00010340


	//   ....[38]....
        /*09a4*/ 	.word	0x00010910


	//   ....[39]....
        /*09a8*/ 	.word	0x00010ae0


	//   ....[40]....
        /*09ac*/ 	.word	0x00011910


	//   ....[41]....
        /*09b0*/ 	.word	0x000121f0


	//   ....[42]....
        /*09b4*/ 	.word	0x00013b20


	//   ....[43]....
        /*09b8*/ 	.word	0x00013b30


	//   ....[44]....
        /*09bc*/ 	.word	0x00013b60


	//   ....[45]....
        /*09c0*/ 	.word	0x00013bf0


	//   ....[46]....
        /*09c4*/ 	.word	0x00014e60


	//   ....[47]....
        /*09c8*/ 	.word	0x000154b0


	//   ....[48]....
        /*09cc*/ 	.word	0x00016a50


	//   ....[49]....
        /*09d0*/ 	.word	0x00016e10


	//   ....[50]....
        /*09d4*/ 	.word	0x000173d0


	//   ....[51]....
        /*09d8*/ 	.word	0x000173f0


	//   ....[52]....
        /*09dc*/ 	.word	0x00017d00


	//   ....[53]....
        /*09e0*/ 	.word	0x00017ed0


	//   ....[54]....
        /*09e4*/ 	.word	0x00018b60


	//   ....[55]....
        /*09e8*/ 	.word	0x00018bd0


	//   ....[56]....
        /*09ec*/ 	.word	0x00018bf0


	//   ....[57]....
        /*09f0*/ 	.word	0x00018c40


	//   ....[58]....
        /*09f4*/ 	.word	0x00018c60


	//   ....[59]....
        /*09f8*/ 	.word	0x0001a650


	//   ....[60]....
        /*09fc*/ 	.word	0x0001ab50


	//   ....[61]....
        /*0a00*/ 	.word	0x0001ab80


	//   ....[62]....
        /*0a04*/ 	.word	0x0001abb0


	//   ....[63]....
        /*0a08*/ 	.word	0x0001abc0


	//   ....[64]....
        /*0a0c*/ 	.word	0x0001b250


	//   ....[65]....
        /*0a10*/ 	.word	0x0001b280


	//   ....[66]....
        /*0a14*/ 	.word	0x0001b4d0


	//   ....[67]....
        /*0a18*/ 	.word	0x0001b4f0


	//   ....[68]....
        /*0a1c*/ 	.word	0x0001c060


	//   ....[69]....
        /*0a20*/ 	.word	0x0001c090


	//   ....[70]....
        /*0a24*/ 	.word	0x0001c2d0


	//   ....[71]....
        /*0a28*/ 	.word	0x0001c2f0


	//   ....[72]....
        /*0a2c*/ 	.word	0x0001c5a0


	//   ....[73]....
        /*0a30*/ 	.word	0x0001c770


	//   ....[74]....
        /*0a34*/ 	.word	0x0001c7a0


	//   ....[75]....
        /*0a38*/ 	.word	0x0001c7d0


	//   ....[76]....
        /*0a3c*/ 	.word	0x0001c800


	//   ....[77]....
        /*0a40*/ 	.word	0x0001c830


	//   ....[78]....
        /*0a44*/ 	.word	0x0001c860


	//   ....[79]....
        /*0a48*/ 	.word	0x0001c9d0


	//   ....[80]....
        /*0a4c*/ 	.word	0x0001ca00


	//   ....[81]....
        /*0a50*/ 	.word	0x0001ca30


	//   ....[82]....
        /*0a54*/ 	.word	0x0001ca60


	//   ....[83]....
        /*0a58*/ 	.word	0x0001ca90


	//   ....[84]....
        /*0a5c*/ 	.word	0x0001cac0


	//   ....[85]....
        /*0a60*/ 	.word	0x0001cb60


	//   ....[86]....
        /*0a64*/ 	.word	0x0001cbc0


	//   ....[87]....
        /*0a68*/ 	.word	0x0001cc50


	//   ....[88]....
        /*0a6c*/ 	.word	0x0001dd80


	//   ....[89]....
        /*0a70*/ 	.word	0x000202c0


	//   ....[90]....
        /*0a74*/ 	.word	0x00020e30


	//   ....[91]....
        /*0a78*/ 	.word	0x00020e40


	//   ....[92]....
        /*0a7c*/ 	.word	0x00020e70


	//   ....[93]....
        /*0a80*/ 	.word	0x00020f50


	//   ....[94]....
        /*0a84*/ 	.word	0x00020f80


	//   ....[95]....
        /*0a88*/ 	.word	0x00020fe0


	//   ....[96]....
        /*0a8c*/ 	.word	0x00020ff0


	//   ....[97]....
        /*0a90*/ 	.word	0x00021060


	//   ....[98]....
        /*0a94*/ 	.word	0x00021a20


	//   ....[99]....
        /*0a98*/ 	.word	0x00021a30


	//   ....[100]....
        /*0a9c*/ 	.word	0x00021b50


	//   ....[101]....
        /*0aa0*/ 	.word	0x00021b60


	//   ....[102]....
        /*0aa4*/ 	.word	0x00021df0


	//   ....[103]....
        /*0aa8*/ 	.word	0x00021e00


	//   ....[104]....
        /*0aac*/ 	.word	0x00021f70


	//   ....[105]....
        /*0ab0*/ 	.word	0x00021f80


	//   ....[106]....
        /*0ab4*/ 	.word	0x00025b80


	//   ....[107]....
        /*0ab8*/ 	.word	0x00025bb0


	//   ....[108]....
        /*0abc*/ 	.word	0x00025bf0


	//   ....[109]....
        /*0ac0*/ 	.word	0x00025c20


	//   ....[110]....
        /*0ac4*/ 	.word	0x00025c50


	//   ....[111]....
        /*0ac8*/ 	.word	0x00025c80


	//   ....[112]....
        /*0acc*/ 	.word	0x00025cb0


	//   ....[113]....
        /*0ad0*/ 	.word	0x00025ce0


	//   ....[114]....
        /*0ad4*/ 	.word	0x00025e60


	//   ....[115]....
        /*0ad8*/ 	.word	0x00025e90


	//   ....[116]....
        /*0adc*/ 	.word	0x00025ec0


	//   ....[117]....
        /*0ae0*/ 	.word	0x00025ef0


	//   ....[118]....
        /*0ae4*/ 	.word	0x00025f20


	//   ....[119]....
        /*0ae8*/ 	.word	0x00025f50


	//   ....[120]....
        /*0aec*/ 	.word	0x00026010


	//   ....[121]....
        /*0af0*/ 	.word	0x00026030


	//   ....[122]....
        /*0af4*/ 	.word	0x000260a0


	//   ....[123]....
        /*0af8*/ 	.word	0x00026770


	//   ....[124]....
        /*0afc*/ 	.word	0x00026bb0


	//   ....[125]....
        /*0b00*/ 	.word	0x00026c40


	//   ....[126]....
        /*0b04*/ 	.word	0x00026c90


	//   ....[127]....
        /*0b08*/ 	.word	0x00026ce0


	//   ....[128]....
        /*0b0c*/ 	.word	0x00026d70


	//   ....[129]....
        /*0b10*/ 	.word	0x00026e00


	//   ....[130]....
        /*0b14*/ 	.word	0x00026e50


	//   ....[131]....
        /*0b18*/ 	.word	0x00026ea0


	//   ....[132]....
        /*0b1c*/ 	.word	0x00026f80


	//   ....[133]....
        /*0b20*/ 	.word	0x00027010


	//   ....[134]....
        /*0b24*/ 	.word	0x00027060


	//   ....[135]....
        /*0b28*/ 	.word	0x000270b0


	//   ....[136]....
        /*0b2c*/ 	.word	0x00027140


	//   ....[137]....
        /*0b30*/ 	.word	0x000271d0


	//   ....[138]....
        /*0b34*/ 	.word	0x00027220


	//   ....[139]....
        /*0b38*/ 	.word	0x00027270


	//   ....[140]....
        /*0b3c*/ 	.word	0x00027650


	//   ....[141]....
        /*0b40*/ 	.word	0x00027940


	//   ....[142]....
        /*0b44*/ 	.word	0x00027ad0


	//   ....[143]....
        /*0b48*/ 	.word	0x00027b30


	//   ....[144]....
        /*0b4c*/ 	.word	0x00027b90


	//   ....[145]....
        /*0b50*/ 	.word	0x00027be0


	//   ....[146]....
        /*0b54*/ 	.word	0x00027d40


	//   ....[147]....
        /*0b58*/ 	.word	0x00027de0


	//   ....[148]....
        /*0b5c*/ 	.word	0x00027e90


	//   ....[149]....
        /*0b60*/ 	.word	0x00027f70


	//   ....[150]....
        /*0b64*/ 	.word	0x00028150


	//   ....[151]....
        /*0b68*/ 	.word	0x00028220


	//   ....[152]....
        /*0b6c*/ 	.word	0x000284d0


	//   ....[153]....
        /*0b70*/ 	.word	0x000285e0


	//   ....[154]....
        /*0b74*/ 	.word	0x000287b0


	//   ....[155]....
        /*0b78*/ 	.word	0x00028880


	//   ....[156]....
        /*0b7c*/ 	.word	0x00028ab0


	//   ....[157]....
        /*0b80*/ 	.word	0x00028b00


	//   ....[158]....
        /*0b84*/ 	.word	0x00028e30


	//   ....[159]....
        /*0b88*/ 	.word	0x00028ed0


	//   ....[160]....
        /*0b8c*/ 	.word	0x00028ff0


	//   ....[161]....
        /*0b90*/ 	.word	0x00029070


	//   ....[162]....
        /*0b94*/ 	.word	0x000290f0


	//   ....[163]....
        /*0b98*/ 	.word	0x00029170


	//   ....[164]....
        /*0b9c*/ 	.word	0x000291f0


	//   ....[165]....
        /*0ba0*/ 	.word	0x00029280


	//   ....[166]....
        /*0ba4*/ 	.word	0x00029320


	//   ....[167]....
        /*0ba8*/ 	.word	0x000293d0


	//   ....[168]....
        /*0bac*/ 	.word	0x00029450


	//   ....[169]....
        /*0bb0*/ 	.word	0x000294d0


	//   ....[170]....
        /*0bb4*/ 	.word	0x00029550


	//   ....[171]....
        /*0bb8*/ 	.word	0x000295e0


	//   ....[172]....
        /*0bbc*/ 	.word	0x00029660


	//   ....[173]....
        /*0bc0*/ 	.word	0x00029700


	//   ....[174]....
        /*0bc4*/ 	.word	0x00029790


	//   ....[175]....
        /*0bc8*/ 	.word	0x000298c0


	//----- nvinfo : EIATTR_REG_RECONFIG
	.align		4
.L_464:
        /*0bcc*/ 	.byte	0x01, 0x54
	.zero		2


	//----- nvinfo : EIATTR_SYSCALL_OFFSETS
	.align		4
        /*0bd0*/ 	.byte	0x04, 0x46
        /*0bd2*/ 	.short	(.L_466 - .L_465)


	//   ....[0]....
.L_465:
        /*0bd4*/ 	.word	0x00001d40


	//   ....[1]....
        /*0bd8*/ 	.word	0x00001e90


	//   ....[2]....
        /*0bdc*/ 	.word	0x000072a0


	//   ....[3]....
        /*0be0*/ 	.word	0x000075c0


	//   ....[4]....
        /*0be4*/ 	.word	0x0001ff00


	//   ....[5]....
        /*0be8*/ 	.word	0x00020050


	//   ....[6]....
        /*0bec*/ 	.word	0x00020140


	//   ....[7]....
        /*0bf0*/ 	.word	0x000209f0


	//   ....[8]....
        /*0bf4*/ 	.word	0x00021390


	//----- nvinfo : EIATTR_MBARRIER_INSTR_OFFSETS
	.align		4
.L_466:
        /*0bf8*/ 	.byte	0x04, 0x39
        /*0bfa*/ 	.short	(.L_468 - .L_467)


	//   ....[0]....
.L_467:
        /*0bfc*/ 	.word	0x000002e0
        /*0c00*/ 	.word	0x000000ff
        /*0c04*/ 	.word	0x00038800
        /*0c08*/ 	.short	0x0100
        /*0c0a*/ 	.byte	0x08
	.zero		1


	//   ....[1]....
        /*0c0c*/ 	.word	0x000002f0
        /*0c10*/ 	.word	0x000000ff
        /*0c14*/ 	.word	0x00038810
        /*0c18*/ 	.short	0x0100
        /*0c1a*/ 	.byte	0x08
	.zero		1


	//   ....[2]....
        /*0c1c*/ 	.word	0x00000300
        /*0c20*/ 	.word	0x000000ff
        /*0c24*/ 	.word	0x00038820
        /*0c28*/ 	.short	0x0100
        /*0c2a*/ 	.byte	0x08
	.zero		1


	//   ....[3]....
        /*0c2c*/ 	.word	0x000003b0
        /*0c30*/ 	.word	0x000000ff
        /*0c34*/ 	.word	0x00038830
        /*0c38*/ 	.short	0x0100
        /*0c3a*/ 	.byte	0x06
	.zero		1


	//   ....[4]....
        /*0c3c*/ 	.word	0x000003c0
        /*0c40*/ 	.word	0x000000ff
        /*0c44*/ 	.word	0x00038840
        /*0c48*/ 	.short	0x0100
        /*0c4a*/ 	.byte	0x06
	.zero		1


	//   ....[5]....
        /*0c4c*/ 	.word	0x000003d0
        /*0c50*/ 	.word	0x000000ff
        /*0c54*/ 	.word	0x00038838
        /*0c58*/ 	.short	0x0100
        /*0c5a*/ 	.byte	0x06
	.zero		1


	//   ....[6]....
        /*0c5c*/ 	.word	0x000003e0
        /*0c60*/ 	.word	0x000000ff
        /*0c64*/ 	.word	0x00038848
        /*0c68*/ 	.short	0x0100
        /*0c6a*/ 	.byte	0x06
	.zero		1


	//   ....[7]....
        /*0c6c*/ 	.word	0x00000510
        /*0c70*/ 	.word	0x000000ff
        /*0c74*/ 	.word	0x00038850
        /*0c78*/ 	.short	0x0100
        /*0c7a*/ 	.byte	0x08
	.zero		1


	//   ....[8]....
        /*0c7c*/ 	.word	0x00000520
        /*0c80*/ 	.word	0x000000ff
        /*0c84*/ 	.word	0x00038860
        /*0c88*/ 	.short	0x0100
        /*0c8a*/ 	.byte	0x08
	.zero		1


	//   ....[9]....
        /*0c8c*/ 	.word	0x00000530
        /*0c90*/ 	.word	0x000000ff
        /*0c94*/ 	.word	0x00038858
        /*0c98*/ 	.short	0x0100
        /*0c9a*/ 	.byte	0x08
	.zero		1


	//   ....[10]....
        /*0c9c*/ 	.word	0x00000540
        /*0ca0*/ 	.word	0x000000ff
        /*0ca4*/ 	.word	0x00038868
        /*0ca8*/ 	.short	0x0100
        /*0caa*/ 	.byte	0x08
	.zero		1


	//   ....[11]....
        /*0cac*/ 	.word	0x00000630
        /*0cb0*/ 	.word	0x000000ff
        /*0cb4*/ 	.word	0x00038870
        /*0cb8*/ 	.short	0x0100
        /*0cba*/ 	.byte	0x06
	.zero		1


	//   ....[12]....
        /*0cbc*/ 	.word	0x00000640
        /*0cc0*/ 	.word	0x000000ff
        /*0cc4*/ 	.word	0x00038880
        /*0cc8*/ 	.short	0x0100
        /*0cca*/ 	.byte	0x06
	.zero		1


	//   ....[13]....
        /*0ccc*/ 	.word	0x00000650
        /*0cd0*/ 	.word	0x000000ff
        /*0cd4*/ 	.word	0x00038878
        /*0cd8*/ 	.short	0x0100
        /*0cda*/ 	.byte	0x06
	.zero		1


	//   ....[14]....
        /*0cdc*/ 	.word	0x00000660
        /*0ce0*/ 	.word	0x000000ff
        /*0ce4*/ 	.word	0x00038888
        /*0ce8*/ 	.short	0x0100
        /*0cea*/ 	.byte	0x06
	.zero		1


	//   ....[15]....
        /*0cec*/ 	.word	0x00000790
        /*0cf0*/ 	.word	0x000000ff
        /*0cf4*/ 	.word	0x00038890
        /*0cf8*/ 	.short	0x0100
        /*0cfa*/ 	.byte	0x08
	.zero		1


	//   ....[16]....
        /*0cfc*/ 	.word	0x000007a0
        /*0d00*/ 	.word	0x000000ff
        /*0d04*/ 	.word	0x000388a0
        /*0d08*/ 	.short	0x0100
        /*0d0a*/ 	.byte	0x08
	.zero		1


	//   ....[17]....
        /*0d0c*/ 	.word	0x000007b0
        /*0d10*/ 	.word	0x000000ff
        /*0d14*/ 	.word	0x00038898
        /*0d18*/ 	.short	0x0100
        /*0d1a*/ 	.byte	0x08
	.zero		1


	//   ....[18]....
        /*0d1c*/ 	.word	0x000007c0
        /*0d20*/ 	.word	0x000000ff
        /*0d24*/ 	.word	0x000388a8
        /*0d28*/ 	.short	0x0100
        /*0d2a*/ 	.byte	0x08
	.zero		1


	//   ....[19]....
        /*0d2c*/ 	.word	0x000008f0
        /*0d30*/ 	.word	0x000000ff
        /*0d34*/ 	.word	0x000388b0
        /*0d38*/ 	.short	0x0100
        /*0d3a*/ 	.byte	0x08
	.zero		1


	//   ....[20]....
        /*0d3c*/ 	.word	0x00000900
        /*0d40*/ 	.word	0x000000ff
        /*0d44*/ 	.word	0x000388c0
        /*0d48*/ 	.short	0x0100
        /*0d4a*/ 	.byte	0x08
	.zero		1


	//   ....[21]....
        /*0d4c*/ 	.word	0x00000910
        /*0d50*/ 	.word	0x000000ff
        /*0d54*/ 	.word	0x000388b8
        /*0d58*/ 	.short	0x0100
        /*0d5a*/ 	.byte	0x08
	.zero		1


	//   ....[22]....
        /*0d5c*/ 	.word	0x00000920
        /*0d60*/ 	.word	0x000000ff
        /*0d64*/ 	.word	0x000388c8
        /*0d68*/ 	.short	0x0100
        /*0d6a*/ 	.byte	0x08
	.zero		1


	//   ....[23]....
        /*0d6c*/ 	.word	0x00002a80
        /*0d70*/ 	.word	0x00000040
        /*0d74*/ 	.word	0x00038890
        /*0d78*/ 	.short	0x010a
        /*0d7a*/ 	.byte	0x3f
	.zero		1


	//   ....[24]....
        /*0d7c*/ 	.word	0x000034b0
        /*0d80*/ 	.word	0x00000040
        /*0d84*/ 	.word	0x00038890
        /*0d88*/ 	.short	0x010a
        /*0d8a*/ 	.byte	0x3f
	.zero		1


	//   ....[25]....
        /*0d8c*/ 	.word	0x00003dd0
        /*0d90*/ 	.word	0x00000040
        /*0d94*/ 	.word	0x00038890
        /*0d98*/ 	.short	0x010a
        /*0d9a*/ 	.byte	0x3f
	.zero		1


	//   ....[26]....
        /*0d9c*/ 	.word	0x00003fd0
        /*0da0*/ 	.word	0x00000004
        /*0da4*/ 	.word	0x00000000
        /*0da8*/ 	.short	0x0101
        /*0daa*/ 	.byte	0x3f
	.zero		1


	//   ....[27]....
        /*0dac*/ 	.word	0x00004010
        /*0db0*/ 	.word	0x00000040
        /*0db4*/ 	.word	0x000388b0
        /*0db8*/ 	.short	0x010a
        /*0dba*/ 	.byte	0x3f
	.zero		1


	//   ....[28]....
        /*0dbc*/ 	.word	0x00004640
        /*0dc0*/ 	.word	0x00000040
        /*0dc4*/ 	.word	0x00000000
        /*0dc8*/ 	.short	0x0101
        /*0dca*/ 	.byte	0x3f
	.zero		1


	//   ....[29]....
        /*0dcc*/ 	.word	0x000053f0
        /*0dd0*/ 	.word	0x00000000
        /*0dd4*/ 	.word	0x00000000
        /*0dd8*/ 	.short	0x0101
        /*0dda*/ 	.byte	0x3f
	.zero		1


	//   ....[30]....
        /*0ddc*/ 	.word	0x00005f60
        /*0de0*/ 	.word	0x00000000
        /*0de4*/ 	.word	0x00000000
        /*0de8*/ 	.short	0x0101
        /*0dea*/ 	.byte	0x3f
	.zero		1


	//   ....[31]....
        /*0dec*/ 	.word	0x00007330
        /*0df0*/ 	.word	0x00000012
        /*0df4*/ 	.word	0x00038800
        /*0df8*/ 	.short	0x010a
        /*0dfa*/ 	.byte	0x3f
	.zero		1


	//   ....[32]....
        /*0dfc*/ 	.word	0x00007380
        /*0e00*/ 	.word	0x00000012
        /*0e04*/ 	.word	0x00038800
        /*0e08*/ 	.short	0x010a
        /*0e0a*/ 	.byte	0x3f
	.zero		1


	//   ....[33]....
        /*0e0c*/ 	.word	0x00007d70
        /*0e10*/ 	.word	0x00000012
        /*0e14*/ 	.word	0x00038800
        /*0e18*/ 	.short	0x010a
        /*0e1a*/ 	.byte	0x3f
	.zero		1


	//   ....[34]....
        /*0e1c*/ 	.word	0x00009230
        /*0e20*/ 	.word	0x00000012
        /*0e24*/ 	.word	0x00038800
        /*0e28*/ 	.short	0x010a
        /*0e2a*/ 	.byte	0x3f
	.zero		1


	//   ....[35]....
        /*0e2c*/ 	.word	0x0000a180
        /*0e30*/ 	.word	0x00000000
        /*0e34*/ 	.word	0x00038830
        /*0e38*/ 	.short	0x010a
        /*0e3a*/ 	.byte	0x3f
	.zero		1


	//   ....[36]....
        /*0e3c*/ 	.word	0x0000a230
        /*0e40*/ 	.word	0x00000000
        /*0e44*/ 	.word	0x00038830
        /*0e48*/ 	.short	0x010a
        /*0e4a*/ 	.byte	0x3f
	.zero		1


	//   ....[37]....
        /*0e4c*/ 	.word	0x0000a540
        /*0e50*/ 	.word	0x00000012
        /*0e54*/ 	.word	0x00038810
        /*0e58*/ 	.short	0x010a
        /*0e5a*/ 	.byte	0x3f
	.zero		1


	//   ....[38]....
        /*0e5c*/ 	.word	0x0000a590
        /*0e60*/ 	.word	0x00000000
        /*0e64*/ 	.word	0x00038850
        /*0e68*/ 	.short	0x010a
        /*0e6a*/ 	.byte	0x3f
	.zero		1


	//   ....[39]....
        /*0e6c*/ 	.word	0x0000a620
        /*0e70*/ 	.word	0x00000000
        /*0e74*/ 	.word	0x00038850
        /*0e78*/ 	.short	0x010a
        /*0e7a*/ 	.byte	0x3f
	.zero		1


	//   ....[40]....
        /*0e7c*/ 	.word	0x0000c090
        /*0e80*/ 	.word	0x00000008
        /*0e84*/ 	.word	0x00000000
        /*0e88*/ 	.short	0x0101
        /*0e8a*/ 	.byte	0x3f
	.zero		1


	//   ....[41]....
        /*0e8c*/ 	.word	0x0000d9c0
        /*0e90*/ 	.word	0x00000000
        /*0e94*/ 	.word	0x00000000
        /*0e98*/ 	.short	0x0101
        /*0e9a*/ 	.byte	0x3f
	.zero		1


	//   ....[42]....
        /*0e9c*/ 	.word	0x0000dcf0
        /*0ea0*/ 	.word	0x000000c9
        /*0ea4*/ 	.word	0x00038830
        /*0ea8*/ 	.short	0x010a
        /*0eaa*/ 	.byte	0x3f
	.zero		1


	//   ....[43]....
        /*0eac*/ 	.word	0x0000dd60
        /*0eb0*/ 	.word	0x000000c9
        /*0eb4*/ 	.word	0x00038830
        /*0eb8*/ 	.short	0x010a
        /*0eba*/ 	.byte	0x3f
	.zero		1


	//   ....[44]....
        /*0ebc*/ 	.word	0x0000dfd0
        /*0ec0*/ 	.word	0x000000c9
        /*0ec4*/ 	.word	0x00038850
        /*0ec8*/ 	.short	0x010a
        /*0eca*/ 	.byte	0x3f
	.zero		1


	//   ....[45]....
        /*0ecc*/ 	.word	0x0000e020
        /*0ed0*/ 	.word	0x000000c9
        /*0ed4*/ 	.word	0x00038850
        /*0ed8*/ 	.short	0x010a
        /*0eda*/ 	.byte	0x3f
	.zero		1


	//   ....[46]....
        /*0edc*/ 	.word	0x0000f980
        /*0ee0*/ 	.word	0x00000015
        /*0ee4*/ 	.word	0x00000000
        /*0ee8*/ 	.short	0x0101
        /*0eea*/ 	.byte	0x3f
	.zero		1


	//   ....[47]....
        /*0eec*/ 	.word	0x00011930
        /*0ef0*/ 	.word	0x000000c9
        /*0ef4*/ 	.word	0x00000000
        /*0ef8*/ 	.short	0x0101
        /*0efa*/ 	.byte	0x3f
	.zero		1


	//   ....[48]....
        /*0efc*/ 	.word	0x00011d20
        /*0f00*/ 	.word	0x0000000f
        /*0f04*/ 	.word	0x00038830
        /*0f08*/ 	.short	0x010a
        /*0f0a*/ 	.byte	0x3f
	.zero		1


	//   ....[49]....
        /*0f0c*/ 	.word	0x00011d90
        /*0f10*/ 	.word	0x0000000f
        /*0f14*/ 	.word	0x00038830
        /*0f18*/ 	.short	0x010a
        /*0f1a*/ 	.byte	0x3f
	.zero		1


	//   ....[50]....
        /*0f1c*/ 	.word	0x00012000
        /*0f20*/ 	.word	0x0000000f
        /*0f24*/ 	.word	0x00038850
        /*0f28*/ 	.short	0x010a
        /*0f2a*/ 	.byte	0x3f
	.zero		1


	//   ....[51]....
        /*0f2c*/ 	.word	0x00012050
        /*0f30*/ 	.word	0x0000000f
        /*0f34*/ 	.word	0x00038850
        /*0f38*/ 	.short	0x010a
        /*0f3a*/ 	.byte	0x3f
	.zero		1


	//   ....[52]....
        /*0f3c*/ 	.word	0x00013e90
        /*0f40*/ 	.word	0x000000a2
        /*0f44*/ 	.word	0x00000000
        /*0f48*/ 	.short	0x0101
        /*0f4a*/ 	.byte	0x3f
	.zero		1


	//   ....[53]....
        /*0f4c*/ 	.word	0x00014e80
        /*0f50*/ 	.word	0x0000000f
        /*0f54*/ 	.word	0x00000000
        /*0f58*/ 	.short	0x0101
        /*0f5a*/ 	.byte	0x3f
	.zero		1


	//   ....[54]....
        /*0f5c*/ 	.word	0x00014fc0
        /*0f60*/ 	.word	0x00000015
        /*0f64*/ 	.word	0x00038830
        /*0f68*/ 	.short	0x010a
        /*0f6a*/ 	.byte	0x3f
	.zero		1


	//   ....[55]....
        /*0f6c*/ 	.word	0x00015030
        /*0f70*/ 	.word	0x00000015
        /*0f74*/ 	.word	0x00038830
        /*0f78*/ 	.short	0x010a
        /*0f7a*/ 	.byte	0x3f
	.zero		1


	//   ....[56]....
        /*0f7c*/ 	.word	0x000152a0
        /*0f80*/ 	.word	0x00000015
        /*0f84*/ 	.word	0x00038850
        /*0f88*/ 	.short	0x010a
        /*0f8a*/ 	.byte	0x3f
	.zero		1


	//   ....[57]....
        /*0f8c*/ 	.word	0x000152f0
        /*0f90*/ 	.word	0x00000015
        /*0f94*/ 	.word	0x00038850
        /*0f98*/ 	.short	0x010a
        /*0f9a*/ 	.byte	0x3f
	.zero		1


	//   ....[58]....
        /*0f9c*/ 	.word	0x00016c10
        /*0fa0*/ 	.word	0x0000000e
        /*0fa4*/ 	.word	0x00000000
        /*0fa8*/ 	.short	0x0101
        /*0faa*/ 	.byte	0x3f
	.zero		1


	//   ....[59]....
        /*0fac*/ 	.word	0x00018b80
        /*0fb0*/ 	.word	0x00000015
        /*0fb4*/ 	.word	0x00000000
        /*0fb8*/ 	.short	0x0101
        /*0fba*/ 	.byte	0x3f
	.zero		1


	//   ....[60]....
        /*0fbc*/ 	.word	0x0001b1f0
        /*0fc0*/ 	.word	0x00000000
        /*0fc4*/ 	.word	0x00000000
        /*0fc8*/ 	.short	0x0101
        /*0fca*/ 	.byte	0x3f
	.zero		1


	//   ....[61]....
        /*0fcc*/ 	.word	0x0001de70
        /*0fd0*/ 	.word	0x00000006
        /*0fd4*/ 	.word	0x00038820
        /*0fd8*/ 	.short	0x010a
        /*0fda*/ 	.byte	0x3f
	.zero		1


	//   ....[62]....
        /*0fdc*/ 	.word	0x0001df50
        /*0fe0*/ 	.word	0x00000005
        /*0fe4*/ 	.word	0x000388a0
        /*0fe8*/ 	.short	0x010a
        /*0fea*/ 	.byte	0x3f
	.zero		1


	//   ....[63]....
        /*0fec*/ 	.word	0x0001e1a0
        /*0ff0*/ 	.word	0x00000005
        /*0ff4*/ 	.word	0x000388c0
        /*0ff8*/ 	.short	0x010a
        /*0ffa*/ 	.byte	0x3f
	.zero		1


	//   ....[64]....
        /*0ffc*/ 	.word	0x0001ec20
        /*1000*/ 	.word	0x00000005
        /*1004*/ 	.word	0x000388a0
        /*1008*/ 	.short	0x010a
        /*100a*/ 	.byte	0x3f
	.zero		1


	//   ....[65]....
        /*100c*/ 	.word	0x0001ee60
        /*1010*/ 	.word	0x00000005
        /*1014*/ 	.word	0x000388c0
        /*1018*/ 	.short	0x010a
        /*101a*/ 	.byte	0x3f
	.zero		1


	//   ....[66]....
        /*101c*/ 	.word	0x00020550
        /*1020*/ 	.word	0x00000000
        /*1024*/ 	.word	0x00038840
        /*1028*/ 	.short	0x010a
        /*102a*/ 	.byte	0x3f
	.zero		1


	//   ....[67]....
        /*102c*/ 	.word	0x00021130
        /*1030*/ 	.word	0x00000008
        /*1034*/ 	.word	0x00038800
        /*1038*/ 	.short	0x0107
        /*103a*/ 	.byte	0x3f
	.zero		1


	//   ....[68]....
        /*103c*/ 	.word	0x000211e0
        /*1040*/ 	.word	0x00000000
        /*1044*/ 	.word	0x00038800
        /*1048*/ 	.short	0x0101
        /*104a*/ 	.byte	0x3f
	.zero		1


	//   ....[69]....
        /*104c*/ 	.word	0x000221b0
        /*1050*/ 	.word	0x00000000
        /*1054*/ 	.word	0x00038810
        /*1058*/ 	.short	0x0107
        /*105a*/ 	.byte	0x3f
	.zero		1


	//   ....[70]....
        /*105c*/ 	.word	0x000222b0
        /*1060*/ 	.word	0x00000002
        /*1064*/ 	.word	0x00038810
        /*1068*/ 	.short	0x0101
        /*106a*/ 	.byte	0x3f
	.zero		1


	//   ....[71]....
        /*106c*/ 	.word	0x000222d0
        /*1070*/ 	.word	0x00000002
        /*1074*/ 	.word	0x00038820
        /*1078*/ 	.short	0x010a
        /*107a*/ 	.byte	0x3f
	.zero		1


	//   ....[72]....
        /*107c*/ 	.word	0x000223d0
        /*1080*/ 	.word	0x00000000
        /*1084*/ 	.word	0x00038860
        /*1088*/ 	.short	0x010a
        /*108a*/ 	.byte	0x3f
	.zero		1


	//   ....[73]....
        /*108c*/ 	.word	0x00023050
        /*1090*/ 	.word	0x00000002
        /*1094*/ 	.word	0x00038840
        /*1098*/ 	.short	0x010a
        /*109a*/ 	.byte	0x3f
	.zero		1


	//   ....[74]....
        /*109c*/ 	.word	0x000232a0
        /*10a0*/ 	.word	0x00000002
        /*10a4*/ 	.word	0x00038860
        /*10a8*/ 	.short	0x010a
        /*10aa*/ 	.byte	0x3f
	.zero		1


	//   ....[75]....
        /*10ac*/ 	.word	0x00023ec0
        /*10b0*/ 	.word	0x00000003
        /*10b4*/ 	.word	0x00038840
        /*10b8*/ 	.short	0x010a
        /*10ba*/ 	.byte	0x3f
	.zero		1


	//   ....[76]....
        /*10bc*/ 	.word	0x00024100
        /*10c0*/ 	.word	0x00000003
        /*10c4*/ 	.word	0x00038860
        /*10c8*/ 	.short	0x010a
        /*10ca*/ 	.byte	0x3f
	.zero		1


	//   ....[77]....
        /*10cc*/ 	.word	0x00024c90
        /*10d0*/ 	.word	0x00000003
        /*10d4*/ 	.word	0x00038840
        /*10d8*/ 	.short	0x010a
        /*10da*/ 	.byte	0x3f
	.zero		1


	//   ....[78]....
        /*10dc*/ 	.word	0x00024ee0
        /*10e0*/ 	.word	0x00000003
        /*10e4*/ 	.word	0x00038860
        /*10e8*/ 	.short	0x010a
        /*10ea*/ 	.byte	0x3f
	.zero		1


	//   ....[79]....
        /*10ec*/ 	.word	0x000266f0
        /*10f0*/ 	.word	0x00000000
        /*10f4*/ 	.word	0x00038820
        /*10f8*/ 	.short	0x010a
        /*10fa*/ 	.byte	0x3f
	.zero		1


	//   ....[80]....
        /*10fc*/ 	.word	0x000268a0
        /*1100*/ 	.word	0x00000006
        /*1104*/ 	.word	0x00000000
        /*1108*/ 	.short	0x010a
        /*110a*/ 	.byte	0x3f
	.zero		1


	//   ....[81]....
        /*110c*/ 	.word	0x00026910
        /*1110*/ 	.word	0x00000007
        /*1114*/ 	.word	0x00000000
        /*1118*/ 	.short	0x010a
        /*111a*/ 	.byte	0x3f
	.zero		1


	//   ....[82]....
        /*111c*/ 	.word	0x00026980
        /*1120*/ 	.word	0x00000004
        /*1124*/ 	.word	0x00000000
        /*1128*/ 	.short	0x010a
        /*112a*/ 	.byte	0x3f
	.zero		1


	//   ....[83]....
        /*112c*/ 	.word	0x000269b0
        /*1130*/ 	.word	0x00000003
        /*1134*/ 	.word	0x00000000
        /*1138*/ 	.short	0x010a
        /*113a*/ 	.byte	0x3f
	.zero		1


	//   ....[84]....
        /*113c*/ 	.word	0x00026a10
        /*1140*/ 	.word	0x00000040
        /*1144*/ 	.word	0x00038890
        /*1148*/ 	.short	0x010a
        /*114a*/ 	.byte	0x3f
	.zero		1


	//   ....[85]....
        /*114c*/ 	.word	0x00026a60
        /*1150*/ 	.word	0x00000040
        /*1154*/ 	.word	0x00038890
        /*1158*/ 	.short	0x010a
        /*115a*/ 	.byte	0x3f
	.zero		1


	//   ....[86]....
        /*115c*/ 	.word	0x00026ab0
        /*1160*/ 	.word	0x00000040
        /*1164*/ 	.word	0x00038890
        /*1168*/ 	.short	0x010a
        /*116a*/ 	.byte	0x3f
	.zero		1


	//   ....[87]....
        /*116c*/ 	.word	0x00026b00
        /*1170*/ 	.word	0x00000040
        /*1174*/ 	.word	0x000388b0
        /*1178*/ 	.short	0x010a
        /*117a*/ 	.byte	0x3f
	.zero		1


	//   ....[88]....
        /*117c*/ 	.word	0x00026ed0
        /*1180*/ 	.word	0x00000012
        /*1184*/ 	.word	0x00038800
        /*1188*/ 	.short	0x010a
        /*118a*/ 	.byte	0x3f
	.zero		1


	//   ....[89]....
        /*118c*/ 	.word	0x000272a0
        /*1190*/ 	.word	0x00000012
        /*1194*/ 	.word	0x00038800
        /*1198*/ 	.short	0x010a
        /*119a*/ 	.byte	0x3f
	.zero		1


	//   ....[90]....
        /*119c*/ 	.word	0x000272f0
        /*11a0*/ 	.word	0x00000000
        /*11a4*/ 	.word	0x00038830
        /*11a8*/ 	.short	0x010a
        /*11aa*/ 	.byte	0x3f
	.zero		1


	//   ....[91]....
        /*11ac*/ 	.word	0x00027340
        /*11b0*/ 	.word	0x00000012
        /*11b4*/ 	.word	0x00038810
        /*11b8*/ 	.short	0x010a
        /*11ba*/ 	.byte	0x3f
	.zero		1


	//   ....[92]....
        /*11bc*/ 	.word	0x00027390
        /*11c0*/ 	.word	0x00000000
        /*11c4*/ 	.word	0x00038850
        /*11c8*/ 	.short	0x010a
        /*11ca*/ 	.byte	0x3f
	.zero		1


	//   ....[93]....
        /*11cc*/ 	.word	0x000273e0
        /*11d0*/ 	.word	0x000000c9
        /*11d4*/ 	.word	0x00038830
        /*11d8*/ 	.short	0x010a
        /*11da*/ 	.byte	0x3f
	.zero		1


	//   ....[94]....
        /*11dc*/ 	.word	0x00027430
        /*11e0*/ 	.word	0x000000c9
        /*11e4*/ 	.word	0x00038850
        /*11e8*/ 	.short	0x010a
        /*11ea*/ 	.byte	0x3f
	.zero		1


	//   ....[95]....
        /*11ec*/ 	.word	0x00027480
        /*11f0*/ 	.word	0x0000000f
        /*11f4*/ 	.word	0x00038830
        /*11f8*/ 	.short	0x010a
        /*11fa*/ 	.byte	0x3f
	.zero		1


	//   ....[96]....
        /*11fc*/ 	.word	0x000274d0
        /*1200*/ 	.word	0x0000000f
        /*1204*/ 	.word	0x00038850
        /*1208*/ 	.short	0x010a
        /*120a*/ 	.byte	0x3f
	.zero		1


	//   ....[97]....
        /*120c*/ 	.word	0x00027520
        /*1210*/ 	.word	0x00000015
        /*1214*/ 	.word	0x00038830
        /*1218*/ 	.short	0x010a
        /*121a*/ 	.byte	0x3f
	.zero		1


	//   ....[98]....
        /*121c*/ 	.word	0x00027570
        /*1220*/ 	.word	0x00000015
        /*1224*/ 	.word	0x00038850
        /*1228*/ 	.short	0x010a
        /*122a*/ 	.byte	0x3f
	.zero		1


	//   ....[99]....
        /*122c*/ 	.word	0x00027720
        /*1230*/ 	.word	0x00000005
        /*1234*/ 	.word	0x00038820
        /*1238*/ 	.short	0x010a
        /*123a*/ 	.byte	0x3f
	.zero		1


	//   ....[100]....
        /*123c*/ 	.word	0x00027770
        /*1240*/ 	.word	0x00000005
        /*1244*/ 	.word	0x000388a0
        /*1248*/ 	.short	0x010a
        /*124a*/ 	.byte	0x3f
	.zero		1


	//   ....[101]....
        /*124c*/ 	.word	0x000277c0
        /*1250*/ 	.word	0x00000005
        /*1254*/ 	.word	0x000388c0
        /*1258*/ 	.short	0x010a
        /*125a*/ 	.byte	0x3f
	.zero		1


	//   ....[102]....
        /*125c*/ 	.word	0x00027810
        /*1260*/ 	.word	0x00000005
        /*1264*/ 	.word	0x000388a0
        /*1268*/ 	.short	0x010a
        /*126a*/ 	.byte	0x3f
	.zero		1


	//   ....[103]....
        /*126c*/ 	.word	0x00027860
        /*1270*/ 	.word	0x00000005
        /*1274*/ 	.word	0x000388c0
        /*1278*/ 	.short	0x010a
        /*127a*/ 	.byte	0x3f
	.zero		1


	//   ....[104]....
        /*127c*/ 	.word	0x00027a00
        /*1280*/ 	.word	0x00000000
        /*1284*/ 	.word	0x00038840
        /*1288*/ 	.short	0x010a
        /*128a*/ 	.byte	0x3f
	.zero		1


	//   ....[105]....
        /*128c*/ 	.word	0x00028b50
        /*1290*/ 	.word	0x00000002
        /*1294*/ 	.word	0x00038820
        /*1298*/ 	.short	0x010a
        /*129a*/ 	.byte	0x3f
	.zero		1


	//   ....[106]....
        /*129c*/ 	.word	0x00028ba0
        /*12a0*/ 	.word	0x00000000
        /*12a4*/ 	.word	0x00038860
        /*12a8*/ 	.short	0x010a
        /*12aa*/ 	.byte	0x3f
	.zero		1


	//   ....[107]....
        /*12ac*/ 	.word	0x00028bf0
        /*12b0*/ 	.word	0x00000002
        /*12b4*/ 	.word	0x00038840
        /*12b8*/ 	.short	0x010a
        /*12ba*/ 	.byte	0x3f
	.zero		1


	//   ....[108]....
        /*12bc*/ 	.word	0x00028c40
        /*12c0*/ 	.word	0x00000002
        /*12c4*/ 	.word	0x00038860
        /*12c8*/ 	.short	0x010a
        /*12ca*/ 	.byte	0x3f
	.zero		1


	//   ....[109]....
        /*12cc*/ 	.word	0x00028c90
        /*12d0*/ 	.word	0x00000003
        /*12d4*/ 	.word	0x00038840
        /*12d8*/ 	.short	0x010a
        /*12da*/ 	.byte	0x3f
	.zero		1


	//   ....[110]....
        /*12dc*/ 	.word	0x00028ce0
        /*12e0*/ 	.word	0x00000003
        /*12e4*/ 	.word	0x00038860
        /*12e8*/ 	.short	0x010a
        /*12ea*/ 	.byte	0x3f
	.zero		1


	//   ....[111]....
        /*12ec*/ 	.word	0x00028d30
        /*12f0*/ 	.word	0x00000003
        /*12f4*/ 	.word	0x00038840
        /*12f8*/ 	.short	0x010a
        /*12fa*/ 	.byte	0x3f
	.zero		1


	//   ....[112]....
        /*12fc*/ 	.word	0x00028d80
        /*1300*/ 	.word	0x00000003
        /*1304*/ 	.word	0x00038860
        /*1308*/ 	.short	0x010a
        /*130a*/ 	.byte	0x3f
	.zero		1


	//   ....[113]....
        /*130c*/ 	.word	0x000297e0
        /*1310*/ 	.word	0x00000000
        /*1314*/ 	.word	0x00038820
        /*1318*/ 	.short	0x010a
        /*131a*/ 	.byte	0x3f
	.zero		1


	//   ....[114]....
        /*131c*/ 	.word	0x00029980
        /*1320*/ 	.word	0x00000006
        /*1324*/ 	.word	0x00000000
        /*1328*/ 	.short	0x010a
        /*132a*/ 	.byte	0x3f
	.zero		1


	//   ....[115]....
        /*132c*/ 	.word	0x000299d0
        /*1330*/ 	.word	0x00000007
        /*1334*/ 	.word	0x00000000
        /*1338*/ 	.short	0x010a
        /*133a*/ 	.byte	0x3f
	.zero		1


	//   ....[116]....
        /*133c*/ 	.word	0x00029a20
        /*1340*/ 	.word	0x00000004
        /*1344*/ 	.word	0x00000000
        /*1348*/ 	.short	0x010a
        /*134a*/ 	.byte	0x3f
	.zero		1


	//----- nvinfo : EIATTR_NUM_MBARRIERS
	.align		4
.L_468:
        /*134c*/ 	.byte	0x03, 0x38
        /*134e*/ 	.short	0x0017


	//----- nvinfo : EIATTR_EXIT_INSTR_OFFSETS
	.align		4
        /*1350*/ 	.byte	0x04, 0x1c
        /*1352*/ 	.short	(.L_470 - .L_469)


	//   ....[0]....
.L_469:
        /*1354*/ 	.word	0x00026a00


	//----- nvinfo : EIATTR_MAX_THREADS
	.align		4
.L_470:
        /*1358*/ 	.byte	0x04, 0x05
        /*135a*/ 	.short	(.L_472 - .L_471)
.L_471:
        /*135c*/ 	.word	0x00000180
        /*1360*/ 	.word	0x00000001
        /*1364*/ 	.word	0x00000001


	//----- nvinfo : EIATTR_CRS_STACK_SIZE
	.align		4
.L_472:
        /*1368*/ 	.byte	0x04, 0x1e
        /*136a*/ 	.short	(.L_474 - .L_473)
.L_473:
        /*136c*/ 	.word	0x00000000


	//----- nvinfo : EIATTR_CBANK_PARAM_SIZE
	.align		4
.L_474:
        /*1370*/ 	.byte	0x03, 0x19
        /*1372*/ 	.short	0x0bf0


	//----- nvinfo : EIATTR_PARAM_CBANK
	.align		4
        /*1374*/ 	.byte	0x04, 0x0a
        /*1376*/ 	.short	(.L_476 - .L_475)
	.align		4
.L_475:
        /*1378*/ 	.word	index@(.nv.constant0._ZN7cutlass13device_kernelIN5flash11enable_sm90INS1_16FlashAttnFwdSm90INS1_25CollectiveMainloopFwdSm90ILi2EN4cute5tupleIJNS5_1CILi1EEES8_S8_EEENS6_IJNS7_ILi64EEESA_SA_EEELi512ENS_10bfloat16_tEfNS_4arch4Sm90ELb0ELb1ELb0ELb1ELb0ELb1ELb1ELb0ELb0ELb1ELb0ELb0EEENS1_21CollectiveEpilogueFwdINS6_IJSA_NS7_ILi512EEESA_EEES9_SC_SE_Li256ELb1ELb1ELb0ELb0EEENS1_36VarlenDynamicPersistentTileSchedulerILi64ELi64ELi256ELi128ELb0ELb1ELb1ELb1ELb0ELb1EEEEEEEEEvNT_6ParamsE)
        /*137c*/ 	.short	0x0210
        /*137e*/ 	.short	0x0bf0


	//----- nvinfo : EIATTR_SW_WAR
	.align		4
.L_476:
        /*1380*/ 	.byte	0x04, 0x36
        /*1382*/ 	.short	(.L_478 - .L_477)
.L_477:
        /*1384*/ 	.word	0x00000008
.L_478:


//--------------------- .nv.info._ZN7cutlass13device_kernelIN5flash11enable_sm90INS1_16FlashAttnFwdSm90INS1_25CollectiveMainloopFwdSm90ILi2EN4cute5tupleIJNS5_1CILi1EEES8_S8_EEENS6_IJNS7_ILi64EEESA_SA_EEELi512ENS_10bfloat16_tEfNS_4arch4Sm90ELb1ELb0ELb0ELb0ELb0ELb0ELb0ELb0ELb0ELb1ELb0ELb0EEENS1_21CollectiveEpilogueFwdINS6_IJSA_NS7_ILi512EEESA_EEES9_SC_SE_Li256ELb0ELb1ELb0ELb0EEENS1_30DynamicPersistentTileSchedulerILi256ELi128ELb0ELb1ELb1EEEEEEEEEvNT_6ParamsE --------------------------
	.section	.nv.info._ZN7cutlass13device_kernelIN5flash11enable_sm90INS1_16FlashAttnFwdSm90INS1_25CollectiveMainloopFwdSm90ILi2EN4cute5tupleIJNS5_1CILi1EEES8_S8_EEENS6_IJNS7_ILi64EEESA_SA_EEELi512ENS_10bfloat16_tEfNS_4arch4Sm90ELb1ELb0ELb0ELb0ELb0ELb0ELb0ELb0ELb0ELb1ELb0ELb0EEENS1_21CollectiveEpilogueFwdINS6_IJSA_NS7_ILi512EEESA_EEES9_SC_SE_Li256ELb0ELb1ELb0ELb0EEENS1_30DynamicPersistentTileSchedulerILi256ELi128ELb0ELb1ELb1EEEEEEEEEvNT_6ParamsE,"",@"SHT_CUDA_INFO"
	.sectionflags	@""
	.align	4


	//----- nvinfo : EIATTR_CUDA_API_VERSION
	.align		4
        /*0000*/ 	.byte	0x04, 0x37
        /*0002*/ 	.short	(.L_480 - .L_479)
.L_479:
        /*0004*/ 	.word	0x00000082


	//----- nvinfo : EIATTR_KPARAM_INFO
	.align		4
.L_480:
        /*0008*/ 	.byte	0x04, 0x17
        /*000a*/ 	.short	(.L_482 - .L_481)
.L_481:
        /*000c*/ 	.word	0x00000000
        /*0010*/ 	.short	0x0000
        /*0012*/ 	.short	0x0070
        /*0014*/ 	.byte	0x00, 0xf0, 0x01, 0x2a


	//----- nvinfo : EIATTR_SPARSE_MMA_MASK
	.align		4
.L_482:
        /*0018*/ 	.byte	0x03, 0x50
        /*001a*/ 	.short	0x0000


	//----- nvinfo : EIATTR_MAXREG_COUNT
	.align		4
        /*001c*/ 	.byte	0x03, 0x1b
        /*001e*/ 	.short	0x00a8


	//----- nvinfo : EIATTR_NUM_BARRIERS
	.align		4
        /*0020*/ 	.byte	0x02, 0x4c
        /*0022*/ 	.byte	0x10
	.zero		1


	//----- nvinfo : EIATTR_EXTERNS
	.align		4
        /*0024*/ 	.byte	0x04, 0x0f
        /*0026*/ 	.short	(.L_484 - .L_483)


	//   ....[0]....
	.align		4
.L_483:
        /*0028*/ 	.word	index@(__assertfail)


	//----- nvinfo : EIATTR_ANNOTATIONS
	.align		4
.L_484:
        /*002c*/ 	.byte	0x04, 0x55
        /*002e*/ 	.short	(.L_486 - .L_485)


	//   ....[0]....
.L_485:
        /* <DEDUP_REMOVED lines=24> */


	//----- nvinfo : EIATTR_MERCURY_ISA_VERSION
	.align		4
.L_486:
        /*01a0*/ 	.byte	0x03, 0x5f
        /*01a2*/ 	.short	0x0101


	//----- nvinfo : EIATTR_INT_WARP_WIDE_INSTR_OFFSETS
	.align		4
        /*01a4*/ 	.byte	0x04, 0x31
        /*01a6*/ 	.short	(.L_488 - .L_487)


	//   ....[0]....
.L_487:
        /*01a8*/ 	.word	0x00000130


	//   ....[1]....
        /*01ac*/ 	.word	0x00000170


	//   ....[2]....
        /*01b0*/ 	.word	0x000001e0


	//   ....[3]....
        /*01b4*/ 	.word	0x0000c3e0


	//   ....[4]....
        /*01b8*/ 	.word	0x0000c470


	//   ....[5]....
        /*01bc*/ 	.word	0x00010a60


	//   ....[6]....
        /*01c0*/ 	.word	0x00010af0


	//----- nvinfo : EIATTR_COOP_GROUP_MASK_REGIDS
	.align		4
.L_488:
        /*01c4*/ 	.byte	0x04, 0x29
        /*01c6*/ 	.short	(.L_490 - .L_489)


	//   ....[0]....
.L_489:
        /*01c8*/ 	.word	0xffffffff


	//   ....[1]....
        /*01cc*/ 	.word	0xffffffff


	//   ....[2]....
        /*01d0*/ 	.word	0xffffffff


	//   ....[3]....
        /*01d4*/ 	.word	0xffffffff


	//   ....[4]....
        /*01d8*/ 	.word	0xffffffff


	//   ....[5]....
        /*01dc*/ 	.word	0xffffffff


	//   ....[6]....
        /*01e0*/ 	.word	0xffffffff


	//   ....[7]....
        /*01e4*/ 	.word	0xffffffff


	//   ....[8]....
        /*01e8*/ 	.word	0xffffffff


	//   ....[9]....
        /*01ec*/ 	.word	0xffffffff


	//   ....[10]....
        /*01f0*/ 	.word	0xffffffff


	//   ....[11]....
        /*01f4*/ 	.word	0xffffffff


	//   ....[12]....
        /*01f8*/ 	.word	0xffffffff


	//   ....[13]....
        /*01fc*/ 	.word	0xffffffff


	//   ....[14]....
        /*0200*/ 	.word	0xffffffff


	//   ....[15]....
        /*0204*/ 	.word	0xffffffff


	//   ....[16]....
        /*0208*/ 	.word	0xffffffff


	//   ....[17]....
        /*020c*/ 	.word	0xffffffff


	//   ....[18]....
        /*0210*/ 	.word	0xffffffff


	//   ....[19]....
        /*0214*/ 	.word	0xffffffff


	//   ....[20]....
        /*0218*/ 	.word	0xffffffff


	//   ....[21]....
        /*021c*/ 	.word	0xffffffff


	//   ....[22]....
        /*0220*/ 	.word	0xffffffff


	//   ....[23]....
        /*0224*/ 	.word	0xffffffff


	//   ....[24]....
        /*0228*/ 	.word	0xffffffff


	//   ....[25]....
        /*022c*/ 	.word	0xffffffff


	//   ....[26]....
        /*0230*/ 	.word	0xffffffff


	//   ....[27]....
        /*0234*/ 	.word	0xffffffff


	//   ....[28]....
        /*0238*/ 	.word	0xffffffff


	//   ....[29]....
        /*023c*/ 	.word	0xffffffff


	//   ....[30]....
        /*0240*/ 	.word	0xffffffff


	//   ....[31]....
        /*0244*/ 	.word	0xffffffff


	//   ....[32]....
        /*0248*/ 	.word	0xffffffff


	//   ....[33]....
        /*024c*/ 	.word	0xffffffff


	//   ....[34]....
        /*0250*/ 	.word	0xffffffff


	//   ....[35]....
        /*0254*/ 	.word	0xffffffff


	//   ....[36]....
        /*0258*/ 	.word	0xffffffff


	//   ....[37]....
        /*025c*/ 	.word	0xffffffff


	//   ....[38]....
        /*0260*/ 	.word	0xffffffff


	//   ....[39]....
        /*0264*/ 	.word	0xffffffff


	//   ....[40]....
        /*0268*/ 	.word	0xffffffff


	//   ....[41]....
        /*026c*/ 	.word	0xffffffff


	//   ....[42]....
        /*0270*/ 	.word	0xffffffff


	//   ....[43]....
        /*0274*/ 	.word	0xffffffff


	//   ....[44]....
        /*0278*/ 	.word	0xffffffff


	//   ....[45]....
        /*027c*/ 	.word	0xffffffff


	//   ....[46]....
        /*0280*/ 	.word	0xffffffff


	//   ....[47]....
        /*0284*/ 	.word	0xffffffff


	//   ....[48]....
        /*0288*/ 	.word	0xffffffff


	//   ....[49]....
        /*028c*/ 	.word	0xffffffff


	//   ....[50]....
        /*0290*/ 	.word	0xffffffff


	//   ....[51]....
        /*0294*/ 	.word	0xffffffff


	//   ....[52]....
        /*0298*/ 	.word	0xffffffff


	//   ....[53]....
        /*029c*/ 	.word	0xffffffff


	//   ....[54]....
        /*02a0*/ 	.word	0xffffffff


	//   ....[55]....
        /*02a4*/ 	.word	0xffffffff


	//   ....[56]....
        /*02a8*/ 	.word	0xffffffff


	//   ....[57]....
        /*02ac*/ 	.word	0x0500000f


	//   ....[58]....
        /*02b0*/ 	.word	0x0500000f


	//   ....[59]....
        /*02b4*/ 	.word	0x0500000f


	//   ....[60]....
        /*02b8*/ 	.word	0x0500000f


	//   ....[61]....
        /*02bc*/ 	.word	0x0500000f


	//   ....[62]....
        /*02c0*/ 	.word	0x0500000f


	//   ....[63]....
        /*02c4*/ 	.word	0x0500000f


	//   ....[64]....
        /*02c8*/ 	.word	0x0500000f


	//   ....[65]....
        /*02cc*/ 	.word	0x0500000f


	//   ....[66]....
        /*02d0*/ 	.word	0x0500000f


	//   ....[67]....
        /*02d4*/ 	.word	0x0500000f


	//----- nvinfo : EIATTR_COOP_GROUP_INSTR_OFFSETS
	.align		4
.L_490:
        /*02d8*/ 	.byte	0x04, 0x28
        /*02da*/ 	.short	(.L_492 - .L_491)


	//   ....[0]....
.L_491:
        /*02dc*/ 	.word	0x00000060


	//   ....[1]....
        /*02e0*/ 	.word	0x00000140


	//   ....[2]....
        /*02e4*/ 	.word	0x00000190


	//   ....[3]....
        /*02e8*/ 	.word	0x00000380


	//   ....[4]....
        /*02ec*/ 	.word	0x000004e0


	//   ....[5]....
        /*02f0*/ 	.word	0x00000600


	//   ....[6]....
        /*02f4*/ 	.word	0x00000760


	//   ....[7]....
        /*02f8*/ 	.word	0x00001900


	//   ....[8]....
        /*02fc*/ 	.word	0x000036c0


	//   ....[9]....
        /*0300*/ 	.word	0x00003cb0


	//   ....[10]....
        /*0304*/ 	.word	0x00003cd0


	//   ....[11]....
        /*0308*/ 	.word	0x00004110


	//   ....[12]....
        /*030c*/ 	.word	0x00004210


	//   ....[13]....
        /*0310*/ 	.word	0x00004440


	//   ....[14]....
        /*0314*/ 	.word	0x00004590


	//   ....[15]....
        /*0318*/ 	.word	0x00004f80


	//   ....[16]....
        /*031c*/ 	.word	0x00005270


	//   ....[17]....
        /*0320*/ 	.word	0x00005290


	//   ....[18]....
        /*0324*/ 	.word	0x00005690


	//   ....[19]....
        /*0328*/ 	.word	0x00005790


	//   ....[20]....
        /*032c*/ 	.word	0x000059e0


	//   ....[21]....
        /*0330*/ 	.word	0x00005b30


	//   ....[22]....
        /*0334*/ 	.word	0x00006d90


	//   ....[23]....
        /*0338*/ 	.word	0x000071a0


	//   ....[24]....
        /*033c*/ 	.word	0x000071d0


	//   ....[25]....
        /*0340*/ 	.word	0x00007490


	//   ....[26]....
        /*0344*/ 	.word	0x00007660


	//   ....[27]....
        /*0348*/ 	.word	0x00008660


	//   ....[28]....
        /*034c*/ 	.word	0x000086a0


	//   ....[29]....
        /*0350*/ 	.word	0x000086e0


	//   ....[30]....
        /*0354*/ 	.word	0x00008750


	//   ....[31]....
        /*0358*/ 	.word	0x00008780


	//   ....[32]....
        /*035c*/ 	.word	0x00009200


	//   ....[33]....
        /*0360*/ 	.word	0x0000a4c0


	//   ....[34]....
        /*0364*/ 	.word	0x0000a4f0


	//   ....[35]....
        /*0368*/ 	.word	0x0000a520


	//   ....[36]....
        /*036c*/ 	.word	0x0000a540


	//   ....[37]....
        /*0370*/ 	.word	0x0000ab90


	//   ....[38]....
        /*0374*/ 	.word	0x0000aba0


	//   ....[39]....
        /*0378*/ 	.word	0x0000add0


	//   ....[40]....
        /*037c*/ 	.word	0x0000adf0


	//   ....[41]....
        /*0380*/ 	.word	0x0000b780


	//   ....[42]....
        /*0384*/ 	.word	0x0000b7a0


	//   ....[43]....
        /*0388*/ 	.word	0x0000b9d0


	//   ....[44]....
        /*038c*/ 	.word	0x0000b9f0


	//   ....[45]....
        /*0390*/ 	.word	0x0000bcb0


	//   ....[46]....
        /*0394*/ 	.word	0x0000c9d0


	//   ....[47]....
        /*0398*/ 	.word	0x0000d310


	//   ....[48]....
        /*039c*/ 	.word	0x0000d340


	//   ....[49]....
        /*03a0*/ 	.word	0x0000d3f0


	//   ....[50]....
        /*03a4*/ 	.word	0x0000d400


	//   ....[51]....
        /*03a8*/ 	.word	0x0000d470


	//   ....[52]....
        /*03ac*/ 	.word	0x0000d480


	//   ....[53]....
        /*03b0*/ 	.word	0x0000d490


	//   ....[54]....
        /*03b4*/ 	.word	0x0000d4d0


	//   ....[55]....
        /*03b8*/ 	.word	0x00010c50


	//   ....[56]....
        /*03bc*/ 	.word	0x00010e40


	//   ....[57]....
        /*03c0*/ 	.word	0x00011440


	//   ....[58]....
        /*03c4*/ 	.word	0x000115a0


	//   ....[59]....
        /*03c8*/ 	.word	0x00011600


	//   ....[60]....
        /*03cc*/ 	.word	0x00011690


	//   ....[61]....
        /*03d0*/ 	.word	0x00011770


	//   ....[62]....
        /*03d4*/ 	.word	0x000117d0


	//   ....[63]....
        /*03d8*/ 	.word	0x000118b0


	//   ....[64]....
        /*03dc*/ 	.word	0x00011910


	//   ....[65]....
        /*03e0*/ 	.word	0x000119d0


	//   ....[66]....
        /*03e4*/ 	.word	0x00011cf0


	//   ....[67]....
        /*03e8*/ 	.word	0x00011e10


	//----- nvinfo : EIATTR_REG_RECONFIG
	.align		4
.L_492:
        /*03ec*/ 	.byte	0x01, 0x54
	.zero		2


	//----- nvinfo : EIATTR_SYSCALL_OFFSETS
	.align		4
        /*03f0*/ 	.byte	0x04, 0x46
        /*03f2*/ 	.short	(.L_494 - .L_493)


	//   ....[0]....
.L_493:
        /*03f4*/ 	.word	0x00003890


	//   ....[1]....
        /*03f8*/ 	.word	0x0000c5e0


	//   ....[2]....
        /*03fc*/ 	.word	0x0000c730


	//   ....[3]....
        /*0400*/ 	.word	0x0000c820


	//   ....[4]....
        /*0404*/ 	.word	0x0000cf50


	//----- nvinfo : EIATTR_MBARRIER_INSTR_OFFSETS
	.align		4
.L_494:
        /*0408*/ 	.byte	0x04, 0x39
        /*040a*/ 	.short	(.L_496 - .L_495)


	//   ....[0]....
.L_495:
        /*040c*/ 	.word	0x00000270
        /*0410*/ 	.word	0x000000ff
        /*0414*/ 	.word	0x00028c00
        /*0418*/ 	.short	0x0100
        /*041a*/ 	.byte	0x08
	.zero		1


	//   ....[1]....
        /*041c*/ 	.word	0x00000280
        /*0420*/ 	.word	0x000000ff
        /*0424*/ 	.word	0x00028c20
        /*0428*/ 	.short	0x0100
        /*042a*/ 	.byte	0x08
	.zero		1


	//   ....[2]....
        /*042c*/ 	.word	0x00000330
        /*0430*/ 	.word	0x000000ff
        /*0434*/ 	.word	0x00028c30
        /*0438*/ 	.short	0x0100
        /*043a*/ 	.byte	0x06
	.zero		1


	//   ....[3]....
        /*043c*/ 	.word	0x00000340
        /*0440*/ 	.word	0x000000ff
        /*0444*/ 	.word	0x00028c40
        /*0448*/ 	.short	0x0100
        /*044a*/ 	.byte	0x06
	.zero		1


	//   ....[4]....
        /*044c*/ 	.word	0x00000350
        /*0450*/ 	.word	0x000000ff
        /*0454*/ 	.word	0x00028c38
        /*0458*/ 	.short	0x0100
        /*045a*/ 	.byte	0x06
	.zero		1


	//   ....[5]....
        /*045c*/ 	.word	0x00000360
        /*0460*/ 	.word	0x000000ff
        /*0464*/ 	.word	0x00028c48
        /*0468*/ 	.short	0x0100
        /*046a*/ 	.byte	0x06
	.zero		1


	//   ....[6]....
        /*046c*/ 	.word	0x00000490
        /*0470*/ 	.word	0x000000ff
        /*0474*/ 	.word	0x00028c50
        /*0478*/ 	.short	0x0100
        /*047a*/ 	.byte	0x08
	.zero		1


	//   ....[7]....
        /*047c*/ 	.word	0x000004a0
        /*0480*/ 	.word	0x000000ff
        /*0484*/ 	.word	0x00028c60
        /*0488*/ 	.short	0x0100
        /*048a*/ 	.byte	0x08
	.zero		1


	//   ....[8]....
        /*048c*/ 	.word	0x000004b0
        /*0490*/ 	.word	0x000000ff
        /*0494*/ 	.word	0x00028c58
        /*0498*/ 	.short	0x0100
        /*049a*/ 	.byte	0x08
	.zero		1


	//   ....[9]....
        /*049c*/ 	.word	0x000004c0
        /*04a0*/ 	.word	0x000000ff
        /*04a4*/ 	.word	0x00028c68
        /*04a8*/ 	.short	0x0100
        /*04aa*/ 	.byte	0x08
	.zero		1


	//   ....[10]....
        /*04ac*/ 	.word	0x000005b0
        /*04b0*/ 	.word	0x000000ff
        /*04b4*/ 	.word	0x00028c70
        /*04b8*/ 	.short	0x0100
        /*04ba*/ 	.byte	0x06
	.zero		1


	//   ....[11]....
        /*04bc*/ 	.word	0x000005c0
        /*04c0*/ 	.word	0x000000ff
        /*04c4*/ 	.word	0x00028c80
        /*04c8*/ 	.short	0x0100
        /*04ca*/ 	.byte	0x06
	.zero		1


	//   ....[12]....
        /*04cc*/ 	.word	0x000005d0
        /*04d0*/ 	.word	0x000000ff
        /*04d4*/ 	.word	0x00028c78
        /*04d8*/ 	.short	0x0100
        /*04da*/ 	.byte	0x06
	.zero		1


	//   ....[13]....
        /*04dc*/ 	.word	0x000005e0
        /*04e0*/ 	.word	0x000000ff
        /*04e4*/ 	.word	0x00028c88
        /*04e8*/ 	.short	0x0100
        /*04ea*/ 	.byte	0x06
	.zero		1


	//   ....[14]....
        /*04ec*/ 	.word	0x00000710
        /*04f0*/ 	.word	0x000000ff
        /*04f4*/ 	.word	0x00028c90
        /*04f8*/ 	.short	0x0100
        /*04fa*/ 	.byte	0x08
	.zero		1


	//   ....[15]....
        /*04fc*/ 	.word	0x00000720
        /*0500*/ 	.word	0x000000ff
        /*0504*/ 	.word	0x00028ca0
        /*0508*/ 	.short	0x0100
        /*050a*/ 	.byte	0x08
	.zero		1


	//   ....[16]....
        /*050c*/ 	.word	0x00000730
        /*0510*/ 	.word	0x000000ff
        /*0514*/ 	.word	0x00028c98
        /*0518*/ 	.short	0x0100
        /*051a*/ 	.byte	0x08
	.zero		1


	//   ....[17]....
        /*051c*/ 	.word	0x00000740
        /*0520*/ 	.word	0x000000ff
        /*0524*/ 	.word	0x00028ca8
        /*0528*/ 	.short	0x0100
        /*052a*/ 	.byte	0x08
	.zero		1


	//   ....[18]....
        /*052c*/ 	.word	0x00000870
        /*0530*/ 	.word	0x000000ff
        /*0534*/ 	.word	0x00028cb0
        /*0538*/ 	.short	0x0100
        /*053a*/ 	.byte	0x08
	.zero		1


	//   ....[19]....
        /*053c*/ 	.word	0x00000880
        /*0540*/ 	.word	0x000000ff
        /*0544*/ 	.word	0x00028cc0
        /*0548*/ 	.short	0x0100
        /*054a*/ 	.byte	0x08
	.zero		1


	//   ....[20]....
        /*054c*/ 	.word	0x00000890
        /*0550*/ 	.word	0x000000ff
        /*0554*/ 	.word	0x00028cb8
        /*0558*/ 	.short	0x0100
        /*055a*/ 	.byte	0x08
	.zero		1


	//   ....[21]....
        /*055c*/ 	.word	0x000008a0
        /*0560*/ 	.word	0x000000ff
        /*0564*/ 	.word	0x00028cc8
        /*0568*/ 	.short	0x0100
        /*056a*/ 	.byte	0x08
	.zero		1


	//   ....[22]....
        /*056c*/ 	.word	0x00001a10
        /*0570*/ 	.word	0x000000ff
        /*0574*/ 	.word	0x00028c50
        /*0578*/ 	.short	0x010a
        /*057a*/ 	.byte	0x15
	.zero		1


	//   ....[23]....
        /*057c*/ 	.word	0x00001cd0
        /*0580*/ 	.word	0x00000000
        /*0584*/ 	.word	0x00000000
        /*0588*/ 	.short	0x0101
        /*058a*/ 	.byte	0x3f
	.zero		1


	//   ....[24]....
        /*058c*/ 	.word	0x00002620
        /*0590*/ 	.word	0x000000ff
        /*0594*/ 	.word	0x00028c50
        /*0598*/ 	.short	0x010a
        /*059a*/ 	.byte	0x15
	.zero		1


	//   ....[25]....
        /*059c*/ 	.word	0x00002660
        /*05a0*/ 	.word	0x000000ff
        /*05a4*/ 	.word	0x00028c50
        /*05a8*/ 	.short	0x010a
        /*05aa*/ 	.byte	0x15
	.zero		1


	//   ....[26]....
        /*05ac*/ 	.word	0x00002830
        /*05b0*/ 	.word	0x00000000
        /*05b4*/ 	.word	0x00000000
        /*05b8*/ 	.short	0x0101
        /*05ba*/ 	.byte	0x3f
	.zero		1


	//   ....[27]....
        /*05bc*/ 	.word	0x00003910
        /*05c0*/ 	.word	0x000000ff
        /*05c4*/ 	.word	0x00028c00
        /*05c8*/ 	.short	0x010a
        /*05ca*/ 	.byte	0x2b
	.zero		1


	//   ....[28]....
        /*05cc*/ 	.word	0x00003990
        /*05d0*/ 	.word	0x00000007
        /*05d4*/ 	.word	0x00028c30
        /*05d8*/ 	.short	0x010a
        /*05da*/ 	.byte	0x3f
	.zero		1


	//   ....[29]....
        /*05dc*/ 	.word	0x000039d0
        /*05e0*/ 	.word	0x00000007
        /*05e4*/ 	.word	0x00028c30
        /*05e8*/ 	.short	0x010a
        /*05ea*/ 	.byte	0x3f
	.zero		1


	//   ....[30]....
        /*05ec*/ 	.word	0x00004790
        /*05f0*/ 	.word	0x00000003
        /*05f4*/ 	.word	0x00000000
        /*05f8*/ 	.short	0x0101
        /*05fa*/ 	.byte	0x3f
	.zero		1


	//   ....[31]....
        /*05fc*/ 	.word	0x00004c30
        /*0600*/ 	.word	0x00000007
        /*0604*/ 	.word	0x00028c50
        /*0608*/ 	.short	0x010a
        /*060a*/ 	.byte	0x3f
	.zero		1


	//   ....[32]....
        /*060c*/ 	.word	0x00004c70
        /*0610*/ 	.word	0x00000007
        /*0614*/ 	.word	0x00028c50
        /*0618*/ 	.short	0x010a
        /*061a*/ 	.byte	0x3f
	.zero		1


	//   ....[33]....
        /*061c*/ 	.word	0x00004fa0
        /*0620*/ 	.word	0x00000007
        /*0624*/ 	.word	0x00000000
        /*0628*/ 	.short	0x0101
        /*062a*/ 	.byte	0x3f
	.zero		1


	//   ....[34]....
        /*062c*/ 	.word	0x000050b0
        /*0630*/ 	.word	0x000000ff
        /*0634*/ 	.word	0x00028c30
        /*0638*/ 	.short	0x010a
        /*063a*/ 	.byte	0x19
	.zero		1


	//   ....[35]....
        /*063c*/ 	.word	0x000050f0
        /*0640*/ 	.word	0x000000ff
        /*0644*/ 	.word	0x00028c30
        /*0648*/ 	.short	0x010a
        /*064a*/ 	.byte	0x19
	.zero		1


	//   ....[36]....
        /*064c*/ 	.word	0x00005e40
        /*0650*/ 	.word	0x000000a7
        /*0654*/ 	.word	0x00000000
        /*0658*/ 	.short	0x0101
        /*065a*/ 	.byte	0x3f
	.zero		1


	//   ....[37]....
        /*065c*/ 	.word	0x00006ad0
        /*0660*/ 	.word	0x000000ff
        /*0664*/ 	.word	0x00028c50
        /*0668*/ 	.short	0x010a
        /*066a*/ 	.byte	0x19
	.zero		1


	//   ....[38]....
        /*066c*/ 	.word	0x00006b10
        /*0670*/ 	.word	0x000000ff
        /*0674*/ 	.word	0x00028c50
        /*0678*/ 	.short	0x010a
        /*067a*/ 	.byte	0x19
	.zero		1


	//   ....[39]....
        /*067c*/ 	.word	0x00006db0
        /*0680*/ 	.word	0x000000aa
        /*0684*/ 	.word	0x00000000
        /*0688*/ 	.short	0x0101
        /*068a*/ 	.byte	0x3f
	.zero		1


	//   ....[40]....
        /*068c*/ 	.word	0x00006ed0
        /*0690*/ 	.word	0x000000ff
        /*0694*/ 	.word	0x00028c30
        /*0698*/ 	.short	0x010a
        /*069a*/ 	.byte	0x17
	.zero		1


	//   ....[41]....
        /*069c*/ 	.word	0x00006f10
        /*06a0*/ 	.word	0x000000ff
        /*06a4*/ 	.word	0x00028c30
        /*06a8*/ 	.short	0x010a
        /*06aa*/ 	.byte	0x17
	.zero		1


	//   ....[42]....
        /*06ac*/ 	.word	0x000079e0
        /*06b0*/ 	.word	0x0000009a
        /*06b4*/ 	.word	0x00000000
        /*06b8*/ 	.short	0x0101
        /*06ba*/ 	.byte	0x3f
	.zero		1


	//   ....[43]....
        /*06bc*/ 	.word	0x000083b0
        /*06c0*/ 	.word	0x000000ff
        /*06c4*/ 	.word	0x00028c50
        /*06c8*/ 	.short	0x010a
        /*06ca*/ 	.byte	0x17
	.zero		1


	//   ....[44]....
        /*06cc*/ 	.word	0x000083f0
        /*06d0*/ 	.word	0x000000ff
        /*06d4*/ 	.word	0x00028c50
        /*06d8*/ 	.short	0x010a
        /*06da*/ 	.byte	0x17
	.zero		1


	//   ....[45]....
        /*06dc*/ 	.word	0x00008680
        /*06e0*/ 	.word	0x000000aa
        /*06e4*/ 	.word	0x00000000
        /*06e8*/ 	.short	0x0101
        /*06ea*/ 	.byte	0x3f
	.zero		1


	//   ....[46]....
        /*06ec*/ 	.word	0x0000ab40
        /*06f0*/ 	.word	0x000000ff
        /*06f4*/ 	.word	0x00000000
        /*06f8*/ 	.short	0x0101
        /*06fa*/ 	.byte	0x05
	.zero		1


	//   ....[47]....
        /*06fc*/ 	.word	0x0000cc30
        /*0700*/ 	.word	0x00000003
        /*0704*/ 	.word	0x00028c40
        /*0708*/ 	.short	0x010a
        /*070a*/ 	.byte	0x3f
	.zero		1


	//   ....[48]....
        /*070c*/ 	.word	0x0000d580
        /*0710*/ 	.word	0x00000011
        /*0714*/ 	.word	0x00028c00
        /*0718*/ 	.short	0x0107
        /*071a*/ 	.byte	0x3f
	.zero		1


	//   ....[49]....
        /*071c*/ 	.word	0x0000d670
        /*0720*/ 	.word	0x00000011
        /*0724*/ 	.word	0x00028c00
        /*0728*/ 	.short	0x0101
        /*072a*/ 	.byte	0x3f
	.zero		1


	//   ....[50]....
        /*072c*/ 	.word	0x0000d690
        /*0730*/ 	.word	0x00000011
        /*0734*/ 	.word	0x00028c20
        /*0738*/ 	.short	0x010a
        /*073a*/ 	.byte	0x3f
	.zero		1


	//   ....[51]....
        /*073c*/ 	.word	0x0000d770
        /*0740*/ 	.word	0x00000000
        /*0744*/ 	.word	0x00028c60
        /*0748*/ 	.short	0x010a
        /*074a*/ 	.byte	0x3f
	.zero		1


	//   ....[52]....
        /*074c*/ 	.word	0x0000e350
        /*0750*/ 	.word	0x00000002
        /*0754*/ 	.word	0x00028c40
        /*0758*/ 	.short	0x010a
        /*075a*/ 	.byte	0x3f
	.zero		1


	//   ....[53]....
        /*075c*/ 	.word	0x0000e570
        /*0760*/ 	.word	0x00000002
        /*0764*/ 	.word	0x00028c60
        /*0768*/ 	.short	0x010a
        /*076a*/ 	.byte	0x3f
	.zero		1


	//   ....[54]....
        /*076c*/ 	.word	0x0000f110
        /*0770*/ 	.word	0x00000004
        /*0774*/ 	.word	0x00028c40
        /*0778*/ 	.short	0x010a
        /*077a*/ 	.byte	0x3f
	.zero		1


	//   ....[55]....
        /*077c*/ 	.word	0x0000f330
        /*0780*/ 	.word	0x00000004
        /*0784*/ 	.word	0x00028c60
        /*0788*/ 	.short	0x010a
        /*078a*/ 	.byte	0x3f
	.zero		1


	//   ....[56]....
        /*078c*/ 	.word	0x0000fe70
        /*0790*/ 	.word	0x00000004
        /*0794*/ 	.word	0x00028c40
        /*0798*/ 	.short	0x010a
        /*079a*/ 	.byte	0x3f
	.zero		1


	//   ....[57]....
        /*079c*/ 	.word	0x00010090
        /*07a0*/ 	.word	0x00000004
        /*07a4*/ 	.word	0x00028c60
        /*07a8*/ 	.short	0x010a
        /*07aa*/ 	.byte	0x3f
	.zero		1


	//   ....[58]....
        /*07ac*/ 	.word	0x00010dc0
        /*07b0*/ 	.word	0x00000000
        /*07b4*/ 	.word	0x00028c20
        /*07b8*/ 	.short	0x010a
        /*07ba*/ 	.byte	0x3f
	.zero		1


	//   ....[59]....
        /*07bc*/ 	.word	0x00010f90
        /*07c0*/ 	.word	0x00000006
        /*07c4*/ 	.word	0x00000000
        /*07c8*/ 	.short	0x010a
        /*07ca*/ 	.byte	0x3f
	.zero		1


	//   ....[60]....
        /*07cc*/ 	.word	0x00010fe0
        /*07d0*/ 	.word	0x00000003
        /*07d4*/ 	.word	0x00000000
        /*07d8*/ 	.short	0x010a
        /*07da*/ 	.byte	0x3f
	.zero		1


	//   ....[61]....
        /*07dc*/ 	.word	0x00011040
        /*07e0*/ 	.word	0x00000012
        /*07e4*/ 	.word	0x00000000
        /*07e8*/ 	.short	0x010a
        /*07ea*/ 	.byte	0x3f
	.zero		1


	//   ....[62]....
        /*07ec*/ 	.word	0x00011070
        /*07f0*/ 	.word	0x00000003
        /*07f4*/ 	.word	0x00000000
        /*07f8*/ 	.short	0x010a
        /*07fa*/ 	.byte	0x3f
	.zero		1


	//   ....[63]....
        /*07fc*/ 	.word	0x000110e0
        /*0800*/ 	.word	0x00000003
        /*0804*/ 	.word	0x00028c50
        /*0808*/ 	.short	0x010a
        /*080a*/ 	.byte	0x3f
	.zero		1


	//   ....[64]....
        /*080c*/ 	.word	0x00011140
        /*0810*/ 	.word	0x00000003
        /*0814*/ 	.word	0x00028c50
        /*0818*/ 	.short	0x010a
        /*081a*/ 	.byte	0x3f
	.zero		1


	//   ....[65]....
        /*081c*/ 	.word	0x000111a0
        /*0820*/ 	.word	0x00000003
        /*0824*/ 	.word	0x00028c00
        /*0828*/ 	.short	0x010a
        /*082a*/ 	.byte	0x3f
	.zero		1


	//   ....[66]....
        /*082c*/ 	.word	0x000111f0
        /*0830*/ 	.word	0x00000007
        /*0834*/ 	.word	0x00028c30
        /*0838*/ 	.short	0x010a
        /*083a*/ 	.byte	0x3f
	.zero		1


	//   ....[67]....
        /*083c*/ 	.word	0x00011240
        /*0840*/ 	.word	0x00000007
        /*0844*/ 	.word	0x00028c50
        /*0848*/ 	.short	0x010a
        /*084a*/ 	.byte	0x3f
	.zero		1


	//   ....[68]....
        /*084c*/ 	.word	0x000112a0
        /*0850*/ 	.word	0x00000006
        /*0854*/ 	.word	0x00028c30
        /*0858*/ 	.short	0x010a
        /*085a*/ 	.byte	0x3f
	.zero		1


	//   ....[69]....
        /*085c*/ 	.word	0x000112f0
        /*0860*/ 	.word	0x000000aa
        /*0864*/ 	.word	0x00028c50
        /*0868*/ 	.short	0x010a
        /*086a*/ 	.byte	0x3f
	.zero		1


	//   ....[70]....
        /*086c*/ 	.word	0x00011350
        /*0870*/ 	.word	0x00000006
        /*0874*/ 	.word	0x00028c30
        /*0878*/ 	.short	0x010a
        /*087a*/ 	.byte	0x3f
	.zero		1


	//   ....[71]....
        /*087c*/ 	.word	0x000113a0
        /*0880*/ 	.word	0x000000aa
        /*0884*/ 	.word	0x00028c50
        /*0888*/ 	.short	0x010a
        /*088a*/ 	.byte	0x3f
	.zero		1


	//   ....[72]....
        /*088c*/ 	.word	0x000114f0
        /*0890*/ 	.word	0x00000003
        /*0894*/ 	.word	0x00028c40
        /*0898*/ 	.short	0x010a
        /*089a*/ 	.byte	0x3f
	.zero		1


	//   ....[73]....
        /*089c*/ 	.word	0x00011a10
        /*08a0*/ 	.word	0x00000011
        /*08a4*/ 	.word	0x00028c20
        /*08a8*/ 	.short	0x010a
        /*08aa*/ 	.byte	0x3f
	.zero		1


	//   ....[74]....
        /*08ac*/ 	.word	0x00011a60
        /*08b0*/ 	.word	0x00000000
        /*08b4*/ 	.word	0x00028c60
        /*08b8*/ 	.short	0x010a
        /*08ba*/ 	.byte	0x3f
	.zero		1


	//   ....[75]....
        /*08bc*/ 	.word	0x00011ab0
        /*08c0*/ 	.word	0x00000002
        /*08c4*/ 	.word	0x00028c40
        /*08c8*/ 	.short	0x010a
        /*08ca*/ 	.byte	0x3f
	.zero		1


	//   ....[76]....
        /*08cc*/ 	.word	0x00011b00
        /*08d0*/ 	.word	0x00000002
        /*08d4*/ 	.word	0x00028c60
        /*08d8*/ 	.short	0x010a
        /*08da*/ 	.byte	0x3f
	.zero		1


	//   ....[77]....
        /*08dc*/ 	.word	0x00011b50
        /*08e0*/ 	.word	0x00000004
        /*08e4*/ 	.word	0x00028c40
        /*08e8*/ 	.short	0x010a
        /*08ea*/ 	.byte	0x3f
	.zero		1


	//   ....[78]....
        /*08ec*/ 	.word	0x00011ba0
        /*08f0*/ 	.word	0x00000004
        /*08f4*/ 	.word	0x00028c60
        /*08f8*/ 	.short	0x010a
        /*08fa*/ 	.byte	0x3f
	.zero		1


	//   ....[79]....
        /*08fc*/ 	.word	0x00011bf0
        /*0900*/ 	.word	0x00000004
        /*0904*/ 	.word	0x00028c40
        /*0908*/ 	.short	0x010a
        /*090a*/ 	.byte	0x3f
	.zero		1


	//   ....[80]....
        /*090c*/ 	.word	0x00011c40
        /*0910*/ 	.word	0x00000004
        /*0914*/ 	.word	0x00028c60
        /*0918*/ 	.short	0x010a
        /*091a*/ 	.byte	0x3f
	.zero		1


	//   ....[81]....
        /*091c*/ 	.word	0x00011d30
        /*0920*/ 	.word	0x00000000
        /*0924*/ 	.word	0x00028c20
        /*0928*/ 	.short	0x010a
        /*092a*/ 	.byte	0x3f
	.zero		1


	//   ....[82]....
        /*092c*/ 	.word	0x00011ed0
        /*0930*/ 	.word	0x00000006
        /*0934*/ 	.word	0x00000000
        /*0938*/ 	.short	0x010a
        /*093a*/ 	.byte	0x3f
	.zero		1


	//   ....[83]....
        /*093c*/ 	.word	0x00011f20
        /*0940*/ 	.word	0x00000003
        /*0944*/ 	.word	0x00000000
        /*0948*/ 	.short	0x010a
        /*094a*/ 	.byte	0x3f
	.zero		1


	//   ....[84]....
        /*094c*/ 	.word	0x00011f70
        /*0950*/ 	.word	0x00000012
        /*0954*/ 	.word	0x00000000
        /*0958*/ 	.short	0x010a
        /*095a*/ 	.byte	0x3f
	.zero		1


	//----- nvinfo : EIATTR_NUM_MBARRIERS
	.align		4
.L_496:
        /*095c*/ 	.byte	0x03, 0x38
        /*095e*/ 	.short	0x0016


	//----- nvinfo : EIATTR_EXIT_INSTR_OFFSETS
	.align		4
        /*0960*/ 	.byte	0x04, 0x1c
        /*0962*/ 	.short	(.L_498 - .L_497)


	//   ....[0]....
.L_497:
        /*0964*/ 	.word	0x00000a10


	//   ....[1]....
        /*0968*/ 	.word	0x0000bc50


	//   ....[2]....
        /*096c*/ 	.word	0x000110c0


	//----- nvinfo : EIATTR_MAX_THREADS
	.align		4
.L_498:
        /*0970*/ 	.byte	0x04, 0x05
        /*0972*/ 	.short	(.L_500 - .L_499)
.L_499:
        /*0974*/ 	.word	0x00000180
        /*0978*/ 	.word	0x00000001
        /*097c*/ 	.word	0x00000001


	//----- nvinfo : EIATTR_CRS_STACK_SIZE
	.align		4
.L_500:
        /*0980*/ 	.byte	0x04, 0x1e
        /*0982*/ 	.short	(.L_502 - .L_501)
.L_501:
        /*0984*/ 	.word	0x00000000


	//----- nvinfo : EIATTR_CBANK_PARAM_SIZE
	.align		4
.L_502:
        /*0988*/ 	.byte	0x03, 0x19
        /*098a*/ 	.short	0x0af0


	//----- nvinfo : EIATTR_PARAM_CBANK
	.align		4
        /*098c*/ 	.byte	0x04, 0x0a
        /*098e*/ 	.short	(.L_504 - .L_503)
	.align		4
.L_503:
        /*0990*/ 	.word	index@(.nv.constant0._ZN7cutlass13device_kernelIN5flash11enable_sm90INS1_16FlashAttnFwdSm90INS1_25CollectiveMainloopFwdSm90ILi2EN4cute5tupleIJNS5_1CILi1EEES8_S8_EEENS6_IJNS7_ILi64EEESA_SA_EEELi512ENS_10bfloat16_tEfNS_4arch4Sm90ELb1ELb0ELb0ELb0ELb0ELb0ELb0ELb0ELb0ELb1ELb0ELb0EEENS1_21CollectiveEpilogueFwdINS6_IJSA_NS7_ILi512EEESA_EEES9_SC_SE_Li256ELb0ELb1ELb0ELb0EEENS1_30DynamicPersistentTileSchedulerILi256ELi128ELb0ELb1ELb1EEEEEEEEEvNT_6ParamsE)
        /*0994*/ 	.short	0x0210
        /*0996*/ 	.short	0x0af0


	//----- nvinfo : EIATTR_SW_WAR
	.align		4
.L_504:
        /*0998*/ 	.byte	0x04, 0x36
        /*099a*/ 	.short	(.L_506 - .L_505)
.L_505:
        /*099c*/ 	.word	0x00000008
.L_506:


//--------------------- .nv.info._ZN7cutlass13device_kernelIN5flash11enable_sm90INS1_16FlashAttnFwdSm90INS1_25CollectiveMainloopFwdSm90ILi2EN4cute5tupleIJNS5_1CILi1EEES8_S8_EEENS6_IJNS7_ILi64EEESA_SA_EEELi512ENS_10bfloat16_tEfNS_4arch4Sm90ELb1ELb0ELb0ELb0ELb0ELb0ELb1ELb0ELb0ELb1ELb0ELb0EEENS1_21CollectiveEpilogueFwdINS6_IJSA_NS7_ILi512EEESA_EEES9_SC_SE_Li256ELb0ELb1ELb0ELb0EEENS1_30DynamicPersistentTileSchedulerILi256ELi128ELb0ELb1ELb1EEEEEEEEEvNT_6ParamsE --------------------------
	.section	.nv.info._ZN7cutlass13device_kernelIN5flash11enable_sm90INS1_16FlashAttnFwdSm90INS1_25CollectiveMainloopFwdSm90ILi2EN4cute5tupleIJNS5_1CILi1EEES8_S8_EEENS6_IJNS7_ILi64EEESA_SA_EEELi512ENS_10bfloat16_tEfNS_4arch4Sm90ELb1ELb0ELb0ELb0ELb0ELb0ELb1ELb0ELb0ELb1ELb0ELb0EEENS1_21CollectiveEpilogueFwdINS6_IJSA_NS7_ILi512EEESA_EEES9_SC_SE_Li256ELb0ELb1ELb0ELb0EEENS1_30DynamicPersistentTileSchedulerILi256ELi128ELb0ELb1ELb1EEEEEEEEEvNT_6ParamsE,"",@"SHT_CUDA_INFO"
	.sectionflags	@""
	.align	4


	//----- nvinfo : EIATTR_CUDA_API_VERSION
	.align		4
        /*0000*/ 	.byte	0x04, 0x37
        /*0002*/ 	.short	(.L_508 - .L_507)
.L_507:
        /*0004*/ 	.word	0x00000082


	//----- nvinfo : EIATTR_KPARAM_INFO
	.align		4
.L_508:
        /*0008*/ 	.byte	0x04, 0x17
        /*000a*/ 	.short	(.L_510 - .L_509)
.L_509:
        /*000c*/ 	.word	0x00000000
        /*0010*/ 	.short	0x0000
        /*0012*/ 	.short	0x0070
        /*0014*/ 	.byte	0x00, 0xf0, 0x01, 0x2e


	//----- nvinfo : EIATTR_SPARSE_MMA_MASK
	.align		4
.L_510:
        /*0018*/ 	.byte	0x03, 0x50
        /*001a*/ 	.short	0x0000


	//----- nvinfo : EIATTR_MAXREG_COUNT
	.align		4
        /*001c*/ 	.byte	0x03, 0x1b
        /*001e*/ 	.short	0x00a8


	//----- nvinfo : EIATTR_NUM_BARRIERS
	.align		4
        /*0020*/ 	.byte	0x02, 0x4c
        /*0022*/ 	.byte	0x10
	.zero		1


	//----- nvinfo : EIATTR_EXTERNS
	.align		4
        /*0024*/ 	.byte	0x04, 0x0f
        /*0026*/ 	.short	(.L_512 - .L_511)


	//   ....[0]....
	.align		4
.L_511:
        /*0028*/ 	.word	index@(__assertfail)


	//----- nvinfo : EIATTR_ANNOTATIONS
	.align		4
.L_512:
        /*002c*/ 	.byte	0x04, 0x55
        /*002e*/ 	.short	(.L_514 - .L_513)


	//   ....[0]....
.L_513:
        /* <DEDUP_REMOVED lines=33> */


	//----- nvinfo : EIATTR_MERCURY_ISA_VERSION
	.align		4
.L_514:
        /*0230*/ 	.byte	0x03, 0x5f
        /*0232*/ 	.short	0x0101


	//----- nvinfo : EIATTR_INT_WARP_WIDE_INSTR_OFFSETS
	.align		4
        /*0234*/ 	.byte	0x04, 0x31
        /*0236*/ 	.short	(.L_516 - .L_515)


	//   ....[0]....
.L_515:
        /*0238*/ 	.word	0x00000130


	//   ....[1]....
        /*023c*/ 	.word	0x00000170


	//   ....[2]....
        /*0240*/ 	.word	0x000001e0


	//   ....[3]....
        /*0244*/ 	.word	0x000001f0


	//   ....[4]....
        /*0248*/ 	.word	0x00010190


	//   ....[5]....
        /*024c*/ 	.word	0x00010220


	//   ....[6]....
        /*0250*/ 	.word	0x00015870


	//   ....[7]....
        /*0254*/ 	.word	0x00015900


	//----- nvinfo : EIATTR_COOP_GROUP_MASK_REGIDS
	.align		4
.L_516:
        /*0258*/ 	.byte	0x04, 0x29
        /*025a*/ 	.short	(.L_518 - .L_517)


	//   ....[0]....
.L_517:
        /*025c*/ 	.word	0xffffffff


	//   ....[1]....
        /*0260*/ 	.word	0xffffffff


	//   ....[2]....
        /*0264*/ 	.word	0xffffffff


	//   ....[3]....
        /*0268*/ 	.word	0xffffffff


	//   ....[4]....
        /*026c*/ 	.word	0xffffffff


	//   ....[5]....
        /*0270*/ 	.word	0xffffffff


	//   ....[6]....
        /*0274*/ 	.word	0xffffffff


	//   ....[7]....
        /*0278*/ 	.word	0xffffffff


	//   ....[8]....
        /*027c*/ 	.word	0xffffffff


	//   ....[9]....
        /*0280*/ 	.word	0xffffffff


	//   ....[10]....
        /*0284*/ 	.word	0xffffffff


	//   ....[11]....
        /*0288*/ 	.word	0xffffffff


	//   ....[12]....
        /*028c*/ 	.word	0xffffffff


	//   ....[13]....
        /*0290*/ 	.word	0xffffffff


	//   ....[14]....
        /*0294*/ 	.word	0xffffffff


	//   ....[15]....
        /*0298*/ 	.word	0xffffffff


	//   ....[16]....
        /*029c*/ 	.word	0xffffffff


	//   ....[17]....
        /*02a0*/ 	.word	0xffffffff


	//   ....[18]....
        /*02a4*/ 	.word	0xffffffff


	//   ....[19]....
        /*02a8*/ 	.word	0xffffffff


	//   ....[20]....
        /*02ac*/ 	.word	0xffffffff


	//   ....[21]....
        /*02b0*/ 	.word	0xffffffff


	//   ....[22]....
        /*02b4*/ 	.word	0xffffffff


	//   ....[23]....
        /*02b8*/ 	.word	0xffffffff


	//   ....[24]....
        /*02bc*/ 	.word	0xffffffff


	//   ....[25]....
        /*02c0*/ 	.word	0xffffffff


	//   ....[26]....
        /*02c4*/ 	.word	0xffffffff


	//   ....[27]....
        /*02c8*/ 	.word	0xffffffff


	//   ....[28]....
        /*02cc*/ 	.word	0xffffffff


	//   ....[29]....
        /*02d0*/ 	.word	0xffffffff


	//   ....[30]....
        /*02d4*/ 	.word	0xffffffff


	//   ....[31]....
        /*02d8*/ 	.word	0xffffffff


	//   ....[32]....
        /*02dc*/ 	.word	0xffffffff


	//   ....[33]....
        /*02e0*/ 	.word	0xffffffff


	//   ....[34]....
        /*02e4*/ 	.word	0xffffffff


	//   ....[35]....
        /*02e8*/ 	.word	0xffffffff


	//   ....[36]....
        /*02ec*/ 	.word	0xffffffff


	//   ....[37]....
        /*02f0*/ 	.word	0xffffffff


	//   ....[38]....
        /*02f4*/ 	.word	0xffffffff


	//   ....[39]....
        /*02f8*/ 	.word	0xffffffff


	//   ....[40]....
        /*02fc*/ 	.word	0xffffffff


	//   ....[41]....
        /*0300*/ 	.word	0xffffffff


	//   ....[42]....
        /*0304*/ 	.word	0xffffffff


	//   ....[43]....
        /*0308*/ 	.word	0xffffffff


	//   ....[44]....
        /*030c*/ 	.word	0xffffffff


	//   ....[45]....
        /*0310*/ 	.word	0xffffffff


	//   ....[46]....
        /*0314*/ 	.word	0xffffffff


	//   ....[47]....
        /*0318*/ 	.word	0xffffffff


	//   ....[48]....
        /*031c*/ 	.word	0xffffffff


	//   ....[49]....
        /*0320*/ 	.word	0xffffffff


	//   ....[50]....
        /*0324*/ 	.word	0xffffffff


	//   ....[51]....
        /*0328*/ 	.word	0xffffffff


	//   ....[52]....
        /*032c*/ 	.word	0xffffffff


	//   ....[53]....
        /*0330*/ 	.word	0xffffffff


	//   ....[54]....
        /*0334*/ 	.word	0xffffffff


	//   ....[55]....
        /*0338*/ 	.word	0xffffffff


	//   ....[56]....
        /*033c*/ 	.word	0xffffffff


	//   ....[57]....
        /*0340*/ 	.word	0xffffffff


	//   ....[58]....
        /*0344*/ 	.word	0xffffffff


	//   ....[59]....
        /*0348*/ 	.word	0xffffffff


	//   ....[60]....
        /*034c*/ 	.word	0xffffffff


	//   ....[61]....
        /*0350*/ 	.word	0xffffffff


	//   ....[62]....
        /*0354*/ 	.word	0xffffffff


	//   ....[63]....
        /*0358*/ 	.word	0xffffffff


	//   ....[64]....
        /*035c*/ 	.word	0xffffffff


	//   ....[65]....
        /*0360*/ 	.word	0xffffffff


	//   ....[66]....
        /*0364*/ 	.word	0xffffffff


	//   ....[67]....
        /*0368*/ 	.word	0xffffffff


	//   ....[68]....
        /*036c*/ 	.word	0x0500000f


	//   ....[69]....
        /*0370*/ 	.word	0x0500000f


	//   ....[70]....
        /*0374*/ 	.word	0x0500000f


	//   ....[71]....
        /*0378*/ 	.word	0x0500000f


	//   ....[72]....
        /*037c*/ 	.word	0x0500000f


	//   ....[73]....
        /*0380*/ 	.word	0x0500000f


	//   ....[74]....
        /*0384*/ 	.word	0x0500000f


	//   ....[75]....
        /*0388*/ 	.word	0x0500000f


	//   ....[76]....
        /*038c*/ 	.word	0x0500000f


	//   ....[77]....
        /*0390*/ 	.word	0x0500000f


	//   ....[78]....
        /*0394*/ 	.word	0x0500000f


	//   ....[79]....
        /*0398*/ 	.word	0x0500000f


	//   ....[80]....
        /*039c*/ 	.word	0x0500000f


	//   ....[81]....
        /*03a0*/ 	.word	0x0500000f


	//   ....[82]....
        /*03a4*/ 	.word	0x0500000f


	//   ....[83]....
        /*03a8*/ 	.word	0x0500000f


	//   ....[84]....
        /*03ac*/ 	.word	0x0500000f


	//   ....[85]....
        /*03b0*/ 	.word	0x0500000f


	//   ....[86]....
        /*03b4*/ 	.word	0x0500000f


	//----- nvinfo : EIATTR_COOP_GROUP_INSTR_OFFSETS
	.align		4
.L_518:
        /*03b8*/ 	.byte	0x04, 0x28
        /*03ba*/ 	.short	(.L_520 - .L_519)


	//   ....[0]....
.L_519:
        /*03bc*/ 	.word	0x00000070


	//   ....[1]....
        /*03c0*/ 	.word	0x00000140


	//   ....[2]....
        /*03c4*/ 	.word	0x00000190


	//   ....[3]....
        /*03c8*/ 	.word	0x000003a0


	//   ....[4]....
        /*03cc*/ 	.word	0x00000500


	//   ....[5]....
        /*03d0*/ 	.word	0x00000620


	//   ....[6]....
        /*03d4*/ 	.word	0x00000780


	//   ....[7]....
        /*03d8*/ 	.word	0x00001940


	//   ....[8]....
        /*03dc*/ 	.word	0x00003640


	//   ....[9]....
        /*03e0*/ 	.word	0x00004680


	//   ....[10]....
        /*03e4*/ 	.word	0x000051f0


	//   ....[11]....
        /*03e8*/ 	.word	0x00005210


	//   ....[12]....
        /*03ec*/ 	.word	0x00005680


	//   ....[13]....
        /*03f0*/ 	.word	0x000057b0


	//   ....[14]....
        /*03f4*/ 	.word	0x000059e0


	//   ....[15]....
        /*03f8*/ 	.word	0x00005b00


	//   ....[16]....
        /*03fc*/ 	.word	0x00006430


	//   ....[17]....
        /*0400*/ 	.word	0x000070d0


	//   ....[18]....
        /*0404*/ 	.word	0x00007c70


	//   ....[19]....
        /*0408*/ 	.word	0x00007fd0


	//   ....[20]....
        /*040c*/ 	.word	0x00008020


	//   ....[21]....
        /*0410*/ 	.word	0x000080c0


	//   ....[22]....
        /*0414*/ 	.word	0x000084a0


	//   ....[23]....
        /*0418*/ 	.word	0x00008510


	//   ....[24]....
        /*041c*/ 	.word	0x000096a0


	//   ....[25]....
        /*0420*/ 	.word	0x0000a310


	//   ....[26]....
        /*0424*/ 	.word	0x0000afa0


	//   ....[27]....
        /*0428*/ 	.word	0x0000afd0


	//   ....[28]....
        /*042c*/ 	.word	0x0000b210


	//   ....[29]....
        /*0430*/ 	.word	0x0000b3e0


	//   ....[30]....
        /*0434*/ 	.word	0x0000c3c0


	//   ....[31]....
        /*0438*/ 	.word	0x0000c400


	//   ....[32]....
        /*043c*/ 	.word	0x0000c430


	//   ....[33]....
        /*0440*/ 	.word	0x0000c490


	//   ....[34]....
        /*0444*/ 	.word	0x0000c4b0


	//   ....[35]....
        /*0448*/ 	.word	0x0000cfd0


	//   ....[36]....
        /*044c*/ 	.word	0x0000e1f0


	//   ....[37]....
        /*0450*/ 	.word	0x0000e220


	//   ....[38]....
        /*0454*/ 	.word	0x0000e250


	//   ....[39]....
        /*0458*/ 	.word	0x0000e270


	//   ....[40]....
        /*045c*/ 	.word	0x0000e8b0


	//   ....[41]....
        /*0460*/ 	.word	0x0000e8d0


	//   ....[42]....
        /*0464*/ 	.word	0x0000eb00


	//   ....[43]....
        /*0468*/ 	.word	0x0000eb20


	//   ....[44]....
        /*046c*/ 	.word	0x0000f4a0


	//   ....[45]....
        /*0470*/ 	.word	0x0000f4c0


	//   ....[46]....
        /*0474*/ 	.word	0x0000f700


	//   ....[47]....
        /*0478*/ 	.word	0x0000f720


	//   ....[48]....
        /*047c*/ 	.word	0x0000fa00


	//   ....[49]....
        /*0480*/ 	.word	0x00010790


	//   ....[50]....
        /*0484*/ 	.word	0x000110e0


	//   ....[51]....
        /*0488*/ 	.word	0x00011110


	//   ....[52]....
        /*048c*/ 	.word	0x00011220


	//   ....[53]....
        /*0490*/ 	.word	0x00011230


	//   ....[54]....
        /*0494*/ 	.word	0x000112b0


	//   ....[55]....
        /*0498*/ 	.word	0x000112c0


	//   ....[56]....
        /*049c*/ 	.word	0x000112d0


	//   ....[57]....
        /*04a0*/ 	.word	0x000112e0


	//   ....[58]....
        /*04a4*/ 	.word	0x00011cd0


	//   ....[59]....
        /*04a8*/ 	.word	0x00011d10


	//   ....[60]....
        /*04ac*/ 	.word	0x00011d90


	//   ....[61]....
        /*04b0*/ 	.word	0x00011e60


	//   ....[62]....
        /*04b4*/ 	.word	0x00012030


	//   ....[63]....
        /*04b8*/ 	.word	0x00012040


	//   ....[64]....
        /*04bc*/ 	.word	0x00012190


	//   ....[65]....
        /*04c0*/ 	.word	0x000121a0


	//   ....[66]....
        /*04c4*/ 	.word	0x00015a50


	//   ....[67]....
        /*04c8*/ 	.word	0x00015c40


	//   ....[68]....
        /*04cc*/ 	.word	0x000161a0


	//   ....[69]....
        /*04d0*/ 	.word	0x00016300


	//   ....[70]....
        /*04d4*/ 	.word	0x00016380


	//   ....[71]....
        /*04d8*/ 	.word	0x00016440


	//   ....[72]....
        /*04dc*/ 	.word	0x00016530


	//   ....[73]....
        /*04e0*/ 	.word	0x00016590


	//   ....[74]....
        /*04e4*/ 	.word	0x00016680


	//   ....[75]....
        /*04e8*/ 	.word	0x000166e0


	//   ....[76]....
        /*04ec*/ 	.word	0x00016780


	//   ....[77]....
        /*04f0*/ 	.word	0x00016860


	//   ....[78]....
        /*04f4*/ 	.word	0x00016910


	//   ....[79]....
        /*04f8*/ 	.word	0x00016bf0


	//   ....[80]....
        /*04fc*/ 	.word	0x00016c40


	//   ....[81]....
        /*0500*/ 	.word	0x00016da0


	//   ....[82]....
        /*0504*/ 	.word	0x00016ef0


	//   ....[83]....
        /*0508*/ 	.word	0x000170c0


	//   ....[84]....
        /*050c*/ 	.word	0x00017110


	//   ....[85]....
        /*0510*/ 	.word	0x00017430


	//   ....[86]....
        /*0514*/ 	.word	0x00017550


	//----- nvinfo : EIATTR_REG_RECONFIG
	.align		4
.L_520:
        /*0518*/ 	.byte	0x01, 0x54
	.zero		2


	//----- nvinfo : EIATTR_SYSCALL_OFFSETS
	.align		4
        /*051c*/ 	.byte	0x04, 0x46
        /*051e*/ 	.short	(.L_522 - .L_521)


	//   ....[0]....
.L_521:
        /*0520*/ 	.word	0x000037f0


	//   ....[1]....
        /*0524*/ 	.word	0x00010390


	//   ....[2]....
        /*0528*/ 	.word	0x000104e0


	//   ....[3]....
        /*052c*/ 	.word	0x000105d0


	//   ....[4]....
        /*0530*/ 	.word	0x00010d30


	//   ....[5]....
        /*0534*/ 	.word	0x00011630


	//----- nvinfo : EIATTR_MBARRIER_INSTR_OFFSETS
	.align		4
.L_522:
        /*0538*/ 	.byte	0x04, 0x39
        /*053a*/ 	.short	(.L_524 - .L_523)


	//   ....[0]....
.L_523:
        /*053c*/ 	.word	0x00000280
        /*0540*/ 	.word	0x000000ff
        /*0544*/ 	.word	0x00038800
        /*0548*/ 	.short	0x0100
        /*054a*/ 	.byte	0x08
	.zero		1


	//   ....[1]....
        /*054c*/ 	.word	0x00000290
        /*0550*/ 	.word	0x000000ff
        /*0554*/ 	.word	0x00038810
        /*0558*/ 	.short	0x0100
        /*055a*/ 	.byte	0x08
	.zero		1


	//   ....[2]....
        /*055c*/ 	.word	0x000002a0
        /*0560*/ 	.word	0x000000ff
        /*0564*/ 	.word	0x00038820
        /*0568*/ 	.short	0x0100
        /*056a*/ 	.byte	0x08
	.zero		1


	//   ....[3]....
        /*056c*/ 	.word	0x00000350
        /*0570*/ 	.word	0x000000ff
        /*0574*/ 	.word	0x00038830
        /*0578*/ 	.short	0x0100
        /*057a*/ 	.byte	0x06
	.zero		1


	//   ....[4]....
        /*057c*/ 	.word	0x00000360
        /*0580*/ 	.word	0x000000ff
        /*0584*/ 	.word	0x00038840
        /*0588*/ 	.short	0x0100
        /*058a*/ 	.byte	0x06
	.zero		1


	//   ....[5]....
        /*058c*/ 	.word	0x00000370
        /*0590*/ 	.word	0x000000ff
        /*0594*/ 	.word	0x00038838
        /*0598*/ 	.short	0x0100
        /*059a*/ 	.byte	0x06
	.zero		1


	//   ....[6]....
        /*059c*/ 	.word	0x00000380
        /*05a0*/ 	.word	0x000000ff
        /*05a4*/ 	.word	0x00038848
        /*05a8*/ 	.short	0x0100
        /*05aa*/ 	.byte	0x06
	.zero		1


	//   ....[7]....
        /*05ac*/ 	.word	0x000004b0
        /*05b0*/ 	.word	0x000000ff
        /*05b4*/ 	.word	0x00038850
        /*05b8*/ 	.short	0x0100
        /*05ba*/ 	.byte	0x08
	.zero		1


	//   ....[8]....
        /*05bc*/ 	.word	0x000004c0
        /*05c0*/ 	.word	0x000000ff
        /*05c4*/ 	.word	0x00038860
        /*05c8*/ 	.short	0x0100
        /*05ca*/ 	.byte	0x08
	.zero		1


	//   ....[9]....
        /*05cc*/ 	.word	0x000004d0
        /*05d0*/ 	.word	0x000000ff
        /*05d4*/ 	.word	0x00038858
        /*05d8*/ 	.short	0x0100
        /*05da*/ 	.byte	0x08
	.zero		1


	//   ....[10]....
        /*05dc*/ 	.word	0x000004e0
        /*05e0*/ 	.word	0x000000ff
        /*05e4*/ 	.word	0x00038868
        /*05e8*/ 	.short	0x0100
        /*05ea*/ 	.byte	0x08
	.zero		1


	//   ....[11]....
        /*05ec*/ 	.word	0x000005d0
        /*05f0*/ 	.word	0x000000ff
        /*05f4*/ 	.word	0x00038870
        /*05f8*/ 	.short	0x0100
        /*05fa*/ 	.byte	0x06
	.zero		1


	//   ....[12]....
        /*05fc*/ 	.word	0x000005e0
        /*0600*/ 	.word	0x000000ff
        /*0604*/ 	.word	0x00038880
        /*0608*/ 	.short	0x0100
        /*060a*/ 	.byte	0x06
	.zero		1


	//   ....[13]....
        /*060c*/ 	.word	0x000005f0
        /*0610*/ 	.word	0x000000ff
        /*0614*/ 	.word	0x00038878
        /*0618*/ 	.short	0x0100
        /*061a*/ 	.byte	0x06
	.zero		1


	//   ....[14]....
        /*061c*/ 	.word	0x00000600
        /*0620*/ 	.word	0x000000ff
        /*0624*/ 	.word	0x00038888
        /*0628*/ 	.short	0x0100
        /*062a*/ 	.byte	0x06
	.zero		1


	//   ....[15]....
        /*062c*/ 	.word	0x00000730
        /*0630*/ 	.word	0x000000ff
        /*0634*/ 	.word	0x00038890
        /*0638*/ 	.short	0x0100
        /*063a*/ 	.byte	0x08
	.zero		1


	//   ....[16]....
        /*063c*/ 	.word	0x00000740
        /*0640*/ 	.word	0x000000ff
        /*0644*/ 	.word	0x000388a0
        /*0648*/ 	.short	0x0100
        /*064a*/ 	.byte	0x08
	.zero		1


	//   ....[17]....
        /*064c*/ 	.word	0x00000750
        /*0650*/ 	.word	0x000000ff
        /*0654*/ 	.word	0x00038898
        /*0658*/ 	.short	0x0100
        /*065a*/ 	.byte	0x08
	.zero		1


	//   ....[18]....
        /*065c*/ 	.word	0x00000760
        /*0660*/ 	.word	0x000000ff
        /*0664*/ 	.word	0x000388a8
        /*0668*/ 	.short	0x0100
        /*066a*/ 	.byte	0x08
	.zero		1


	//   ....[19]....
        /*066c*/ 	.word	0x00000890
        /*0670*/ 	.word	0x000000ff
        /*0674*/ 	.word	0x000388b0
        /*0678*/ 	.short	0x0100
        /*067a*/ 	.byte	0x08
	.zero		1


	//   ....[20]....
        /*067c*/ 	.word	0x000008a0
        /*0680*/ 	.word	0x000000ff
        /*0684*/ 	.word	0x000388c0
        /*0688*/ 	.short	0x0100
        /*068a*/ 	.byte	0x08
	.zero		1


	//   ....[21]....
        /*068c*/ 	.word	0x000008b0
        /*0690*/ 	.word	0x000000ff
        /*0694*/ 	.word	0x000388b8
        /*0698*/ 	.short	0x0100
        /*069a*/ 	.byte	0x08
	.zero		1


	//   ....[22]....
        /*069c*/ 	.word	0x000008c0
        /*06a0*/ 	.word	0x000000ff
        /*06a4*/ 	.word	0x000388c8
        /*06a8*/ 	.short	0x0100
        /*06aa*/ 	.byte	0x08
	.zero		1


	//   ....[23]....
        /*06ac*/ 	.word	0x00001cf0
        /*06b0*/ 	.word	0x00000000
        /*06b4*/ 	.word	0x00000000
        /*06b8*/ 	.short	0x0101
        /*06ba*/ 	.byte	0x3f
	.zero		1


	//   ....[24]....
        /*06bc*/ 	.word	0x000027c0
        /*06c0*/ 	.word	0x00000000
        /*06c4*/ 	.word	0x00000000
        /*06c8*/ 	.short	0x0101
        /*06ca*/ 	.byte	0x3f
	.zero		1


	//   ....[25]....
        /*06cc*/ 	.word	0x00003870
        /*06d0*/ 	.word	0x00000011
        /*06d4*/ 	.word	0x00038800
        /*06d8*/ 	.short	0x010a
        /*06da*/ 	.byte	0x3f
	.zero		1


	//   ....[26]....
        /*06dc*/ 	.word	0x000038d0
        /*06e0*/ 	.word	0x00000006
        /*06e4*/ 	.word	0x00038830
        /*06e8*/ 	.short	0x010a
        /*06ea*/ 	.byte	0x3f
	.zero		1


	//   ....[27]....
        /*06ec*/ 	.word	0x00003940
        /*06f0*/ 	.word	0x00000006
        /*06f4*/ 	.word	0x00038830
        /*06f8*/ 	.short	0x010a
        /*06fa*/ 	.byte	0x3f
	.zero		1


	//   ....[28]....
        /*06fc*/ 	.word	0x00003bc0
        /*0700*/ 	.word	0x00000011
        /*0704*/ 	.word	0x00038810
        /*0708*/ 	.short	0x010a
        /*070a*/ 	.byte	0x3f
	.zero		1


	//   ....[29]....
        /*070c*/ 	.word	0x00003c00
        /*0710*/ 	.word	0x00000006
        /*0714*/ 	.word	0x00038850
        /*0718*/ 	.short	0x010a
        /*071a*/ 	.byte	0x3f
	.zero		1


	//   ....[30]....
        /*071c*/ 	.word	0x00003cd0
        /*0720*/ 	.word	0x00000006
        /*0724*/ 	.word	0x00038850
        /*0728*/ 	.short	0x010a
        /*072a*/ 	.byte	0x3f
	.zero		1


	//   ....[31]....
        /*072c*/ 	.word	0x00005d30
        /*0730*/ 	.word	0x00000018
        /*0734*/ 	.word	0x00000000
        /*0738*/ 	.short	0x0101
        /*073a*/ 	.byte	0x3f
	.zero		1


	//   ....[32]....
        /*073c*/ 	.word	0x00006450
        /*0740*/ 	.word	0x00000006
        /*0744*/ 	.word	0x00000000
        /*0748*/ 	.short	0x0101
        /*074a*/ 	.byte	0x3f
	.zero		1


	//   ....[33]....
        /*074c*/ 	.word	0x00006570
        /*0750*/ 	.word	0x00000009
        /*0754*/ 	.word	0x00038830
        /*0758*/ 	.short	0x010a
        /*075a*/ 	.byte	0x3f
	.zero		1


	//   ....[34]....
        /*075c*/ 	.word	0x000065c0
        /*0760*/ 	.word	0x00000009
        /*0764*/ 	.word	0x00038830
        /*0768*/ 	.short	0x010a
        /*076a*/ 	.byte	0x3f
	.zero		1


	//   ....[35]....
        /*076c*/ 	.word	0x00006760
        /*0770*/ 	.word	0x00000009
        /*0774*/ 	.word	0x00038850
        /*0778*/ 	.short	0x010a
        /*077a*/ 	.byte	0x3f
	.zero		1


	//   ....[36]....
        /*077c*/ 	.word	0x000067a0
        /*0780*/ 	.word	0x00000009
        /*0784*/ 	.word	0x00038850
        /*0788*/ 	.short	0x010a
        /*078a*/ 	.byte	0x3f
	.zero		1


	//   ....[37]....
        /*078c*/ 	.word	0x00008760
        /*0790*/ 	.word	0x00000098
        /*0794*/ 	.word	0x00000000
        /*0798*/ 	.short	0x0101
        /*079a*/ 	.byte	0x3f
	.zero		1


	//   ....[38]....
        /*079c*/ 	.word	0x000096c0
        /*07a0*/ 	.word	0x00000009
        /*07a4*/ 	.word	0x00000000
        /*07a8*/ 	.short	0x0101
        /*07aa*/ 	.byte	0x3f
	.zero		1


	//   ....[39]....
        /*07ac*/ 	.word	0x000097d0
        /*07b0*/ 	.word	0x00000009
        /*07b4*/ 	.word	0x00038830
        /*07b8*/ 	.short	0x010a
        /*07ba*/ 	.byte	0x3f
	.zero		1


	//   ....[40]....
        /*07bc*/ 	.word	0x00009820
        /*07c0*/ 	.word	0x00000009
        /*07c4*/ 	.word	0x00038830
        /*07c8*/ 	.short	0x010a
        /*07ca*/ 	.byte	0x3f
	.zero		1


	//   ....[41]....
        /*07cc*/ 	.word	0x000099a0
        /*07d0*/ 	.word	0x00000009
        /*07d4*/ 	.word	0x00038850
        /*07d8*/ 	.short	0x010a
        /*07da*/ 	.byte	0x3f
	.zero		1


	//   ....[42]....
        /*07dc*/ 	.word	0x000099e0
        /*07e0*/ 	.word	0x00000009
        /*07e4*/ 	.word	0x00038850
        /*07e8*/ 	.short	0x010a
        /*07ea*/ 	.byte	0x3f
	.zero		1


	//   ....[43]....
        /*07ec*/ 	.word	0x0000b780
        /*07f0*/ 	.word	0x00000099
        /*07f4*/ 	.word	0x00000000
        /*07f8*/ 	.short	0x0101
        /*07fa*/ 	.byte	0x3f
	.zero		1


	//   ....[44]....
        /*07fc*/ 	.word	0x0000c3e0
        /*0800*/ 	.word	0x00000009
        /*0804*/ 	.word	0x00000000
        /*0808*/ 	.short	0x0101
        /*080a*/ 	.byte	0x3f
	.zero		1


	//   ....[45]....
        /*080c*/ 	.word	0x0000e8a0
        /*0810*/ 	.word	0x00000000
        /*0814*/ 	.word	0x00000000
        /*0818*/ 	.short	0x0101
        /*081a*/ 	.byte	0x3f
	.zero		1


	//   ....[46]....
        /*081c*/ 	.word	0x000109c0
        /*0820*/ 	.word	0x00000000
        /*0824*/ 	.word	0x00038840
        /*0828*/ 	.short	0x010a
        /*082a*/ 	.byte	0x3f
	.zero		1


	//   ....[47]....
        /*082c*/ 	.word	0x00011400
        /*0830*/ 	.word	0x00000011
        /*0834*/ 	.word	0x00038800
        /*0838*/ 	.short	0x0107
        /*083a*/ 	.byte	0x3f
	.zero		1


	//   ....[48]....
        /*083c*/ 	.word	0x000114a0
        /*0840*/ 	.word	0x00000011
        /*0844*/ 	.word	0x00038800
        /*0848*/ 	.short	0x0101
        /*084a*/ 	.byte	0x3f
	.zero		1


	//   ....[49]....
        /*084c*/ 	.word	0x000123c0
        /*0850*/ 	.word	0x00000011
        /*0854*/ 	.word	0x00038810
        /*0858*/ 	.short	0x0107
        /*085a*/ 	.byte	0x3f
	.zero		1


	//   ....[50]....
        /*085c*/ 	.word	0x000124c0
        /*0860*/ 	.word	0x00000011
        /*0864*/ 	.word	0x00038810
        /*0868*/ 	.short	0x0101
        /*086a*/ 	.byte	0x3f
	.zero		1


	//   ....[51]....
        /*086c*/ 	.word	0x000124e0
        /*0870*/ 	.word	0x00000011
        /*0874*/ 	.word	0x00038820
        /*0878*/ 	.short	0x010a
        /*087a*/ 	.byte	0x3f
	.zero		1


	//   ....[52]....
        /*087c*/ 	.word	0x000125b0
        /*0880*/ 	.word	0x00000000
        /*0884*/ 	.word	0x00038860
        /*0888*/ 	.short	0x010a
        /*088a*/ 	.byte	0x3f
	.zero		1


	//   ....[53]....
        /*088c*/ 	.word	0x00013180
        /*0890*/ 	.word	0x00000003
        /*0894*/ 	.word	0x00038840
        /*0898*/ 	.short	0x010a
        /*089a*/ 	.byte	0x3f
	.zero		1


	//   ....[54]....
        /*089c*/ 	.word	0x000133a0
        /*08a0*/ 	.word	0x00000003
        /*08a4*/ 	.word	0x00038860
        /*08a8*/ 	.short	0x010a
        /*08aa*/ 	.byte	0x3f
	.zero		1


	//   ....[55]....
        /*08ac*/ 	.word	0x00013f30
        /*08b0*/ 	.word	0x00000004
        /*08b4*/ 	.word	0x00038840
        /*08b8*/ 	.short	0x010a
        /*08ba*/ 	.byte	0x3f
	.zero		1


	//   ....[56]....
        /*08bc*/ 	.word	0x00014150
        /*08c0*/ 	.word	0x00000004
        /*08c4*/ 	.word	0x00038860
        /*08c8*/ 	.short	0x010a
        /*08ca*/ 	.byte	0x3f
	.zero		1


	//   ....[57]....
        /*08cc*/ 	.word	0x00014c80
        /*08d0*/ 	.word	0x00000004
        /*08d4*/ 	.word	0x00038840
        /*08d8*/ 	.short	0x010a
        /*08da*/ 	.byte	0x3f
	.zero		1


	//   ....[58]....
        /*08dc*/ 	.word	0x00014ea0
        /*08e0*/ 	.word	0x00000004
        /*08e4*/ 	.word	0x00038860
        /*08e8*/ 	.short	0x010a
        /*08ea*/ 	.byte	0x3f
	.zero		1


	//   ....[59]....
        /*08ec*/ 	.word	0x00015bc0
        /*08f0*/ 	.word	0x00000000
        /*08f4*/ 	.word	0x00038820
        /*08f8*/ 	.short	0x010a
        /*08fa*/ 	.byte	0x3f
	.zero		1


	//   ....[60]....
        /*08fc*/ 	.word	0x00015db0
        /*0900*/ 	.word	0x00000006
        /*0904*/ 	.word	0x00000000
        /*0908*/ 	.short	0x010a
        /*090a*/ 	.byte	0x3f
	.zero		1


	//   ....[61]....
        /*090c*/ 	.word	0x00015de0
        /*0910*/ 	.word	0x00000007
        /*0914*/ 	.word	0x00000000
        /*0918*/ 	.short	0x010a
        /*091a*/ 	.byte	0x3f
	.zero		1


	//   ....[62]....
        /*091c*/ 	.word	0x00015e40
        /*0920*/ 	.word	0x00000004
        /*0924*/ 	.word	0x00000000
        /*0928*/ 	.short	0x010a
        /*092a*/ 	.byte	0x3f
	.zero		1


	//   ....[63]....
        /*092c*/ 	.word	0x00015e70
        /*0930*/ 	.word	0x00000003
        /*0934*/ 	.word	0x00000000
        /*0938*/ 	.short	0x010a
        /*093a*/ 	.byte	0x3f
	.zero		1


	//   ....[64]....
        /*093c*/ 	.word	0x00015ed0
        /*0940*/ 	.word	0x00000011
        /*0944*/ 	.word	0x00038800
        /*0948*/ 	.short	0x010a
        /*094a*/ 	.byte	0x3f
	.zero		1


	//   ....[65]....
        /*094c*/ 	.word	0x00015f20
        /*0950*/ 	.word	0x00000006
        /*0954*/ 	.word	0x00038830
        /*0958*/ 	.short	0x010a
        /*095a*/ 	.byte	0x3f
	.zero		1


	//   ....[66]....
        /*095c*/ 	.word	0x00015f70
        /*0960*/ 	.word	0x00000011
        /*0964*/ 	.word	0x00038810
        /*0968*/ 	.short	0x010a
        /*096a*/ 	.byte	0x3f
	.zero		1


	//   ....[67]....
        /*096c*/ 	.word	0x00015fc0
        /*0970*/ 	.word	0x00000006
        /*0974*/ 	.word	0x00038850
        /*0978*/ 	.short	0x010a
        /*097a*/ 	.byte	0x3f
	.zero		1


	//   ....[68]....
        /*097c*/ 	.word	0x00016010
        /*0980*/ 	.word	0x00000009
        /*0984*/ 	.word	0x00038830
        /*0988*/ 	.short	0x010a
        /*098a*/ 	.byte	0x3f
	.zero		1


	//   ....[69]....
        /*098c*/ 	.word	0x00016060
        /*0990*/ 	.word	0x00000009
        /*0994*/ 	.word	0x00038850
        /*0998*/ 	.short	0x010a
        /*099a*/ 	.byte	0x3f
	.zero		1


	//   ....[70]....
        /*099c*/ 	.word	0x000160b0
        /*09a0*/ 	.word	0x00000009
        /*09a4*/ 	.word	0x00038830
        /*09a8*/ 	.short	0x010a
        /*09aa*/ 	.byte	0x3f
	.zero		1


	//   ....[71]....
        /*09ac*/ 	.word	0x00016100
        /*09b0*/ 	.word	0x00000009
        /*09b4*/ 	.word	0x00038850
        /*09b8*/ 	.short	0x010a
        /*09ba*/ 	.byte	0x3f
	.zero		1


	//   ....[72]....
        /*09bc*/ 	.word	0x00016250
        /*09c0*/ 	.word	0x00000000
        /*09c4*/ 	.word	0x00038840
        /*09c8*/ 	.short	0x010a
        /*09ca*/ 	.byte	0x3f
	.zero		1


	//   ....[73]....
        /*09cc*/ 	.word	0x00017150
        /*09d0*/ 	.word	0x00000011
        /*09d4*/ 	.word	0x00038820
        /*09d8*/ 	.short	0x010a
        /*09da*/ 	.byte	0x3f
	.zero		1


	//   ....[74]....
        /*09dc*/ 	.word	0x000171a0
        /*09e0*/ 	.word	0x00000000
        /*09e4*/ 	.word	0x00038860
        /*09e8*/ 	.short	0x010a
        /*09ea*/ 	.byte	0x3f
	.zero		1


	//   ....[75]....
        /*09ec*/ 	.word	0x000171f0
        /*09f0*/ 	.word	0x00000003
        /*09f4*/ 	.word	0x00038840
        /*09f8*/ 	.short	0x010a
        /*09fa*/ 	.byte	0x3f
	.zero		1


	//   ....[76]....
        /*09fc*/ 	.word	0x00017240
        /*0a00*/ 	.word	0x00000003
        /*0a04*/ 	.word	0x00038860
        /*0a08*/ 	.short	0x010a
        /*0a0a*/ 	.byte	0x3f
	.zero		1


	//   ....[77]....
        /*0a0c*/ 	.word	0x00017290
        /*0a10*/ 	.word	0x00000004
        /*0a14*/ 	.word	0x00038840
        /*0a18*/ 	.short	0x010a
        /*0a1a*/ 	.byte	0x3f
	.zero		1


	//   ....[78]....
        /*0a1c*/ 	.word	0x000172e0
        /*0a20*/ 	.word	0x00000004
        /*0a24*/ 	.word	0x00038860
        /*0a28*/ 	.short	0x010a
        /*0a2a*/ 	.byte	0x3f
	.zero		1


	//   ....[79]....
        /*0a2c*/ 	.word	0x00017330
        /*0a30*/ 	.word	0x00000004
        /*0a34*/ 	.word	0x00038840
        /*0a38*/ 	.short	0x010a
        /*0a3a*/ 	.byte	0x3f
	.zero		1


	//   ....[80]....
        /*0a3c*/ 	.word	0x00017380
        /*0a40*/ 	.word	0x00000004
        /*0a44*/ 	.word	0x00038860
        /*0a48*/ 	.short	0x010a
        /*0a4a*/ 	.byte	0x3f
	.zero		1


	//   ....[81]....
        /*0a4c*/ 	.word	0x00017470
        /*0a50*/ 	.word	0x00000000
        /*0a54*/ 	.word	0x00038820
        /*0a58*/ 	.short	0x010a
        /*0a5a*/ 	.byte	0x3f
	.zero		1


	//   ....[82]....
        /*0a5c*/ 	.word	0x00017610
        /*0a60*/ 	.word	0x00000006
        /*0a64*/ 	.word	0x00000000
        /*0a68*/ 	.short	0x010a
        /*0a6a*/ 	.byte	0x3f
	.zero		1


	//   ....[83]....
        /*0a6c*/ 	.word	0x00017660
        /*0a70*/ 	.word	0x00000007
        /*0a74*/ 	.word	0x00000000
        /*0a78*/ 	.short	0x010a
        /*0a7a*/ 	.byte	0x3f
	.zero		1


	//   ....[84]....
        /*0a7c*/ 	.word	0x000176b0
        /*0a80*/ 	.word	0x00000004
        /*0a84*/ 	.word	0x00000000
        /*0a88*/ 	.short	0x010a
        /*0a8a*/ 	.byte	0x3f
	.zero		1


	//----- nvinfo : EIATTR_NUM_MBARRIERS
	.align		4
.L_524:
        /*0a8c*/ 	.byte	0x03, 0x38
        /*0a8e*/ 	.short	0x0017


	//----- nvinfo : EIATTR_EXIT_INSTR_OFFSETS
	.align		4
        /*0a90*/ 	.byte	0x04, 0x1c
        /*0a92*/ 	.short	(.L_526 - .L_525)


	//   ....[0]....
.L_525:
        /*0a94*/ 	.word	0x00000a30


	//   ....[1]....
        /*0a98*/ 	.word	0x0000f980


	//   ....[2]....
        /*0a9c*/ 	.word	0x00015ec0


	//----- nvinfo : EIATTR_MAX_THREADS
	.align		4
.L_526:
        /*0aa0*/ 	.byte	0x04, 0x05
        /*0aa2*/ 	.short	(.L_528 - .L_527)
.L_527:
        /*0aa4*/ 	.word	0x00000180
        /*0aa8*/ 	.word	0x00000001
        /*0aac*/ 	.word	0x00000001


	//----- nvinfo : EIATTR_CRS_STACK_SIZE
	.align		4
.L_528:
        /*0ab0*/ 	.byte	0x04, 0x1e
        /*0ab2*/ 	.short	(.L_530 - .L_529)
.L_529:
        /*0ab4*/ 	.word	0x00000000


	//----- nvinfo : EIATTR_CBANK_PARAM_SIZE
	.align		4
.L_530:
        /*0ab8*/ 	.byte	0x03, 0x19
        /*0aba*/ 	.short	0x0bf0


	//----- nvinfo : EIATTR_PARAM_CBANK
	.align		4
        /*0abc*/ 	.byte	0x04, 0x0a
        /*0abe*/ 	.short	(.L_532 - .L_531)
	.align		4
.L_531:
        /*0ac0*/ 	.word	index@(.nv.constant0._ZN7cutlass13device_kernelIN5flash11enable_sm90INS1_16FlashAttnFwdSm90INS1_25CollectiveMainloopFwdSm90ILi2EN4cute5tupleIJNS5_1CILi1EEES8_S8_EEENS6_IJNS7_ILi64EEESA_SA_EEELi512ENS_10bfloat16_tEfNS_4arch4Sm90ELb1ELb0ELb0ELb0ELb0ELb0ELb1ELb0ELb0ELb1ELb0ELb0EEENS1_21CollectiveEpilogueFwdINS6_IJSA_NS7_ILi512EEESA_EEES9_SC_SE_Li256ELb0ELb1ELb0ELb0EEENS1_30DynamicPersistentTileSchedulerILi256ELi128ELb0ELb1ELb1EEEEEEEEEvNT_6ParamsE)
        /*0ac4*/ 	.short	0x0210
        /*0ac6*/ 	.short	0x0bf0


	//----- nvinfo : EIATTR_SW_WAR
	.align		4
.L_532:
        /*0ac8*/ 	.byte	0x04, 0x36
        /*0aca*/ 	.short	(.L_534 - .L_533)
.L_533:
        /*0acc*/ 	.word	0x00000008
.L_534:


//--------------------- .nv.info._ZN7cutlass13device_kernelIN5flash11enable_sm90INS1_16FlashAttnFwdSm90INS1_25CollectiveMainloopFwdSm90ILi2EN4cute5tupleIJNS5_1CILi1EEES8_S8_EEENS6_IJNS7_ILi64EEESA_SA_EEELi512ENS_10bfloat16_tEfNS_4arch4Sm90ELb1ELb0ELb0ELb1ELb0ELb0ELb0ELb0ELb0ELb1ELb0ELb0EEENS1_21CollectiveEpilogueFwdINS6_IJSA_NS7_ILi512EEESA_EEES9_SC_SE_Li256ELb1ELb1ELb0ELb0EEENS1_36VarlenDynamicPersistentTileSchedulerILi64ELi64ELi256ELi128ELb0ELb1ELb1ELb1ELb1ELb1EEEEEEEEEvNT_6ParamsE --------------------------
	.section	.nv.info._ZN7cutlass13device_kernelIN5flash11enable_sm90INS1_16FlashAttnFwdSm90INS1_25CollectiveMainloopFwdSm90ILi2EN4cute5tupleIJNS5_1CILi1EEES8_S8_EEENS6_IJNS7_ILi64EEESA_SA_EEELi512ENS_10bfloat16_tEfNS_4arch4Sm90ELb1ELb0ELb0ELb1ELb0ELb0ELb0ELb0ELb0ELb1ELb0ELb0EEENS1_21CollectiveEpilogueFwdINS6_IJSA_NS7_ILi512EEESA_EEES9_SC_SE_Li256ELb1ELb1ELb0ELb0EEENS1_36VarlenDynamicPersistentTileSchedulerILi64ELi64ELi256ELi128ELb0ELb1ELb1ELb1ELb1ELb1EEEEEEEEEvNT_6ParamsE,"",@"SHT_CUDA_INFO"
	.sectionflags	@""
	.align	4


	//----- nvinfo : EIATTR_CUDA_API_VERSION
	.align		4
        /*0000*/ 	.byte	0x04, 0x37
        /*0002*/ 	.short	(.L_536 - .L_535)
.L_535:
        /*0004*/ 	.word	0x00000082


	//----- nvinfo : EIATTR_KPARAM_INFO
	.align		4
.L_536:
        /*0008*/ 	.byte	0x04, 0x17
        /*000a*/ 	.short	(.L_538 - .L_537)
.L_537:
        /*000c*/ 	.word	0x00000000
        /*0010*/ 	.short	0x0000
        /*0012*/ 	.short	0x0070
        /*0014*/ 	.byte	0x00, 0xf0, 0x01, 0x2a


	//----- nvinfo : EIATTR_SPARSE_MMA_MASK
	.align		4
.L_538:
        /*0018*/ 	.byte	0x03, 0x50
        /*001a*/ 	.short	0x0000


	//----- nvinfo : EIATTR_MAXREG_COUNT
	.align		4
        /*001c*/ 	.byte	0x03, 0x1b
        /*001e*/ 	.short	0x00a8


	//----- nvinfo : EIATTR_NUM_BARRIERS
	.align		4
        /*0020*/ 	.byte	0x02, 0x4c
        /*0022*/ 	.byte	0x10
	.zero		1


	//----- nvinfo : EIATTR_EXTERNS
	.align		4
        /*0024*/ 	.byte	0x04, 0x0f
        /*0026*/ 	.short	(.L_540 - .L_539)


	//   ....[0]....
	.align		4
.L_539:
        /*0028*/ 	.word	index@(__assertfail)


	//----- nvinfo : EIATTR_ANNOTATIONS
	.align		4
.L_540:
        /*002c*/ 	.byte	0x04, 0x55
        /*002e*/ 	.short	(.L_542 - .L_541)


	//   ....[0]....
.L_541:
        /* <DEDUP_REMOVED lines=79> */


	//----- nvinfo : EIATTR_MERCURY_ISA_VERSION
	.align		4
.L_542:
        /*0508*/ 	.byte	0x03, 0x5f
        /*050a*/ 	.short	0x0101


	//----- nvinfo : EIATTR_UNUSED_LOAD_BYTE_OFFSET
	.align		4
        /*050c*/ 	.byte	0x04, 0x44
        /*050e*/ 	.short	(.L_544 - .L_543)


	//   ....[0]....
.L_543:
        /*0510*/ 	.word	0x00000a20
        /*0514*/ 	.word	0x0000fff0


	//   ....[1]....
        /*0518*/ 	.word	0x00009300
        /*051c*/ 	.word	0x0000fff0


	//----- nvinfo : EIATTR_INT_WARP_WIDE_INSTR_OFFSETS
	.align		4
.L_544:
        /*0520*/ 	.byte	0x04, 0x31
        /*0522*/ 	.short	(.L_546 - .L_545)


	//   ....[0]....
.L_545:
        /*0524*/ 	.word	0x00000130


	//   ....[1]....
        /*0528*/ 	.word	0x00000170


	//   ....[2]....
        /*052c*/ 	.word	0x000001e0


	//   ....[3]....
        /*0530*/ 	.word	0x0000d5a0


	//   ....[4]....
        /*0534*/ 	.word	0x0000d630


	//   ....[5]....
        /*0538*/ 	.word	0x000122e0


	//   ....[6]....
        /*053c*/ 	.word	0x00012370


	//----- nvinfo : EIATTR_COOP_GROUP_MASK_REGIDS
	.align		4
.L_546:
        /*0540*/ 	.byte	0x04, 0x29
        /*0542*/ 	.short	(.L_548 - .L_547)


	//   ....[0]....
.L_547:
        /*0544*/ 	.word	0xffffffff


	//   ....[1]....
        /*0548*/ 	.word	0xffffffff


	//   ....[2]....
        /*054c*/ 	.word	0xffffffff


	//   ....[3]....
        /*0550*/ 	.word	0xffffffff


	//   ....[4]....
        /*0554*/ 	.word	0xffffffff


	//   ....[5]....
        /*0558*/ 	.word	0xffffffff


	//   ....[6]....
        /*055c*/ 	.word	0xffffffff


	//   ....[7]....
        /*0560*/ 	.word	0xffffffff


	//   ....[8]....
        /*0564*/ 	.word	0xffffffff


	//   ....[9]....
        /*0568*/ 	.word	0xffffffff


	//   ....[10]....
        /*056c*/ 	.word	0xffffffff


	//   ....[11]....
        /*0570*/ 	.word	0xffffffff


	//   ....[12]....
        /*0574*/ 	.word	0xffffffff


	//   ....[13]....
        /*0578*/ 	.word	0xffffffff


	//   ....[14]....
        /*057c*/ 	.word	0xffffffff


	//   ....[15]....
        /*0580*/ 	.word	0xffffffff


	//   ....[16]....
        /*0584*/ 	.word	0xffffffff


	//   ....[17]....
        /*0588*/ 	.word	0xffffffff


	//   ....[18]....
        /*058c*/ 	.word	0xffffffff


	//   ....[19]....
        /*0590*/ 	.word	0xffffffff


	//   ....[20]....
        /*0594*/ 	.word	0xffffffff


	//   ....[21]....
        /*0598*/ 	.word	0xffffffff


	//   ....[22]....
        /*059c*/ 	.word	0xffffffff


	//   ....[23]....
        /*05a0*/ 	.word	0xffffffff


	//   ....[24]....
        /*05a4*/ 	.word	0xffffffff


	//   ....[25]....
        /*05a8*/ 	.word	0xffffffff


	//   ....[26]....
        /*05ac*/ 	.word	0xffffffff


	//   ....[27]....
        /*05b0*/ 	.word	0xffffffff


	//   ....[28]....
        /*05b4*/ 	.word	0xffffffff


	//   ....[29]....
        /*05b8*/ 	.word	0xffffffff


	//   ....[30]....
        /*05bc*/ 	.word	0xffffffff


	//   ....[31]....
        /*05c0*/ 	.word	0xffffffff


	//   ....[32]....
        /*05c4*/ 	.word	0xffffffff


	//   ....[33]....
        /*05c8*/ 	.word	0xffffffff


	//   ....[34]....
        /*05cc*/ 	.word	0xffffffff


	//   ....[35]....
        /*05d0*/ 	.word	0xffffffff


	//   ....[36]....
        /*05d4*/ 	.word	0xffffffff


	//   ....[37]....
        /*05d8*/ 	.word	0xffffffff


	//   ....[38]....
        /*05dc*/ 	.word	0xffffffff


	//   ....[39]....
        /*05e0*/ 	.word	0xffffffff


	//   ....[40]....
        /*05e4*/ 	.word	0xffffffff


	//   ....[41]....
        /*05e8*/ 	.word	0xffffffff


	//   ....[42]....
        /*05ec*/ 	.word	0xffffffff


	//   ....[43]....
        /*05f0*/ 	.word	0xffffffff


	//   ....[44]....
        /*05f4*/ 	.word	0xffffffff


	//   ....[45]....
        /*05f8*/ 	.word	0xffffffff


	//   ....[46]....
        /*05fc*/ 	.word	0xffffffff


	//   ....[47]....
        /*0600*/ 	.word	0xffffffff


	//   ....[48]....
        /*0604*/ 	.word	0xffffffff


	//   ....[49]....
        /*0608*/ 	.word	0xffffffff


	//   ....[50]....
        /*060c*/ 	.word	0xffffffff


	//   ....[51]....
        /*0610*/ 	.word	0xffffffff


	//   ....[52]....
        /*0614*/ 	.word	0xffffffff


	//   ....[53]....
        /*0618*/ 	.word	0xffffffff


	//   ....[54]....
        /*061c*/ 	.word	0xffffffff


	//   ....[55]....
        /*0620*/ 	.word	0xffffffff


	//   ....[56]....
        /*0624*/ 	.word	0xffffffff


	//   ....[57]....
        /*0628*/ 	.word	0xffffffff


	//   ....[58]....
        /*062c*/ 	.word	0xffffffff


	//   ....[59]....
        /*0630*/ 	.word	0xffffffff


	//   ....[60]....
        /*0634*/ 	.word	0xffffffff


	//   ....[61]....
        /*0638*/ 	.word	0xffffffff


	//   ....[62]....
        /*063c*/ 	.word	0xffffffff


	//   ....[63]....
        /*0640*/ 	.word	0xffffffff


	//   ....[64]....
        /*0644*/ 	.word	0xffffffff


	//   ....[65]....
        /*0648*/ 	.word	0xffffffff


	//   ....[66]....
        /*064c*/ 	.word	0xffffffff


	//   ....[67]....
        /*0650*/ 	.word	0xffffffff


	//   ....[68]....
        /*0654*/ 	.word	0xffffffff


	//   ....[69]....
        /*0658*/ 	.word	0xffffffff


	//   ....[70]....
        /*065c*/ 	.word	0xffffffff


	//   ....[71]....
        /*0660*/ 	.word	0xffffffff


	//   ....[72]....
        /*0664*/ 	.word	0xffffffff


	//   ....[73]....
        /*0668*/ 	.word	0xffffffff


	//   ....[74]....
        /*066c*/ 	.word	0xffffffff


	//   ....[75]....
        /*0670*/ 	.word	0xffffffff


	//   ....[76]....
        /*0674*/ 	.word	0xffffffff


	//   ....[77]....
        /*0678*/ 	.word	0xffffffff


	//   ....[78]....
        /*067c*/ 	.word	0xffffffff


	//   ....[79]....
        /*0680*/ 	.word	0xffffffff


	//   ....[80]....
        /*0684*/ 	.word	0xffffffff


	//   ....[81]....
        /*0688*/ 	.word	0xffffffff


	//   ....[82]....
        /*068c*/ 	.word	0xffffffff


	//   ....[83]....
        /*0690*/ 	.word	0xffffffff


	//   ....[84]....
        /*0694*/ 	.word	0xffffffff


	//   ....[85]....
        /*0698*/ 	.word	0xffffffff


	//   ....[86]....
        /*069c*/ 	.word	0xffffffff


	//   ....[87]....
        /*06a0*/ 	.word	0xffffffff


	//   ....[88]....
        /*06a4*/ 	.word	0x0500000f


	//   ....[89]....
        /*06a8*/ 	.word	0x0500000f


	//   ....[90]....
        /*06ac*/ 	.word	0x0500000f


	//   ....[91]....
        /*06b0*/ 	.word	0x0500000f


	//   ....[92]....
        /*06b4*/ 	.word	0x0500000f


	//   ....[93]....
        /*06b8*/ 	.word	0x0500000f


	//   ....[94]....
        /*06bc*/ 	.word	0x0500000f


	//   ....[95]....
        /*06c0*/ 	.word	0x0500000f


	//   ....[96]....
        /*06c4*/ 	.word	0x0500000f


	//   ....[97]....
        /*06c8*/ 	.word	0x0500000f


	//   ....[98]....
        /*06cc*/ 	.word	0x0500000f


	//   ....[99]....
        /*06d0*/ 	.word	0x0500000f


	//   ....[100]....
        /*06d4*/ 	.word	0x0500000f


	//   ....[101]....
        /*06d8*/ 	.word	0x0500000f


	//   ....[102]....
        /*06dc*/ 	.word	0x0500000f


	//   ....[103]....
        /*06e0*/ 	.word	0x0500000f


	//   ....[104]....
        /*06e4*/ 	.word	0x0500000f


	//   ....[105]....
        /*06e8*/ 	.word	0x0500000f


	//   ....[106]....
        /*06ec*/ 	.word	0x0500000f


	//   ....[107]....
        /*06f0*/ 	.word	0x0500000f


	//   ....[108]....
        /*06f4*/ 	.word	0x0500000f


	//   ....[109]....
        /*06f8*/ 	.word	0x0500000f


	//   ....[110]....
        /*06fc*/ 	.word	0x0500000f


	//   ....[111]....
        /*0700*/ 	.word	0x0500000f


	//   ....[112]....
        /*0704*/ 	.word	0x0500000f


	//   ....[113]....
        /*0708*/ 	.word	0x0500000f


	//   ....[114]....
        /*070c*/ 	.word	0x0500000f


	//----- nvinfo : EIATTR_COOP_GROUP_INSTR_OFFSETS
	.align		4
.L_548:
        /*0710*/ 	.byte	0x04, 0x28
        /*0712*/ 	.short	(.L_550 - .L_549)


	//   ....[0]....
.L_549:
        /*0714*/ 	.word	0x00000060


	//   ....[1]....
        /*0718*/ 	.word	0x00000140


	//   ....[2]....
        /*071c*/ 	.word	0x00000190


	//   ....[3]....
        /*0720*/ 	.word	0x00000380


	//   ....[4]....
        /*0724*/ 	.word	0x000004e0


	//   ....[5]....
        /*0728*/ 	.word	0x00000600


	//   ....[6]....
        /*072c*/ 	.word	0x00000760


	//   ....[7]....
        /*0730*/ 	.word	0x00001ad0


	//   ....[8]....
        /*0734*/ 	.word	0x00003870


	//   ....[9]....
        /*0738*/ 	.word	0x00003e60


	//   ....[10]....
        /*073c*/ 	.word	0x00003e90


	//   ....[11]....
        /*0740*/ 	.word	0x00004290


	//   ....[12]....
        /*0744*/ 	.word	0x00004390


	//   ....[13]....
        /*0748*/ 	.word	0x000045c0


	//   ....[14]....
        /*074c*/ 	.word	0x00004710


	//   ....[15]....
        /*0750*/ 	.word	0x000050f0


	//   ....[16]....
        /*0754*/ 	.word	0x000053d0


	//   ....[17]....
        /*0758*/ 	.word	0x000053f0


	//   ....[18]....
        /*075c*/ 	.word	0x000057f0


	//   ....[19]....
        /*0760*/ 	.word	0x000058f0


	//   ....[20]....
        /*0764*/ 	.word	0x00005b40


	//   ....[21]....
        /*0768*/ 	.word	0x00005c90


	//   ....[22]....
        /*076c*/ 	.word	0x00006ef0


	//   ....[23]....
        /*0770*/ 	.word	0x00007300


	//   ....[24]....
        /*0774*/ 	.word	0x00007330


	//   ....[25]....
        /*0778*/ 	.word	0x000075f0


	//   ....[26]....
        /*077c*/ 	.word	0x000077c0


	//   ....[27]....
        /*0780*/ 	.word	0x000087c0


	//   ....[28]....
        /*0784*/ 	.word	0x00008800


	//   ....[29]....
        /*0788*/ 	.word	0x00008840


	//   ....[30]....
        /*078c*/ 	.word	0x000088b0


	//   ....[31]....
        /*0790*/ 	.word	0x000088e0


	//   ....[32]....
        /*0794*/ 	.word	0x0000a240


	//   ....[33]....
        /*0798*/ 	.word	0x0000a870


	//   ....[34]....
        /*079c*/ 	.word	0x0000a8a0


	//   ....[35]....
        /*07a0*/ 	.word	0x0000a8c0


	//   ....[36]....
        /*07a4*/ 	.word	0x0000a8e0


	//   ....[37]....
        /*07a8*/ 	.word	0x0000af60


	//   ....[38]....
        /*07ac*/ 	.word	0x0000af80


	//   ....[39]....
        /*07b0*/ 	.word	0x0000b1b0


	//   ....[40]....
        /*07b4*/ 	.word	0x0000b1d0


	//   ....[41]....
        /*07b8*/ 	.word	0x0000bd60


	//   ....[42]....
        /*07bc*/ 	.word	0x0000bd90


	//   ....[43]....
        /*07c0*/ 	.word	0x0000bfd0


	//   ....[44]....
        /*07c4*/ 	.word	0x0000bff0


	//   ....[45]....
        /*07c8*/ 	.word	0x0000c2a0


	//   ....[46]....
        /*07cc*/ 	.word	0x0000c470


	//   ....[47]....
        /*07d0*/ 	.word	0x0000c4a0


	//   ....[48]....
        /*07d4*/ 	.word	0x0000c4d0


	//   ....[49]....
        /*07d8*/ 	.word	0x0000c500


	//   ....[50]....
        /*07dc*/ 	.word	0x0000c530


	//   ....[51]....
        /*07e0*/ 	.word	0x0000c560


	//   ....[52]....
        /*07e4*/ 	.word	0x0000c6d0


	//   ....[53]....
        /*07e8*/ 	.word	0x0000c700


	//   ....[54]....
        /*07ec*/ 	.word	0x0000c730


	//   ....[55]....
        /*07f0*/ 	.word	0x0000c760


	//   ....[56]....
        /*07f4*/ 	.word	0x0000c790


	//   ....[57]....
        /*07f8*/ 	.word	0x0000c7c0


	//   ....[58]....
        /*07fc*/ 	.word	0x0000c860


	//   ....[59]....
        /*0800*/ 	.word	0x0000c8c0


	//   ....[60]....
        /*0804*/ 	.word	0x0000c950


	//   ....[61]....
        /*0808*/ 	.word	0x0000dba0


	//   ....[62]....
        /*080c*/ 	.word	0x0000e6f0


	//   ....[63]....
        /*0810*/ 	.word	0x0000e720


	//   ....[64]....
        /*0814*/ 	.word	0x0000e7c0


	//   ....[65]....
        /*0818*/ 	.word	0x0000e7e0


	//   ....[66]....
        /*081c*/ 	.word	0x0000e860


	//   ....[67]....
        /*0820*/ 	.word	0x0000e880


	//   ....[68]....
        /*0824*/ 	.word	0x0000e890


	//   ....[69]....
        /*0828*/ 	.word	0x0000e900


	//   ....[70]....
        /*082c*/ 	.word	0x00012570


	//   ....[71]....
        /*0830*/ 	.word	0x000125a0


	//   ....[72]....
        /*0834*/ 	.word	0x000125e0


	//   ....[73]....
        /*0838*/ 	.word	0x00012610


	//   ....[74]....
        /*083c*/ 	.word	0x00012640


	//   ....[75]....
        /*0840*/ 	.word	0x00012670


	//   ....[76]....
        /*0844*/ 	.word	0x000126a0


	//   ....[77]....
        /*0848*/ 	.word	0x000126d0


	//   ....[78]....
        /*084c*/ 	.word	0x00012850


	//   ....[79]....
        /*0850*/ 	.word	0x00012880


	//   ....[80]....
        /*0854*/ 	.word	0x000128b0


	//   ....[81]....
        /*0858*/ 	.word	0x000128e0


	//   ....[82]....
        /*085c*/ 	.word	0x00012910


	//   ....[83]....
        /*0860*/ 	.word	0x00012940


	//   ....[84]....
        /*0864*/ 	.word	0x00012a00


	//   ....[85]....
        /*0868*/ 	.word	0x00012a20


	//   ....[86]....
        /*086c*/ 	.word	0x00012a90


	//   ....[87]....
        /*0870*/ 	.word	0x00013150


	//   ....[88]....
        /*0874*/ 	.word	0x000137b0


	//   ....[89]....
        /*0878*/ 	.word	0x00013930


	//   ....[90]....
        /*087c*/ 	.word	0x000139a0


	//   ....[91]....
        /*0880*/ 	.word	0x00013a00


	//   ....[92]....
        /*0884*/ 	.word	0x00013af0


	//   ....[93]....
        /*0888*/ 	.word	0x00013b50


	//   ....[94]....
        /*088c*/ 	.word	0x00013c50


	//   ....[95]....
        /*0890*/ 	.word	0x00013cb0


	//   ....[96]....
        /*0894*/ 	.word	0x00013d90


	//   ....[97]....
        /*0898*/ 	.word	0x000140c0


	//   ....[98]....
        /*089c*/ 	.word	0x00014160


	//   ....[99]....
        /*08a0*/ 	.word	0x00014280


	//   ....[100]....
        /*08a4*/ 	.word	0x000142f0


	//   ....[101]....
        /*08a8*/ 	.word	0x00014360


	//   ....[102]....
        /*08ac*/ 	.word	0x000143d0


	//   ....[103]....
        /*08b0*/ 	.word	0x00014440


	//   ....[104]....
        /*08b4*/ 	.word	0x000144c0


	//   ....[105]....
        /*08b8*/ 	.word	0x00014550


	//   ....[106]....
        /*08bc*/ 	.word	0x000145e0


	//   ....[107]....
        /*08c0*/ 	.word	0x00014650


	//   ....[108]....
        /*08c4*/ 	.word	0x000146c0


	//   ....[109]....
        /*08c8*/ 	.word	0x00014730


	//   ....[110]....
        /*08cc*/ 	.word	0x000147b0


	//   ....[111]....
        /*08d0*/ 	.word	0x00014820


	//   ....[112]....
        /*08d4*/ 	.word	0x000148c0


	//   ....[113]....
        /*08d8*/ 	.word	0x00014950


	//   ....[114]....
        /*08dc*/ 	.word	0x00014a80


	//----- nvinfo : EIATTR_REG_RECONFIG
	.align		4
.L_550:
        /*08e0*/ 	.byte	0x01, 0x54
	.zero		2


	//----- nvinfo : EIATTR_SYSCALL_OFFSETS
	.align		4
        /*08e4*/ 	.byte	0x04, 0x46
        /*08e6*/ 	.short	(.L_552 - .L_551)


	//   ....[0]....
.L_551:
        /*08e8*/ 	.word	0x00003a40


	//   ....[1]....
        /*08ec*/ 	.word	0x0000d7a0


	//   ....[2]....
        /*08f0*/ 	.word	0x0000d900


	//   ....[3]....
        /*08f4*/ 	.word	0x0000da00


	//   ....[4]....
        /*08f8*/ 	.word	0x0000e330


	//----- nvinfo : EIATTR_MBARRIER_INSTR_OFFSETS
	.align		4
.L_552:
        /*08fc*/ 	.byte	0x04, 0x39
        /*08fe*/ 	.short	(.L_554 - .L_553)


	//   ....[0]....
.L_553:
        /*0900*/ 	.word	0x00000270
        /*0904*/ 	.word	0x000000ff
        /*0908*/ 	.word	0x00028c00
        /*090c*/ 	.short	0x0100
        /*090e*/ 	.byte	0x08
	.zero		1


	//   ....[1]....
        /*0910*/ 	.word	0x00000280
        /*0914*/ 	.word	0x000000ff
        /*0918*/ 	.word	0x00028c20
        /*091c*/ 	.short	0x0100
        /*091e*/ 	.byte	0x08
	.zero		1


	//   ....[2]....
        /*0920*/ 	.word	0x00000330
        /*0924*/ 	.word	0x000000ff
        /*0928*/ 	.word	0x00028c30
        /*092c*/ 	.short	0x0100
        /*092e*/ 	.byte	0x06
	.zero		1


	//   ....[3]....
        /*0930*/ 	.word	0x00000340
        /*0934*/ 	.word	0x000000ff
        /*0938*/ 	.word	0x00028c40
        /*093c*/ 	.short	0x0100
        /*093e*/ 	.byte	0x06
	.zero		1


	//   ....[4]....
        /*0940*/ 	.word	0x00000350
        /*0944*/ 	.word	0x000000ff
        /*0948*/ 	.word	0x00028c38
        /*094c*/ 	.short	0x0100
        /*094e*/ 	.byte	0x06
	.zero		1


	//   ....[5]....
        /*0950*/ 	.word	0x00000360
        /*0954*/ 	.word	0x000000ff
        /*0958*/ 	.word	0x00028c48
        /*095c*/ 	.short	0x0100
        /*095e*/ 	.byte	0x06
	.zero		1


	//   ....[6]....
        /*0960*/ 	.word	0x00000490
        /*0964*/ 	.word	0x000000ff
        /*0968*/ 	.word	0x00028c50
        /*096c*/ 	.short	0x0100
        /*096e*/ 	.byte	0x08
	.zero		1


	//   ....[7]....
        /*0970*/ 	.word	0x000004a0
        /*0974*/ 	.word	0x000000ff
        /*0978*/ 	.word	0x00028c60
        /*097c*/ 	.short	0x0100
        /*097e*/ 	.byte	0x08
	.zero		1


	//   ....[8]....
        /*0980*/ 	.word	0x000004b0
        /*0984*/ 	.word	0x000000ff
        /*0988*/ 	.word	0x00028c58
        /*098c*/ 	.short	0x0100
        /*098e*/ 	.byte	0x08
	.zero		1


	//   ....[9]....
        /*0990*/ 	.word	0x000004c0
        /*0994*/ 	.word	0x000000ff
        /*0998*/ 	.word	0x00028c68
        /*099c*/ 	.short	0x0100
        /*099e*/ 	.byte	0x08
	.zero		1


	//   ....[10]....
        /*09a0*/ 	.word	0x000005b0
        /*09a4*/ 	.word	0x000000ff
        /*09a8*/ 	.word	0x00028c70
        /*09ac*/ 	.short	0x0100
        /*09ae*/ 	.byte	0x06
	.zero		1


	//   ....[11]....
        /*09b0*/ 	.word	0x000005c0
        /*09b4*/ 	.word	0x000000ff
        /*09b8*/ 	.word	0x00028c80
        /*09bc*/ 	.short	0x0100
        /*09be*/ 	.byte	0x06
	.zero		1


	//   ....[12]....
        /*09c0*/ 	.word	0x000005d0
        /*09c4*/ 	.word	0x000000ff
        /*09c8*/ 	.word	0x00028c78
        /*09cc*/ 	.short	0x0100
        /*09ce*/ 	.byte	0x06
	.zero		1


	//   ....[13]....
        /*09d0*/ 	.word	0x000005e0
        /*09d4*/ 	.word	0x000000ff
        /*09d8*/ 	.word	0x00028c88
        /*09dc*/ 	.short	0x0100
        /*09de*/ 	.byte	0x06
	.zero		1


	//   ....[14]....
        /*09e0*/ 	.word	0x00000710
        /*09e4*/ 	.word	0x000000ff
        /*09e8*/ 	.word	0x00028c90
        /*09ec*/ 	.short	0x0100
        /*09ee*/ 	.byte	0x08
	.zero		1


	//   ....[15]....
        /*09f0*/ 	.word	0x00000720
        /*09f4*/ 	.word	0x000000ff
        /*09f8*/ 	.word	0x00028ca0
        /*09fc*/ 	.short	0x0100
        /*09fe*/ 	.byte	0x08
	.zero		1


	//   ....[16]....
        /*0a00*/ 	.word	0x00000730
        /*0a04*/ 	.word	0x000000ff
        /*0a08*/ 	.word	0x00028c98
        /*0a0c*/ 	.short	0x0100
        /*0a0e*/ 	.byte	0x08
	.zero		1


	//   ....[17]....
        /*0a10*/ 	.word	0x00000740
        /*0a14*/ 	.word	0x000000ff
        /*0a18*/ 	.word	0x00028ca8
        /*0a1c*/ 	.short	0x0100
        /*0a1e*/ 	.byte	0x08
	.zero		1


	//   ....[18]....
        /*0a20*/ 	.word	0x00000870
        /*0a24*/ 	.word	0x000000ff
        /*0a28*/ 	.word	0x00028cb0
        /*0a2c*/ 	.short	0x0100
        /*0a2e*/ 	.byte	0x08
	.zero		1


	//   ....[19]....
        /*0a30*/ 	.word	0x00000880
        /*0a34*/ 	.word	0x000000ff
        /*0a38*/ 	.word	0x00028cc0
        /*0a3c*/ 	.short	0x0100
        /*0a3e*/ 	.byte	0x08
	.zero		1


	//   ....[20]....
        /*0a40*/ 	.word	0x00000890
        /*0a44*/ 	.word	0x000000ff
        /*0a48*/ 	.word	0x00028cb8
        /*0a4c*/ 	.short	0x0100
        /*0a4e*/ 	.byte	0x08
	.zero		1


	//   ....[21]....
        /*0a50*/ 	.word	0x000008a0
        /*0a54*/ 	.word	0x000000ff
        /*0a58*/ 	.word	0x00028cc8
        /*0a5c*/ 	.short	0x0100
        /*0a5e*/ 	.byte	0x08
	.zero		1


	//   ....[22]....
        /*0a60*/ 	.word	0x00001be0
        /*0a64*/ 	.word	0x000000ff
        /*0a68*/ 	.word	0x00028c50
        /*0a6c*/ 	.short	0x010a
        /*0a6e*/ 	.byte	0x15
	.zero		1


	//   ....[23]....
        /*0a70*/ 	.word	0x00001ea0
        /*0a74*/ 	.word	0x00000000
        /*0a78*/ 	.word	0x00000000
        /*0a7c*/ 	.short	0x0101
        /*0a7e*/ 	.byte	0x3f
	.zero		1


	//   ....[24]....
        /*0a80*/ 	.word	0x000027f0
        /*0a84*/ 	.word	0x000000ff
        /*0a88*/ 	.word	0x00028c50
        /*0a8c*/ 	.short	0x010a
        /*0a8e*/ 	.byte	0x15
	.zero		1


	//   ....[25]....
        /*0a90*/ 	.word	0x00002830
        /*0a94*/ 	.word	0x000000ff
        /*0a98*/ 	.word	0x00028c50
        /*0a9c*/ 	.short	0x010a
        /*0a9e*/ 	.byte	0x15
	.zero		1


	//   ....[26]....
        /*0aa0*/ 	.word	0x00002a00
        /*0aa4*/ 	.word	0x00000000
        /*0aa8*/ 	.word	0x00000000
        /*0aac*/ 	.short	0x0101
        /*0aae*/ 	.byte	0x3f
	.zero		1


	//   ....[27]....
        /*0ab0*/ 	.word	0x00003ac0
        /*0ab4*/ 	.word	0x000000ff
        /*0ab8*/ 	.word	0x00028c00
        /*0abc*/ 	.short	0x010a
        /*0abe*/ 	.byte	0x2e
	.zero		1


	//   ....[28]....
        /*0ac0*/ 	.word	0x00003b40
        /*0ac4*/ 	.word	0x00000007
        /*0ac8*/ 	.word	0x00028c30
        /*0acc*/ 	.short	0x010a
        /*0ace*/ 	.byte	0x3f
	.zero		1


	//   ....[29]....
        /*0ad0*/ 	.word	0x00003b80
        /*0ad4*/ 	.word	0x00000007
        /*0ad8*/ 	.word	0x00028c30
        /*0adc*/ 	.short	0x010a
        /*0ade*/ 	.byte	0x3f
	.zero		1


	//   ....[30]....
        /*0ae0*/ 	.word	0x00004910
        /*0ae4*/ 	.word	0x00000003
        /*0ae8*/ 	.word	0x00000000
        /*0aec*/ 	.short	0x0101
        /*0aee*/ 	.byte	0x3f
	.zero		1


	//   ....[31]....
        /*0af0*/ 	.word	0x00004db0
        /*0af4*/ 	.word	0x00000007
        /*0af8*/ 	.word	0x00028c50
        /*0afc*/ 	.short	0x010a
        /*0afe*/ 	.byte	0x3f
	.zero		1


	//   ....[32]....
        /*0b00*/ 	.word	0x00004df0
        /*0b04*/ 	.word	0x00000007
        /*0b08*/ 	.word	0x00028c50
        /*0b0c*/ 	.short	0x010a
        /*0b0e*/ 	.byte	0x3f
	.zero		1


	//   ....[33]....
        /*0b10*/ 	.word	0x00005110
        /*0b14*/ 	.word	0x00000007
        /*0b18*/ 	.word	0x00000000
        /*0b1c*/ 	.short	0x0101
        /*0b1e*/ 	.byte	0x3f
	.zero		1


	//   ....[34]....
        /*0b20*/ 	.word	0x00005210
        /*0b24*/ 	.word	0x000000ff
        /*0b28*/ 	.word	0x00028c30
        /*0b2c*/ 	.short	0x010a
        /*0b2e*/ 	.byte	0x18
	.zero		1


	//   ....[35]....
        /*0b30*/ 	.word	0x00005250
        /*0b34*/ 	.word	0x000000ff
        /*0b38*/ 	.word	0x00028c30
        /*0b3c*/ 	.short	0x010a
        /*0b3e*/ 	.byte	0x18
	.zero		1


	//   ....[36]....
        /*0b40*/ 	.word	0x00005fa0
        /*0b44*/ 	.word	0x000000a7
        /*0b48*/ 	.word	0x00000000
        /*0b4c*/ 	.short	0x0101
        /*0b4e*/ 	.byte	0x3f
	.zero		1


	//   ....[37]....
        /*0b50*/ 	.word	0x00006c30
        /*0b54*/ 	.word	0x000000ff
        /*0b58*/ 	.word	0x00028c50
        /*0b5c*/ 	.short	0x010a
        /*0b5e*/ 	.byte	0x18
	.zero		1


	//   ....[38]....
        /*0b60*/ 	.word	0x00006c70
        /*0b64*/ 	.word	0x000000ff
        /*0b68*/ 	.word	0x00028c50
        /*0b6c*/ 	.short	0x010a
        /*0b6e*/ 	.byte	0x18
	.zero		1


	//   ....[39]....
        /*0b70*/ 	.word	0x00006f10
        /*0b74*/ 	.word	0x000000aa
        /*0b78*/ 	.word	0x00000000
        /*0b7c*/ 	.short	0x0101
        /*0b7e*/ 	.byte	0x3f
	.zero		1


	//   ....[40]....
        /*0b80*/ 	.word	0x00007030
        /*0b84*/ 	.word	0x000000ff
        /*0b88*/ 	.word	0x00028c30
        /*0b8c*/ 	.short	0x010a
        /*0b8e*/ 	.byte	0x17
	.zero		1


	//   ....[41]....
        /*0b90*/ 	.word	0x00007070
        /*0b94*/ 	.word	0x000000ff
        /*0b98*/ 	.word	0x00028c30
        /*0b9c*/ 	.short	0x010a
        /*0b9e*/ 	.byte	0x17
	.zero		1


	//   ....[42]....
        /*0ba0*/ 	.word	0x00007b40
        /*0ba4*/ 	.word	0x0000009a
        /*0ba8*/ 	.word	0x00000000
        /*0bac*/ 	.short	0x0101
        /*0bae*/ 	.byte	0x3f
	.zero		1


	//   ....[43]....
        /*0bb0*/ 	.word	0x00008510
        /*0bb4*/ 	.word	0x000000ff
        /*0bb8*/ 	.word	0x00028c50
        /*0bbc*/ 	.short	0x010a
        /*0bbe*/ 	.byte	0x17
	.zero		1


	//   ....[44]....
        /*0bc0*/ 	.word	0x00008550
        /*0bc4*/ 	.word	0x000000ff
        /*0bc8*/ 	.word	0x00028c50
        /*0bcc*/ 	.short	0x010a
        /*0bce*/ 	.byte	0x17
	.zero		1


	//   ....[45]....
        /*0bd0*/ 	.word	0x000087e0
        /*0bd4*/ 	.word	0x000000aa
        /*0bd8*/ 	.word	0x00000000
        /*0bdc*/ 	.short	0x0101
        /*0bde*/ 	.byte	0x3f
	.zero		1


	//   ....[46]....
        /*0be0*/ 	.word	0x0000af70
        /*0be4*/ 	.word	0x000000ff
        /*0be8*/ 	.word	0x00000000
        /*0bec*/ 	.short	0x0101
        /*0bee*/ 	.byte	0x04
	.zero		1


	//   ....[47]....
        /*0bf0*/ 	.word	0x0000de30
        /*0bf4*/ 	.word	0x00000000
        /*0bf8*/ 	.word	0x00028c40
        /*0bfc*/ 	.short	0x010a
        /*0bfe*/ 	.byte	0x3f
	.zero		1


	//   ....[48]....
        /*0c00*/ 	.word	0x0000e9b0
        /*0c04*/ 	.word	0x00000008
        /*0c08*/ 	.word	0x00028c00
        /*0c0c*/ 	.short	0x0107
        /*0c0e*/ 	.byte	0x3f
	.zero		1


	//   ....[49]....
        /*0c10*/ 	.word	0x0000eab0
        /*0c14*/ 	.word	0x00000002
        /*0c18*/ 	.word	0x00028c00
        /*0c1c*/ 	.short	0x0101
        /*0c1e*/ 	.byte	0x3f
	.zero		1


	//   ....[50]....
        /*0c20*/ 	.word	0x0000ead0
        /*0c24*/ 	.word	0x00000002
        /*0c28*/ 	.word	0x00028c20
        /*0c2c*/ 	.short	0x010a
        /*0c2e*/ 	.byte	0x3f
	.zero		1


	//   ....[51]....
        /*0c30*/ 	.word	0x0000ebe0
        /*0c34*/ 	.word	0x00000000
        /*0c38*/ 	.word	0x00028c60
        /*0c3c*/ 	.short	0x010a
        /*0c3e*/ 	.byte	0x3f
	.zero		1


	//   ....[52]....
        /*0c40*/ 	.word	0x0000f8c0
        /*0c44*/ 	.word	0x00000003
        /*0c48*/ 	.word	0x00028c40
        /*0c4c*/ 	.short	0x010a
        /*0c4e*/ 	.byte	0x3f
	.zero		1


	//   ....[53]....
        /*0c50*/ 	.word	0x0000fb20
        /*0c54*/ 	.word	0x00000003
        /*0c58*/ 	.word	0x00028c60
        /*0c5c*/ 	.short	0x010a
        /*0c5e*/ 	.byte	0x3f
	.zero		1


	//   ....[54]....
        /*0c60*/ 	.word	0x000107a0
        /*0c64*/ 	.word	0x00000004
        /*0c68*/ 	.word	0x00028c40
        /*0c6c*/ 	.short	0x010a
        /*0c6e*/ 	.byte	0x3f
	.zero		1


	//   ....[55]....
        /*0c70*/ 	.word	0x000109f0
        /*0c74*/ 	.word	0x00000004
        /*0c78*/ 	.word	0x00028c60
        /*0c7c*/ 	.short	0x010a
        /*0c7e*/ 	.byte	0x3f
	.zero		1


	//   ....[56]....
        /*0c80*/ 	.word	0x00011600
        /*0c84*/ 	.word	0x00000004
        /*0c88*/ 	.word	0x00028c40
        /*0c8c*/ 	.short	0x010a
        /*0c8e*/ 	.byte	0x3f
	.zero		1


	//   ....[57]....
        /*0c90*/ 	.word	0x00011860
        /*0c94*/ 	.word	0x00000004
        /*0c98*/ 	.word	0x00028c60
        /*0c9c*/ 	.short	0x010a
        /*0c9e*/ 	.byte	0x3f
	.zero		1


	//   ....[58]....
        /*0ca0*/ 	.word	0x000130d0
        /*0ca4*/ 	.word	0x00000000
        /*0ca8*/ 	.word	0x00028c20
        /*0cac*/ 	.short	0x010a
        /*0cae*/ 	.byte	0x3f
	.zero		1


	//   ....[59]....
        /*0cb0*/ 	.word	0x00013290
        /*0cb4*/ 	.word	0x00000006
        /*0cb8*/ 	.word	0x00000000
        /*0cbc*/ 	.short	0x010a
        /*0cbe*/ 	.byte	0x3f
	.zero		1


	//   ....[60]....
        /*0cc0*/ 	.word	0x00013300
        /*0cc4*/ 	.word	0x00000007
        /*0cc8*/ 	.word	0x00000000
        /*0ccc*/ 	.short	0x010a
        /*0cce*/ 	.byte	0x3f
	.zero		1


	//   ....[61]....
        /*0cd0*/ 	.word	0x00013370
        /*0cd4*/ 	.word	0x00000004
        /*0cd8*/ 	.word	0x00000000
        /*0cdc*/ 	.short	0x010a
        /*0cde*/ 	.byte	0x3f
	.zero		1


	//   ....[62]....
        /*0ce0*/ 	.word	0x000133a0
        /*0ce4*/ 	.word	0x00000003
        /*0ce8*/ 	.word	0x00000000
        /*0cec*/ 	.short	0x010a
        /*0cee*/ 	.byte	0x3f
	.zero		1


	//   ....[63]....
        /*0cf0*/ 	.word	0x00013410
        /*0cf4*/ 	.word	0x00000003
        /*0cf8*/ 	.word	0x00028c50
        /*0cfc*/ 	.short	0x010a
        /*0cfe*/ 	.byte	0x3f
	.zero		1


	//   ....[64]....
        /*0d00*/ 	.word	0x00013470
        /*0d04*/ 	.word	0x00000003
        /*0d08*/ 	.word	0x00028c50
        /*0d0c*/ 	.short	0x010a
        /*0d0e*/ 	.byte	0x3f
	.zero		1


	//   ....[65]....
        /*0d10*/ 	.word	0x000134d0
        /*0d14*/ 	.word	0x00000003
        /*0d18*/ 	.word	0x00028c00
        /*0d1c*/ 	.short	0x010a
        /*0d1e*/ 	.byte	0x3f
	.zero		1


	//   ....[66]....
        /*0d20*/ 	.word	0x00013520
        /*0d24*/ 	.word	0x00000007
        /*0d28*/ 	.word	0x00028c30
        /*0d2c*/ 	.short	0x010a
        /*0d2e*/ 	.byte	0x3f
	.zero		1


	//   ....[67]....
        /*0d30*/ 	.word	0x00013570
        /*0d34*/ 	.word	0x00000007
        /*0d38*/ 	.word	0x00028c50
        /*0d3c*/ 	.short	0x010a
        /*0d3e*/ 	.byte	0x3f
	.zero		1


	//   ....[68]....
        /*0d40*/ 	.word	0x000135d0
        /*0d44*/ 	.word	0x00000006
        /*0d48*/ 	.word	0x00028c30
        /*0d4c*/ 	.short	0x010a
        /*0d4e*/ 	.byte	0x3f
	.zero		1


	//   ....[69]....
        /*0d50*/ 	.word	0x00013620
        /*0d54*/ 	.word	0x000000aa
        /*0d58*/ 	.word	0x00028c50
        /*0d5c*/ 	.short	0x010a
        /*0d5e*/ 	.byte	0x3f
	.zero		1


	//   ....[70]....
        /*0d60*/ 	.word	0x00013680
        /*0d64*/ 	.word	0x00000006
        /*0d68*/ 	.word	0x00028c30
        /*0d6c*/ 	.short	0x010a
        /*0d6e*/ 	.byte	0x3f
	.zero		1


	//   ....[71]....
        /*0d70*/ 	.word	0x000136d0
        /*0d74*/ 	.word	0x000000aa
        /*0d78*/ 	.word	0x00028c50
        /*0d7c*/ 	.short	0x010a
        /*0d7e*/ 	.byte	0x3f
	.zero		1


	//   ....[72]....
        /*0d80*/ 	.word	0x00013870
        /*0d84*/ 	.word	0x00000000
        /*0d88*/ 	.word	0x00028c40
        /*0d8c*/ 	.short	0x010a
        /*0d8e*/ 	.byte	0x3f
	.zero		1


	//   ....[73]....
        /*0d90*/ 	.word	0x00013de0
        /*0d94*/ 	.word	0x00000002
        /*0d98*/ 	.word	0x00028c20
        /*0d9c*/ 	.short	0x010a
        /*0d9e*/ 	.byte	0x3f
	.zero		1


	//   ....[74]....
        /*0da0*/ 	.word	0x00013e30
        /*0da4*/ 	.word	0x00000000
        /*0da8*/ 	.word	0x00028c60
        /*0dac*/ 	.short	0x010a
        /*0dae*/ 	.byte	0x3f
	.zero		1


	//   ....[75]....
        /*0db0*/ 	.word	0x00013e80
        /*0db4*/ 	.word	0x00000003
        /*0db8*/ 	.word	0x00028c40
        /*0dbc*/ 	.short	0x010a
        /*0dbe*/ 	.byte	0x3f
	.zero		1


	//   ....[76]....
        /*0dc0*/ 	.word	0x00013ed0
        /*0dc4*/ 	.word	0x00000003
        /*0dc8*/ 	.word	0x00028c60
        /*0dcc*/ 	.short	0x010a
        /*0dce*/ 	.byte	0x3f
	.zero		1


	//   ....[77]....
        /*0dd0*/ 	.word	0x00013f20
        /*0dd4*/ 	.word	0x00000004
        /*0dd8*/ 	.word	0x00028c40
        /*0ddc*/ 	.short	0x010a
        /*0dde*/ 	.byte	0x3f
	.zero		1


	//   ....[78]....
        /*0de0*/ 	.word	0x00013f70
        /*0de4*/ 	.word	0x00000004
        /*0de8*/ 	.word	0x00028c60
        /*0dec*/ 	.short	0x010a
        /*0dee*/ 	.byte	0x3f
	.zero		1


	//   ....[79]....
        /*0df0*/ 	.word	0x00013fc0
        /*0df4*/ 	.word	0x00000004
        /*0df8*/ 	.word	0x00028c40
        /*0dfc*/ 	.short	0x010a
        /*0dfe*/ 	.byte	0x3f
	.zero		1


	//   ....[80]....
        /*0e00*/ 	.word	0x00014010
        /*0e04*/ 	.word	0x00000004
        /*0e08*/ 	.word	0x00028c60
        /*0e0c*/ 	.short	0x010a
        /*0e0e*/ 	.byte	0x3f
	.zero		1


	//   ....[81]....
        /*0e10*/ 	.word	0x000149a0
        /*0e14*/ 	.word	0x00000000
        /*0e18*/ 	.word	0x00028c20
        /*0e1c*/ 	.short	0x010a
        /*0e1e*/ 	.byte	0x3f
	.zero		1


	//   ....[82]....
        /*0e20*/ 	.word	0x00014b40
        /*0e24*/ 	.word	0x00000006
        /*0e28*/ 	.word	0x00000000
        /*0e2c*/ 	.short	0x010a
        /*0e2e*/ 	.byte	0x3f
	.zero		1


	//   ....[83]....
        /*0e30*/ 	.word	0x00014b90
        /*0e34*/ 	.word	0x00000007
        /*0e38*/ 	.word	0x00000000
        /*0e3c*/ 	.short	0x010a
        /*0e3e*/ 	.byte	0x3f
	.zero		1


	//   ....[84]....
        /*0e40*/ 	.word	0x00014be0
        /*0e44*/ 	.word	0x00000004
        /*0e48*/ 	.word	0x00000000
        /*0e4c*/ 	.short	0x010a
        /*0e4e*/ 	.byte	0x3f
	.zero		1


	//----- nvinfo : EIATTR_NUM_MBARRIERS
	.align		4
.L_554:
        /*0e50*/ 	.byte	0x03, 0x38
        /*0e52*/ 	.short	0x0016


	//----- nvinfo : EIATTR_EXIT_INSTR_OFFSETS
	.align		4
        /*0e54*/ 	.byte	0x04, 0x1c
        /*0e56*/ 	.short	(.L_556 - .L_555)


	//   ....[0]....
.L_555:
        /*0e58*/ 	.word	0x00000a50


	//   ....[1]....
        /*0e5c*/ 	.word	0x0000c250


	//   ....[2]....
        /*0e60*/ 	.word	0x000133f0


	//----- nvinfo : EIATTR_MAX_THREADS
	.align		4
.L_556:
        /*0e64*/ 	.byte	0x04, 0x05
        /*0e66*/ 	.short	(.L_558 - .L_557)
.L_557:
        /*0e68*/ 	.word	0x00000180
        /*0e6c*/ 	.word	0x00000001
        /*0e70*/ 	.word	0x00000001


	//----- nvinfo : EIATTR_CRS_STACK_SIZE
	.align		4
.L_558:
        /*0e74*/ 	.byte	0x04, 0x1e
        /*0e76*/ 	.short	(.L_560 - .L_559)
.L_559:
        /*0e78*/ 	.word	0x00000000


	//----- nvinfo : EIATTR_CBANK_PARAM_SIZE
	.align		4
.L_560:
        /*0e7c*/ 	.byte	0x03, 0x19
        /*0e7e*/ 	.short	0x0af0


	//----- nvinfo : EIATTR_PARAM_CBANK
	.align		4
        /*0e80*/ 	.byte	0x04, 0x0a
        /*0e82*/ 	.short	(.L_562 - .L_561)
	.align		4
.L_561:
        /*0e84*/ 	.word	index@(.nv.constant0._ZN7cutlass13device_kernelIN5flash11enable_sm90INS1_16FlashAttnFwdSm90INS1_25CollectiveMainloopFwdSm90ILi2EN4cute5tupleIJNS5_1CILi1EEES8_S8_EEENS6_IJNS7_ILi64EEESA_SA_EEELi512ENS_10bfloat16_tEfNS_4arch4Sm90ELb1ELb0ELb0ELb1ELb0ELb0ELb0ELb0ELb0ELb1ELb0ELb0EEENS1_21CollectiveEpilogueFwdINS6_IJSA_NS7_ILi512EEESA_EEES9_SC_SE_Li256ELb1ELb1ELb0ELb0EEENS1_36VarlenDynamicPersistentTileSchedulerILi64ELi64ELi256ELi128ELb0ELb1ELb1ELb1ELb1ELb1EEEEEEEEEvNT_6ParamsE)
        /*0e88*/ 	.short	0x0210
        /*0e8a*/ 	.short	0x0af0


	//----- nvinfo : EIATTR_SW_WAR
	.align		4
.L_562:
        /*0e8c*/ 	.byte	0x04, 0x36
        /*0e8e*/ 	.short	(.L_564 - .L_563)
.L_563:
        /*0e90*/ 	.word	0x00000008
.L_564:


//--------------------- .nv.info._ZN7cutlass13device_kernelIN5flash11enable_sm90INS1_16FlashAttnFwdSm90INS1_25CollectiveMainloopFwdSm90ILi2EN4cute5tupleIJNS5_1CILi1EEES8_S8_EEENS6_IJNS7_ILi64EEESA_SA_EEELi512ENS_10bfloat16_tEfNS_4arch4Sm90ELb1ELb0ELb0ELb1ELb0ELb1ELb0ELb0ELb0ELb1ELb0ELb0EEENS1_21CollectiveEpilogueFwdINS6_IJSA_NS7_ILi512EEESA_EEES9_SC_SE_Li256ELb1ELb1ELb0ELb0EEENS1_36VarlenDynamicPersistentTileSchedulerILi64ELi64ELi256ELi128ELb0ELb1ELb1ELb1ELb1ELb1EEEEEEEEEvNT_6ParamsE --------------------------
	.section	.nv.info._ZN7cutlass13device_kernelIN5flash11enable_sm90INS1_16FlashAttnFwdSm90INS1_25CollectiveMainloopFwdSm90ILi2EN4cute5tupleIJNS5_1CILi1EEES8_S8_EEENS6_IJNS7_ILi64EEESA_SA_EEELi512ENS_10bfloat16_tEfNS_4arch4Sm90ELb1ELb0ELb0ELb1ELb0ELb1ELb0ELb0ELb0ELb1ELb0ELb0EEENS1_21CollectiveEpilogueFwdINS6_IJSA_NS7_ILi512EEESA_EEES9_SC_SE_Li256ELb1ELb1ELb0ELb0EEENS1_36VarlenDynamicPersistentTileSchedulerILi64ELi64ELi256ELi128ELb0ELb1ELb1ELb1ELb1ELb1EEEEEEEEEvNT_6ParamsE,"",@"SHT_CUDA_INFO"
	.sectionflags	@""
	.align	4


	//----- nvinfo : EIATTR_CUDA_API_VERSION
	.align		4
        /*0000*/ 	.byte	0x04, 0x37
        /*0002*/ 	.short	(.L_566 - .L_565)
.L_565:
        /*0004*/ 	.word	0x00000082


	//----- nvinfo : EIATTR_KPARAM_INFO
	.align		4
.L_566:
        /*0008*/ 	.byte	0x04, 0x17
        /*000a*/ 	.short	(.L_568 - .L_567)
.L_567:
        /*000c*/ 	.word	0x00000000
        /*0010*/ 	.short	0x0000
        /*0012*/ 	.short	0x0070
        /*0014*/ 	.byte	0x00, 0xf0, 0x01, 0x2a


	//----- nvinfo : EIATTR_SPARSE_MMA_MASK
	.align		4
.L_568:
        /*0018*/ 	.byte	0x03, 0x50
        /*001a*/ 	.short	0x0000


	//----- nvinfo : EIATTR_MAXREG_COUNT
	.align		4
        /*001c*/ 	.byte	0x03, 0x1b
        /*001e*/ 	.short	0x00a8


	//----- nvinfo : EIATTR_NUM_BARRIERS
	.align		4
        /*0020*/ 	.byte	0x02, 0x4c
        /*0022*/ 	.byte	0x10
	.zero		1


	//----- nvinfo : EIATTR_EXTERNS
	.align		4
        /*0024*/ 	.byte	0x04, 0x0f
        /*0026*/ 	.short	(.L_570 - .L_569)


	//   ....[0]....
	.align		4
.L_569:
        /*0028*/ 	.word	index@(__assertfail)


	//----- nvinfo : EIATTR_ANNOTATIONS
	.align		4
.L_570:
        /*002c*/ 	.byte	0x04, 0x55
        /*002e*/ 	.short	(.L_572 - .L_571)


	//   ....[0]....
.L_571:
        /* <DEDUP_REMOVED lines=100> */


	//----- nvinfo : EIATTR_MERCURY_ISA_VERSION
	.align		4
.L_572:
        /*0658*/ 	.byte	0x03, 0x5f
        /*065a*/ 	.short	0x0101


	//----- nvinfo : EIATTR_UNUSED_LOAD_BYTE_OFFSET
	.align		4
        /*065c*/ 	.byte	0x04, 0x44
        /*065e*/ 	.short	(.L_574 - .L_573)


	//   ....[0]....
.L_573:
        /*0660*/ 	.word	0x00000a90
        /*0664*/ 	.word	0x0000fff0


	//   ....[1]....
        /*0668*/ 	.word	0x0000f6b0
        /*066c*/ 	.word	0x0000fff0


	//----- nvinfo : EIATTR_INT_WARP_WIDE_INSTR_OFFSETS
	.align		4
.L_574:
        /*0670*/ 	.byte	0x04, 0x31
        /*0672*/ 	.short	(.L_576 - .L_575)


	//   ....[0]....
.L_575:
        /*0674*/ 	.word	0x00000190


	//   ....[1]....
        /*0678*/ 	.word	0x000001d0


	//   ....[2]....
        /*067c*/ 	.word	0x000002a0


	//   ....[3]....
        /*0680*/ 	.word	0x000155f0


	//   ....[4]....
        /*0684*/ 	.word	0x00015680


	//   ....[5]....
        /*0688*/ 	.word	0x0001a360


	//   ....[6]....
        /*068c*/ 	.word	0x0001a3f0


	//----- nvinfo : EIATTR_COOP_GROUP_MASK_REGIDS
	.align		4
.L_576:
        /*0690*/ 	.byte	0x04, 0x29
        /*0692*/ 	.short	(.L_578 - .L_577)


	//   ....[0]....
.L_577:
        /*0694*/ 	.word	0xffffffff


	//   ....[1]....
        /*0698*/ 	.word	0xffffffff


	//   ....[2]....
        /*069c*/ 	.word	0xffffffff


	//   ....[3]....
        /*06a0*/ 	.word	0xffffffff


	//   ....[4]....
        /*06a4*/ 	.word	0xffffffff


	//   ....[5]....
        /*06a8*/ 	.word	0xffffffff


	//   ....[6]....
        /*06ac*/ 	.word	0xffffffff


	//   ....[7]....
        /*06b0*/ 	.word	0xffffffff


	//   ....[8]....
        /*06b4*/ 	.word	0xffffffff


	//   ....[9]....
        /*06b8*/ 	.word	0xffffffff


	//   ....[10]....
        /*06bc*/ 	.word	0xffffffff


	//   ....[11]....
        /*06c0*/ 	.word	0xffffffff


	//   ....[12]....
        /*06c4*/ 	.word	0xffffffff


	//   ....[13]....
        /*06c8*/ 	.word	0xffffffff


	//   ....[14]....
        /*06cc*/ 	.word	0xffffffff


	//   ....[15]....
        /*06d0*/ 	.word	0xffffffff


	//   ....[16]....
        /*06d4*/ 	.word	0xffffffff


	//   ....[17]....
        /*06d8*/ 	.word	0xffffffff


	//   ....[18]....
        /*06dc*/ 	.word	0xffffffff


	//   ....[19]....
        /*06e0*/ 	.word	0xffffffff


	//   ....[20]....
        /*06e4*/ 	.word	0xffffffff


	//   ....[21]....
        /*06e8*/ 	.word	0xffffffff


	//   ....[22]....
        /*06ec*/ 	.word	0xffffffff


	//   ....[23]....
        /*06f0*/ 	.word	0xffffffff


	//   ....[24]....
        /*06f4*/ 	.word	0xffffffff


	//   ....[25]....
        /*06f8*/ 	.word	0xffffffff


	//   ....[26]....
        /*06fc*/ 	.word	0xffffffff


	//   ....[27]....
        /*0700*/ 	.word	0xffffffff


	//   ....[28]....
        /*0704*/ 	.word	0xffffffff


	//   ....[29]....
        /*0708*/ 	.word	0xffffffff


	//   ....[30]....
        /*070c*/ 	.word	0xffffffff


	//   ....[31]....
        /*0710*/ 	.word	0xffffffff


	//   ....[32]....
        /*0714*/ 	.word	0xffffffff


	//   ....[33]....
        /*0718*/ 	.word	0xffffffff


	//   ....[34]....
        /*071c*/ 	.word	0xffffffff


	//   ....[35]....
        /*0720*/ 	.word	0xffffffff


	//   ....[36]....
        /*0724*/ 	.word	0xffffffff


	//   ....[37]....
        /*0728*/ 	.word	0xffffffff


	//   ....[38]....
        /*072c*/ 	.word	0xffffffff


	//   ....[39]....
        /*0730*/ 	.word	0xffffffff


	//   ....[40]....
        /*0734*/ 	.word	0xffffffff


	//   ....[41]....
        /*0738*/ 	.word	0xffffffff


	//   ....[42]....
        /*073c*/ 	.word	0xffffffff


	//   ....[43]....
        /*0740*/ 	.word	0xffffffff


	//   ....[44]....
        /*0744*/ 	.word	0xffffffff


	//   ....[45]....
        /*0748*/ 	.word	0xffffffff


	//   ....[46]....
        /*074c*/ 	.word	0xffffffff


	//   ....[47]....
        /*0750*/ 	.word	0xffffffff


	//   ....[48]....
        /*0754*/ 	.word	0xffffffff


	//   ....[49]....
        /*0758*/ 	.word	0xffffffff


	//   ....[50]....
        /*075c*/ 	.word	0xffffffff


	//   ....[51]....
        /*0760*/ 	.word	0xffffffff


	//   ....[52]....
        /*0764*/ 	.word	0xffffffff


	//   ....[53]....
        /*0768*/ 	.word	0xffffffff


	//   ....[54]....
        /*076c*/ 	.word	0xffffffff


	//   ....[55]....
        /*0770*/ 	.word	0xffffffff


	//   ....[56]....
        /*0774*/ 	.word	0xffffffff


	//   ....[57]....
        /*0778*/ 	.word	0xffffffff


	//   ....[58]....
        /*077c*/ 	.word	0xffffffff


	//   ....[59]....
        /*0780*/ 	.word	0xffffffff


	//   ....[60]....
        /*0784*/ 	.word	0xffffffff


	//   ....[61]....
        /*0788*/ 	.word	0xffffffff


	//   ....[62]....
        /*078c*/ 	.word	0xffffffff


	//   ....[63]....
        /*0790*/ 	.word	0xffffffff


	//   ....[64]....
        /*0794*/ 	.word	0xffffffff


	//   ....[65]....
        /*0798*/ 	.word	0xffffffff


	//   ....[66]....
        /*079c*/ 	.word	0xffffffff


	//   ....[67]....
        /*07a0*/ 	.word	0xffffffff


	//   ....[68]....
        /*07a4*/ 	.word	0xffffffff


	//   ....[69]....
        /*07a8*/ 	.word	0xffffffff


	//   ....[70]....
        /*07ac*/ 	.word	0xffffffff


	//   ....[71]....
        /*07b0*/ 	.word	0xffffffff


	//   ....[72]....
        /*07b4*/ 	.word	0xffffffff


	//   ....[73]....
        /*07b8*/ 	.word	0xffffffff


	//   ....[74]....
        /*07bc*/ 	.word	0xffffffff


	//   ....[75]....
        /*07c0*/ 	.word	0xffffffff


	//   ....[76]....
        /*07c4*/ 	.word	0xffffffff


	//   ....[77]....
        /*07c8*/ 	.word	0xffffffff


	//   ....[78]....
        /*07cc*/ 	.word	0xffffffff


	//   ....[79]....
        /*07d0*/ 	.word	0xffffffff


	//   ....[80]....
        /*07d4*/ 	.word	0xffffffff


	//   ....[81]....
        /*07d8*/ 	.word	0xffffffff


	//   ....[82]....
        /*07dc*/ 	.word	0xffffffff


	//   ....[83]....
        /*07e0*/ 	.word	0xffffffff


	//   ....[84]....
        /*07e4*/ 	.word	0xffffffff


	//   ....[85]....
        /*07e8*/ 	.word	0xffffffff


	//   ....[86]....
        /*07ec*/ 	.word	0xffffffff


	//   ....[87]....
        /*07f0*/ 	.word	0xffffffff


	//   ....[88]....
        /*07f4*/ 	.word	0xffffffff


	//   ....[89]....
        /*07f8*/ 	.word	0xffffffff


	//   ....[90]....
        /*07fc*/ 	.word	0xffffffff


	//   ....[91]....
        /*0800*/ 	.word	0xffffffff


	//   ....[92]....
        /*0804*/ 	.word	0xffffffff


	//   ....[93]....
        /*0808*/ 	.word	0xffffffff


	//   ....[94]....
        /*080c*/ 	.word	0xffffffff


	//   ....[95]....
        /*0810*/ 	.word	0xffffffff


	//   ....[96]....
        /*0814*/ 	.word	0xffffffff


	//   ....[97]....
        /*0818*/ 	.word	0xffffffff


	//   ....[98]....
        /*081c*/ 	.word	0xffffffff


	//   ....[99]....
        /*0820*/ 	.word	0xffffffff


	//   ....[100]....
        /*0824*/ 	.word	0xffffffff


	//   ....[101]....
        /*0828*/ 	.word	0xffffffff


	//   ....[102]....
        /*082c*/ 	.word	0xffffffff


	//   ....[103]....
        /*0830*/ 	.word	0xffffffff


	//   ....[104]....
        /*0834*/ 	.word	0xffffffff


	//   ....[105]....
        /*0838*/ 	.word	0x0500000f


	//   ....[106]....
        /*083c*/ 	.word	0x0500000f


	//   ....[107]....
        /*0840*/ 	.word	0x0500000f


	//   ....[108]....
        /*0844*/ 	.word	0x0500000f


	//   ....[109]....
        /*0848*/ 	.word	0x0500000f


	//   ....[110]....
        /*084c*/ 	.word	0x0500000f


	//   ....[111]....
        /*0850*/ 	.word	0x0500000f


	//   ....[112]....
        /*0854*/ 	.word	0x0500000f


	//   ....[113]....
        /*0858*/ 	.word	0x0500000f


	//   ....[114]....
        /*085c*/ 	.word	0x0500000f


	//   ....[115]....
        /*0860*/ 	.word	0x0500000f


	//   ....[116]....
        /*0864*/ 	.word	0x0500000f


	//   ....[117]....
        /*0868*/ 	.word	0x0500000f


	//   ....[118]....
        /*086c*/ 	.word	0x0500000f


	//   ....[119]....
        /*0870*/ 	.word	0x0500000f


	//   ....[120]....
        /*0874*/ 	.word	0x0500000f


	//   ....[121]....
        /*0878*/ 	.word	0x0500000f


	//   ....[122]....
        /*087c*/ 	.word	0x0500000f


	//   ....[123]....
        /*0880*/ 	.word	0x0500000f


	//   ....[124]....
        /*0884*/ 	.word	0x0500000f


	//   ....[125]....
        /*0888*/ 	.word	0x0500000f


	//   ....[126]....
        /*088c*/ 	.word	0x0500000f


	//   ....[127]....
        /*0890*/ 	.word	0x0500000f


	//   ....[128]....
        /*0894*/ 	.word	0x0500000f


	//   ....[129]....
        /*0898*/ 	.word	0x0500000f


	//   ....[130]....
        /*089c*/ 	.word	0x0500000f


	//   ....[131]....
        /*08a0*/ 	.word	0x0500000f


	//   ....[132]....
        /*08a4*/ 	.word	0x0500000f


	//   ....[133]....
        /*08a8*/ 	.word	0x0500000f


	//   ....[134]....
        /*08ac*/ 	.word	0x0500000f


	//   ....[135]....
        /*08b0*/ 	.word	0x0500000f


	//   ....[136]....
        /*08b4*/ 	.word	0x0500000f


	//   ....[137]....
        /*08b8*/ 	.word	0x0500000f


	//   ....[138]....
        /*08bc*/ 	.word	0x0500000f


	//   ....[139]....
        /*08c0*/ 	.word	0x0500000f


	//   ....[140]....
        /*08c4*/ 	.word	0x0500000f


	//   ....[141]....
        /*08c8*/ 	.word	0x0500000f


	//   ....[142]....
        /*08cc*/ 	.word	0x0500000f


	//   ....[143]....
        /*08d0*/ 	.word	0x0500000f


	//   ....[144]....
        /*08d4*/ 	.word	0x0500000f


	//   ....[145]....
        /*08d8*/ 	.word	0x0500000f


	//   ....[146]....
        /*08dc*/ 	.word	0x0500000f


	//   ....[147]....
        /*08e0*/ 	.word	0x0500000f


	//   ....[148]....
        /*08e4*/ 	.word	0x0500000f


	//----- nvinfo : EIATTR_COOP_GROUP_INSTR_OFFSETS
	.align		4
.L_578:
        /*08e8*/ 	.byte	0x04, 0x28
        /*08ea*/ 	.short	(.L_580 - .L_579)


	//   ....[0]....
.L_579:
        /*08ec*/ 	.word	0x00000060


	//   ....[1]....
        /*08f0*/ 	.word	0x000001a0


	//   ....[2]....
        /*08f4*/ 	.word	0x000001e0


	//   ....[3]....
        /*08f8*/ 	.word	0x000003d0


	//   ....[4]....
        /*08fc*/ 	.word	0x00000530


	//   ....[5]....
        /*0900*/ 	.word	0x00000650


	//   ....[6]....
        /*0904*/ 	.word	0x000007b0


	//   ....[7]....
        /*0908*/ 	.word	0x00004900


	//   ....[8]....
        /*090c*/ 	.word	0x00006870


	//   ....[9]....
        /*0910*/ 	.word	0x00006fa0


	//   ....[10]....
        /*0914*/ 	.word	0x00006fb0


	//   ....[11]....
        /*0918*/ 	.word	0x00006fc0


	//   ....[12]....
        /*091c*/ 	.word	0x00006fd0


	//   ....[13]....
        /*0920*/ 	.word	0x000072c0


	//   ....[14]....
        /*0924*/ 	.word	0x000072d0


	//   ....[15]....
        /*0928*/ 	.word	0x000072e0


	//   ....[16]....
        /*092c*/ 	.word	0x000072f0


	//   ....[17]....
        /*0930*/ 	.word	0x000085c0


	//   ....[18]....
        /*0934*/ 	.word	0x000085d0


	//   ....[19]....
        /*0938*/ 	.word	0x000085e0


	//   ....[20]....
        /*093c*/ 	.word	0x000085f0


	//   ....[21]....
        /*0940*/ 	.word	0x00008830


	//   ....[22]....
        /*0944*/ 	.word	0x00008840


	//   ....[23]....
        /*0948*/ 	.word	0x00008850


	//   ....[24]....
        /*094c*/ 	.word	0x00008860


	//   ....[25]....
        /*0950*/ 	.word	0x00009de0


	//   ....[26]....
        /*0954*/ 	.word	0x00009e00


	//   ....[27]....
        /*0958*/ 	.word	0x0000a180


	//   ....[28]....
        /*095c*/ 	.word	0x0000a280


	//   ....[29]....
        /*0960*/ 	.word	0x0000a590


	//   ....[30]....
        /*0964*/ 	.word	0x0000a640


	//   ....[31]....
        /*0968*/ 	.word	0x0000b090


	//   ....[32]....
        /*096c*/ 	.word	0x0000b280


	//   ....[33]....
        /*0970*/ 	.word	0x0000b360


	//   ....[34]....
        /*0974*/ 	.word	0x0000ba80


	//   ....[35]....
        /*0978*/ 	.word	0x0000bb80


	//   ....[36]....
        /*097c*/ 	.word	0x0000c1c0


	//   ....[37]....
        /*0980*/ 	.word	0x0000c390


	//   ....[38]....
        /*0984*/ 	.word	0x0000d120


	//   ....[39]....
        /*0988*/ 	.word	0x0000d630


	//   ....[40]....
        /*098c*/ 	.word	0x0000d660


	//   ....[41]....
        /*0990*/ 	.word	0x0000dc30


	//   ....[42]....
        /*0994*/ 	.word	0x0000de00


	//   ....[43]....
        /*0998*/ 	.word	0x0000eb70


	//   ....[44]....
        /*099c*/ 	.word	0x0000ebc0


	//   ....[45]....
        /*09a0*/ 	.word	0x0000ebf0


	//   ....[46]....
        /*09a4*/ 	.word	0x0000ec60


	//   ....[47]....
        /*09a8*/ 	.word	0x0000ec80


	//   ....[48]....
        /*09ac*/ 	.word	0x00010660


	//   ....[49]....
        /*09b0*/ 	.word	0x00010b30


	//   ....[50]....
        /*09b4*/ 	.word	0x00010b60


	//   ....[51]....
        /*09b8*/ 	.word	0x00010b90


	//   ....[52]....
        /*09bc*/ 	.word	0x00010ba0


	//   ....[53]....
        /*09c0*/ 	.word	0x000111b0


	//   ....[54]....
        /*09c4*/ 	.word	0x00011210


	//   ....[55]....
        /*09c8*/ 	.word	0x00011490


	//   ....[56]....
        /*09cc*/ 	.word	0x000114b0


	//   ....[57]....
        /*09d0*/ 	.word	0x00012010


	//   ....[58]....
        /*09d4*/ 	.word	0x00012030


	//   ....[59]....
        /*09d8*/ 	.word	0x00012260


	//   ....[60]....
        /*09dc*/ 	.word	0x00012280


	//   ....[61]....
        /*09e0*/ 	.word	0x00012530


	//   ....[62]....
        /*09e4*/ 	.word	0x00012700


	//   ....[63]....
        /*09e8*/ 	.word	0x00012730


	//   ....[64]....
        /*09ec*/ 	.word	0x00012760


	//   ....[65]....
        /*09f0*/ 	.word	0x00012790


	//   ....[66]....
        /*09f4*/ 	.word	0x000127c0


	//   ....[67]....
        /*09f8*/ 	.word	0x000127f0


	//   ....[68]....
        /*09fc*/ 	.word	0x00012960


	//   ....[69]....
        /*0a00*/ 	.word	0x00012990


	//   ....[70]....
        /*0a04*/ 	.word	0x000129c0


	//   ....[71]....
        /*0a08*/ 	.word	0x000129f0


	//   ....[72]....
        /*0a0c*/ 	.word	0x00012a20


	//   ....[73]....
        /*0a10*/ 	.word	0x00012a50


	//   ....[74]....
        /*0a14*/ 	.word	0x00012af0


	//   ....[75]....
        /*0a18*/ 	.word	0x00012b50


	//   ....[76]....
        /*0a1c*/ 	.word	0x00012be0


	//   ....[77]....
        /*0a20*/ 	.word	0x000139e0


	//   ....[78]....
        /*0a24*/ 	.word	0x00015bf0


	//   ....[79]....
        /*0a28*/ 	.word	0x000167a0


	//   ....[80]....
        /*0a2c*/ 	.word	0x000167b0


	//   ....[81]....
        /*0a30*/ 	.word	0x000167d0


	//   ....[82]....
        /*0a34*/ 	.word	0x00016870


	//   ....[83]....
        /*0a38*/ 	.word	0x000168a0


	//   ....[84]....
        /*0a3c*/ 	.word	0x00016910


	//   ....[85]....
        /*0a40*/ 	.word	0x00016920


	//   ....[86]....
        /*0a44*/ 	.word	0x00016990


	//   ....[87]....
        /*0a48*/ 	.word	0x0001a5f0


	//   ....[88]....
        /*0a4c*/ 	.word	0x0001a650


	//   ....[89]....
        /*0a50*/ 	.word	0x0001a680


	//   ....[90]....
        /*0a54*/ 	.word	0x0001a6b0


	//   ....[91]....
        /*0a58*/ 	.word	0x0001a6e0


	//   ....[92]....
        /*0a5c*/ 	.word	0x0001a710


	//   ....[93]....
        /*0a60*/ 	.word	0x0001a740


	//   ....[94]....
        /*0a64*/ 	.word	0x0001a750


	//   ....[95]....
        /*0a68*/ 	.word	0x0001a8d0


	//   ....[96]....
        /*0a6c*/ 	.word	0x0001a900


	//   ....[97]....
        /*0a70*/ 	.word	0x0001a930


	//   ....[98]....
        /*0a74*/ 	.word	0x0001a960


	//   ....[99]....
        /*0a78*/ 	.word	0x0001a990


	//   ....[100]....
        /*0a7c*/ 	.word	0x0001a9c0


	//   ....[101]....
        /*0a80*/ 	.word	0x0001aa80


	//   ....[102]....
        /*0a84*/ 	.word	0x0001aaa0


	//   ....[103]....
        /*0a88*/ 	.word	0x0001ab10


	//   ....[104]....
        /*0a8c*/ 	.word	0x0001b1e0


	//   ....[105]....
        /*0a90*/ 	.word	0x0001b6c0


	//   ....[106]....
        /*0a94*/ 	.word	0x0001b750


	//   ....[107]....
        /*0a98*/ 	.word	0x0001b7a0


	//   ....[108]....
        /*0a9c*/ 	.word	0x0001b7f0


	//   ....[109]....
        /*0aa0*/ 	.word	0x0001b880


	//   ....[110]....
        /*0aa4*/ 	.word	0x0001b910


	//   ....[111]....
        /*0aa8*/ 	.word	0x0001b960


	//   ....[112]....
        /*0aac*/ 	.word	0x0001b9b0


	//   ....[113]....
        /*0ab0*/ 	.word	0x0001ba90


	//   ....[114]....
        /*0ab4*/ 	.word	0x0001bb20


	//   ....[115]....
        /*0ab8*/ 	.word	0x0001bb70


	//   ....[116]....
        /*0abc*/ 	.word	0x0001bbd0


	//   ....[117]....
        /*0ac0*/ 	.word	0x0001bc70


	//   ....[118]....
        /*0ac4*/ 	.word	0x0001bd00


	//   ....[119]....
        /*0ac8*/ 	.word	0x0001bd50


	//   ....[120]....
        /*0acc*/ 	.word	0x0001bda0


	//   ....[121]....
        /*0ad0*/ 	.word	0x0001c0b0


	//   ....[122]....
        /*0ad4*/ 	.word	0x0001c3a0


	//   ....[123]....
        /*0ad8*/ 	.word	0x0001c550


	//   ....[124]....
        /*0adc*/ 	.word	0x0001c5a0


	//   ....[125]....
        /*0ae0*/ 	.word	0x0001c600


	//   ....[126]....
        /*0ae4*/ 	.word	0x0001c6a0


	//   ....[127]....
        /*0ae8*/ 	.word	0x0001c750


	//   ....[128]....
        /*0aec*/ 	.word	0x0001c7f0


	//   ....[129]....
        /*0af0*/ 	.word	0x0001c8b0


	//   ....[130]....
        /*0af4*/ 	.word	0x0001c990


	//   ....[131]....
        /*0af8*/ 	.word	0x0001ccc0


	//   ....[132]....
        /*0afc*/ 	.word	0x0001cd60


	//   ....[133]....
        /*0b00*/ 	.word	0x0001ce80


	//   ....[134]....
        /*0b04*/ 	.word	0x0001cef0


	//   ....[135]....
        /*0b08*/ 	.word	0x0001cf70


	//   ....[136]....
        /*0b0c*/ 	.word	0x0001cff0


	//   ....[137]....
        /*0b10*/ 	.word	0x0001d070


	//   ....[138]....
        /*0b14*/ 	.word	0x0001d100


	//   ....[139]....
        /*0b18*/ 	.word	0x0001d1a0


	//   ....[140]....
        /*0b1c*/ 	.word	0x0001d240


	//   ....[141]....
        /*0b20*/ 	.word	0x0001d2b0


	//   ....[142]....
        /*0b24*/ 	.word	0x0001d320


	//   ....[143]....
        /*0b28*/ 	.word	0x0001d390


	//   ....[144]....
        /*0b2c*/ 	.word	0x0001d410


	//   ....[145]....
        /*0b30*/ 	.word	0x0001d490


	//   ....[146]....
        /*0b34*/ 	.word	0x0001d530


	//   ....[147]....
        /*0b38*/ 	.word	0x0001d5c0


	//   ....[148]....
        /*0b3c*/ 	.word	0x0001d6f0


	//----- nvinfo : EIATTR_REG_RECONFIG
	.align		4
.L_580:
        /*0b40*/ 	.byte	0x01, 0x54
	.zero		2


	//----- nvinfo : EIATTR_SYSCALL_OFFSETS
	.align		4
        /*0b44*/ 	.byte	0x04, 0x46
        /*0b46*/ 	.short	(.L_582 - .L_581)


	//   ....[0]....
.L_581:
        /*0b48*/ 	.word	0x00001a10


	//   ....[1]....
        /*0b4c*/ 	.word	0x00001b60


	//   ....[2]....
        /*0b50*/ 	.word	0x00006a30


	//   ....[3]....
        /*0b54*/ 	.word	0x00006d50


	//   ....[4]....
        /*0b58*/ 	.word	0x000157f0


	//   ....[5]....
        /*0b5c*/ 	.word	0x00015950


	//   ....[6]....
        /*0b60*/ 	.word	0x00015a50


	//   ....[7]....
        /*0b64*/ 	.word	0x000163c0


	//----- nvinfo : EIATTR_MBARRIER_INSTR_OFFSETS
	.align		4
.L_582:
        /*0b68*/ 	.byte	0x04, 0x39
        /*0b6a*/ 	.short	(.L_584 - .L_583)


	//   ....[0]....
.L_583:
        /*0b6c*/ 	.word	0x000002c0
        /*0b70*/ 	.word	0x000000ff
        /*0b74*/ 	.word	0x00028c00
        /*0b78*/ 	.short	0x0100
        /*0b7a*/ 	.byte	0x08
	.zero		1


	//   ....[1]....
        /*0b7c*/ 	.word	0x000002d0
        /*0b80*/ 	.word	0x000000ff
        /*0b84*/ 	.word	0x00028c20
        /*0b88*/ 	.short	0x0100
        /*0b8a*/ 	.byte	0x08
	.zero		1


	//   ....[2]....
        /*0b8c*/ 	.word	0x00000380
        /*0b90*/ 	.word	0x000000ff
        /*0b94*/ 	.word	0x00028c30
        /*0b98*/ 	.short	0x0100
        /*0b9a*/ 	.byte	0x06
	.zero		1


	//   ....[3]....
        /*0b9c*/ 	.word	0x00000390
        /*0ba0*/ 	.word	0x000000ff
        /*0ba4*/ 	.word	0x00028c40
        /*0ba8*/ 	.short	0x0100
        /*0baa*/ 	.byte	0x06
	.zero		1


	//   ....[4]....
        /*0bac*/ 	.word	0x000003a0
        /*0bb0*/ 	.word	0x000000ff
        /*0bb4*/ 	.word	0x00028c38
        /*0bb8*/ 	.short	0x0100
        /*0bba*/ 	.byte	0x06
	.zero		1


	//   ....[5]....
        /*0bbc*/ 	.word	0x000003b0
        /*0bc0*/ 	.word	0x000000ff
        /*0bc4*/ 	.word	0x00028c48
        /*0bc8*/ 	.short	0x0100
        /*0bca*/ 	.byte	0x06
	.zero		1


	//   ....[6]....
        /*0bcc*/ 	.word	0x000004e0
        /*0bd0*/ 	.word	0x000000ff
        /*0bd4*/ 	.word	0x00028c50
        /*0bd8*/ 	.short	0x0100
        /*0bda*/ 	.byte	0x08
	.zero		1


	//   ....[7]....
        /*0bdc*/ 	.word	0x000004f0
        /*0be0*/ 	.word	0x000000ff
        /*0be4*/ 	.word	0x00028c60
        /*0be8*/ 	.short	0x0100
        /*0bea*/ 	.byte	0x08
	.zero		1


	//   ....[8]....
        /*0bec*/ 	.word	0x00000500
        /*0bf0*/ 	.word	0x000000ff
        /*0bf4*/ 	.word	0x00028c58
        /*0bf8*/ 	.short	0x0100
        /*0bfa*/ 	.byte	0x08
	.zero		1


	//   ....[9]....
        /*0bfc*/ 	.word	0x00000510
        /*0c00*/ 	.word	0x000000ff
        /*0c04*/ 	.word	0x00028c68
        /*0c08*/ 	.short	0x0100
        /*0c0a*/ 	.byte	0x08
	.zero		1


	//   ....[10]....
        /*0c0c*/ 	.word	0x00000600
        /*0c10*/ 	.word	0x000000ff
        /*0c14*/ 	.word	0x00028c70
        /*0c18*/ 	.short	0x0100
        /*0c1a*/ 	.byte	0x06
	.zero		1


	//   ....[11]....
        /*0c1c*/ 	.word	0x00000610
        /*0c20*/ 	.word	0x000000ff
        /*0c24*/ 	.word	0x00028c80
        /*0c28*/ 	.short	0x0100
        /*0c2a*/ 	.byte	0x06
	.zero		1


	//   ....[12]....
        /*0c2c*/ 	.word	0x00000620
        /*0c30*/ 	.word	0x000000ff
        /*0c34*/ 	.word	0x00028c78
        /*0c38*/ 	.short	0x0100
        /*0c3a*/ 	.byte	0x06
	.zero		1


	//   ....[13]....
        /*0c3c*/ 	.word	0x00000630
        /*0c40*/ 	.word	0x000000ff
        /*0c44*/ 	.word	0x00028c88
        /*0c48*/ 	.short	0x0100
        /*0c4a*/ 	.byte	0x06
	.zero		1


	//   ....[14]....
        /*0c4c*/ 	.word	0x00000760
        /*0c50*/ 	.word	0x000000ff
        /*0c54*/ 	.word	0x00028c90
        /*0c58*/ 	.short	0x0100
        /*0c5a*/ 	.byte	0x08
	.zero		1


	//   ....[15]....
        /*0c5c*/ 	.word	0x00000770
        /*0c60*/ 	.word	0x000000ff
        /*0c64*/ 	.word	0x00028ca0
        /*0c68*/ 	.short	0x0100
        /*0c6a*/ 	.byte	0x08
	.zero		1


	//   ....[16]....
        /*0c6c*/ 	.word	0x00000780
        /*0c70*/ 	.word	0x000000ff
        /*0c74*/ 	.word	0x00028c98
        /*0c78*/ 	.short	0x0100
        /*0c7a*/ 	.byte	0x08
	.zero		1


	//   ....[17]....
        /*0c7c*/ 	.word	0x00000790
        /*0c80*/ 	.word	0x000000ff
        /*0c84*/ 	.word	0x00028ca8
        /*0c88*/ 	.short	0x0100
        /*0c8a*/ 	.byte	0x08
	.zero		1


	//   ....[18]....
        /*0c8c*/ 	.word	0x000008c0
        /*0c90*/ 	.word	0x000000ff
        /*0c94*/ 	.word	0x00028cb0
        /*0c98*/ 	.short	0x0100
        /*0c9a*/ 	.byte	0x08
	.zero		1


	//   ....[19]....
        /*0c9c*/ 	.word	0x000008d0
        /*0ca0*/ 	.word	0x000000ff
        /*0ca4*/ 	.word	0x00028cc0
        /*0ca8*/ 	.short	0x0100
        /*0caa*/ 	.byte	0x08
	.zero		1


	//   ....[20]....
        /*0cac*/ 	.word	0x000008e0
        /*0cb0*/ 	.word	0x000000ff
        /*0cb4*/ 	.word	0x00028cb8
        /*0cb8*/ 	.short	0x0100
        /*0cba*/ 	.byte	0x08
	.zero		1


	//   ....[21]....
        /*0cbc*/ 	.word	0x000008f0
        /*0cc0*/ 	.word	0x000000ff
        /*0cc4*/ 	.word	0x00028cc8
        /*0cc8*/ 	.short	0x0100
        /*0cca*/ 	.byte	0x08
	.zero		1


	//   ....[22]....
        /*0ccc*/ 	.word	0x00002740
        /*0cd0*/ 	.word	0x00000044
        /*0cd4*/ 	.word	0x00028c90
        /*0cd8*/ 	.short	0x010a
        /*0cda*/ 	.byte	0x3f
	.zero		1


	//   ....[23]....
        /*0cdc*/ 	.word	0x00003150
        /*0ce0*/ 	.word	0x00000044
        /*0ce4*/ 	.word	0x00028c90
        /*0ce8*/ 	.short	0x010a
        /*0cea*/ 	.byte	0x3f
	.zero		1


	//   ....[24]....
        /*0cec*/ 	.word	0x00003a50
        /*0cf0*/ 	.word	0x00000044
        /*0cf4*/ 	.word	0x00028c90
        /*0cf8*/ 	.short	0x010a
        /*0cfa*/ 	.byte	0x3f
	.zero		1


	//   ....[25]....
        /*0cfc*/ 	.word	0x00003c50
        /*0d00*/ 	.word	0x00000004
        /*0d04*/ 	.word	0x00000000
        /*0d08*/ 	.short	0x0101
        /*0d0a*/ 	.byte	0x3f
	.zero		1


	//   ....[26]....
        /*0d0c*/ 	.word	0x00003c90
        /*0d10*/ 	.word	0x00000044
        /*0d14*/ 	.word	0x00028cb0
        /*0d18*/ 	.short	0x010a
        /*0d1a*/ 	.byte	0x3f
	.zero		1


	//   ....[27]....
        /*0d1c*/ 	.word	0x000042c0
        /*0d20*/ 	.word	0x00000044
        /*0d24*/ 	.word	0x00000000
        /*0d28*/ 	.short	0x0101
        /*0d2a*/ 	.byte	0x3f
	.zero		1


	//   ....[28]....
        /*0d2c*/ 	.word	0x00004a10
        /*0d30*/ 	.word	0x00000014
        /*0d34*/ 	.word	0x00028c50
        /*0d38*/ 	.short	0x010a
        /*0d3a*/ 	.byte	0x3f
	.zero		1


	//   ....[29]....
        /*0d3c*/ 	.word	0x00004dc0
        /*0d40*/ 	.word	0x00000000
        /*0d44*/ 	.word	0x00000000
        /*0d48*/ 	.short	0x0101
        /*0d4a*/ 	.byte	0x3f
	.zero		1


	//   ....[30]....
        /*0d4c*/ 	.word	0x000056f0
        /*0d50*/ 	.word	0x00000003
        /*0d54*/ 	.word	0x00028c50
        /*0d58*/ 	.short	0x010a
        /*0d5a*/ 	.byte	0x3f
	.zero		1


	//   ....[31]....
        /*0d5c*/ 	.word	0x00005740
        /*0d60*/ 	.word	0x00000003
        /*0d64*/ 	.word	0x00028c50
        /*0d68*/ 	.short	0x010a
        /*0d6a*/ 	.byte	0x3f
	.zero		1


	//   ....[32]....
        /*0d6c*/ 	.word	0x00005a00
        /*0d70*/ 	.word	0x00000003
        /*0d74*/ 	.word	0x00000000
        /*0d78*/ 	.short	0x0101
        /*0d7a*/ 	.byte	0x3f
	.zero		1


	//   ....[33]....
        /*0d7c*/ 	.word	0x00006ac0
        /*0d80*/ 	.word	0x00000002
        /*0d84*/ 	.word	0x00028c00
        /*0d88*/ 	.short	0x010a
        /*0d8a*/ 	.byte	0x3f
	.zero		1


	//   ....[34]....
        /*0d8c*/ 	.word	0x00006b10
        /*0d90*/ 	.word	0x00000002
        /*0d94*/ 	.word	0x00028c00
        /*0d98*/ 	.short	0x010a
        /*0d9a*/ 	.byte	0x3f
	.zero		1


	//   ....[35]....
        /*0d9c*/ 	.word	0x00007530
        /*0da0*/ 	.word	0x00000002
        /*0da4*/ 	.word	0x00028c00
        /*0da8*/ 	.short	0x010a
        /*0daa*/ 	.byte	0x3f
	.zero		1


	//   ....[36]....
        /*0dac*/ 	.word	0x00008a10
        /*0db0*/ 	.word	0x00000002
        /*0db4*/ 	.word	0x00028c00
        /*0db8*/ 	.short	0x010a
        /*0dba*/ 	.byte	0x3f
	.zero		1


	//   ....[37]....
        /*0dbc*/ 	.word	0x00009950
        /*0dc0*/ 	.word	0x000000a8
        /*0dc4*/ 	.word	0x00028c30
        /*0dc8*/ 	.short	0x010a
        /*0dca*/ 	.byte	0x3f
	.zero		1


	//   ....[38]....
        /*0dcc*/ 	.word	0x000099f0
        /*0dd0*/ 	.word	0x000000a8
        /*0dd4*/ 	.word	0x00028c30
        /*0dd8*/ 	.short	0x010a
        /*0dda*/ 	.byte	0x3f
	.zero		1


	//   ....[39]....
        /*0ddc*/ 	.word	0x0000a8a0
        /*0de0*/ 	.word	0x00000000
        /*0de4*/ 	.word	0x00000000
        /*0de8*/ 	.short	0x0101
        /*0dea*/ 	.byte	0x3f
	.zero		1


	//   ....[40]....
        /*0dec*/ 	.word	0x0000acc0
        /*0df0*/ 	.word	0x000000a8
        /*0df4*/ 	.word	0x00028c50
        /*0df8*/ 	.short	0x010a
        /*0dfa*/ 	.byte	0x3f
	.zero		1


	//   ....[41]....
        /*0dfc*/ 	.word	0x0000ad50
        /*0e00*/ 	.word	0x000000a8
        /*0e04*/ 	.word	0x00028c50
        /*0e08*/ 	.short	0x010a
        /*0e0a*/ 	.byte	0x3f
	.zero		1


	//   ....[42]....
        /*0e0c*/ 	.word	0x0000b0b0
        /*0e10*/ 	.word	0x000000a8
        /*0e14*/ 	.word	0x00000000
        /*0e18*/ 	.short	0x0101
        /*0e1a*/ 	.byte	0x3f
	.zero		1


	//   ....[43]....
        /*0e1c*/ 	.word	0x0000b1a0
        /*0e20*/ 	.word	0x000000d8
        /*0e24*/ 	.word	0x00028c30
        /*0e28*/ 	.short	0x010a
        /*0e2a*/ 	.byte	0x3f
	.zero		1


	//   ....[44]....
        /*0e2c*/ 	.word	0x0000b250
        /*0e30*/ 	.word	0x000000d8
        /*0e34*/ 	.word	0x00028c30
        /*0e38*/ 	.short	0x010a
        /*0e3a*/ 	.byte	0x3f
	.zero		1


	//   ....[45]....
        /*0e3c*/ 	.word	0x0000bd80
        /*0e40*/ 	.word	0x0000009a
        /*0e44*/ 	.word	0x00000000
        /*0e48*/ 	.short	0x0101
        /*0e4a*/ 	.byte	0x3f
	.zero		1


	//   ....[46]....
        /*0e4c*/ 	.word	0x0000cdf0
        /*0e50*/ 	.word	0x000000d8
        /*0e54*/ 	.word	0x00028c50
        /*0e58*/ 	.short	0x010a
        /*0e5a*/ 	.byte	0x3f
	.zero		1


	//   ....[47]....
        /*0e5c*/ 	.word	0x0000ce40
        /*0e60*/ 	.word	0x000000d8
        /*0e64*/ 	.word	0x00028c50
        /*0e68*/ 	.short	0x010a
        /*0e6a*/ 	.byte	0x3f
	.zero		1


	//   ....[48]....
        /*0e6c*/ 	.word	0x0000d140
        /*0e70*/ 	.word	0x000000d8
        /*0e74*/ 	.word	0x00000000
        /*0e78*/ 	.short	0x0101
        /*0e7a*/ 	.byte	0x3f
	.zero		1


	//   ....[49]....
        /*0e7c*/ 	.word	0x0000d270
        /*0e80*/ 	.word	0x000000c2
        /*0e84*/ 	.word	0x00028c30
        /*0e88*/ 	.short	0x010a
        /*0e8a*/ 	.byte	0x3f
	.zero		1


	//   ....[50]....
        /*0e8c*/ 	.word	0x0000d2e0
        /*0e90*/ 	.word	0x000000c2
        /*0e94*/ 	.word	0x00028c30
        /*0e98*/ 	.short	0x010a
        /*0e9a*/ 	.byte	0x3f
	.zero		1


	//   ....[51]....
        /*0e9c*/ 	.word	0x0000d7e0
        /*0ea0*/ 	.word	0x0000000d
        /*0ea4*/ 	.word	0x00000000
        /*0ea8*/ 	.short	0x0101
        /*0eaa*/ 	.byte	0x3f
	.zero		1


	//   ....[52]....
        /*0eac*/ 	.word	0x0000e840
        /*0eb0*/ 	.word	0x000000c2
        /*0eb4*/ 	.word	0x00028c50
        /*0eb8*/ 	.short	0x010a
        /*0eba*/ 	.byte	0x3f
	.zero		1


	//   ....[53]....
        /*0ebc*/ 	.word	0x0000e890
        /*0ec0*/ 	.word	0x000000c2
        /*0ec4*/ 	.word	0x00028c50
        /*0ec8*/ 	.short	0x010a
        /*0eca*/ 	.byte	0x3f
	.zero		1


	//   ....[54]....
        /*0ecc*/ 	.word	0x0000eb90
        /*0ed0*/ 	.word	0x000000c2
        /*0ed4*/ 	.word	0x00000000
        /*0ed8*/ 	.short	0x0101
        /*0eda*/ 	.byte	0x3f
	.zero		1


	//   ....[55]....
        /*0edc*/ 	.word	0x00011230
        /*0ee0*/ 	.word	0x00000000
        /*0ee4*/ 	.word	0x00000000
        /*0ee8*/ 	.short	0x0101
        /*0eea*/ 	.byte	0x3f
	.zero		1


	//   ....[56]....
        /*0eec*/ 	.word	0x00013ad0
        /*0ef0*/ 	.word	0x00000006
        /*0ef4*/ 	.word	0x00028c20
        /*0ef8*/ 	.short	0x010a
        /*0efa*/ 	.byte	0x3f
	.zero		1


	//   ....[57]....
        /*0efc*/ 	.word	0x00013bb0
        /*0f00*/ 	.word	0x00000005
        /*0f04*/ 	.word	0x00028ca0
        /*0f08*/ 	.short	0x010a
        /*0f0a*/ 	.byte	0x3f
	.zero		1


	//   ....[58]....
        /*0f0c*/ 	.word	0x00013e00
        /*0f10*/ 	.word	0x00000005
        /*0f14*/ 	.word	0x00028cc0
        /*0f18*/ 	.short	0x010a
        /*0f1a*/ 	.byte	0x3f
	.zero		1


	//   ....[59]....
        /*0f1c*/ 	.word	0x00014880
        /*0f20*/ 	.word	0x00000005
        /*0f24*/ 	.word	0x00028ca0
        /*0f28*/ 	.short	0x010a
        /*0f2a*/ 	.byte	0x3f
	.zero		1


	//   ....[60]....
        /*0f2c*/ 	.word	0x00014ac0
        /*0f30*/ 	.word	0x00000005
        /*0f34*/ 	.word	0x00028cc0
        /*0f38*/ 	.short	0x010a
        /*0f3a*/ 	.byte	0x3f
	.zero		1


	//   ....[61]....
        /*0f3c*/ 	.word	0x00015ea0
        /*0f40*/ 	.word	0x00000000
        /*0f44*/ 	.word	0x00028c40
        /*0f48*/ 	.short	0x010a
        /*0f4a*/ 	.byte	0x3f
	.zero		1


	//   ....[62]....
        /*0f4c*/ 	.word	0x00016a40
        /*0f50*/ 	.word	0x00000008
        /*0f54*/ 	.word	0x00028c00
        /*0f58*/ 	.short	0x0107
        /*0f5a*/ 	.byte	0x3f
	.zero		1


	//   ....[63]....
        /*0f5c*/ 	.word	0x00016b40
        /*0f60*/ 	.word	0x00000002
        /*0f64*/ 	.word	0x00028c00
        /*0f68*/ 	.short	0x0101
        /*0f6a*/ 	.byte	0x3f
	.zero		1


	//   ....[64]....
        /*0f6c*/ 	.word	0x00016b60
        /*0f70*/ 	.word	0x00000002
        /*0f74*/ 	.word	0x00028c20
        /*0f78*/ 	.short	0x010a
        /*0f7a*/ 	.byte	0x3f
	.zero		1


	//   ....[65]....
        /*0f7c*/ 	.word	0x00016c60
        /*0f80*/ 	.word	0x00000000
        /*0f84*/ 	.word	0x00028c60
        /*0f88*/ 	.short	0x010a
        /*0f8a*/ 	.byte	0x3f
	.zero		1


	//   ....[66]....
        /*0f8c*/ 	.word	0x00017940
        /*0f90*/ 	.word	0x00000003
        /*0f94*/ 	.word	0x00028c40
        /*0f98*/ 	.short	0x010a
        /*0f9a*/ 	.byte	0x3f
	.zero		1


	//   ....[67]....
        /*0f9c*/ 	.word	0x00017ba0
        /*0fa0*/ 	.word	0x00000003
        /*0fa4*/ 	.word	0x00028c60
        /*0fa8*/ 	.short	0x010a
        /*0faa*/ 	.byte	0x3f
	.zero		1


	//   ....[68]....
        /*0fac*/ 	.word	0x00018820
        /*0fb0*/ 	.word	0x00000004
        /*0fb4*/ 	.word	0x00028c40
        /*0fb8*/ 	.short	0x010a
        /*0fba*/ 	.byte	0x3f
	.zero		1


	//   ....[69]....
        /*0fbc*/ 	.word	0x00018a70
        /*0fc0*/ 	.word	0x00000004
        /*0fc4*/ 	.word	0x00028c60
        /*0fc8*/ 	.short	0x010a
        /*0fca*/ 	.byte	0x3f
	.zero		1


	//   ....[70]....
        /*0fcc*/ 	.word	0x00019680
        /*0fd0*/ 	.word	0x00000004
        /*0fd4*/ 	.word	0x00028c40
        /*0fd8*/ 	.short	0x010a
        /*0fda*/ 	.byte	0x3f
	.zero		1


	//   ....[71]....
        /*0fdc*/ 	.word	0x000198e0
        /*0fe0*/ 	.word	0x00000004
        /*0fe4*/ 	.word	0x00028c60
        /*0fe8*/ 	.short	0x010a
        /*0fea*/ 	.byte	0x3f
	.zero		1


	//   ....[72]....
        /*0fec*/ 	.word	0x0001b160
        /*0ff0*/ 	.word	0x00000000
        /*0ff4*/ 	.word	0x00028c20
        /*0ff8*/ 	.short	0x010a
        /*0ffa*/ 	.byte	0x3f
	.zero		1


	//   ....[73]....
        /*0ffc*/ 	.word	0x0001b310
        /*1000*/ 	.word	0x00000006
        /*1004*/ 	.word	0x00000000
        /*1008*/ 	.short	0x010a
        /*100a*/ 	.byte	0x3f
	.zero		1


	//   ....[74]....
        /*100c*/ 	.word	0x0001b380
        /*1010*/ 	.word	0x00000007
        /*1014*/ 	.word	0x00000000
        /*1018*/ 	.short	0x010a
        /*101a*/ 	.byte	0x3f
	.zero		1


	//   ....[75]....
        /*101c*/ 	.word	0x0001b3f0
        /*1020*/ 	.word	0x00000004
        /*1024*/ 	.word	0x00000000
        /*1028*/ 	.short	0x010a
        /*102a*/ 	.byte	0x3f
	.zero		1


	//   ....[76]....
        /*102c*/ 	.word	0x0001b420
        /*1030*/ 	.word	0x00000003
        /*1034*/ 	.word	0x00000000
        /*1038*/ 	.short	0x010a
        /*103a*/ 	.byte	0x3f
	.zero		1


	//   ....[77]....
        /*103c*/ 	.word	0x0001b480
        /*1040*/ 	.word	0x00000044
        /*1044*/ 	.word	0x00028c90
        /*1048*/ 	.short	0x010a
        /*104a*/ 	.byte	0x3f
	.zero		1


	//   ....[78]....
        /*104c*/ 	.word	0x0001b4d0
        /*1050*/ 	.word	0x00000044
        /*1054*/ 	.word	0x00028c90
        /*1058*/ 	.short	0x010a
        /*105a*/ 	.byte	0x3f
	.zero		1


	//   ....[79]....
        /*105c*/ 	.word	0x0001b520
        /*1060*/ 	.word	0x00000044
        /*1064*/ 	.word	0x00028c90
        /*1068*/ 	.short	0x010a
        /*106a*/ 	.byte	0x3f
	.zero		1


	//   ....[80]....
        /*106c*/ 	.word	0x0001b570
        /*1070*/ 	.word	0x00000044
        /*1074*/ 	.word	0x00028cb0
        /*1078*/ 	.short	0x010a
        /*107a*/ 	.byte	0x3f
	.zero		1


	//   ....[81]....
        /*107c*/ 	.word	0x0001b5c0
        /*1080*/ 	.word	0x00000014
        /*1084*/ 	.word	0x00028c50
        /*1088*/ 	.short	0x010a
        /*108a*/ 	.byte	0x3f
	.zero		1


	//   ....[82]....
        /*108c*/ 	.word	0x0001b610
        /*1090*/ 	.word	0x00000003
        /*1094*/ 	.word	0x00028c50
        /*1098*/ 	.short	0x010a
        /*109a*/ 	.byte	0x3f
	.zero		1


	//   ....[83]....
        /*109c*/ 	.word	0x0001b9e0
        /*10a0*/ 	.word	0x00000002
        /*10a4*/ 	.word	0x00028c00
        /*10a8*/ 	.short	0x010a
        /*10aa*/ 	.byte	0x3f
	.zero		1


	//   ....[84]....
        /*10ac*/ 	.word	0x0001bdf0
        /*10b0*/ 	.word	0x00000002
        /*10b4*/ 	.word	0x00028c00
        /*10b8*/ 	.short	0x010a
        /*10ba*/ 	.byte	0x3f
	.zero		1


	//   ....[85]....
        /*10bc*/ 	.word	0x0001be40
        /*10c0*/ 	.word	0x000000a8
        /*10c4*/ 	.word	0x00028c30
        /*10c8*/ 	.short	0x010a
        /*10ca*/ 	.byte	0x3f
	.zero		1


	//   ....[86]....
        /*10cc*/ 	.word	0x0001be90
        /*10d0*/ 	.word	0x000000a8
        /*10d4*/ 	.word	0x00028c50
        /*10d8*/ 	.short	0x010a
        /*10da*/ 	.byte	0x3f
	.zero		1


	//   ....[87]....
        /*10dc*/ 	.word	0x0001bee0
        /*10e0*/ 	.word	0x000000d8
        /*10e4*/ 	.word	0x00028c30
        /*10e8*/ 	.short	0x010a
        /*10ea*/ 	.byte	0x3f
	.zero		1


	//   ....[88]....
        /*10ec*/ 	.word	0x0001bf30
        /*10f0*/ 	.word	0x000000d8
        /*10f4*/ 	.word	0x00028c50
        /*10f8*/ 	.short	0x010a
        /*10fa*/ 	.byte	0x3f
	.zero		1


	//   ....[89]....
        /*10fc*/ 	.word	0x0001bf80
        /*1100*/ 	.word	0x000000c2
        /*1104*/ 	.word	0x00028c30
        /*1108*/ 	.short	0x010a
        /*110a*/ 	.byte	0x3f
	.zero		1


	//   ....[90]....
        /*110c*/ 	.word	0x0001bfd0
        /*1110*/ 	.word	0x000000c2
        /*1114*/ 	.word	0x00028c50
        /*1118*/ 	.short	0x010a
        /*111a*/ 	.byte	0x3f
	.zero		1


	//   ....[91]....
        /*111c*/ 	.word	0x0001c180
        /*1120*/ 	.word	0x00000005
        /*1124*/ 	.word	0x00028c20
        /*1128*/ 	.short	0x010a
        /*112a*/ 	.byte	0x3f
	.zero		1


	//   ....[92]....
        /*112c*/ 	.word	0x0001c1d0
        /*1130*/ 	.word	0x00000005
        /*1134*/ 	.word	0x00028ca0
        /*1138*/ 	.short	0x010a
        /*113a*/ 	.byte	0x3f
	.zero		1


	//   ....[93]....
        /*113c*/ 	.word	0x0001c220
        /*1140*/ 	.word	0x00000005
        /*1144*/ 	.word	0x00028cc0
        /*1148*/ 	.short	0x010a
        /*114a*/ 	.byte	0x3f
	.zero		1


	//   ....[94]....
        /*114c*/ 	.word	0x0001c270
        /*1150*/ 	.word	0x00000005
        /*1154*/ 	.word	0x00028ca0
        /*1158*/ 	.short	0x010a
        /*115a*/ 	.byte	0x3f
	.zero		1


	//   ....[95]....
        /*115c*/ 	.word	0x0001c2c0
        /*1160*/ 	.word	0x00000005
        /*1164*/ 	.word	0x00028cc0
        /*1168*/ 	.short	0x010a
        /*116a*/ 	.byte	0x3f
	.zero		1


	//   ....[96]....
        /*116c*/ 	.word	0x0001c460
        /*1170*/ 	.word	0x00000000
        /*1174*/ 	.word	0x00028c40
        /*1178*/ 	.short	0x010a
        /*117a*/ 	.byte	0x3f
	.zero		1


	//   ....[97]....
        /*117c*/ 	.word	0x0001c9e0
        /*1180*/ 	.word	0x00000002
        /*1184*/ 	.word	0x00028c20
        /*1188*/ 	.short	0x010a
        /*118a*/ 	.byte	0x3f
	.zero		1


	//   ....[98]....
        /*118c*/ 	.word	0x0001ca30
        /*1190*/ 	.word	0x00000000
        /*1194*/ 	.word	0x00028c60
        /*1198*/ 	.short	0x010a
        /*119a*/ 	.byte	0x3f
	.zero		1


	//   ....[99]....
        /*119c*/ 	.word	0x0001ca80
        /*11a0*/ 	.word	0x00000003
        /*11a4*/ 	.word	0x00028c40
        /*11a8*/ 	.short	0x010a
        /*11aa*/ 	.byte	0x3f
	.zero		1


	//   ....[100]....
        /*11ac*/ 	.word	0x0001cad0
        /*11b0*/ 	.word	0x00000003
        /*11b4*/ 	.word	0x00028c60
        /*11b8*/ 	.short	0x010a
        /*11ba*/ 	.byte	0x3f
	.zero		1


	//   ....[101]....
        /*11bc*/ 	.word	0x0001cb20
        /*11c0*/ 	.word	0x00000004
        /*11c4*/ 	.word	0x00028c40
        /*11c8*/ 	.short	0x010a
        /*11ca*/ 	.byte	0x3f
	.zero		1


	//   ....[102]....
        /*11cc*/ 	.word	0x0001cb70
        /*11d0*/ 	.word	0x00000004
        /*11d4*/ 	.word	0x00028c60
        /*11d8*/ 	.short	0x010a
        /*11da*/ 	.byte	0x3f
	.zero		1


	//   ....[103]....
        /*11dc*/ 	.word	0x0001cbc0
        /*11e0*/ 	.word	0x00000004
        /*11e4*/ 	.word	0x00028c40
        /*11e8*/ 	.short	0x010a
        /*11ea*/ 	.byte	0x3f
	.zero		1


	//   ....[104]....
        /*11ec*/ 	.word	0x0001cc10
        /*11f0*/ 	.word	0x00000004
        /*11f4*/ 	.word	0x00028c60
        /*11f8*/ 	.short	0x010a
        /*11fa*/ 	.byte	0x3f
	.zero		1


	//   ....[105]....
        /*11fc*/ 	.word	0x0001d610
        /*1200*/ 	.word	0x00000000
        /*1204*/ 	.word	0x00028c20
        /*1208*/ 	.short	0x010a
        /*120a*/ 	.byte	0x3f
	.zero		1


	//   ....[106]....
        /*120c*/ 	.word	0x0001d7b0
        /*1210*/ 	.word	0x00000006
        /*1214*/ 	.word	0x00000000
        /*1218*/ 	.short	0x010a
        /*121a*/ 	.byte	0x3f
	.zero		1


	//   ....[107]....
        /*121c*/ 	.word	0x0001d800
        /*1220*/ 	.word	0x00000007
        /*1224*/ 	.word	0x00000000
        /*1228*/ 	.short	0x010a
        /*122a*/ 	.byte	0x3f
	.zero		1


	//   ....[108]....
        /*122c*/ 	.word	0x0001d850
        /*1230*/ 	.word	0x00000004
        /*1234*/ 	.word	0x00000000
        /*1238*/ 	.short	0x010a
        /*123a*/ 	.byte	0x3f
	.zero		1


	//----- nvinfo : EIATTR_NUM_MBARRIERS
	.align		4
.L_584:
        /*123c*/ 	.byte	0x03, 0x38
        /*123e*/ 	.short	0x0016


	//----- nvinfo : EIATTR_EXIT_INSTR_OFFSETS
	.align		4
        /*1240*/ 	.byte	0x04, 0x1c
        /*1242*/ 	.short	(.L_586 - .L_585)


	//   ....[0]....
.L_585:
        /*1244*/ 	.word	0x0001b470


	//----- nvinfo : EIATTR_MAX_THREADS
	.align		4
.L_586:
        /*1248*/ 	.byte	0x04, 0x05
        /*124a*/ 	.short	(.L_588 - .L_587)
.L_587:
        /*124c*/ 	.word	0x00000180
        /*1250*/ 	.word	0x00000001
        /*1254*/ 	.word	0x00000001


	//----- nvinfo : EIATTR_CRS_STACK_SIZE
	.align		4
.L_588:
        /*1258*/ 	.byte	0x04, 0x1e
        /*125a*/ 	.short	(.L_590 - .L_589)
.L_589:
        /*125c*/ 	.word	0x00000000


	//----- nvinfo : EIATTR_CBANK_PARAM_SIZE
	.align		4
.L_590:
        /*1260*/ 	.byte	0x03, 0x19
        /*1262*/ 	.short	0x0af0


	//----- nvinfo : EIATTR_PARAM_CBANK
	.align		4
        /*1264*/ 	.byte	0x04, 0x0a
        /*1266*/ 	.short	(.L_592 - .L_591)
	.align		4
.L_591:
        /*1268*/ 	.word	index@(.nv.constant0._ZN7cutlass13device_kernelIN5flash11enable_sm90INS1_16FlashAttnFwdSm90INS1_25CollectiveMainloopFwdSm90ILi2EN4cute5tupleIJNS5_1CILi1EEES8_S8_EEENS6_IJNS7_ILi64EEESA_SA_EEELi512ENS_10bfloat16_tEfNS_4arch4Sm90ELb1ELb0ELb0ELb1ELb0ELb1ELb0ELb0ELb0ELb1ELb0ELb0EEENS1_21CollectiveEpilogueFwdINS6_IJSA_NS7_ILi512EEESA_EEES9_SC_SE_Li256ELb1ELb1ELb0ELb0EEENS1_36VarlenDynamicPersistentTileSchedulerILi64ELi64ELi256ELi128ELb0ELb1ELb1ELb1ELb1ELb1EEEEEEEEEvNT_6ParamsE)
        /*126c*/ 	.short	0x0210
        /*126e*/ 	.short	0x0af0


	//----- nvinfo : EIATTR_SW_WAR
	.align		4
.L_592:
        /*1270*/ 	.byte	0x04, 0x36
        /*1272*/ 	.short	(.L_594 - .L_593)
.L_593:
        /*1274*/ 	.word	0x00000008
.L_594:


//--------------------- .nv.info._ZN7cutlass13device_kernelIN5flash11enable_sm90INS1_16FlashAttnFwdSm90INS1_25CollectiveMainloopFwdSm90ILi2EN4cute5tupleIJNS5_1CILi1EEES8_S8_EEENS6_IJNS7_ILi64EEESA_SA_EEELi512ENS_10bfloat16_tEfNS_4arch4Sm90ELb1ELb0ELb0ELb1ELb0ELb0ELb1ELb0ELb0ELb1ELb0ELb0EEENS1_21CollectiveEpilogueFwdINS6_IJSA_NS7_ILi512EEESA_EEES9_SC_SE_Li256ELb1ELb1ELb0ELb0EEENS1_36VarlenDynamicPersistentTileSchedulerILi64ELi64ELi256ELi128ELb0ELb1ELb1ELb1ELb1ELb1EEEEEEEEEvNT_6ParamsE --------------------------
	.section	.nv.info._ZN7cutlass13device_kernelIN5flash11enable_sm90INS1_16FlashAttnFwdSm90INS1_25CollectiveMainloopFwdSm90ILi2EN4cute5tupleIJNS5_1CILi1EEES8_S8_EEENS6_IJNS7_ILi64EEESA_SA_EEELi512ENS_10bfloat16_tEfNS_4arch4Sm90ELb1ELb0ELb0ELb1ELb0ELb0ELb1ELb0ELb0ELb1ELb0ELb0EEENS1_21CollectiveEpilogueFwdINS6_IJSA_NS7_ILi512EEESA_EEES9_SC_SE_Li256ELb1ELb1ELb0ELb0EEENS1_36VarlenDynamicPersistentTileSchedulerILi64ELi64ELi256ELi128ELb0ELb1ELb1ELb1ELb1ELb1EEEEEEEEEvNT_6ParamsE,"",@"SHT_CUDA_INFO"
	.sectionflags	@""
	.align	4


	//----- nvinfo : EIATTR_CUDA_API_VERSION
	.align		4
        /*0000*/ 	.byte	0x04, 0x37
        /*0002*/ 	.short	(.L_596 - .L_595)
.L_595:
        /*0004*/ 	.word	0x00000082


	//----- nvinfo : EIATTR_KPARAM_INFO
	.align		4
.L_596:
        /*0008*/ 	.byte	0x04, 0x17
        /*000a*/ 	.short	(.L_598 - .L_597)
.L_597:
        /*000c*/ 	.word	0x00000000
        /*0010*/ 	.short	0x0000
        /*0012*/ 	.short	0x0070
        /*0014*/ 	.byte	0x00, 0xf0, 0x01, 0x2e


	//----- nvinfo : EIATTR_SPARSE_MMA_MASK
	.align		4
.L_598:
        /*0018*/ 	.byte	0x03, 0x50
        /*001a*/ 	.short	0x0000


	//----- nvinfo : EIATTR_MAXREG_COUNT
	.align		4
        /*001c*/ 	.byte	0x03, 0x1b
        /*001e*/ 	.short	0x00a8


	//----- nvinfo : EIATTR_NUM_BARRIERS
	.align		4
        /*0020*/ 	.byte	0x02, 0x4c
        /*0022*/ 	.byte	0x10
	.zero		1


	//----- nvinfo : EIATTR_EXTERNS
	.align		4
        /*0024*/ 	.byte	0x04, 0x0f
        /*0026*/ 	.short	(.L_600 - .L_599)


	//   ....[0]....
	.align		4
.L_599:
        /*0028*/ 	.word	index@(__assertfail)


	//----- nvinfo : EIATTR_ANNOTATIONS
	.align		4
.L_600:
        /*002c*/ 	.byte	0x04, 0x55
        /*002e*/ 	.short	(.L_602 - .L_601)


	//   ....[0]....
.L_601:
        /* <DEDUP_REMOVED lines=100> */


	//----- nvinfo : EIATTR_MERCURY_ISA_VERSION
	.align		4
.L_602:
        /*0658*/ 	.byte	0x03, 0x5f
        /*065a*/ 	.short	0x0101


	//----- nvinfo : EIATTR_UNUSED_LOAD_BYTE_OFFSET
	.align		4
        /*065c*/ 	.byte	0x04, 0x44
        /*065e*/ 	.short	(.L_604 - .L_603)


	//   ....[0]....
.L_603:
        /*0660*/ 	.word	0x00000a50
        /*0664*/ 	.word	0x0000fff0


	//   ....[1]....
        /*0668*/ 	.word	0x0000cf60
        /*066c*/ 	.word	0x0000fff0


	//----- nvinfo : EIATTR_INT_WARP_WIDE_INSTR_OFFSETS
	.align		4
.L_604:
        /*0670*/ 	.byte	0x04, 0x31
        /*0672*/ 	.short	(.L_606 - .L_605)


	//   ....[0]....
.L_605:
        /*0674*/ 	.word	0x00000130


	//   ....[1]....
        /*0678*/ 	.word	0x00000170


	//   ....[2]....
        /*067c*/ 	.word	0x000001e0


	//   ....[3]....
        /*0680*/ 	.word	0x000001f0


	//   ....[4]....
        /*0684*/ 	.word	0x00011270


	//   ....[5]....
        /*0688*/ 	.word	0x000112d0


	//   ....[6]....
        /*068c*/ 	.word	0x00017060


	//   ....[7]....
        /*0690*/ 	.word	0x000170f0


	//----- nvinfo : EIATTR_COOP_GROUP_MASK_REGIDS
	.align		4
.L_606:
        /*0694*/ 	.byte	0x04, 0x29
        /*0696*/ 	.short	(.L_608 - .L_607)


	//   ....[0]....
.L_607:
        /*0698*/ 	.word	0xffffffff


	//   ....[1]....
        /*069c*/ 	.word	0xffffffff


	//   ....[2]....
        /*06a0*/ 	.word	0xffffffff


	//   ....[3]....
        /*06a4*/ 	.word	0xffffffff


	//   ....[4]....
        /*06a8*/ 	.word	0xffffffff


	//   ....[5]....
        /*06ac*/ 	.word	0xffffffff


	//   ....[6]....
        /*06b0*/ 	.word	0xffffffff


	//   ....[7]....
        /*06b4*/ 	.word	0xffffffff


	//   ....[8]....
        /*06b8*/ 	.word	0xffffffff


	//   ....[9]....
        /*06bc*/ 	.word	0xffffffff


	//   ....[10]....
        /*06c0*/ 	.word	0xffffffff


	//   ....[11]....
        /*06c4*/ 	.word	0xffffffff


	//   ....[12]....
        /*06c8*/ 	.word	0xffffffff


	//   ....[13]....
        /*06cc*/ 	.word	0xffffffff


	//   ....[14]....
        /*06d0*/ 	.word	0xffffffff


	//   ....[15]....
        /*06d4*/ 	.word	0xffffffff


	//   ....[16]....
        /*06d8*/ 	.word	0xffffffff


	//   ....[17]....
        /*06dc*/ 	.word	0xffffffff


	//   ....[18]....
        /*06e0*/ 	.word	0xffffffff


	//   ....[19]....
        /*06e4*/ 	.word	0xffffffff


	//   ....[20]....
        /*06e8*/ 	.word	0xffffffff


	//   ....[21]....
        /*06ec*/ 	.word	0xffffffff


	//   ....[22]....
        /*06f0*/ 	.word	0xffffffff


	//   ....[23]....
        /*06f4*/ 	.word	0xffffffff


	//   ....[24]....
        /*06f8*/ 	.word	0xffffffff


	//   ....[25]....
        /*06fc*/ 	.word	0xffffffff


	//   ....[26]....
        /*0700*/ 	.word	0xffffffff


	//   ....[27]....
        /*0704*/ 	.word	0xffffffff


	//   ....[28]....
        /*0708*/ 	.word	0xffffffff


	//   ....[29]....
        /*070c*/ 	.word	0xffffffff


	//   ....[30]....
        /*0710*/ 	.word	0xffffffff


	//   ....[31]....
        /*0714*/ 	.word	0xffffffff


	//   ....[32]....
        /*0718*/ 	.word	0xffffffff


	//   ....[33]....
        /*071c*/ 	.word	0xffffffff


	//   ....[34]....
        /*0720*/ 	.word	0xffffffff


	//   ....[35]....
        /*0724*/ 	.word	0xffffffff


	//   ....[36]....
        /*0728*/ 	.word	0xffffffff


	//   ....[37]....
        /*072c*/ 	.word	0xffffffff


	//   ....[38]....
        /*0730*/ 	.word	0xffffffff


	//   ....[39]....
        /*0734*/ 	.word	0xffffffff


	//   ....[40]....
        /*0738*/ 	.word	0xffffffff


	//   ....[41]....
        /*073c*/ 	.word	0xffffffff


	//   ....[42]....
        /*0740*/ 	.word	0xffffffff


	//   ....[43]....
        /*0744*/ 	.word	0xffffffff


	//   ....[44]....
        /*0748*/ 	.word	0xffffffff


	//   ....[45]....
        /*074c*/ 	.word	0xffffffff


	//   ....[46]....
        /*0750*/ 	.word	0xffffffff


	//   ....[47]....
        /*0754*/ 	.word	0xffffffff


	//   ....[48]....
        /*0758*/ 	.word	0xffffffff


	//   ....[49]....
        /*075c*/ 	.word	0xffffffff


	//   ....[50]....
        /*0760*/ 	.word	0xffffffff


	//   ....[51]....
        /*0764*/ 	.word	0xffffffff


	//   ....[52]....
        /*0768*/ 	.word	0xffffffff


	//   ....[53]....
        /*076c*/ 	.word	0xffffffff


	//   ....[54]....
        /*0770*/ 	.word	0xffffffff


	//   ....[55]....
        /*0774*/ 	.word	0xffffffff


	//   ....[56]....
        /*0778*/ 	.word	0xffffffff


	//   ....[57]....
        /*077c*/ 	.word	0xffffffff


	//   ....[58]....
        /*0780*/ 	.word	0xffffffff


	//   ....[59]....
        /*0784*/ 	.word	0xffffffff


	//   ....[60]....
        /*0788*/ 	.word	0xffffffff


	//   ....[61]....
        /*078c*/ 	.word	0xffffffff


	//   ....[62]....
        /*0790*/ 	.word	0xffffffff


	//   ....[63]....
        /*0794*/ 	.word	0xffffffff


	//   ....[64]....
        /*0798*/ 	.word	0xffffffff


	//   ....[65]....
        /*079c*/ 	.word	0xffffffff


	//   ....[66]....
        /*07a0*/ 	.word	0xffffffff


	//   ....[67]....
        /*07a4*/ 	.word	0xffffffff


	//   ....[68]....
        /*07a8*/ 	.word	0xffffffff


	//   ....[69]....
        /*07ac*/ 	.word	0xffffffff


	//   ....[70]....
        /*07b0*/ 	.word	0xffffffff


	//   ....[71]....
        /*07b4*/ 	.word	0xffffffff


	//   ....[72]....
        /*07b8*/ 	.word	0xffffffff


	//   ....[73]....
        /*07bc*/ 	.word	0xffffffff


	//   ....[74]....
        /*07c0*/ 	.word	0xffffffff


	//   ....[75]....
        /*07c4*/ 	.word	0xffffffff


	//   ....[76]....
        /*07c8*/ 	.word	0xffffffff


	//   ....[77]....
        /*07cc*/ 	.word	0xffffffff


	//   ....[78]....
        /*07d0*/ 	.word	0xffffffff


	//   ....[79]....
        /*07d4*/ 	.word	0xffffffff


	//   ....[80]....
        /*07d8*/ 	.word	0xffffffff


	//   ....[81]....
        /*07dc*/ 	.word	0xffffffff


	//   ....[82]....
        /*07e0*/ 	.word	0xffffffff


	//   ....[83]....
        /*07e4*/ 	.word	0xffffffff


	//   ....[84]....
        /*07e8*/ 	.word	0xffffffff


	//   ....[85]....
        /*07ec*/ 	.word	0xffffffff


	//   ....[86]....
        /*07f0*/ 	.word	0xffffffff


	//   ....[87]....
        /*07f4*/ 	.word	0xffffffff


	//   ....[88]....
        /*07f8*/ 	.word	0xffffffff


	//   ....[89]....
        /*07fc*/ 	.word	0xffffffff


	//   ....[90]....
        /*0800*/ 	.word	0xffffffff


	//   ....[91]....
        /*0804*/ 	.word	0xffffffff


	//   ....[92]....
        /*0808*/ 	.word	0xffffffff


	//   ....[93]....
        /*080c*/ 	.word	0xffffffff


	//   ....[94]....
        /*0810*/ 	.word	0xffffffff


	//   ....[95]....
        /*0814*/ 	.word	0xffffffff


	//   ....[96]....
        /*0818*/ 	.word	0xffffffff


	//   ....[97]....
        /*081c*/ 	.word	0xffffffff


	//   ....[98]....
        /*0820*/ 	.word	0xffffffff


	//   ....[99]....
        /*0824*/ 	.word	0x0500000f


	//   ....[100]....
        /*0828*/ 	.word	0x0500000f


	//   ....[101]....
        /*082c*/ 	.word	0x0500000f


	//   ....[102]....
        /*0830*/ 	.word	0x0500000f


	//   ....[103]....
        /*0834*/ 	.word	0x0500000f


	//   ....[104]....
        /*0838*/ 	.word	0x0500000f


	//   ....[105]....
        /*083c*/ 	.word	0x0500000f


	//   ....[106]....
        /*0840*/ 	.word	0x0500000f


	//   ....[107]....
        /*0844*/ 	.word	0x0500000f


	//   ....[108]....
        /*0848*/ 	.word	0x0500000f


	//   ....[109]....
        /*084c*/ 	.word	0x0500000f


	//   ....[110]....
        /*0850*/ 	.word	0x0500000f


	//   ....[111]....
        /*0854*/ 	.word	0x0500000f


	//   ....[112]....
        /*0858*/ 	.word	0x0500000f


	//   ....[113]....
        /*085c*/ 	.word	0x0500000f


	//   ....[114]....
        /*0860*/ 	.word	0x0500000f


	//   ....[115]....
        /*0864*/ 	.word	0x0500000f


	//   ....[116]....
        /*0868*/ 	.word	0x0500000f


	//   ....[117]....
        /*086c*/ 	.word	0x0500000f


	//   ....[118]....
        /*0870*/ 	.word	0x0500000f


	//   ....[119]....
        /*0874*/ 	.word	0x0500000f


	//   ....[120]....
        /*0878*/ 	.word	0x0500000f


	//   ....[121]....
        /*087c*/ 	.word	0x0500000f


	//   ....[122]....
        /*0880*/ 	.word	0x0500000f


	//   ....[123]....
        /*0884*/ 	.word	0x0500000f


	//   ....[124]....
        /*0888*/ 	.word	0x0500000f


	//   ....[125]....
        /*088c*/ 	.word	0x0500000f


	//   ....[126]....
        /*0890*/ 	.word	0x0500000f


	//   ....[127]....
        /*0894*/ 	.word	0x0500000f


	//   ....[128]....
        /*0898*/ 	.word	0x0500000f


	//   ....[129]....
        /*089c*/ 	.word	0x0500000f


	//   ....[130]....
        /*08a0*/ 	.word	0x0500000f


	//   ....[131]....
        /*08a4*/ 	.word	0x0500000f


	//   ....[132]....
        /*08a8*/ 	.word	0x0500000f


	//   ....[133]....
        /*08ac*/ 	.word	0x0500000f


	//----- nvinfo : EIATTR_COOP_GROUP_INSTR_OFFSETS
	.align		4
.L_608:
        /*08b0*/ 	.byte	0x04, 0x28
        /*08b2*/ 	.short	(.L_610 - .L_609)


	//   ....[0]....
.L_609:
        /*08b4*/ 	.word	0x00000070


	//   ....[1]....
        /*08b8*/ 	.word	0x00000140


	//   ....[2]....
        /*08bc*/ 	.word	0x00000190


	//   ....[3]....
        /*08c0*/ 	.word	0x000003a0


	//   ....[4]....
        /*08c4*/ 	.word	0x00000500


	//   ....[5]....
        /*08c8*/ 	.word	0x00000620


	//   ....[6]....
        /*08cc*/ 	.word	0x00000780


	//   ....[7]....
        /*08d0*/ 	.word	0x00001a90


	//   ....[8]....
        /*08d4*/ 	.word	0x00003780


	//   ....[9]....
        /*08d8*/ 	.word	0x00004770


	//   ....[10]....
        /*08dc*/ 	.word	0x00005350


	//   ....[11]....
        /*08e0*/ 	.word	0x00005380


	//   ....[12]....
        /*08e4*/ 	.word	0x00005730


	//   ....[13]....
        /*08e8*/ 	.word	0x00005830


	//   ....[14]....
        /*08ec*/ 	.word	0x00005b30


	//   ....[15]....
        /*08f0*/ 	.word	0x00005c00


	//   ....[16]....
        /*08f4*/ 	.word	0x000064e0


	//   ....[17]....
        /*08f8*/ 	.word	0x00007170


	//   ....[18]....
        /*08fc*/ 	.word	0x00007d30


	//   ....[19]....
        /*0900*/ 	.word	0x00007d40


	//   ....[20]....
        /*0904*/ 	.word	0x000080b0


	//   ....[21]....
        /*0908*/ 	.word	0x000081b0


	//   ....[22]....
        /*090c*/ 	.word	0x000084f0


	//   ....[23]....
        /*0910*/ 	.word	0x000085a0


	//   ....[24]....
        /*0914*/ 	.word	0x00009720


	//   ....[25]....
        /*0918*/ 	.word	0x0000a380


	//   ....[26]....
        /*091c*/ 	.word	0x0000b010


	//   ....[27]....
        /*0920*/ 	.word	0x0000b040


	//   ....[28]....
        /*0924*/ 	.word	0x0000b280


	//   ....[29]....
        /*0928*/ 	.word	0x0000b450


	//   ....[30]....
        /*092c*/ 	.word	0x0000c430


	//   ....[31]....
        /*0930*/ 	.word	0x0000c470


	//   ....[32]....
        /*0934*/ 	.word	0x0000c4a0


	//   ....[33]....
        /*0938*/ 	.word	0x0000c510


	//   ....[34]....
        /*093c*/ 	.word	0x0000c550


	//   ....[35]....
        /*0940*/ 	.word	0x0000de70


	//   ....[36]....
        /*0944*/ 	.word	0x0000e490


	//   ....[37]....
        /*0948*/ 	.word	0x0000e4c0


	//   ....[38]....
        /*094c*/ 	.word	0x0000e4e0


	//   ....[39]....
        /*0950*/ 	.word	0x0000e510


	//   ....[40]....
        /*0954*/ 	.word	0x0000eb90


	//   ....[41]....
        /*0958*/ 	.word	0x0000ebb0


	//   ....[42]....
        /*095c*/ 	.word	0x0000edf0


	//   ....[43]....
        /*0960*/ 	.word	0x0000ee10


	//   ....[44]....
        /*0964*/ 	.word	0x0000f9a0


	//   ....[45]....
        /*0968*/ 	.word	0x0000f9d0


	//   ....[46]....
        /*096c*/ 	.word	0x0000fc10


	//   ....[47]....
        /*0970*/ 	.word	0x0000fc30


	//   ....[48]....
        /*0974*/ 	.word	0x0000fee0


	//   ....[49]....
        /*0978*/ 	.word	0x000100c0


	//   ....[50]....
        /*097c*/ 	.word	0x000100f0


	//   ....[51]....
        /*0980*/ 	.word	0x00010120


	//   ....[52]....
        /*0984*/ 	.word	0x00010150


	//   ....[53]....
        /*0988*/ 	.word	0x00010180


	//   ....[54]....
        /*098c*/ 	.word	0x000101b0


	//   ....[55]....
        /*0990*/ 	.word	0x00010320


	//   ....[56]....
        /*0994*/ 	.word	0x00010350


	//   ....[57]....
        /*0998*/ 	.word	0x00010380


	//   ....[58]....
        /*099c*/ 	.word	0x000103b0


	//   ....[59]....
        /*09a0*/ 	.word	0x000103e0


	//   ....[60]....
        /*09a4*/ 	.word	0x00010410


	//   ....[61]....
        /*09a8*/ 	.word	0x000104b0


	//   ....[62]....
        /*09ac*/ 	.word	0x00010510


	//   ....[63]....
        /*09b0*/ 	.word	0x000105a0


	//   ....[64]....
        /*09b4*/ 	.word	0x00011870


	//   ....[65]....
        /*09b8*/ 	.word	0x00012400


	//   ....[66]....
        /*09bc*/ 	.word	0x00012410


	//   ....[67]....
        /*09c0*/ 	.word	0x00012430


	//   ....[68]....
        /*09c4*/ 	.word	0x00012500


	//   ....[69]....
        /*09c8*/ 	.word	0x00012530


	//   ....[70]....
        /*09cc*/ 	.word	0x00012590


	//   ....[71]....
        /*09d0*/ 	.word	0x000125a0


	//   ....[72]....
        /*09d4*/ 	.word	0x00012610


	//   ....[73]....
        /*09d8*/ 	.word	0x00012f60


	//   ....[74]....
        /*09dc*/ 	.word	0x00012f70


	//   ....[75]....
        /*09e0*/ 	.word	0x000130a0


	//   ....[76]....
        /*09e4*/ 	.word	0x000130d0


	//   ....[77]....
        /*09e8*/ 	.word	0x00013350


	//   ....[78]....
        /*09ec*/ 	.word	0x00013380


	//   ....[79]....
        /*09f0*/ 	.word	0x000134f0


	//   ....[80]....
        /*09f4*/ 	.word	0x00013500


	//   ....[81]....
        /*09f8*/ 	.word	0x000172f0


	//   ....[82]....
        /*09fc*/ 	.word	0x00017320


	//   ....[83]....
        /*0a00*/ 	.word	0x00017360


	//   ....[84]....
        /*0a04*/ 	.word	0x00017390


	//   ....[85]....
        /*0a08*/ 	.word	0x000173c0


	//   ....[86]....
        /*0a0c*/ 	.word	0x000173f0


	//   ....[87]....
        /*0a10*/ 	.word	0x00017420


	//   ....[88]....
        /*0a14*/ 	.word	0x00017450


	//   ....[89]....
        /*0a18*/ 	.word	0x000175d0


	//   ....[90]....
        /*0a1c*/ 	.word	0x00017600


	//   ....[91]....
        /*0a20*/ 	.word	0x00017630


	//   ....[92]....
        /*0a24*/ 	.word	0x00017660


	//   ....[93]....
        /*0a28*/ 	.word	0x00017690


	//   ....[94]....
        /*0a2c*/ 	.word	0x000176c0


	//   ....[95]....
        /*0a30*/ 	.word	0x00017780


	//   ....[96]....
        /*0a34*/ 	.word	0x000177a0


	//   ....[97]....
        /*0a38*/ 	.word	0x00017810


	//   ....[98]....
        /*0a3c*/ 	.word	0x00017ee0


	//   ....[99]....
        /*0a40*/ 	.word	0x000184a0


	//   ....[100]....
        /*0a44*/ 	.word	0x00018620


	//   ....[101]....
        /*0a48*/ 	.word	0x00018670


	//   ....[102]....
        /*0a4c*/ 	.word	0x000186d0


	//   ....[103]....
        /*0a50*/ 	.word	0x00018730


	//   ....[104]....
        /*0a54*/ 	.word	0x00018880


	//   ....[105]....
        /*0a58*/ 	.word	0x00018920


	//   ....[106]....
        /*0a5c*/ 	.word	0x000189d0


	//   ....[107]....
        /*0a60*/ 	.word	0x00018ab0


	//   ....[108]....
        /*0a64*/ 	.word	0x00018c80


	//   ....[109]....
        /*0a68*/ 	.word	0x00018d40


	//   ....[110]....
        /*0a6c*/ 	.word	0x00018ff0


	//   ....[111]....
        /*0a70*/ 	.word	0x00019110


	//   ....[112]....
        /*0a74*/ 	.word	0x000192e0


	//   ....[113]....
        /*0a78*/ 	.word	0x000193b0


	//   ....[114]....
        /*0a7c*/ 	.word	0x000195b0


	//   ....[115]....
        /*0a80*/ 	.word	0x00019640


	//   ....[116]....
        /*0a84*/ 	.word	0x00019970


	//   ....[117]....
        /*0a88*/ 	.word	0x00019a10


	//   ....[118]....
        /*0a8c*/ 	.word	0x00019b30


	//   ....[119]....
        /*0a90*/ 	.word	0x00019bb0


	//   ....[120]....
        /*0a94*/ 	.word	0x00019c30


	//   ....[121]....
        /*0a98*/ 	.word	0x00019cb0


	//   ....[122]....
        /*0a9c*/ 	.word	0x00019d30


	//   ....[123]....
        /*0aa0*/ 	.word	0x00019dc0


	//   ....[124]....
        /*0aa4*/ 	.word	0x00019e60


	//   ....[125]....
        /*0aa8*/ 	.word	0x00019f10


	//   ....[126]....
        /*0aac*/ 	.word	0x00019f90


	//   ....[127]....
        /*0ab0*/ 	.word	0x0001a010


	//   ....[128]....
        /*0ab4*/ 	.word	0x0001a090


	//   ....[129]....
        /*0ab8*/ 	.word	0x0001a120


	//   ....[130]....
        /*0abc*/ 	.word	0x0001a1a0


	//   ....[131]....
        /*0ac0*/ 	.word	0x0001a240


	//   ....[132]....
        /*0ac4*/ 	.word	0x0001a2d0


	//   ....[133]....
        /*0ac8*/ 	.word	0x0001a400


	//----- nvinfo : EIATTR_REG_RECONFIG
	.align		4
.L_610:
        /*0acc*/ 	.byte	0x01, 0x54
	.zero		2


	//----- nvinfo : EIATTR_SYSCALL_OFFSETS
	.align		4
        /*0ad0*/ 	.byte	0x04, 0x46
        /*0ad2*/ 	.short	(.L_612 - .L_611)


	//   ....[0]....
.L_611:
        /*0ad4*/ 	.word	0x00003930


	//   ....[1]....
        /*0ad8*/ 	.word	0x00011470


	//   ....[2]....
        /*0adc*/ 	.word	0x000115d0


	//   ....[3]....
        /*0ae0*/ 	.word	0x000116d0


	//   ....[4]....
        /*0ae4*/ 	.word	0x00011fe0


	//   ....[5]....
        /*0ae8*/ 	.word	0x00012930


	//----- nvinfo : EIATTR_MBARRIER_INSTR_OFFSETS
	.align		4
.L_612:
        /*0aec*/ 	.byte	0x04, 0x39
        /*0aee*/ 	.short	(.L_614 - .L_613)


	//   ....[0]....
.L_613:
        /*0af0*/ 	.word	0x00000280
        /*0af4*/ 	.word	0x000000ff
        /*0af8*/ 	.word	0x00038800
        /*0afc*/ 	.short	0x0100
        /*0afe*/ 	.byte	0x08
	.zero		1


	//   ....[1]....
        /*0b00*/ 	.word	0x00000290
        /*0b04*/ 	.word	0x000000ff
        /*0b08*/ 	.word	0x00038810
        /*0b0c*/ 	.short	0x0100
        /*0b0e*/ 	.byte	0x08
	.zero		1


	//   ....[2]....
        /*0b10*/ 	.word	0x000002a0
        /*0b14*/ 	.word	0x000000ff
        /*0b18*/ 	.word	0x00038820
        /*0b1c*/ 	.short	0x0100
        /*0b1e*/ 	.byte	0x08
	.zero		1


	//   ....[3]....
        /*0b20*/ 	.word	0x00000350
        /*0b24*/ 	.word	0x000000ff
        /*0b28*/ 	.word	0x00038830
        /*0b2c*/ 	.short	0x0100
        /*0b2e*/ 	.byte	0x06
	.zero		1


	//   ....[4]....
        /*0b30*/ 	.word	0x00000360
        /*0b34*/ 	.word	0x000000ff
        /*0b38*/ 	.word	0x00038840
        /*0b3c*/ 	.short	0x0100
        /*0b3e*/ 	.byte	0x06
	.zero		1


	//   ....[5]....
        /*0b40*/ 	.word	0x00000370
        /*0b44*/ 	.word	0x000000ff
        /*0b48*/ 	.word	0x00038838
        /*0b4c*/ 	.short	0x0100
        /*0b4e*/ 	.byte	0x06
	.zero		1


	//   ....[6]....
        /*0b50*/ 	.word	0x00000380
        /*0b54*/ 	.word	0x000000ff
        /*0b58*/ 	.word	0x00038848
        /*0b5c*/ 	.short	0x0100
        /*0b5e*/ 	.byte	0x06
	.zero		1


	//   ....[7]....
        /*0b60*/ 	.word	0x000004b0
        /*0b64*/ 	.word	0x000000ff
        /*0b68*/ 	.word	0x00038850
        /*0b6c*/ 	.short	0x0100
        /*0b6e*/ 	.byte	0x08
	.zero		1


	//   ....[8]....
        /*0b70*/ 	.word	0x000004c0
        /*0b74*/ 	.word	0x000000ff
        /*0b78*/ 	.word	0x00038860
        /*0b7c*/ 	.short	0x0100
        /*0b7e*/ 	.byte	0x08
	.zero		1


	//   ....[9]....
        /*0b80*/ 	.word	0x000004d0
        /*0b84*/ 	.word	0x000000ff
        /*0b88*/ 	.word	0x00038858
        /*0b8c*/ 	.short	0x0100
        /*0b8e*/ 	.byte	0x08
	.zero		1


	//   ....[10]....
        /*0b90*/ 	.word	0x000004e0
        /*0b94*/ 	.word	0x000000ff
        /*0b98*/ 	.word	0x00038868
        /*0b9c*/ 	.short	0x0100
        /*0b9e*/ 	.byte	0x08
	.zero		1


	//   ....[11]....
        /*0ba0*/ 	.word	0x000005d0
        /*0ba4*/ 	.word	0x000000ff
        /*0ba8*/ 	.word	0x00038870
        /*0bac*/ 	.short	0x0100
        /*0bae*/ 	.byte	0x06
	.zero		1


	//   ....[12]....
        /*0bb0*/ 	.word	0x000005e0
        /*0bb4*/ 	.word	0x000000ff
        /*0bb8*/ 	.word	0x00038880
        /*0bbc*/ 	.short	0x0100
        /*0bbe*/ 	.byte	0x06
	.zero		1


	//   ....[13]....
        /*0bc0*/ 	.word	0x000005f0
        /*0bc4*/ 	.word	0x000000ff
        /*0bc8*/ 	.word	0x00038878
        /*0bcc*/ 	.short	0x0100
        /*0bce*/ 	.byte	0x06
	.zero		1


	//   ....[14]....
        /*0bd0*/ 	.word	0x00000600
        /*0bd4*/ 	.word	0x000000ff
        /*0bd8*/ 	.word	0x00038888
        /*0bdc*/ 	.short	0x0100
        /*0bde*/ 	.byte	0x06
	.zero		1


	//   ....[15]....
        /*0be0*/ 	.word	0x00000730
        /*0be4*/ 	.word	0x000000ff
        /*0be8*/ 	.word	0x00038890
        /*0bec*/ 	.short	0x0100
        /*0bee*/ 	.byte	0x08
	.zero		1


	//   ....[16]....
        /*0bf0*/ 	.word	0x00000740
        /*0bf4*/ 	.word	0x000000ff
        /*0bf8*/ 	.word	0x000388a0
        /*0bfc*/ 	.short	0x0100
        /*0bfe*/ 	.byte	0x08
	.zero		1


	//   ....[17]....
        /*0c00*/ 	.word	0x00000750
        /*0c04*/ 	.word	0x000000ff
        /*0c08*/ 	.word	0x00038898
        /*0c0c*/ 	.short	0x0100
        /*0c0e*/ 	.byte	0x08
	.zero		1


	//   ....[18]....
        /*0c10*/ 	.word	0x00000760
        /*0c14*/ 	.word	0x000000ff
        /*0c18*/ 	.word	0x000388a8
        /*0c1c*/ 	.short	0x0100
        /*0c1e*/ 	.byte	0x08
	.zero		1


	//   ....[19]....
        /*0c20*/ 	.word	0x00000890
        /*0c24*/ 	.word	0x000000ff
        /*0c28*/ 	.word	0x000388b0
        /*0c2c*/ 	.short	0x0100
        /*0c2e*/ 	.byte	0x08
	.zero		1


	//   ....[20]....
        /*0c30*/ 	.word	0x000008a0
        /*0c34*/ 	.word	0x000000ff
        /*0c38*/ 	.word	0x000388c0
        /*0c3c*/ 	.short	0x0100
        /*0c3e*/ 	.byte	0x08
	.zero		1


	//   ....[21]....
        /*0c40*/ 	.word	0x000008b0
        /*0c44*/ 	.word	0x000000ff
        /*0c48*/ 	.word	0x000388b8
        /*0c4c*/ 	.short	0x0100
        /*0c4e*/ 	.byte	0x08
	.zero		1


	//   ....[22]....
        /*0c50*/ 	.word	0x000008c0
        /*0c54*/ 	.word	0x000000ff
        /*0c58*/ 	.word	0x000388c8
        /*0c5c*/ 	.short	0x0100
        /*0c5e*/ 	.byte	0x08
	.zero		1


	//   ....[23]....
        /*0c60*/ 	.word	0x00001e40
        /*0c64*/ 	.word	0x00000000
        /*0c68*/ 	.word	0x00000000
        /*0c6c*/ 	.short	0x0101
        /*0c6e*/ 	.byte	0x3f
	.zero		1


	//   ....[24]....
        /*0c70*/ 	.word	0x00002910
        /*0c74*/ 	.word	0x00000000
        /*0c78*/ 	.word	0x00000000
        /*0c7c*/ 	.short	0x0101
        /*0c7e*/ 	.byte	0x3f
	.zero		1


	//   ....[25]....
        /*0c80*/ 	.word	0x000039b0
        /*0c84*/ 	.word	0x00000011
        /*0c88*/ 	.word	0x00038800
        /*0c8c*/ 	.short	0x010a
        /*0c8e*/ 	.byte	0x3f
	.zero		1


	//   ....[26]....
        /*0c90*/ 	.word	0x00003a10
        /*0c94*/ 	.word	0x00000005
        /*0c98*/ 	.word	0x00038830
        /*0c9c*/ 	.short	0x010a
        /*0c9e*/ 	.byte	0x3f
	.zero		1


	//   ....[27]....
        /*0ca0*/ 	.word	0x00003a80
        /*0ca4*/ 	.word	0x00000005
        /*0ca8*/ 	.word	0x00038830
        /*0cac*/ 	.short	0x010a
        /*0cae*/ 	.byte	0x3f
	.zero		1


	//   ....[28]....
        /*0cb0*/ 	.word	0x00003d00
        /*0cb4*/ 	.word	0x00000011
        /*0cb8*/ 	.word	0x00038810
        /*0cbc*/ 	.short	0x010a
        /*0cbe*/ 	.byte	0x3f
	.zero		1


	//   ....[29]....
        /*0cc0*/ 	.word	0x00003d40
        /*0cc4*/ 	.word	0x00000005
        /*0cc8*/ 	.word	0x00038850
        /*0ccc*/ 	.short	0x010a
        /*0cce*/ 	.byte	0x3f
	.zero		1


	//   ....[30]....
        /*0cd0*/ 	.word	0x00003e10
        /*0cd4*/ 	.word	0x00000005
        /*0cd8*/ 	.word	0x00038850
        /*0cdc*/ 	.short	0x010a
        /*0cde*/ 	.byte	0x3f
	.zero		1


	//   ....[31]....
        /*0ce0*/ 	.word	0x00005e30
        /*0ce4*/ 	.word	0x00000018
        /*0ce8*/ 	.word	0x00000000
        /*0cec*/ 	.short	0x0101
        /*0cee*/ 	.byte	0x3f
	.zero		1


	//   ....[32]....
        /*0cf0*/ 	.word	0x00006500
        /*0cf4*/ 	.word	0x00000005
        /*0cf8*/ 	.word	0x00000000
        /*0cfc*/ 	.short	0x0101
        /*0cfe*/ 	.byte	0x3f
	.zero		1


	//   ....[33]....
        /*0d00*/ 	.word	0x00006610
        /*0d04*/ 	.word	0x00000009
        /*0d08*/ 	.word	0x00038830
        /*0d0c*/ 	.short	0x010a
        /*0d0e*/ 	.byte	0x3f
	.zero		1


	//   ....[34]....
        /*0d10*/ 	.word	0x00006660
        /*0d14*/ 	.word	0x00000009
        /*0d18*/ 	.word	0x00038830
        /*0d1c*/ 	.short	0x010a
        /*0d1e*/ 	.byte	0x3f
	.zero		1


	//   ....[35]....
        /*0d20*/ 	.word	0x000067e0
        /*0d24*/ 	.word	0x00000009
        /*0d28*/ 	.word	0x00038850
        /*0d2c*/ 	.short	0x010a
        /*0d2e*/ 	.byte	0x3f
	.zero		1


	//   ....[36]....
        /*0d30*/ 	.word	0x00006820
        /*0d34*/ 	.word	0x00000009
        /*0d38*/ 	.word	0x00038850
        /*0d3c*/ 	.short	0x010a
        /*0d3e*/ 	.byte	0x3f
	.zero		1


	//   ....[37]....
        /*0d40*/ 	.word	0x000087f0
        /*0d44*/ 	.word	0x00000098
        /*0d48*/ 	.word	0x00000000
        /*0d4c*/ 	.short	0x0101
        /*0d4e*/ 	.byte	0x3f
	.zero		1


	//   ....[38]....
        /*0d50*/ 	.word	0x00009740
        /*0d54*/ 	.word	0x00000009
        /*0d58*/ 	.word	0x00000000
        /*0d5c*/ 	.short	0x0101
        /*0d5e*/ 	.byte	0x3f
	.zero		1


	//   ....[39]....
        /*0d60*/ 	.word	0x00009850
        /*0d64*/ 	.word	0x00000009
        /*0d68*/ 	.word	0x00038830
        /*0d6c*/ 	.short	0x010a
        /*0d6e*/ 	.byte	0x3f
	.zero		1


	//   ....[40]....
        /*0d70*/ 	.word	0x000098a0
        /*0d74*/ 	.word	0x00000009
        /*0d78*/ 	.word	0x00038830
        /*0d7c*/ 	.short	0x010a
        /*0d7e*/ 	.byte	0x3f
	.zero		1


	//   ....[41]....
        /*0d80*/ 	.word	0x00009a20
        /*0d84*/ 	.word	0x00000009
        /*0d88*/ 	.word	0x00038850
        /*0d8c*/ 	.short	0x010a
        /*0d8e*/ 	.byte	0x3f
	.zero		1


	//   ....[42]....
        /*0d90*/ 	.word	0x00009a60
        /*0d94*/ 	.word	0x00000009
        /*0d98*/ 	.word	0x00038850
        /*0d9c*/ 	.short	0x010a
        /*0d9e*/ 	.byte	0x3f
	.zero		1


	//   ....[43]....
        /*0da0*/ 	.word	0x0000b7f0
        /*0da4*/ 	.word	0x00000099
        /*0da8*/ 	.word	0x00000000
        /*0dac*/ 	.short	0x0101
        /*0dae*/ 	.byte	0x3f
	.zero		1


	//   ....[44]....
        /*0db0*/ 	.word	0x0000c450
        /*0db4*/ 	.word	0x00000009
        /*0db8*/ 	.word	0x00000000
        /*0dbc*/ 	.short	0x0101
        /*0dbe*/ 	.byte	0x3f
	.zero		1


	//   ....[45]....
        /*0dc0*/ 	.word	0x0000ebc0
        /*0dc4*/ 	.word	0x00000000
        /*0dc8*/ 	.word	0x00000000
        /*0dcc*/ 	.short	0x0101
        /*0dce*/ 	.byte	0x3f
	.zero		1


	//   ....[46]....
        /*0dd0*/ 	.word	0x00011b20
        /*0dd4*/ 	.word	0x00000000
        /*0dd8*/ 	.word	0x00038840
        /*0ddc*/ 	.short	0x010a
        /*0dde*/ 	.byte	0x3f
	.zero		1


	//   ....[47]....
        /*0de0*/ 	.word	0x000126d0
        /*0de4*/ 	.word	0x00000008
        /*0de8*/ 	.word	0x00038800
        /*0dec*/ 	.short	0x0107
        /*0dee*/ 	.byte	0x3f
	.zero		1


	//   ....[48]....
        /*0df0*/ 	.word	0x00012780
        /*0df4*/ 	.word	0x00000000
        /*0df8*/ 	.word	0x00038800
        /*0dfc*/ 	.short	0x0101
        /*0dfe*/ 	.byte	0x3f
	.zero		1


	//   ....[49]....
        /*0e00*/ 	.word	0x00013730
        /*0e04*/ 	.word	0x00000000
        /*0e08*/ 	.word	0x00038810
        /*0e0c*/ 	.short	0x0107
        /*0e0e*/ 	.byte	0x3f
	.zero		1


	//   ....[50]....
        /*0e10*/ 	.word	0x00013830
        /*0e14*/ 	.word	0x00000002
        /*0e18*/ 	.word	0x00038810
        /*0e1c*/ 	.short	0x0101
        /*0e1e*/ 	.byte	0x3f
	.zero		1


	//   ....[51]....
        /*0e20*/ 	.word	0x00013850
        /*0e24*/ 	.word	0x00000002
        /*0e28*/ 	.word	0x00038820
        /*0e2c*/ 	.short	0x010a
        /*0e2e*/ 	.byte	0x3f
	.zero		1


	//   ....[52]....
        /*0e30*/ 	.word	0x00013960
        /*0e34*/ 	.word	0x00000000
        /*0e38*/ 	.word	0x00038860
        /*0e3c*/ 	.short	0x010a
        /*0e3e*/ 	.byte	0x3f
	.zero		1


	//   ....[53]....
        /*0e40*/ 	.word	0x00014640
        /*0e44*/ 	.word	0x00000003
        /*0e48*/ 	.word	0x00038840
        /*0e4c*/ 	.short	0x010a
        /*0e4e*/ 	.byte	0x3f
	.zero		1


	//   ....[54]....
        /*0e50*/ 	.word	0x000148a0
        /*0e54*/ 	.word	0x00000003
        /*0e58*/ 	.word	0x00038860
        /*0e5c*/ 	.short	0x010a
        /*0e5e*/ 	.byte	0x3f
	.zero		1


	//   ....[55]....
        /*0e60*/ 	.word	0x00015520
        /*0e64*/ 	.word	0x00000004
        /*0e68*/ 	.word	0x00038840
        /*0e6c*/ 	.short	0x010a
        /*0e6e*/ 	.byte	0x3f
	.zero		1


	//   ....[56]....
        /*0e70*/ 	.word	0x00015770
        /*0e74*/ 	.word	0x00000004
        /*0e78*/ 	.word	0x00038860
        /*0e7c*/ 	.short	0x010a
        /*0e7e*/ 	.byte	0x3f
	.zero		1


	//   ....[57]....
        /*0e80*/ 	.word	0x00016380
        /*0e84*/ 	.word	0x00000004
        /*0e88*/ 	.word	0x00038840
        /*0e8c*/ 	.short	0x010a
        /*0e8e*/ 	.byte	0x3f
	.zero		1


	//   ....[58]....
        /*0e90*/ 	.word	0x000165e0
        /*0e94*/ 	.word	0x00000004
        /*0e98*/ 	.word	0x00038860
        /*0e9c*/ 	.short	0x010a
        /*0e9e*/ 	.byte	0x3f
	.zero		1


	//   ....[59]....
        /*0ea0*/ 	.word	0x00017e60
        /*0ea4*/ 	.word	0x00000000
        /*0ea8*/ 	.word	0x00038820
        /*0eac*/ 	.short	0x010a
        /*0eae*/ 	.byte	0x3f
	.zero		1


	//   ....[60]....
        /*0eb0*/ 	.word	0x00018020
        /*0eb4*/ 	.word	0x00000006
        /*0eb8*/ 	.word	0x00000000
        /*0ebc*/ 	.short	0x010a
        /*0ebe*/ 	.byte	0x3f
	.zero		1


	//   ....[61]....
        /*0ec0*/ 	.word	0x00018090
        /*0ec4*/ 	.word	0x00000007
        /*0ec8*/ 	.word	0x00000000
        /*0ecc*/ 	.short	0x010a
        /*0ece*/ 	.byte	0x3f
	.zero		1


	//   ....[62]....
        /*0ed0*/ 	.word	0x00018100
        /*0ed4*/ 	.word	0x00000004
        /*0ed8*/ 	.word	0x00000000
        /*0edc*/ 	.short	0x010a
        /*0ede*/ 	.byte	0x3f
	.zero		1


	//   ....[63]....
        /*0ee0*/ 	.word	0x00018130
        /*0ee4*/ 	.word	0x00000003
        /*0ee8*/ 	.word	0x00000000
        /*0eec*/ 	.short	0x010a
        /*0eee*/ 	.byte	0x3f
	.zero		1


	//   ....[64]....
        /*0ef0*/ 	.word	0x00018190
        /*0ef4*/ 	.word	0x00000011
        /*0ef8*/ 	.word	0x00038800
        /*0efc*/ 	.short	0x010a
        /*0efe*/ 	.byte	0x3f
	.zero		1


	//   ....[65]....
        /*0f00*/ 	.word	0x000181e0
        /*0f04*/ 	.word	0x00000005
        /*0f08*/ 	.word	0x00038830
        /*0f0c*/ 	.short	0x010a
        /*0f0e*/ 	.byte	0x3f
	.zero		1


	//   ....[66]....
        /*0f10*/ 	.word	0x00018230
        /*0f14*/ 	.word	0x00000011
        /*0f18*/ 	.word	0x00038810
        /*0f1c*/ 	.short	0x010a
        /*0f1e*/ 	.byte	0x3f
	.zero		1


	//   ....[67]....
        /*0f20*/ 	.word	0x00018280
        /*0f24*/ 	.word	0x00000005
        /*0f28*/ 	.word	0x00038850
        /*0f2c*/ 	.short	0x010a
        /*0f2e*/ 	.byte	0x3f
	.zero		1


	//   ....[68]....
        /*0f30*/ 	.word	0x000182d0
        /*0f34*/ 	.word	0x00000009
        /*0f38*/ 	.word	0x00038830
        /*0f3c*/ 	.short	0x010a
        /*0f3e*/ 	.byte	0x3f
	.zero		1


	//   ....[69]....
        /*0f40*/ 	.word	0x00018320
        /*0f44*/ 	.word	0x00000009
        /*0f48*/ 	.word	0x00038850
        /*0f4c*/ 	.short	0x010a
        /*0f4e*/ 	.byte	0x3f
	.zero		1


	//   ....[70]....
        /*0f50*/ 	.word	0x00018370
        /*0f54*/ 	.word	0x00000009
        /*0f58*/ 	.word	0x00038830
        /*0f5c*/ 	.short	0x010a
        /*0f5e*/ 	.byte	0x3f
	.zero		1


	//   ....[71]....
        /*0f60*/ 	.word	0x000183c0
        /*0f64*/ 	.word	0x00000009
        /*0f68*/ 	.word	0x00038850
        /*0f6c*/ 	.short	0x010a
        /*0f6e*/ 	.byte	0x3f
	.zero		1


	//   ....[72]....
        /*0f70*/ 	.word	0x00018560
        /*0f74*/ 	.word	0x00000000
        /*0f78*/ 	.word	0x00038840
        /*0f7c*/ 	.short	0x010a
        /*0f7e*/ 	.byte	0x3f
	.zero		1


	//   ....[73]....
        /*0f80*/ 	.word	0x00019690
        /*0f84*/ 	.word	0x00000002
        /*0f88*/ 	.word	0x00038820
        /*0f8c*/ 	.short	0x010a
        /*0f8e*/ 	.byte	0x3f
	.zero		1


	//   ....[74]....
        /*0f90*/ 	.word	0x000196e0
        /*0f94*/ 	.word	0x00000000
        /*0f98*/ 	.word	0x00038860
        /*0f9c*/ 	.short	0x010a
        /*0f9e*/ 	.byte	0x3f
	.zero		1


	//   ....[75]....
        /*0fa0*/ 	.word	0x00019730
        /*0fa4*/ 	.word	0x00000003
        /*0fa8*/ 	.word	0x00038840
        /*0fac*/ 	.short	0x010a
        /*0fae*/ 	.byte	0x3f
	.zero		1


	//   ....[76]....
        /*0fb0*/ 	.word	0x00019780
        /*0fb4*/ 	.word	0x00000003
        /*0fb8*/ 	.word	0x00038860
        /*0fbc*/ 	.short	0x010a
        /*0fbe*/ 	.byte	0x3f
	.zero		1


	//   ....[77]....
        /*0fc0*/ 	.word	0x000197d0
        /*0fc4*/ 	.word	0x00000004
        /*0fc8*/ 	.word	0x00038840
        /*0fcc*/ 	.short	0x010a
        /*0fce*/ 	.byte	0x3f
	.zero		1


	//   ....[78]....
        /*0fd0*/ 	.word	0x00019820
        /*0fd4*/ 	.word	0x00000004
        /*0fd8*/ 	.word	0x00038860
        /*0fdc*/ 	.short	0x010a
        /*0fde*/ 	.byte	0x3f
	.zero		1


	//   ....[79]....
        /*0fe0*/ 	.word	0x00019870
        /*0fe4*/ 	.word	0x00000004
        /*0fe8*/ 	.word	0x00038840
        /*0fec*/ 	.short	0x010a
        /*0fee*/ 	.byte	0x3f
	.zero		1


	//   ....[80]....
        /*0ff0*/ 	.word	0x000198c0
        /*0ff4*/ 	.word	0x00000004
        /*0ff8*/ 	.word	0x00038860
        /*0ffc*/ 	.short	0x010a
        /*0ffe*/ 	.byte	0x3f
	.zero		1


	//   ....[81]....
        /*1000*/ 	.word	0x0001a320
        /*1004*/ 	.word	0x00000000
        /*1008*/ 	.word	0x00038820
        /*100c*/ 	.short	0x010a
        /*100e*/ 	.byte	0x3f
	.zero		1


	//   ....[82]....
        /*1010*/ 	.word	0x0001a4c0
        /*1014*/ 	.word	0x00000006
        /*1018*/ 	.word	0x00000000
        /*101c*/ 	.short	0x010a
        /*101e*/ 	.byte	0x3f
	.zero		1


	//   ....[83]....
        /*1020*/ 	.word	0x0001a510
        /*1024*/ 	.word	0x00000007
        /*1028*/ 	.word	0x00000000
        /*102c*/ 	.short	0x010a
        /*102e*/ 	.byte	0x3f
	.zero		1


	//   ....[84]....
        /*1030*/ 	.word	0x0001a560
        /*1034*/ 	.word	0x00000004
        /*1038*/ 	.word	0x00000000
        /*103c*/ 	.short	0x010a
        /*103e*/ 	.byte	0x3f
	.zero		1


	//----- nvinfo : EIATTR_NUM_MBARRIERS
	.align		4
.L_614:
        /*1040*/ 	.byte	0x03, 0x38
        /*1042*/ 	.short	0x0017


	//----- nvinfo : EIATTR_EXIT_INSTR_OFFSETS
	.align		4
        /*1044*/ 	.byte	0x04, 0x1c
        /*1046*/ 	.short	(.L_616 - .L_615)


	//   ....[0]....
.L_615:
        /*1048*/ 	.word	0x00000a80


	//   ....[1]....
        /*104c*/ 	.word	0x0000fe80


	//   ....[2]....
        /*1050*/ 	.word	0x00018180


	//----- nvinfo : EIATTR_MAX_THREADS
	.align		4
.L_616:
        /*1054*/ 	.byte	0x04, 0x05
        /*1056*/ 	.short	(.L_618 - .L_617)
.L_617:
        /*1058*/ 	.word	0x00000180
        /*105c*/ 	.word	0x00000001
        /*1060*/ 	.word	0x00000001


	//----- nvinfo : EIATTR_CRS_STACK_SIZE
	.align		4
.L_618:
        /*1064*/ 	.byte	0x04, 0x1e
        /*1066*/ 	.short	(.L_620 - .L_619)
.L_619:
        /*1068*/ 	.word	0x00000000


	//----- nvinfo : EIATTR_CBANK_PARAM_SIZE
	.align		4
.L_620:
        /*106c*/ 	.byte	0x03, 0x19
        /*106e*/ 	.short	0x0bf0


	//----- nvinfo : EIATTR_PARAM_CBANK
	.align		4
        /*1070*/ 	.byte	0x04, 0x0a
        /*1072*/ 	.short	(.L_622 - .L_621)
	.align		4
.L_621:
        /*1074*/ 	.word	index@(.nv.constant0._ZN7cutlass13device_kernelIN5flash11enable_sm90INS1_16FlashAttnFwdSm90INS1_25CollectiveMainloopFwdSm90ILi2EN4cute5tupleIJNS5_1CILi1EEES8_S8_EEENS6_IJNS7_ILi64EEESA_SA_EEELi512ENS_10bfloat16_tEfNS_4arch4Sm90ELb1ELb0ELb0ELb1ELb0ELb0ELb1ELb0ELb0ELb1ELb0ELb0EEENS1_21CollectiveEpilogueFwdINS6_IJSA_NS7_ILi512EEESA_EEES9_SC_SE_Li256ELb1ELb1ELb0ELb0EEENS1_36VarlenDynamicPersistentTileSchedulerILi64ELi64ELi256ELi128ELb0ELb1ELb1ELb1ELb1ELb1EEEEEEEEEvNT_6ParamsE)
        /*1078*/ 	.short	0x0210
        /*107a*/ 	.short	0x0bf0


	//----- nvinfo : EIATTR_SW_WAR
	.align		4
.L_622:
        /*107c*/ 	.byte	0x04, 0x36
        /*107e*/ 	.short	(.L_624 - .L_623)
.L_623:
        /*1080*/ 	.word	0x00000008
.L_624:


//--------------------- .nv.info._ZN7cutlass13device_kernelIN5flash11enable_sm90INS1_16FlashAttnFwdSm90INS1_25CollectiveMainloopFwdSm90ILi2EN4cute5tupleIJNS5_1CILi1EEES8_S8_EEENS6_IJNS7_ILi64EEESA_SA_EEELi512ENS_10bfloat16_tEfNS_4arch4Sm90ELb1ELb0ELb0ELb1ELb0ELb1ELb1ELb0ELb0ELb1ELb0ELb0EEENS1_21CollectiveEpilogueFwdINS6_IJSA_NS7_ILi512EEESA_EEES9_SC_SE_Li256ELb1ELb1ELb0ELb0EEENS1_36VarlenDynamicPersistentTileSchedulerILi64ELi64ELi256ELi128ELb0ELb1ELb1ELb1ELb1ELb1EEEEEEEEEvNT_6ParamsE --------------------------
	.section	.nv.info._ZN7cutlass13device_kernelIN5flash11enable_sm90INS1_16FlashAttnFwdSm90INS1_25CollectiveMainloopFwdSm90ILi2EN4cute5tupleIJNS5_1CILi1EEES8_S8_EEENS6_IJNS7_ILi64EEESA_SA_EEELi512ENS_10bfloat16_tEfNS_4arch4Sm90ELb1ELb0ELb0ELb1ELb0ELb1ELb1ELb0ELb0ELb1ELb0ELb0EEENS1_21CollectiveEpilogueFwdINS6_IJSA_NS7_ILi512EEESA_EEES9_SC_SE_Li256ELb1ELb1ELb0ELb0EEENS1_36VarlenDynamicPersistentTileSchedulerILi64ELi64ELi256ELi128ELb0ELb1ELb1ELb1ELb1ELb1EEEEEEEEEvNT_6ParamsE,"",@"SHT_CUDA_INFO"
	.sectionflags	@""
	.align	4


	//----- nvinfo : EIATTR_CUDA_API_VERSION
	.align		4
        /*0000*/ 	.byte	0x04, 0x37
        /*0002*/ 	.short	(.L_626 - .L_625)
.L_625:
        /*0004*/ 	.word	0x00000082


	//----- nvinfo : EIATTR_KPARAM_INFO
	.align		4
.L_626:
        /*0008*/ 	.byte	0x04, 0x17
        /*000a*/ 	.short	(.L_628 - .L_627)
.L_627:
        /*000c*/ 	.word	0x00000000
        /*0010*/ 	.short	0x0000
        /*0012*/ 	.short	0x0070
        /*0014*/ 	.byte	0x00, 0xf0, 0x01, 0x2e


	//----- nvinfo : EIATTR_SPARSE_MMA_MASK
	.align		4
.L_628:
        /*0018*/ 	.byte	0x03, 0x50
        /*001a*/ 	.short	0x0000


	//----- nvinfo : EIATTR_MAXREG_COUNT
	.align		4
        /*001c*/ 	.byte	0x03, 0x1b
        /*001e*/ 	.short	0x00a8


	//----- nvinfo : EIATTR_NUM_BARRIERS
	.align		4
        /*0020*/ 	.byte	0x02, 0x4c
        /*0022*/ 	.byte	0x10
	.zero		1


	//----- nvinfo : EIATTR_EXTERNS
	.align		4
        /*0024*/ 	.byte	0x04, 0x0f
        /*0026*/ 	.short	(.L_630 - .L_629)


	//   ....[0]....
	.align		4
.L_629:
        /*0028*/ 	.word	index@(__assertfail)


	//----- nvinfo : EIATTR_ANNOTATIONS
	.align		4
.L_630:
        /*002c*/ 	.byte	0x04, 0x55
        /*002e*/ 	.short	(.L_632 - .L_631)


	//   ....[0]....
.L_631:
        /* <DEDUP_REMOVED lines=119> */


	//----- nvinfo : EIATTR_MERCURY_ISA_VERSION
	.align		4
.L_632:
        /*0788*/ 	.byte	0x03, 0x5f
        /*078a*/ 	.short	0x0101


	//----- nvinfo : EIATTR_UNUSED_LOAD_BYTE_OFFSET
	.align		4
        /*078c*/ 	.byte	0x04, 0x44
        /*078e*/ 	.short	(.L_634 - .L_633)


	//   ....[0]....
.L_633:
        /*0790*/ 	.word	0x00000ad0
        /*0794*/ 	.word	0x0000fff0


	//   ....[1]....
        /*0798*/ 	.word	0x00013ea0
        /*079c*/ 	.word	0x0000fff0


	//----- nvinfo : EIATTR_INT_WARP_WIDE_INSTR_OFFSETS
	.align		4
.L_634:
        /*07a0*/ 	.byte	0x04, 0x31
        /*07a2*/ 	.short	(.L_636 - .L_635)


	//   ....[0]....
.L_635:
        /*07a4*/ 	.word	0x00000190


	//   ....[1]....
        /*07a8*/ 	.word	0x000001d0


	//   ....[2]....
        /*07ac*/ 	.word	0x00000240


	//   ....[3]....
        /*07b0*/ 	.word	0x000002b0


	//   ....[4]....
        /*07b4*/ 	.word	0x00019f20


	//   ....[5]....
        /*07b8*/ 	.word	0x00019f80


	//   ....[6]....
        /*07bc*/ 	.word	0x0001fd20


	//   ....[7]....
        /*07c0*/ 	.word	0x0001fd80


	//----- nvinfo : EIATTR_COOP_GROUP_MASK_REGIDS
	.align		4
.L_636:
        /*07c4*/ 	.byte	0x04, 0x29
        /*07c6*/ 	.short	(.L_638 - .L_637)


	//   ....[0]....
.L_637:
        /*07c8*/ 	.word	0xffffffff


	//   ....[1]....
        /*07cc*/ 	.word	0xffffffff


	//   ....[2]....
        /*07d0*/ 	.word	0xffffffff


	//   ....[3]....
        /*07d4*/ 	.word	0xffffffff


	//   ....[4]....
        /*07d8*/ 	.word	0xffffffff


	//   ....[5]....
        /*07dc*/ 	.word	0xffffffff


	//   ....[6]....
        /*07e0*/ 	.word	0xffffffff


	//   ....[7]....
        /*07e4*/ 	.word	0xffffffff


	//   ....[8]....
        /*07e8*/ 	.word	0xffffffff


	//   ....[9]....
        /*07ec*/ 	.word	0xffffffff


	//   ....[10]....
        /*07f0*/ 	.word	0xffffffff


	//   ....[11]....
        /*07f4*/ 	.word	0xffffffff


	//   ....[12]....
        /*07f8*/ 	.word	0xffffffff


	//   ....[13]....
        /*07fc*/ 	.word	0xffffffff


	//   ....[14]....
        /*0800*/ 	.word	0xffffffff


	//   ....[15]....
        /*0804*/ 	.word	0xffffffff


	//   ....[16]....
        /*0808*/ 	.word	0xffffffff


	//   ....[17]....
        /*080c*/ 	.word	0xffffffff


	//   ....[18]....
        /*0810*/ 	.word	0xffffffff


	//   ....[19]....
        /*0814*/ 	.word	0xffffffff


	//   ....[20]....
        /*0818*/ 	.word	0xffffffff


	//   ....[21]....
        /*081c*/ 	.word	0xffffffff


	//   ....[22]....
        /*0820*/ 	.word	0xffffffff


	//   ....[23]....
        /*0824*/ 	.word	0xffffffff


	//   ....[24]....
        /*0828*/ 	.word	0xffffffff


	//   ....[25]....
        /*082c*/ 	.word	0xffffffff


	//   ....[26]....
        /*0830*/ 	.word	0xffffffff


	//   ....[27]....
        /*0834*/ 	.word	0xffffffff


	//   ....[28]....
        /*0838*/ 	.word	0xffffffff


	//   ....[29]....
        /*083c*/ 	.word	0xffffffff


	//   ....[30]....
        /*0840*/ 	.word	0xffffffff


	//   ....[31]....
        /*0844*/ 	.word	0xffffffff


	//   ....[32]....
        /*0848*/ 	.word	0xffffffff


	//   ....[33]....
        /*084c*/ 	.word	0xffffffff


	//   ....[34]....
        /*0850*/ 	.word	0xffffffff


	//   ....[35]....
        /*0854*/ 	.word	0xffffffff


	//   ....[36]....
        /*0858*/ 	.word	0xffffffff


	//   ....[37]....
        /*085c*/ 	.word	0xffffffff


	//   ....[38]....
        /*0860*/ 	.word	0xffffffff


	//   ....[39]....
        /*0864*/ 	.word	0xffffffff


	//   ....[40]....
        /*0868*/ 	.word	0xffffffff


	//   ....[41]....
        /*086c*/ 	.word	0xffffffff


	//   ....[42]....
        /*0870*/ 	.word	0xffffffff


	//   ....[43]....
        /*0874*/ 	.word	0xffffffff


	//   ....[44]....
        /*0878*/ 	.word	0xffffffff


	//   ....[45]....
        /*087c*/ 	.word	0xffffffff


	//   ....[46]....
        /*0880*/ 	.word	0xffffffff


	//   ....[47]....
        /*0884*/ 	.word	0xffffffff


	//   ....[48]....
        /*0888*/ 	.word	0xffffffff


	//   ....[49]....
        /*088c*/ 	.word	0xffffffff


	//   ....[50]....
        /*0890*/ 	.word	0xffffffff


	//   ....[51]....
        /*0894*/ 	.word	0xffffffff


	//   ....[52]....
        /*0898*/ 	.word	0xffffffff


	//   ....[53]....
        /*089c*/ 	.word	0xffffffff


	//   ....[54]....
        /*08a0*/ 	.word	0xffffffff


	//   ....[55]....
        /*08a4*/ 	.word	0xffffffff


	//   ....[56]....
        /*08a8*/ 	.word	0xffffffff


	//   ....[57]....
        /*08ac*/ 	.word	0xffffffff


	//   ....[58]....
        /*08b0*/ 	.word	0xffffffff


	//   ....[59]....
        /*08b4*/ 	.word	0xffffffff


	//   ....[60]....
        /*08b8*/ 	.word	0xffffffff


	//   ....[61]....
        /*08bc*/ 	.word	0xffffffff


	//   ....[62]....
        /*08c0*/ 	.word	0xffffffff


	//   ....[63]....
        /*08c4*/ 	.word	0xffffffff


	//   ....[64]....
        /*08c8*/ 	.word	0xffffffff


	//   ....[65]....
        /*08cc*/ 	.word	0xffffffff


	//   ....[66]....
        /*08d0*/ 	.word	0xffffffff


	//   ....[67]....
        /*08d4*/ 	.word	0xffffffff


	//   ....[68]....
        /*08d8*/ 	.word	0xffffffff


	//   ....[69]....
        /*08dc*/ 	.word	0xffffffff


	//   ....[70]....
        /*08e0*/ 	.word	0xffffffff


	//   ....[71]....
        /*08e4*/ 	.word	0xffffffff


	//   ....[72]....
        /*08e8*/ 	.word	0xffffffff


	//   ....[73]....
        /*08ec*/ 	.word	0xffffffff


	//   ....[74]....
        /*08f0*/ 	.word	0xffffffff


	//   ....[75]....
        /*08f4*/ 	.word	0xffffffff


	//   ....[76]....
        /*08f8*/ 	.word	0xffffffff


	//   ....[77]....
        /*08fc*/ 	.word	0xffffffff


	//   ....[78]....
        /*0900*/ 	.word	0xffffffff


	//   ....[79]....
        /*0904*/ 	.word	0xffffffff


	//   ....[80]....
        /*0908*/ 	.word	0xffffffff


	//   ....[81]....
        /*090c*/ 	.word	0xffffffff


	//   ....[82]....
        /*0910*/ 	.word	0xffffffff


	//   ....[83]....
        /*0914*/ 	.word	0xffffffff


	//   ....[84]....
        /*0918*/ 	.word	0xffffffff


	//   ....[85]....
        /*091c*/ 	.word	0xffffffff


	//   ....[86]....
        /*0920*/ 	.word	0xffffffff


	//   ....[87]....
        /*0924*/ 	.word	0xffffffff


	//   ....[88]....
        /*0928*/ 	.word	0xffffffff


	//   ....[89]....
        /*092c*/ 	.word	0xffffffff


	//   ....[90]....
        /*0930*/ 	.word	0xffffffff


	//   ....[91]....
        /*0934*/ 	.word	0xffffffff


	//   ....[92]....
        /*0938*/ 	.word	0xffffffff


	//   ....[93]....
        /*093c*/ 	.word	0xffffffff


	//   ....[94]....
        /*0940*/ 	.word	0xffffffff


	//   ....[95]....
        /*0944*/ 	.word	0xffffffff


	//   ....[96]....
        /*0948*/ 	.word	0xffffffff


	//   ....[97]....
        /*094c*/ 	.word	0xffffffff


	//   ....[98]....
        /*0950*/ 	.word	0xffffffff


	//   ....[99]....
        /*0954*/ 	.word	0xffffffff


	//   ....[100]....
        /*0958*/ 	.word	0xffffffff


	//   ....[101]....
        /*095c*/ 	.word	0xffffffff


	//   ....[102]....
        /*0960*/ 	.word	0xffffffff


	//   ....[103]....
        /*0964*/ 	.word	0xffffffff


	//   ....[104]....
        /*0968*/ 	.word	0xffffffff


	//   ....[105]....
        /*096c*/ 	.word	0xffffffff


	//   ....[106]....
        /*0970*/ 	.word	0xffffffff


	//   ....[107]....
        /*0974*/ 	.word	0xffffffff


	//   ....[108]....
        /*0978*/ 	.word	0xffffffff


	//   ....[109]....
        /*097c*/ 	.word	0xffffffff


	//   ....[110]....
        /*0980*/ 	.word	0xffffffff


	//   ....[111]....
        /*0984*/ 	.word	0xffffffff


	//   ....[112]....
        /*0988*/ 	.word	0xffffffff


	//   ....[113]....
        /*098c*/ 	.word	0xffffffff


	//   ....[114]....
        /*0990*/ 	.word	0xffffffff


	//   ....[115]....
        /*0994*/ 	.word	0xffffffff


	//   ....[116]....
        /*0998*/ 	.word	0x0500000f


	//   ....[117]....
        /*099c*/ 	.word	0x0500000f


	//   ....[118]....
        /*09a0*/ 	.word	0x0500000f


	//   ....[119]....
        /*09a4*/ 	.word	0x0500000f


	//   ....[120]....
        /*09a8*/ 	.word	0x0500000f


	//   ....[121]....
        /*09ac*/ 	.word	0x0500000f


	//   ....[122]....
        /*09b0*/ 	.word	0x0500000f


	//   ....[123]....
        /*09b4*/ 	.word	0x0500000f


	//   ....[124]....
        /*09b8*/ 	.word	0x0500000f


	//   ....[125]....
        /*09bc*/ 	.word	0x0500000f


	//   ....[126]....
        /*09c0*/ 	.word	0x0500000f


	//   ....[127]....
        /*09c4*/ 	.word	0x0500000f


	//   ....[128]....
        /*09c8*/ 	.word	0x0500000f


	//   ....[129]....
        /*09cc*/ 	.word	0x0500000f


	//   ....[130]....
        /*09d0*/ 	.word	0x0500000f


	//   ....[131]....
        /*09d4*/ 	.word	0x0500000f


	//   ....[132]....
        /*09d8*/ 	.word	0x0500000f


	//   ....[133]....
        /*09dc*/ 	.word	0x0500000f


	//   ....[134]....
        /*09e0*/ 	.word	0x0500000f


	//   ....[135]....
        /*09e4*/ 	.word	0x0500000f


	//   ....[136]....
        /*09e8*/ 	.word	0x0500000f


	//   ....[137]....
        /*09ec*/ 	.word	0x0500000f


	//   ....[138]....
        /*09f0*/ 	.word	0x0500000f


	//   ....[139]....
        /*09f4*/ 	.word	0x0500000f


	//   ....[140]....
        /*09f8*/ 	.word	0x0500000f


	//   ....[141]....
        /*09fc*/ 	.word	0x0500000f


	//   ....[142]....
        /*0a00*/ 	.word	0x0500000f


	//   ....[143]....
        /*0a04*/ 	.word	0x0500000f


	//   ....[144]....
        /*0a08*/ 	.word	0x0500000f


	//   ....[145]....
        /*0a0c*/ 	.word	0x0500000f


	//   ....[146]....
        /*0a10*/ 	.word	0x0500000f


	//   ....[147]....
        /*0a14*/ 	.word	0x0500000f


	//   ....[148]....
        /*0a18*/ 	.word	0x0500000f


	//   ....[149]....
        /*0a1c*/ 	.word	0x0500000f


	//   ....[150]....
        /*0a20*/ 	.word	0x0500000f


	//   ....[151]....
        /*0a24*/ 	.word	0x0500000f


	//   ....[152]....
        /*0a28*/ 	.word	0x0500000f


	//   ....[153]....
        /*0a2c*/ 	.word	0x0500000f


	//   ....[154]....
        /*0a30*/ 	.word	0x0500000f


	//   ....[155]....
        /*0a34*/ 	.word	0x0500000f


	//   ....[156]....
        /*0a38*/ 	.word	0x0500000f


	//   ....[157]....
        /*0a3c*/ 	.word	0x0500000f


	//   ....[158]....
        /*0a40*/ 	.word	0x0500000f


	//   ....[159]....
        /*0a44*/ 	.word	0x0500000f


	//   ....[160]....
        /*0a48*/ 	.word	0x0500000f


	//   ....[161]....
        /*0a4c*/ 	.word	0x0500000f


	//   ....[162]....
        /*0a50*/ 	.word	0x0500000f


	//   ....[163]....
        /*0a54*/ 	.word	0x0500000f


	//   ....[164]....
        /*0a58*/ 	.word	0x0500000f


	//   ....[165]....
        /*0a5c*/ 	.word	0x0500000f


	//   ....[166]....
        /*0a60*/ 	.word	0x0500000f


	//   ....[167]....
        /*0a64*/ 	.word	0x0500000f


	//----- nvinfo : EIATTR_COOP_GROUP_INSTR_OFFSETS
	.align		4
.L_638:
        /*0a68*/ 	.byte	0x04, 0x28
        /*0a6a*/ 	.short	(.L_640 - .L_639)


	//   ....[0]....
.L_639:
        /*0a6c*/ 	.word	0x00000060


	//   ....[1]....
        /*0a70*/ 	.word	0x000001a0


	//   ....[2]....
        /*0a74*/ 	.word	0x000001e0


	//   ....[3]....
        /*0a78*/ 	.word	0x000003f0


	//   ....[4]....
        /*0a7c*/ 	.word	0x00000550


	//   ....[5]....
        /*0a80*/ 	.word	0x00000670


	//   ....[6]....
        /*0a84*/ 	.word	0x000007d0


	//   ....[7]....
        /*0a88*/ 	.word	0x00004940


	//   ....[8]....
        /*0a8c*/ 	.word	0x00006740


	//   ....[9]....
        /*0a90*/ 	.word	0x00006e70


	//   ....[10]....
        /*0a94*/ 	.word	0x00006e80


	//   ....[11]....
        /*0a98*/ 	.word	0x00006e90


	//   ....[12]....
        /*0a9c*/ 	.word	0x00006ea0


	//   ....[13]....
        /*0aa0*/ 	.word	0x000071b0


	//   ....[14]....
        /*0aa4*/ 	.word	0x000071c0


	//   ....[15]....
        /*0aa8*/ 	.word	0x000071d0


	//   ....[16]....
        /*0aac*/ 	.word	0x000071e0


	//   ....[17]....
        /*0ab0*/ 	.word	0x000084d0


	//   ....[18]....
        /*0ab4*/ 	.word	0x000084e0


	//   ....[19]....
        /*0ab8*/ 	.word	0x000084f0


	//   ....[20]....
        /*0abc*/ 	.word	0x00008500


	//   ....[21]....
        /*0ac0*/ 	.word	0x00008750


	//   ....[22]....
        /*0ac4*/ 	.word	0x00008760


	//   ....[23]....
        /*0ac8*/ 	.word	0x00008770


	//   ....[24]....
        /*0acc*/ 	.word	0x00008780


	//   ....[25]....
        /*0ad0*/ 	.word	0x00009fb0


	//   ....[26]....
        /*0ad4*/ 	.word	0x0000b6d0


	//   ....[27]....
        /*0ad8*/ 	.word	0x0000b700


	//   ....[28]....
        /*0adc*/ 	.word	0x0000bab0


	//   ....[29]....
        /*0ae0*/ 	.word	0x0000bbb0


	//   ....[30]....
        /*0ae4*/ 	.word	0x0000bef0


	//   ....[31]....
        /*0ae8*/ 	.word	0x0000bfb0


	//   ....[32]....
        /*0aec*/ 	.word	0x0000c8c0


	//   ....[33]....
        /*0af0*/ 	.word	0x0000ceb0


	//   ....[34]....
        /*0af4*/ 	.word	0x0000e600


	//   ....[35]....
        /*0af8*/ 	.word	0x0000e8a0


	//   ....[36]....
        /*0afc*/ 	.word	0x0000e9b0


	//   ....[37]....
        /*0b00*/ 	.word	0x0000ebb0


	//   ....[38]....
        /*0b04*/ 	.word	0x0000ed30


	//   ....[39]....
        /*0b08*/ 	.word	0x0000ee70


	//   ....[40]....
        /*0b0c*/ 	.word	0x00010080


	//   ....[41]....
        /*0b10*/ 	.word	0x000106e0


	//   ....[42]....
        /*0b14*/ 	.word	0x00011ff0


	//   ....[43]....
        /*0b18*/ 	.word	0x00012000


	//   ....[44]....
        /*0b1c*/ 	.word	0x00012020


	//   ....[45]....
        /*0b20*/ 	.word	0x000121a0


	//   ....[46]....
        /*0b24*/ 	.word	0x00013360


	//   ....[47]....
        /*0b28*/ 	.word	0x000133b0


	//   ....[48]....
        /*0b2c*/ 	.word	0x000133e0


	//   ....[49]....
        /*0b30*/ 	.word	0x00013470


	//   ....[50]....
        /*0b34*/ 	.word	0x00013490


	//   ....[51]....
        /*0b38*/ 	.word	0x00014e60


	//   ....[52]....
        /*0b3c*/ 	.word	0x00015340


	//   ....[53]....
        /*0b40*/ 	.word	0x00015380


	//   ....[54]....
        /*0b44*/ 	.word	0x000153a0


	//   ....[55]....
        /*0b48*/ 	.word	0x000153c0


	//   ....[56]....
        /*0b4c*/ 	.word	0x000159d0


	//   ....[57]....
        /*0b50*/ 	.word	0x00015a30


	//   ....[58]....
        /*0b54*/ 	.word	0x00015cd0


	//   ....[59]....
        /*0b58*/ 	.word	0x00015cf0


	//   ....[60]....
        /*0b5c*/ 	.word	0x00016870


	//   ....[61]....
        /*0b60*/ 	.word	0x00016890


	//   ....[62]....
        /*0b64*/ 	.word	0x00016ac0


	//   ....[63]....
        /*0b68*/ 	.word	0x00016ae0


	//   ....[64]....
        /*0b6c*/ 	.word	0x00016d90


	//   ....[65]....
        /*0b70*/ 	.word	0x00016f70


	//   ....[66]....
        /*0b74*/ 	.word	0x00016fa0


	//   ....[67]....
        /*0b78*/ 	.word	0x00016fd0


	//   ....[68]....
        /*0b7c*/ 	.word	0x00017000


	//   ....[69]....
        /*0b80*/ 	.word	0x00017030


	//   ....[70]....
        /*0b84*/ 	.word	0x00017060


	//   ....[71]....
        /*0b88*/ 	.word	0x000171d0


	//   ....[72]....
        /*0b8c*/ 	.word	0x00017200


	//   ....[73]....
        /*0b90*/ 	.word	0x00017230


	//   ....[74]....
        /*0b94*/ 	.word	0x00017260


	//   ....[75]....
        /*0b98*/ 	.word	0x00017290


	//   ....[76]....
        /*0b9c*/ 	.word	0x000172c0


	//   ....[77]....
        /*0ba0*/ 	.word	0x00017360


	//   ....[78]....
        /*0ba4*/ 	.word	0x000173c0


	//   ....[79]....
        /*0ba8*/ 	.word	0x00017450


	//   ....[80]....
        /*0bac*/ 	.word	0x00018300


	//   ....[81]....
        /*0bb0*/ 	.word	0x0001a520


	//   ....[82]....
        /*0bb4*/ 	.word	0x0001b0b0


	//   ....[83]....
        /*0bb8*/ 	.word	0x0001b0c0


	//   ....[84]....
        /*0bbc*/ 	.word	0x0001b0e0


	//   ....[85]....
        /*0bc0*/ 	.word	0x0001b1b0


	//   ....[86]....
        /*0bc4*/ 	.word	0x0001b1e0


	//   ....[87]....
        /*0bc8*/ 	.word	0x0001b240


	//   ....[88]....
        /*0bcc*/ 	.word	0x0001b250


	//   ....[89]....
        /*0bd0*/ 	.word	0x0001b2c0


	//   ....[90]....
        /*0bd4*/ 	.word	0x0001bc10


	//   ....[91]....
        /*0bd8*/ 	.word	0x0001bc20


	//   ....[92]....
        /*0bdc*/ 	.word	0x0001bd60


	//   ....[93]....
        /*0be0*/ 	.word	0x0001bd70


	//   ....[94]....
        /*0be4*/ 	.word	0x0001c020


	//   ....[95]....
        /*0be8*/ 	.word	0x0001c030


	//   ....[96]....
        /*0bec*/ 	.word	0x0001c1a0


	//   ....[97]....
        /*0bf0*/ 	.word	0x0001c1b0


	//   ....[98]....
        /*0bf4*/ 	.word	0x0001ffb0


	//   ....[99]....
        /*0bf8*/ 	.word	0x0001ffe0


	//   ....[100]....
        /*0bfc*/ 	.word	0x00020020


	//   ....[101]....
        /*0c00*/ 	.word	0x00020050


	//   ....[102]....
        /*0c04*/ 	.word	0x00020080


	//   ....[103]....
        /*0c08*/ 	.word	0x000200b0


	//   ....[104]....
        /*0c0c*/ 	.word	0x000200e0


	//   ....[105]....
        /*0c10*/ 	.word	0x00020110


	//   ....[106]....
        /*0c14*/ 	.word	0x00020290


	//   ....[107]....
        /*0c18*/ 	.word	0x000202c0


	//   ....[108]....
        /*0c1c*/ 	.word	0x000202f0


	//   ....[109]....
        /*0c20*/ 	.word	0x00020320


	//   ....[110]....
        /*0c24*/ 	.word	0x00020350


	//   ....[111]....
        /*0c28*/ 	.word	0x00020380


	//   ....[112]....
        /*0c2c*/ 	.word	0x00020440


	//   ....[113]....
        /*0c30*/ 	.word	0x00020460


	//   ....[114]....
        /*0c34*/ 	.word	0x000204d0


	//   ....[115]....
        /*0c38*/ 	.word	0x00020ba0


	//   ....[116]....
        /*0c3c*/ 	.word	0x00020fe0


	//   ....[117]....
        /*0c40*/ 	.word	0x00021070


	//   ....[118]....
        /*0c44*/ 	.word	0x000210c0


	//   ....[119]....
        /*0c48*/ 	.word	0x00021110


	//   ....[120]....
        /*0c4c*/ 	.word	0x000211a0


	//   ....[121]....
        /*0c50*/ 	.word	0x00021230


	//   ....[122]....
        /*0c54*/ 	.word	0x00021280


	//   ....[123]....
        /*0c58*/ 	.word	0x000212d0


	//   ....[124]....
        /*0c5c*/ 	.word	0x000213b0


	//   ....[125]....
        /*0c60*/ 	.word	0x00021440


	//   ....[126]....
        /*0c64*/ 	.word	0x00021490


	//   ....[127]....
        /*0c68*/ 	.word	0x000214f0


	//   ....[128]....
        /*0c6c*/ 	.word	0x00021590


	//   ....[129]....
        /*0c70*/ 	.word	0x00021620


	//   ....[130]....
        /*0c74*/ 	.word	0x00021670


	//   ....[131]....
        /*0c78*/ 	.word	0x000216c0


	//   ....[132]....
        /*0c7c*/ 	.word	0x00021a20


	//   ....[133]....
        /*0c80*/ 	.word	0x00021d10


	//   ....[134]....
        /*0c84*/ 	.word	0x00021e90


	//   ....[135]....
        /*0c88*/ 	.word	0x00021ee0


	//   ....[136]....
        /*0c8c*/ 	.word	0x00021f40


	//   ....[137]....
        /*0c90*/ 	.word	0x00021fa0


	//   ....[138]....
        /*0c94*/ 	.word	0x000220f0


	//   ....[139]....
        /*0c98*/ 	.word	0x00022190


	//   ....[140]....
        /*0c9c*/ 	.word	0x00022240


	//   ....[141]....
        /*0ca0*/ 	.word	0x00022320


	//   ....[142]....
        /*0ca4*/ 	.word	0x000224f0


	//   ....[143]....
        /*0ca8*/ 	.word	0x000225b0


	//   ....[144]....
        /*0cac*/ 	.word	0x00022860


	//   ....[145]....
        /*0cb0*/ 	.word	0x00022980


	//   ....[146]....
        /*0cb4*/ 	.word	0x00022b50


	//   ....[147]....
        /*0cb8*/ 	.word	0x00022c20


	//   ....[148]....
        /*0cbc*/ 	.word	0x00022e20


	//   ....[149]....
        /*0cc0*/ 	.word	0x00022eb0


	//   ....[150]....
        /*0cc4*/ 	.word	0x000231e0


	//   ....[151]....
        /*0cc8*/ 	.word	0x00023280


	//   ....[152]....
        /*0ccc*/ 	.word	0x000233a0


	//   ....[153]....
        /*0cd0*/ 	.word	0x00023420


	//   ....[154]....
        /*0cd4*/ 	.word	0x000234a0


	//   ....[155]....
        /*0cd8*/ 	.word	0x00023520


	//   ....[156]....
        /*0cdc*/ 	.word	0x000235a0


	//   ....[157]....
        /*0ce0*/ 	.word	0x00023630


	//   ....[158]....
        /*0ce4*/ 	.word	0x000236d0


	//   ....[159]....
        /*0ce8*/ 	.word	0x00023780


	//   ....[160]....
        /*0cec*/ 	.word	0x00023800


	//   ....[161]....
        /*0cf0*/ 	.word	0x00023880


	//   ....[162]....
        /*0cf4*/ 	.word	0x00023900


	//   ....[163]....
        /*0cf8*/ 	.word	0x00023990


	//   ....[164]....
        /*0cfc*/ 	.word	0x00023a10


	//   ....[165]....
        /*0d00*/ 	.word	0x00023ab0


	//   ....[166]....
        /*0d04*/ 	.word	0x00023b40


	//   ....[167]....
        /*0d08*/ 	.word	0x00023c70


	//----- nvinfo : EIATTR_REG_RECONFIG
	.align		4
.L_640:
        /*0d0c*/ 	.byte	0x01, 0x54
	.zero		2


	//----- nvinfo : EIATTR_SYSCALL_OFFSETS
	.align		4
        /*0d10*/ 	.byte	0x04, 0x46
        /*0d12*/ 	.short	(.L_642 - .L_641)


	//   ....[0]....
.L_641:
        /*0d14*/ 	.word	0x00001a70


	//   ....[1]....
        /*0d18*/ 	.word	0x00001bc0


	//   ....[2]....
        /*0d1c*/ 	.word	0x00006900


	//   ....[3]....
        /*0d20*/ 	.word	0x00006c20


	//   ....[4]....
        /*0d24*/ 	.word	0x0001a120


	//   ....[5]....
        /*0d28*/ 	.word	0x0001a280


	//   ....[6]....
        /*0d2c*/ 	.word	0x0001a380


	//   ....[7]....
        /*0d30*/ 	.word	0x0001ac90


	//   ....[8]....
        /*0d34*/ 	.word	0x0001b5e0


	//----- nvinfo : EIATTR_MBARRIER_INSTR_OFFSETS
	.align		4
.L_642:
        /*0d38*/ 	.byte	0x04, 0x39
        /*0d3a*/ 	.short	(.L_644 - .L_643)


	//   ....[0]....
.L_643:
        /*0d3c*/ 	.word	0x000002d0
        /*0d40*/ 	.word	0x000000ff
        /*0d44*/ 	.word	0x00038800
        /*0d48*/ 	.short	0x0100
        /*0d4a*/ 	.byte	0x08
	.zero		1


	//   ....[1]....
        /*0d4c*/ 	.word	0x000002e0
        /*0d50*/ 	.word	0x000000ff
        /*0d54*/ 	.word	0x00038810
        /*0d58*/ 	.short	0x0100
        /*0d5a*/ 	.byte	0x08
	.zero		1


	//   ....[2]....
        /*0d5c*/ 	.word	0x000002f0
        /*0d60*/ 	.word	0x000000ff
        /*0d64*/ 	.word	0x00038820
        /*0d68*/ 	.short	0x0100
        /*0d6a*/ 	.byte	0x08
	.zero		1


	//   ....[3]....
        /*0d6c*/ 	.word	0x000003a0
        /*0d70*/ 	.word	0x000000ff
        /*0d74*/ 	.word	0x00038830
        /*0d78*/ 	.short	0x0100
        /*0d7a*/ 	.byte	0x06
	.zero		1


	//   ....[4]....
        /*0d7c*/ 	.word	0x000003b0
        /*0d80*/ 	.word	0x000000ff
        /*0d84*/ 	.word	0x00038840
        /*0d88*/ 	.short	0x0100
        /*0d8a*/ 	.byte	0x06
	.zero		1


	//   ....[5]....
        /*0d8c*/ 	.word	0x000003c0
        /*0d90*/ 	.word	0x000000ff
        /*0d94*/ 	.word	0x00038838
        /*0d98*/ 	.short	0x0100
        /*0d9a*/ 	.byte	0x06
	.zero		1


	//   ....[6]....
        /*0d9c*/ 	.word	0x000003d0
        /*0da0*/ 	.word	0x000000ff
        /*0da4*/ 	.word	0x00038848
        /*0da8*/ 	.short	0x0100
        /*0daa*/ 	.byte	0x06
	.zero		1


	//   ....[7]....
        /*0dac*/ 	.word	0x00000500
        /*0db0*/ 	.word	0x000000ff
        /*0db4*/ 	.word	0x00038850
        /*0db8*/ 	.short	0x0100
        /*0dba*/ 	.byte	0x08
	.zero		1


	//   ....[8]....
        /*0dbc*/ 	.word	0x00000510
        /*0dc0*/ 	.word	0x000000ff
        /*0dc4*/ 	.word	0x00038860
        /*0dc8*/ 	.short	0x0100
        /*0dca*/ 	.byte	0x08
	.zero		1


	//   ....[9]....
        /*0dcc*/ 	.word	0x00000520
        /*0dd0*/ 	.word	0x000000ff
        /*0dd4*/ 	.word	0x00038858
        /*0dd8*/ 	.short	0x0100
        /*0dda*/ 	.byte	0x08
	.zero		1


	//   ....[10]....
        /*0ddc*/ 	.word	0x00000530
        /*0de0*/ 	.word	0x000000ff
        /*0de4*/ 	.word	0x00038868
        /*0de8*/ 	.short	0x0100
        /*0dea*/ 	.byte	0x08
	.zero		1


	//   ....[11]....
        /*0dec*/ 	.word	0x00000620
        /*0df0*/ 	.word	0x000000ff
        /*0df4*/ 	.word	0x00038870
        /*0df8*/ 	.short	0x0100
        /*0dfa*/ 	.byte	0x06
	.zero		1


	//   ....[12]....
        /*0dfc*/ 	.word	0x00000630
        /*0e00*/ 	.word	0x000000ff
        /*0e04*/ 	.word	0x00038880
        /*0e08*/ 	.short	0x0100
        /*0e0a*/ 	.byte	0x06
	.zero		1


	//   ....[13]....
        /*0e0c*/ 	.word	0x00000640
        /*0e10*/ 	.word	0x000000ff
        /*0e14*/ 	.word	0x00038878
        /*0e18*/ 	.short	0x0100
        /*0e1a*/ 	.byte	0x06
	.zero		1


	//   ....[14]....
        /*0e1c*/ 	.word	0x00000650
        /*0e20*/ 	.word	0x000000ff
        /*0e24*/ 	.word	0x00038888
        /*0e28*/ 	.short	0x0100
        /*0e2a*/ 	.byte	0x06
	.zero		1


	//   ....[15]....
        /*0e2c*/ 	.word	0x00000780
        /*0e30*/ 	.word	0x000000ff
        /*0e34*/ 	.word	0x00038890
        /*0e38*/ 	.short	0x0100
        /*0e3a*/ 	.byte	0x08
	.zero		1


	//   ....[16]....
        /*0e3c*/ 	.word	0x00000790
        /*0e40*/ 	.word	0x000000ff
        /*0e44*/ 	.word	0x000388a0
        /*0e48*/ 	.short	0x0100
        /*0e4a*/ 	.byte	0x08
	.zero		1


	//   ....[17]....
        /*0e4c*/ 	.word	0x000007a0
        /*0e50*/ 	.word	0x000000ff
        /*0e54*/ 	.word	0x00038898
        /*0e58*/ 	.short	0x0100
        /*0e5a*/ 	.byte	0x08
	.zero		1


	//   ....[18]....
        /*0e5c*/ 	.word	0x000007b0
        /*0e60*/ 	.word	0x000000ff
        /*0e64*/ 	.word	0x000388a8
        /*0e68*/ 	.short	0x0100
        /*0e6a*/ 	.byte	0x08
	.zero		1


	//   ....[19]....
        /*0e6c*/ 	.word	0x000008e0
        /*0e70*/ 	.word	0x000000ff
        /*0e74*/ 	.word	0x000388b0
        /*0e78*/ 	.short	0x0100
        /*0e7a*/ 	.byte	0x08
	.zero		1


	//   ....[20]....
        /*0e7c*/ 	.word	0x000008f0
        /*0e80*/ 	.word	0x000000ff
        /*0e84*/ 	.word	0x000388c0
        /*0e88*/ 	.short	0x0100
        /*0e8a*/ 	.byte	0x08
	.zero		1


	//   ....[21]....
        /*0e8c*/ 	.word	0x00000900
        /*0e90*/ 	.word	0x000000ff
        /*0e94*/ 	.word	0x000388b8
        /*0e98*/ 	.short	0x0100
        /*0e9a*/ 	.byte	0x08
	.zero		1


	//   ....[22]....
        /*0e9c*/ 	.word	0x00000910
        /*0ea0*/ 	.word	0x000000ff
        /*0ea4*/ 	.word	0x000388c8
        /*0ea8*/ 	.short	0x0100
        /*0eaa*/ 	.byte	0x08
	.zero		1


	//   ....[23]....
        /*0eac*/ 	.word	0x000027a0
        /*0eb0*/ 	.word	0x00000044
        /*0eb4*/ 	.word	0x00038890
        /*0eb8*/ 	.short	0x010a
        /*0eba*/ 	.byte	0x3f
	.zero		1


	//   ....[24]....
        /*0ebc*/ 	.word	0x000031b0
        /*0ec0*/ 	.word	0x00000044
        /*0ec4*/ 	.word	0x00038890
        /*0ec8*/ 	.short	0x010a
        /*0eca*/ 	.byte	0x3f
	.zero		1


	//   ....[25]....
        /*0ecc*/ 	.word	0x00003ab0
        /*0ed0*/ 	.word	0x00000044
        /*0ed4*/ 	.word	0x00038890
        /*0ed8*/ 	.short	0x010a
        /*0eda*/ 	.byte	0x3f
	.zero		1


	//   ....[26]....
        /*0edc*/ 	.word	0x00003cb0
        /*0ee0*/ 	.word	0x00000004
        /*0ee4*/ 	.word	0x00000000
        /*0ee8*/ 	.short	0x0101
        /*0eea*/ 	.byte	0x3f
	.zero		1


	//   ....[27]....
        /*0eec*/ 	.word	0x00003cf0
        /*0ef0*/ 	.word	0x00000044
        /*0ef4*/ 	.word	0x000388b0
        /*0ef8*/ 	.short	0x010a
        /*0efa*/ 	.byte	0x3f
	.zero		1


	//   ....[28]....
        /*0efc*/ 	.word	0x00004320
        /*0f00*/ 	.word	0x00000044
        /*0f04*/ 	.word	0x00000000
        /*0f08*/ 	.short	0x0101
        /*0f0a*/ 	.byte	0x3f
	.zero		1


	//   ....[29]....
        /*0f0c*/ 	.word	0x00004d80
        /*0f10*/ 	.word	0x00000003
        /*0f14*/ 	.word	0x00000000
        /*0f18*/ 	.short	0x0101
        /*0f1a*/ 	.byte	0x3f
	.zero		1


	//   ....[30]....
        /*0f1c*/ 	.word	0x00005900
        /*0f20*/ 	.word	0x00000003
        /*0f24*/ 	.word	0x00000000
        /*0f28*/ 	.short	0x0101
        /*0f2a*/ 	.byte	0x3f
	.zero		1


	//   ....[31]....
        /*0f2c*/ 	.word	0x00006990
        /*0f30*/ 	.word	0x00000002
        /*0f34*/ 	.word	0x00038800
        /*0f38*/ 	.short	0x010a
        /*0f3a*/ 	.byte	0x3f
	.zero		1


	//   ....[32]....
        /*0f3c*/ 	.word	0x000069e0
        /*0f40*/ 	.word	0x00000002
        /*0f44*/ 	.word	0x00038800
        /*0f48*/ 	.short	0x010a
        /*0f4a*/ 	.byte	0x3f
	.zero		1


	//   ....[33]....
        /*0f4c*/ 	.word	0x00007420
        /*0f50*/ 	.word	0x00000002
        /*0f54*/ 	.word	0x00038800
        /*0f58*/ 	.short	0x010a
        /*0f5a*/ 	.byte	0x3f
	.zero		1


	//   ....[34]....
        /*0f5c*/ 	.word	0x00008930
        /*0f60*/ 	.word	0x00000002
        /*0f64*/ 	.word	0x00038800
        /*0f68*/ 	.short	0x010a
        /*0f6a*/ 	.byte	0x3f
	.zero		1


	//   ....[35]....
        /*0f6c*/ 	.word	0x00009880
        /*0f70*/ 	.word	0x000000a9
        /*0f74*/ 	.word	0x00038830
        /*0f78*/ 	.short	0x010a
        /*0f7a*/ 	.byte	0x3f
	.zero		1


	//   ....[36]....
        /*0f7c*/ 	.word	0x00009930
        /*0f80*/ 	.word	0x000000a9
        /*0f84*/ 	.word	0x00038830
        /*0f88*/ 	.short	0x010a
        /*0f8a*/ 	.byte	0x3f
	.zero		1


	//   ....[37]....
        /*0f8c*/ 	.word	0x00009c40
        /*0f90*/ 	.word	0x00000002
        /*0f94*/ 	.word	0x00038810
        /*0f98*/ 	.short	0x010a
        /*0f9a*/ 	.byte	0x3f
	.zero		1


	//   ....[38]....
        /*0f9c*/ 	.word	0x00009c90
        /*0fa0*/ 	.word	0x000000a9
        /*0fa4*/ 	.word	0x00038850
        /*0fa8*/ 	.short	0x010a
        /*0faa*/ 	.byte	0x3f
	.zero		1


	//   ....[39]....
        /*0fac*/ 	.word	0x00009d40
        /*0fb0*/ 	.word	0x000000a9
        /*0fb4*/ 	.word	0x00038850
        /*0fb8*/ 	.short	0x010a
        /*0fba*/ 	.byte	0x3f
	.zero		1


	//   ....[40]....
        /*0fbc*/ 	.word	0x0000c1a0
        /*0fc0*/ 	.word	0x00000014
        /*0fc4*/ 	.word	0x00000000
        /*0fc8*/ 	.short	0x0101
        /*0fca*/ 	.byte	0x3f
	.zero		1


	//   ....[41]....
        /*0fcc*/ 	.word	0x0000c8e0
        /*0fd0*/ 	.word	0x000000a9
        /*0fd4*/ 	.word	0x00000000
        /*0fd8*/ 	.short	0x0101
        /*0fda*/ 	.byte	0x3f
	.zero		1


	//   ....[42]....
        /*0fdc*/ 	.word	0x0000c9e0
        /*0fe0*/ 	.word	0x000000c5
        /*0fe4*/ 	.word	0x00038830
        /*0fe8*/ 	.short	0x010a
        /*0fea*/ 	.byte	0x3f
	.zero		1


	//   ....[43]....
        /*0fec*/ 	.word	0x0000ca50
        /*0ff0*/ 	.word	0x000000c5
        /*0ff4*/ 	.word	0x00038830
        /*0ff8*/ 	.short	0x010a
        /*0ffa*/ 	.byte	0x3f
	.zero		1


	//   ....[44]....
        /*0ffc*/ 	.word	0x0000ccc0
        /*1000*/ 	.word	0x000000c5
        /*1004*/ 	.word	0x00038850
        /*1008*/ 	.short	0x010a
        /*100a*/ 	.byte	0x3f
	.zero		1


	//   ....[45]....
        /*100c*/ 	.word	0x0000cd10
        /*1010*/ 	.word	0x000000c5
        /*1014*/ 	.word	0x00038850
        /*1018*/ 	.short	0x010a
        /*101a*/ 	.byte	0x3f
	.zero		1


	//   ....[46]....
        /*101c*/ 	.word	0x0000f0b0
        /*1020*/ 	.word	0x000000a7
        /*1024*/ 	.word	0x00000000
        /*1028*/ 	.short	0x0101
        /*102a*/ 	.byte	0x3f
	.zero		1


	//   ....[47]....
        /*102c*/ 	.word	0x000100a0
        /*1030*/ 	.word	0x000000c5
        /*1034*/ 	.word	0x00000000
        /*1038*/ 	.short	0x0101
        /*103a*/ 	.byte	0x3f
	.zero		1


	//   ....[48]....
        /*103c*/ 	.word	0x000101f0
        /*1040*/ 	.word	0x000000c2
        /*1044*/ 	.word	0x00038830
        /*1048*/ 	.short	0x010a
        /*104a*/ 	.byte	0x3f
	.zero		1


	//   ....[49]....
        /*104c*/ 	.word	0x00010260
        /*1050*/ 	.word	0x000000c2
        /*1054*/ 	.word	0x00038830
        /*1058*/ 	.short	0x010a
        /*105a*/ 	.byte	0x3f
	.zero		1


	//   ....[50]....
        /*105c*/ 	.word	0x000104d0
        /*1060*/ 	.word	0x000000c2
        /*1064*/ 	.word	0x00038850
        /*1068*/ 	.short	0x010a
        /*106a*/ 	.byte	0x3f
	.zero		1


	//   ....[51]....
        /*106c*/ 	.word	0x00010520
        /*1070*/ 	.word	0x000000c2
        /*1074*/ 	.word	0x00038850
        /*1078*/ 	.short	0x010a
        /*107a*/ 	.byte	0x3f
	.zero		1


	//   ....[52]....
        /*107c*/ 	.word	0x000124e0
        /*1080*/ 	.word	0x000000a2
        /*1084*/ 	.word	0x00000000
        /*1088*/ 	.short	0x0101
        /*108a*/ 	.byte	0x3f
	.zero		1


	//   ....[53]....
        /*108c*/ 	.word	0x00013380
        /*1090*/ 	.word	0x000000c2
        /*1094*/ 	.word	0x00000000
        /*1098*/ 	.short	0x0101
        /*109a*/ 	.byte	0x3f
	.zero		1


	//   ....[54]....
        /*109c*/ 	.word	0x000159a0
        /*10a0*/ 	.word	0x00000000
        /*10a4*/ 	.word	0x00000000
        /*10a8*/ 	.short	0x0101
        /*10aa*/ 	.byte	0x3f
	.zero		1


	//   ....[55]....
        /*10ac*/ 	.word	0x000183f0
        /*10b0*/ 	.word	0x00000005
        /*10b4*/ 	.word	0x00038820
        /*10b8*/ 	.short	0x010a
        /*10ba*/ 	.byte	0x3f
	.zero		1


	//   ....[56]....
        /*10bc*/ 	.word	0x000184e0
        /*10c0*/ 	.word	0x00000004
        /*10c4*/ 	.word	0x000388a0
        /*10c8*/ 	.short	0x010a
        /*10ca*/ 	.byte	0x3f
	.zero		1


	//   ....[57]....
        /*10cc*/ 	.word	0x00018730
        /*10d0*/ 	.word	0x00000004
        /*10d4*/ 	.word	0x000388c0
        /*10d8*/ 	.short	0x010a
        /*10da*/ 	.byte	0x3f
	.zero		1


	//   ....[58]....
        /*10dc*/ 	.word	0x000191b0
        /*10e0*/ 	.word	0x00000004
        /*10e4*/ 	.word	0x000388a0
        /*10e8*/ 	.short	0x010a
        /*10ea*/ 	.byte	0x3f
	.zero		1


	//   ....[59]....
        /*10ec*/ 	.word	0x000193f0
        /*10f0*/ 	.word	0x00000004
        /*10f4*/ 	.word	0x000388c0
        /*10f8*/ 	.short	0x010a
        /*10fa*/ 	.byte	0x3f
	.zero		1


	//   ....[60]....
        /*10fc*/ 	.word	0x0001a7d0
        /*1100*/ 	.word	0x00000000
        /*1104*/ 	.word	0x00038840
        /*1108*/ 	.short	0x010a
        /*110a*/ 	.byte	0x3f
	.zero		1


	//   ....[61]....
        /*110c*/ 	.word	0x0001b380
        /*1110*/ 	.word	0x00000008
        /*1114*/ 	.word	0x00038800
        /*1118*/ 	.short	0x0107
        /*111a*/ 	.byte	0x3f
	.zero		1


	//   ....[62]....
        /*111c*/ 	.word	0x0001b430
        /*1120*/ 	.word	0x00000000
        /*1124*/ 	.word	0x00038800
        /*1128*/ 	.short	0x0101
        /*112a*/ 	.byte	0x3f
	.zero		1


	//   ....[63]....
        /*112c*/ 	.word	0x0001c3e0
        /*1130*/ 	.word	0x00000000
        /*1134*/ 	.word	0x00038810
        /*1138*/ 	.short	0x0107
        /*113a*/ 	.byte	0x3f
	.zero		1


	//   ....[64]....
        /*113c*/ 	.word	0x0001c4e0
        /*1140*/ 	.word	0x00000002
        /*1144*/ 	.word	0x00038810
        /*1148*/ 	.short	0x0101
        /*114a*/ 	.byte	0x3f
	.zero		1


	//   ....[65]....
        /*114c*/ 	.word	0x0001c500
        /*1150*/ 	.word	0x00000002
        /*1154*/ 	.word	0x00038820
        /*1158*/ 	.short	0x010a
        /*115a*/ 	.byte	0x3f
	.zero		1


	//   ....[66]....
        /*115c*/ 	.word	0x0001c610
        /*1160*/ 	.word	0x00000000
        /*1164*/ 	.word	0x00038860
        /*1168*/ 	.short	0x010a
        /*116a*/ 	.byte	0x3f
	.zero		1


	//   ....[67]....
        /*116c*/ 	.word	0x0001d300
        /*1170*/ 	.word	0x00000000
        /*1174*/ 	.word	0x00038840
        /*1178*/ 	.short	0x010a
        /*117a*/ 	.byte	0x3f
	.zero		1


	//   ....[68]....
        /*117c*/ 	.word	0x0001d560
        /*1180*/ 	.word	0x00000000
        /*1184*/ 	.word	0x00038860
        /*1188*/ 	.short	0x010a
        /*118a*/ 	.byte	0x3f
	.zero		1


	//   ....[69]....
        /*118c*/ 	.word	0x0001e1e0
        /*1190*/ 	.word	0x00000002
        /*1194*/ 	.word	0x00038840
        /*1198*/ 	.short	0x010a
        /*119a*/ 	.byte	0x3f
	.zero		1


	//   ....[70]....
        /*119c*/ 	.word	0x0001e430
        /*11a0*/ 	.word	0x00000002
        /*11a4*/ 	.word	0x00038860
        /*11a8*/ 	.short	0x010a
        /*11aa*/ 	.byte	0x3f
	.zero		1


	//   ....[71]....
        /*11ac*/ 	.word	0x0001f040
        /*11b0*/ 	.word	0x00000002
        /*11b4*/ 	.word	0x00038840
        /*11b8*/ 	.short	0x010a
        /*11ba*/ 	.byte	0x3f
	.zero		1


	//   ....[72]....
        /*11bc*/ 	.word	0x0001f2a0
        /*11c0*/ 	.word	0x00000002
        /*11c4*/ 	.word	0x00038860
        /*11c8*/ 	.short	0x010a
        /*11ca*/ 	.byte	0x3f
	.zero		1


	//   ....[73]....
        /*11cc*/ 	.word	0x00020b20
        /*11d0*/ 	.word	0x00000000
        /*11d4*/ 	.word	0x00038820
        /*11d8*/ 	.short	0x010a
        /*11da*/ 	.byte	0x3f
	.zero		1


	//   ....[74]....
        /*11dc*/ 	.word	0x00020cd0
        /*11e0*/ 	.word	0x00000006
        /*11e4*/ 	.word	0x00000000
        /*11e8*/ 	.short	0x010a
        /*11ea*/ 	.byte	0x3f
	.zero		1


	//   ....[75]....
        /*11ec*/ 	.word	0x00020d40
        /*11f0*/ 	.word	0x00000007
        /*11f4*/ 	.word	0x00000000
        /*11f8*/ 	.short	0x010a
        /*11fa*/ 	.byte	0x3f
	.zero		1


	//   ....[76]....
        /*11fc*/ 	.word	0x00020db0
        /*1200*/ 	.word	0x00000004
        /*1204*/ 	.word	0x00000000
        /*1208*/ 	.short	0x010a
        /*120a*/ 	.byte	0x3f
	.zero		1


	//   ....[77]....
        /*120c*/ 	.word	0x00020de0
        /*1210*/ 	.word	0x00000003
        /*1214*/ 	.word	0x00000000
        /*1218*/ 	.short	0x010a
        /*121a*/ 	.byte	0x3f
	.zero		1


	//   ....[78]....
        /*121c*/ 	.word	0x00020e40
        /*1220*/ 	.word	0x00000044
        /*1224*/ 	.word	0x00038890
        /*1228*/ 	.short	0x010a
        /*122a*/ 	.byte	0x3f
	.zero		1


	//   ....[79]....
        /*122c*/ 	.word	0x00020e90
        /*1230*/ 	.word	0x00000044
        /*1234*/ 	.word	0x00038890
        /*1238*/ 	.short	0x010a
        /*123a*/ 	.byte	0x3f
	.zero		1


	//   ....[80]....
        /*123c*/ 	.word	0x00020ee0
        /*1240*/ 	.word	0x00000044
        /*1244*/ 	.word	0x00038890
        /*1248*/ 	.short	0x010a
        /*124a*/ 	.byte	0x3f
	.zero		1


	//   ....[81]....
        /*124c*/ 	.word	0x00020f30
        /*1250*/ 	.word	0x00000044
        /*1254*/ 	.word	0x000388b0
        /*1258*/ 	.short	0x010a
        /*125a*/ 	.byte	0x3f
	.zero		1


	//   ....[82]....
        /*125c*/ 	.word	0x00021300
        /*1260*/ 	.word	0x00000002
        /*1264*/ 	.word	0x00038800
        /*1268*/ 	.short	0x010a
        /*126a*/ 	.byte	0x3f
	.zero		1


	//   ....[83]....
        /*126c*/ 	.word	0x00021710
        /*1270*/ 	.word	0x00000002
        /*1274*/ 	.word	0x00038800
        /*1278*/ 	.short	0x010a
        /*127a*/ 	.byte	0x3f
	.zero		1


	//   ....[84]....
        /*127c*/ 	.word	0x00021760
        /*1280*/ 	.word	0x000000a9
        /*1284*/ 	.word	0x00038830
        /*1288*/ 	.short	0x010a
        /*128a*/ 	.byte	0x3f
	.zero		1


	//   ....[85]....
        /*128c*/ 	.word	0x000217b0
        /*1290*/ 	.word	0x00000002
        /*1294*/ 	.word	0x00038810
        /*1298*/ 	.short	0x010a
        /*129a*/ 	.byte	0x3f
	.zero		1


	//   ....[86]....
        /*129c*/ 	.word	0x00021800
        /*12a0*/ 	.word	0x000000a9
        /*12a4*/ 	.word	0x00038850
        /*12a8*/ 	.short	0x010a
        /*12aa*/ 	.byte	0x3f
	.zero		1


	//   ....[87]....
        /*12ac*/ 	.word	0x00021850
        /*12b0*/ 	.word	0x000000c5
        /*12b4*/ 	.word	0x00038830
        /*12b8*/ 	.short	0x010a
        /*12ba*/ 	.byte	0x3f
	.zero		1


	//   ....[88]....
        /*12bc*/ 	.word	0x000218a0
        /*12c0*/ 	.word	0x000000c5
        /*12c4*/ 	.word	0x00038850
        /*12c8*/ 	.short	0x010a
        /*12ca*/ 	.byte	0x3f
	.zero		1


	//   ....[89]....
        /*12cc*/ 	.word	0x000218f0
        /*12d0*/ 	.word	0x000000c2
        /*12d4*/ 	.word	0x00038830
        /*12d8*/ 	.short	0x010a
        /*12da*/ 	.byte	0x3f
	.zero		1


	//   ....[90]....
        /*12dc*/ 	.word	0x00021940
        /*12e0*/ 	.word	0x000000c2
        /*12e4*/ 	.word	0x00038850
        /*12e8*/ 	.short	0x010a
        /*12ea*/ 	.byte	0x3f
	.zero		1


	//   ....[91]....
        /*12ec*/ 	.word	0x00021af0
        /*12f0*/ 	.word	0x00000004
        /*12f4*/ 	.word	0x00038820
        /*12f8*/ 	.short	0x010a
        /*12fa*/ 	.byte	0x3f
	.zero		1


	//   ....[92]....
        /*12fc*/ 	.word	0x00021b40
        /*1300*/ 	.word	0x00000004
        /*1304*/ 	.word	0x000388a0
        /*1308*/ 	.short	0x010a
        /*130a*/ 	.byte	0x3f
	.zero		1


	//   ....[93]....
        /*130c*/ 	.word	0x00021b90
        /*1310*/ 	.word	0x00000004
        /*1314*/ 	.word	0x000388c0
        /*1318*/ 	.short	0x010a
        /*131a*/ 	.byte	0x3f
	.zero		1


	//   ....[94]....
        /*131c*/ 	.word	0x00021be0
        /*1320*/ 	.word	0x00000004
        /*1324*/ 	.word	0x000388a0
        /*1328*/ 	.short	0x010a
        /*132a*/ 	.byte	0x3f
	.zero		1


	//   ....[95]....
        /*132c*/ 	.word	0x00021c30
        /*1330*/ 	.word	0x00000004
        /*1334*/ 	.word	0x000388c0
        /*1338*/ 	.short	0x010a
        /*133a*/ 	.byte	0x3f
	.zero		1


	//   ....[96]....
        /*133c*/ 	.word	0x00021dd0
        /*1340*/ 	.word	0x00000000
        /*1344*/ 	.word	0x00038840
        /*1348*/ 	.short	0x010a
        /*134a*/ 	.byte	0x3f
	.zero		1


	//   ....[97]....
        /*134c*/ 	.word	0x00022f00
        /*1350*/ 	.word	0x00000002
        /*1354*/ 	.word	0x00038820
        /*1358*/ 	.short	0x010a
        /*135a*/ 	.byte	0x3f
	.zero		1


	//   ....[98]....
        /*135c*/ 	.word	0x00022f50
        /*1360*/ 	.word	0x00000000
        /*1364*/ 	.word	0x00038860
        /*1368*/ 	.short	0x010a
        /*136a*/ 	.byte	0x3f
	.zero		1


	//   ....[99]....
        /*136c*/ 	.word	0x00022fa0
        /*1370*/ 	.word	0x00000000
        /*1374*/ 	.word	0x00038840
        /*1378*/ 	.short	0x010a
        /*137a*/ 	.byte	0x3f
	.zero		1


	//   ....[100]....
        /*137c*/ 	.word	0x00022ff0
        /*1380*/ 	.word	0x00000000
        /*1384*/ 	.word	0x00038860
        /*1388*/ 	.short	0x010a
        /*138a*/ 	.byte	0x3f
	.zero		1


	//   ....[101]....
        /*138c*/ 	.word	0x00023040
        /*1390*/ 	.word	0x00000002
        /*1394*/ 	.word	0x00038840
        /*1398*/ 	.short	0x010a
        /*139a*/ 	.byte	0x3f
	.zero		1


	//   ....[102]....
        /*139c*/ 	.word	0x00023090
        /*13a0*/ 	.word	0x00000002
        /*13a4*/ 	.word	0x00038860
        /*13a8*/ 	.short	0x010a
        /*13aa*/ 	.byte	0x3f
	.zero		1


	//   ....[103]....
        /*13ac*/ 	.word	0x000230e0
        /*13b0*/ 	.word	0x00000002
        /*13b4*/ 	.word	0x00038840
        /*13b8*/ 	.short	0x010a
        /*13ba*/ 	.byte	0x3f
	.zero		1


	//   ....[104]....
        /*13bc*/ 	.word	0x00023130
        /*13c0*/ 	.word	0x00000002
        /*13c4*/ 	.word	0x00038860
        /*13c8*/ 	.short	0x010a
        /*13ca*/ 	.byte	0x3f
	.zero		1


	//   ....[105]....
        /*13cc*/ 	.word	0x00023b90
        /*13d0*/ 	.word	0x00000000
        /*13d4*/ 	.word	0x00038820
        /*13d8*/ 	.short	0x010a
        /*13da*/ 	.byte	0x3f
	.zero		1


	//   ....[106]....
        /*13dc*/ 	.word	0x00023d30
        /*13e0*/ 	.word	0x00000006
        /*13e4*/ 	.word	0x00000000
        /*13e8*/ 	.short	0x010a
        /*13ea*/ 	.byte	0x3f
	.zero		1


	//   ....[107]....
        /*13ec*/ 	.word	0x00023d80
        /*13f0*/ 	.word	0x00000007
        /*13f4*/ 	.word	0x00000000
        /*13f8*/ 	.short	0x010a
        /*13fa*/ 	.byte	0x3f
	.zero		1


	//   ....[108]....
        /*13fc*/ 	.word	0x00023dd0
        /*1400*/ 	.word	0x00000004
        /*1404*/ 	.word	0x00000000
        /*1408*/ 	.short	0x010a
        /*140a*/ 	.byte	0x3f
	.zero		1


	//----- nvinfo : EIATTR_NUM_MBARRIERS
	.align		4
.L_644:
        /*140c*/ 	.byte	0x03, 0x38
        /*140e*/ 	.short	0x0017


	//----- nvinfo : EIATTR_EXIT_INSTR_OFFSETS
	.align		4
        /*1410*/ 	.byte	0x04, 0x1c
        /*1412*/ 	.short	(.L_646 - .L_645)


	//   ....[0]....
.L_645:
        /*1414*/ 	.word	0x00020e30


	//----- nvinfo : EIATTR_MAX_THREADS
	.align		4
.L_646:
        /*1418*/ 	.byte	0x04, 0x05
        /*141a*/ 	.short	(.L_648 - .L_647)
.L_647:
        /*141c*/ 	.word	0x00000180
        /*1420*/ 	.word	0x00000001
        /*1424*/ 	.word	0x00000001


	//----- nvinfo : EIATTR_CRS_STACK_SIZE
	.align		4
.L_648:
        /*1428*/ 	.byte	0x04, 0x1e
        /*142a*/ 	.short	(.L_650 - .L_649)
.L_649:
        /*142c*/ 	.word	0x00000000


	//----- nvinfo : EIATTR_CBANK_PARAM_SIZE
	.align		4
.L_650:
        /*1430*/ 	.byte	0x03, 0x19
        /*1432*/ 	.short	0x0bf0


	//----- nvinfo : EIATTR_PARAM_CBANK
	.align		4
        /*1434*/ 	.byte	0x04, 0x0a
        /*1436*/ 	.short	(.L_652 - .L_651)
	.align		4
.L_651:
        /*1438*/ 	.word	index@(.nv.constant0._ZN7cutlass13device_kernelIN5flash11enable_sm90INS1_16FlashAttnFwdSm90INS1_25CollectiveMainloopFwdSm90ILi2EN4cute5tupleIJNS5_1CILi1EEES8_S8_EEENS6_IJNS7_ILi64EEESA_SA_EEELi512ENS_10bfloat16_tEfNS_4arch4Sm90ELb1ELb0ELb0ELb1ELb0ELb1ELb1ELb0ELb0ELb1ELb0ELb0EEENS1_21CollectiveEpilogueFwdINS6_IJSA_NS7_ILi512EEESA_EEES9_SC_SE_Li256ELb1ELb1ELb0ELb0EEENS1_36VarlenDynamicPersistentTileSchedulerILi64ELi64ELi256ELi128ELb0ELb1ELb1ELb1ELb1ELb1EEEEEEEEEvNT_6ParamsE)
        /*143c*/ 	.short	0x0210
        /*143e*/ 	.short	0x0bf0


	//----- nvinfo : EIATTR_SW_WAR
	.align		4
.L_652:
        /*1440*/ 	.byte	0x04, 0x36
        /*1442*/ 	.short	(.L_654 - .L_653)
.L_653:
        /*1444*/ 	.word	0x00000008
.L_654:


//--------------------- .nv.callgraph             --------------------------
	.section	.nv.callgraph,"",@"SHT_CUDA_CALLGRAPH"
	.align	4
	.sectionentsize	8
	.align		4
        /*0000*/ 	.word	0x00000000
	.align		4
        /*0004*/ 	.word	0xffffffff
	.align		4
        /*0008*/ 	.word	index@(_ZN7cutlass13device_kernelIN5flash11enable_sm90INS1_16FlashAttnFwdSm90INS1_25CollectiveMainloopFwdSm90ILi2EN4cute5tupleIJNS5_1CILi1EEES8_S8_EEENS6_IJNS7_ILi64EEESA_SA_EEELi512ENS_10bfloat16_tEfNS_4arch4Sm90ELb0ELb0ELb0ELb0ELb0ELb0ELb0ELb0ELb0ELb1ELb0ELb0EEENS1_21CollectiveEpilogueFwdINS6_IJSA_NS7_ILi512EEESA_EEES9_SC_SE_Li256ELb0ELb1ELb0ELb0EEENS1_29StaticPersistentTileSchedulerILb0EEEEEEEEEvNT_6ParamsE)
	.align		4
        /*000c*/ 	.word	index@(__assertfail)
	.align		4
        /*0010*/ 	.word	index@(_ZN7cutlass13device_kernelIN5flash11enable_sm90INS1_16FlashAttnFwdSm90INS1_25CollectiveMainloopFwdSm90ILi2EN4cute5tupleIJNS5_1CILi1EEES8_S8_EEENS6_IJNS7_ILi64EEESA_SA_EEELi512ENS_10bfloat16_tEfNS_4arch4Sm90ELb0ELb0ELb0ELb0ELb0ELb0ELb1ELb0ELb0ELb1ELb0ELb0EEENS1_21CollectiveEpilogueFwdINS6_IJSA_NS7_ILi512EEESA_EEES9_SC_SE_Li256ELb0ELb1ELb0ELb0EEENS1_29StaticPersistentTileSchedulerILb0EEEEEEEEEvNT_6ParamsE)
	.align		4
        /*0014*/ 	.word	index@(__assertfail)
	.align		4
        /*0018*/ 	.word	index@(_ZN7cutlass13device_kernelIN5flash11enable_sm90INS1_16FlashAttnFwdSm90INS1_25CollectiveMainloopFwdSm90ILi2EN4cute5tupleIJNS5_1CILi1EEES8_S8_EEENS6_IJNS7_ILi64EEESA_SA_EEELi512ENS_10bfloat16_tEfNS_4arch4Sm90ELb0ELb0ELb0ELb1ELb0ELb0ELb0ELb0ELb0ELb1ELb0ELb0EEENS1_21CollectiveEpilogueFwdINS6_IJSA_NS7_ILi512EEESA_EEES9_SC_SE_Li256ELb1ELb1ELb0ELb0EEENS1_36VarlenDynamicPersistentTileSchedulerILi64ELi64ELi256ELi128ELb0ELb1ELb1ELb0ELb1ELb1EEEEEEEEEvNT_6ParamsE)
	.align		4
        /*001c*/ 	.word	index@(__assertfail)
	.align		4
        /*0020*/ 	.word	index@(_ZN7cutlass13device_kernelIN5flash11enable_sm90INS1_16FlashAttnFwdSm90INS1_25CollectiveMainloopFwdSm90ILi2EN4cute5tupleIJNS5_1CILi1EEES8_S8_EEENS6_IJNS7_ILi64EEESA_SA_EEELi512ENS_10bfloat16_tEfNS_4arch4Sm90ELb0ELb0ELb0ELb1ELb0ELb1ELb0ELb0ELb0ELb1ELb0ELb0EEENS1_21CollectiveEpilogueFwdINS6_IJSA_NS7_ILi512EEESA_EEES9_SC_SE_Li256ELb1ELb1ELb0ELb0EEENS1_36VarlenDynamicPersistentTileSchedulerILi64ELi64ELi256ELi128ELb0ELb1ELb1ELb0ELb1ELb1EEEEEEEEEvNT_6ParamsE)
	.align		4
        /*0024*/ 	.word	index@(__assertfail)
	.align		4
        /*0028*/ 	.word	index@(_ZN7cutlass13device_kernelIN5flash11enable_sm90INS1_16FlashAttnFwdSm90INS1_25CollectiveMainloopFwdSm90ILi2EN4cute5tupleIJNS5_1CILi1EEES8_S8_EEENS6_IJNS7_ILi64EEESA_SA_EEELi512ENS_10bfloat16_tEfNS_4arch4Sm90ELb0ELb0ELb0ELb1ELb0ELb0ELb1ELb0ELb0ELb1ELb0ELb0EEENS1_21CollectiveEpilogueFwdINS6_IJSA_NS7_ILi512EEESA_EEES9_SC_SE_Li256ELb1ELb1ELb0ELb0EEENS1_36VarlenDynamicPersistentTileSchedulerILi64ELi64ELi256ELi128ELb0ELb1ELb1ELb0ELb1ELb1EEEEEEEEEvNT_6ParamsE)
	.align		4
        /*002c*/ 	.word	index@(__assertfail)
	.align		4
        /*0030*/ 	.word	index@(_ZN7cutlass13device_kernelIN5flash11enable_sm90INS1_16FlashAttnFwdSm90INS1_25CollectiveMainloopFwdSm90ILi2EN4cute5tupleIJNS5_1CILi1EEES8_S8_EEENS6_IJNS7_ILi64EEESA_SA_EEELi512ENS_10bfloat16_tEfNS_4arch4Sm90ELb0ELb0ELb0ELb1ELb0ELb1ELb1ELb0ELb0ELb1ELb0ELb0EEENS1_21CollectiveEpilogueFwdINS6_IJSA_NS7_ILi512EEESA_EEES9_SC_SE_Li256ELb1ELb1ELb0ELb0EEENS1_36VarlenDynamicPersistentTileSchedulerILi64ELi64ELi256ELi128ELb0ELb1ELb1ELb0ELb1ELb1EEEEEEEEEvNT_6ParamsE)
	.align		4
        /*0034*/ 	.word	index@(__assertfail)
	.align		4
        /*0038*/ 	.word	index@(_ZN7cutlass13device_kernelIN5flash11enable_sm90INS1_16FlashAttnFwdSm90INS1_25CollectiveMainloopFwdSm90ILi2EN4cute5tupleIJNS5_1CILi1EEES8_S8_EEENS6_IJNS7_ILi64EEESA_SA_EEELi512ENS_10bfloat16_tEfNS_4arch4Sm90ELb0ELb1ELb0ELb0ELb0ELb0ELb0ELb0ELb0ELb1ELb0ELb0EEENS1_21CollectiveEpilogueFwdINS6_IJSA_NS7_ILi512EEESA_EEES9_SC_SE_Li256ELb0ELb1ELb0ELb0EEENS1_30DynamicPersistentTileSchedulerILi256ELi128ELb0ELb1ELb1EEEEEEEEEvNT_6ParamsE)
	.align		4
        /*003c*/ 	.word	index@(__assertfail)
	.align		4
        /*0040*/ 	.word	index@(_ZN7cutlass13device_kernelIN5flash11enable_sm90INS1_16FlashAttnFwdSm90INS1_25CollectiveMainloopFwdSm90ILi2EN4cute5tupleIJNS5_1CILi1EEES8_S8_EEENS6_IJNS7_ILi64EEESA_SA_EEELi512ENS_10bfloat16_tEfNS_4arch4Sm90ELb0ELb1ELb0ELb0ELb0ELb0ELb1ELb0ELb0ELb1ELb0ELb0EEENS1_21CollectiveEpilogueFwdINS6_IJSA_NS7_ILi512EEESA_EEES9_SC_SE_Li256ELb0ELb1ELb0ELb0EEENS1_30DynamicPersistentTileSchedulerILi256ELi128ELb0ELb1ELb1EEEEEEEEEvNT_6ParamsE)
	.align		4
        /*0044*/ 	.word	index@(__assertfail)
	.align		4
        /*0048*/ 	.word	index@(_ZN7cutlass13device_kernelIN5flash11enable_sm90INS1_16FlashAttnFwdSm90INS1_25CollectiveMainloopFwdSm90ILi2EN4cute5tupleIJNS5_1CILi1EEES8_S8_EEENS6_IJNS7_ILi64EEESA_SA_EEELi512ENS_10bfloat16_tEfNS_4arch4Sm90ELb0ELb1ELb0ELb1ELb0ELb0ELb0ELb0ELb0ELb1ELb0ELb0EEENS1_21CollectiveEpilogueFwdINS6_IJSA_NS7_ILi512EEESA_EEES9_SC_SE_Li256ELb1ELb1ELb0ELb0EEENS1_36VarlenDynamicPersistentTileSchedulerILi64ELi64ELi256ELi128ELb0ELb1ELb1ELb1ELb0ELb1EEEEEEEEEvNT_6ParamsE)
	.align		4
        /*004c*/ 	.word	index@(__assertfail)
	.align		4
        /*0050*/ 	.word	index@(_ZN7cutlass13device_kernelIN5flash11enable_sm90INS1_16FlashAttnFwdSm90INS1_25CollectiveMainloopFwdSm90ILi2EN4cute5tupleIJNS5_1CILi1EEES8_S8_EEENS6_IJNS7_ILi64EEESA_SA_EEELi512ENS_10bfloat16_tEfNS_4arch4Sm90ELb0ELb1ELb0ELb1ELb0ELb1ELb0ELb0ELb0ELb1ELb0ELb0EEENS1_21CollectiveEpilogueFwdINS6_IJSA_NS7_ILi512EEESA_EEES9_SC_SE_Li256ELb1ELb1ELb0ELb0EEENS1_36VarlenDynamicPersistentTileSchedulerILi64ELi64ELi256ELi128ELb0ELb1ELb1ELb1ELb0ELb1EEEEEEEEEvNT_6ParamsE)
	.align		4
        /*0054*/ 	.word	index@(__assertfail)
	.align		4
        /*0058*/ 	.word	index@(_ZN7cutlass13device_kernelIN5flash11enable_sm90INS1_16FlashAttnFwdSm90INS1_25CollectiveMainloopFwdSm90ILi2EN4cute5tupleIJNS5_1CILi1EEES8_S8_EEENS6_IJNS7_ILi64EEESA_SA_EEELi512ENS_10bfloat16_tEfNS_4arch4Sm90ELb0ELb1ELb0ELb1ELb0ELb0ELb1ELb0ELb0ELb1ELb0ELb0EEENS1_21CollectiveEpilogueFwdINS6_IJSA_NS7_ILi512EEESA_EEES9_SC_SE_Li256ELb1ELb1ELb0ELb0EEENS1_36VarlenDynamicPersistentTileSchedulerILi64ELi64ELi256ELi128ELb0ELb1ELb1ELb1ELb0ELb1EEEEEEEEEvNT_6ParamsE)
	.align		4
        /*005c*/ 	.word	index@(__assertfail)
	.align		4
        /*0060*/ 	.word	index@(_ZN7cutlass13device_kernelIN5flash11enable_sm90INS1_16FlashAttnFwdSm90INS1_25CollectiveMainloopFwdSm90ILi2EN4cute5tupleIJNS5_1CILi1EEES8_S8_EEENS6_IJNS7_ILi64EEESA_SA_EEELi512ENS_10bfloat16_tEfNS_4arch4Sm90ELb0ELb1ELb0ELb1ELb0ELb1ELb1ELb0ELb0ELb1ELb0ELb0EEENS1_21CollectiveEpilogueFwdINS6_IJSA_NS7_ILi512EEESA_EEES9_SC_SE_Li256ELb1ELb1ELb0ELb0EEENS1_36VarlenDynamicPersistentTileSchedulerILi64ELi64ELi256ELi128ELb0ELb1ELb1ELb1ELb0ELb1EEEEEEEEEvNT_6ParamsE)
	.align		4
        /*0064*/ 	.word	index@(__assertfail)
	.align		4
        /*0068*/ 	.word	index@(_ZN7cutlass13device_kernelIN5flash11enable_sm90INS1_16FlashAttnFwdSm90INS1_25CollectiveMainloopFwdSm90ILi2EN4cute5tupleIJNS5_1CILi1EEES8_S8_EEENS6_IJNS7_ILi64EEESA_SA_EEELi512ENS_10bfloat16_tEfNS_4arch4Sm90ELb1ELb0ELb0ELb0ELb0ELb0ELb0ELb0ELb0ELb1ELb0ELb0EEENS1_21CollectiveEpilogueFwdINS6_IJSA_NS7_ILi512EEESA_EEES9_SC_SE_Li256ELb0ELb1ELb0ELb0EEENS1_30DynamicPersistentTileSchedulerILi256ELi128ELb0ELb1ELb1EEEEEEEEEvNT_6ParamsE)
	.align		4
        /*006c*/ 	.word	index@(__assertfail)
	.align		4
        /*0070*/ 	.word	index@(_ZN7cutlass13device_kernelIN5flash11enable_sm90INS1_16FlashAttnFwdSm90INS1_25CollectiveMainloopFwdSm90ILi2EN4cute5tupleIJNS5_1CILi1EEES8_S8_EEENS6_IJNS7_ILi64EEESA_SA_EEELi512ENS_10bfloat16_tEfNS_4arch4Sm90ELb1ELb0ELb0ELb0ELb0ELb0ELb1ELb0ELb0ELb1ELb0ELb0EEENS1_21CollectiveEpilogueFwdINS6_IJSA_NS7_ILi512EEESA_EEES9_SC_SE_Li256ELb0ELb1ELb0ELb0EEENS1_30DynamicPersistentTileSchedulerILi256ELi128ELb0ELb1ELb1EEEEEEEEEvNT_6ParamsE)
	.align		4
        /*0074*/ 	.word	index@(__assertfail)
	.align		4
        /*0078*/ 	.word	index@(_ZN7cutlass13device_kernelIN5flash11enable_sm90INS1_16FlashAttnFwdSm90INS1_25CollectiveMainloopFwdSm90ILi2EN4cute5tupleIJNS5_1CILi1EEES8_S8_EEENS6_IJNS7_ILi64EEESA_SA_EEELi512ENS_10bfloat16_tEfNS_4arch4Sm90ELb1ELb0ELb0ELb1ELb0ELb0ELb0ELb0ELb0ELb1ELb0ELb0EEENS1_21CollectiveEpilogueFwdINS6_IJSA_NS7_ILi512EEESA_EEES9_SC_SE_Li256ELb1ELb1ELb0ELb0EEENS1_36VarlenDynamicPersistentTileSchedulerILi64ELi64ELi256ELi128ELb0ELb1ELb1ELb1ELb1ELb1EEEEEEEEEvNT_6ParamsE)
	.align		4
        /*007c*/ 	.word	index@(__assertfail)
	.align		4
        /*0080*/ 	.word	index@(_ZN7cutlass13device_kernelIN5flash11enable_sm90INS1_16FlashAttnFwdSm90INS1_25CollectiveMainloopFwdSm90ILi2EN4cute5tupleIJNS5_1CILi1EEES8_S8_EEENS6_IJNS7_ILi64EEESA_SA_EEELi512ENS_10bfloat16_tEfNS_4arch4Sm90ELb1ELb0ELb0ELb1ELb0ELb1ELb0ELb0ELb0ELb1ELb0ELb0EEENS1_21CollectiveEpilogueFwdINS6_IJSA_NS7_ILi512EEESA_EEES9_SC_SE_Li256ELb1ELb1ELb0ELb0EEENS1_36VarlenDynamicPersistentTileSchedulerILi64ELi64ELi256ELi128ELb0ELb1ELb1ELb1ELb1ELb1EEEEEEEEEvNT_6ParamsE)
	.align		4
        /*0084*/ 	.word	index@(__assertfail)
	.align		4
        /*0088*/ 	.word	index@(_ZN7cutlass13device_kernelIN5flash11enable_sm90INS1_16FlashAttnFwdSm90INS1_25CollectiveMainloopFwdSm90ILi2EN4cute5tupleIJNS5_1CILi1EEES8_S8_EEENS6_IJNS7_ILi64EEESA_SA_EEELi512ENS_10bfloat16_tEfNS_4arch4Sm90ELb1ELb0ELb0ELb1ELb0ELb0ELb1ELb0ELb0ELb1ELb0ELb0EEENS1_21CollectiveEpilogueFwdINS6_IJSA_NS7_ILi512EEESA_EEES9_SC_SE_Li256ELb1ELb1ELb0ELb0EEENS1_36VarlenDynamicPersistentTileSchedulerILi64ELi64ELi256ELi128ELb0ELb1ELb1ELb1ELb1ELb1EEEEEEEEEvNT_6ParamsE)
	.align		4
        /*008c*/ 	.word	index@(__assertfail)
	.align		4
        /*0090*/ 	.word	index@(_ZN7cutlass13device_kernelIN5flash11enable_sm90INS1_16FlashAttnFwdSm90INS1_25CollectiveMainloopFwdSm90ILi2EN4cute5tupleIJNS5_1CILi1EEES8_S8_EEENS6_IJNS7_ILi64EEESA_SA_EEELi512ENS_10bfloat16_tEfNS_4arch4Sm90ELb1ELb0ELb0ELb1ELb0ELb1ELb1ELb0ELb0ELb1ELb0ELb0EEENS1_21CollectiveEpilogueFwdINS6_IJSA_NS7_ILi512EEESA_EEES9_SC_SE_Li256ELb1ELb1ELb0ELb0EEENS1_36VarlenDynamicPersistentTileSchedulerILi64ELi64ELi256ELi128ELb0ELb1ELb1ELb1ELb1ELb1EEEEEEEEEvNT_6ParamsE)
	.align		4
        /*0094*/ 	.word	index@(__assertfail)
	.align		4
        /*0098*/ 	.word	0x00000000
	.align		4
        /*009c*/ 	.word	0xfffffffe
	.align		4
        /*00a0*/ 	.word	0x00000000
	.align		4
        /*00a4*/ 	.word	0xfffffffd
	.align		4
        /*00a8*/ 	.word	0x00000000
	.align		4
        /*00ac*/ 	.word	0xfffffffc


//--------------------- .nv.constant4             --------------------------
	.section	.nv.constant4,"a",@progbits
	.align	8
	.align		8
.nv.constant4:
        /*0000*/ 	.dword	__assertfail
	.align		8
        /*0008*/ 	.dword	__unnamed_1
	.align		8
        /*0010*/ 	.dword	__unnamed_2
	.align		8
        /*0018*/ 	.dword	__unnamed_3
	.align		8
        /*0020*/ 	.dword	__unnamed_4
	.align		8
        /*0028*/ 	.dword	__unnamed_5
	.align		8
        /*0030*/ 	.dword	__unnamed_6
	.align		8
        /*0038*/ 	.dword	_ZN77_INTERNAL_0c0c48d7_41_flash_fwd_hdim64_512_bf16_packgqa_sm90_cu_1f2e7571_38634cuda3std3__45__cpo5beginE
	.align		8
        /*0040*/ 	.dword	_ZN77_INTERNAL_0c0c48d7_41_flash_fwd_hdim64_512_bf16_packgqa_sm90_cu_1f2e7571_38634cuda3std3__45__cpo3endE
	.align		8
        /*0048*/ 	.dword	_ZN77_INTERNAL_0c0c48d7_41_flash_fwd_hdim64_512_bf16_packgqa_sm90_cu_1f2e7571_38634cuda3std3__45__cpo6cbeginE
	.align		8
        /*0050*/ 	.dword	_ZN77_INTERNAL_0c0c48d7_41_flash_fwd_hdim64_512_bf16_packgqa_sm90_cu_1f2e7571_38634cuda3std3__45__cpo4cendE
	.align		8
        /*0058*/ 	.dword	_ZN77_INTERNAL_0c0c48d7_41_flash_fwd_hdim64_512_bf16_packgqa_sm90_cu_1f2e7571_38634cuda3std3__479_GLOBAL__N__0c0c48d7_41_flash_fwd_hdim64_512_bf16_packgqa_sm90_cu_1f2e7571_38636ignoreE
	.align		8
        /*0060*/ 	.dword	_ZN77_INTERNAL_0c0c48d7_41_flash_fwd_hdim64_512_bf16_packgqa_sm90_cu_1f2e7571_38634cuda3std3__419piecewise_constructE
	.align		8
        /*0068*/ 	.dword	_ZN77_INTERNAL_0c0c48d7_41_flash_fwd_hdim64_512_bf16_packgqa_sm90_cu_1f2e7571_38634cuda3std3__48in_placeE
	.align		8
        /*0070*/ 	.dword	_ZN77_INTERNAL_0c0c48d7_41_flash_fwd_hdim64_512_bf16_packgqa_sm90_cu_1f2e7571_38634cuda3std6ranges3__45__cpo4swapE
	.align		8
        /*0078*/ 	.dword	_ZN77_INTERNAL_0c0c48d7_41_flash_fwd_hdim64_512_bf16_packgqa_sm90_cu_1f2e7571_38634cuda3std6ranges3__45__cpo9iter_moveE
	.align		8
        /*0080*/ 	.dword	_ZN77_INTERNAL_0c0c48d7_41_flash_fwd_hdim64_512_bf16_packgqa_sm90_cu_1f2e7571_38634cute7productE
	.align		8
        /*0088*/ 	.dword	_ZN77_INTERNAL_0c0c48d7_41_flash_fwd_hdim64_512_bf16_packgqa_sm90_cu_1f2e7571_38634cute1_E
	.align		8
        /*0090*/ 	.dword	$str$20
	.align		8
        /*0098*/ 	.dword	$str$21


//--------------------- .text._ZN7cutlass13device_kernelIN5flash11enable_sm90INS1_16FlashAttnFwdSm90INS1_25CollectiveMainloopFwdSm90ILi2EN4cute5tupleIJNS5_1CILi1EEES8_S8_EEENS6_IJNS7_ILi64EEESA_SA_EEELi512ENS_10bfloat16_tEfNS_4arch4Sm90ELb0ELb0ELb0ELb0ELb0ELb0ELb0ELb0ELb0ELb1ELb0ELb0EEENS1_21CollectiveEpilogueFwdINS6_IJSA_NS7_ILi512EEESA_EEES9_SC_SE_Li256ELb0ELb1ELb0ELb0EEENS1_29StaticPersistentTileSchedulerILb0EEEEEEEEEvNT_6ParamsE --------------------------
	.section	.text._ZN7cutlass13device_kernelIN5flash11enable_sm90INS1_16FlashAttnFwdSm90INS1_25CollectiveMainloopFwdSm90ILi2EN4cute5tupleIJNS5_1CILi1EEES8_S8_EEENS6_IJNS7_ILi64EEESA_SA_EEELi512ENS_10bfloat16_tEfNS_4arch4Sm90ELb0ELb0ELb0ELb0ELb0ELb0ELb0ELb0ELb0ELb1ELb0ELb0EEENS1_21CollectiveEpilogueFwdINS6_IJSA_NS7_ILi512EEESA_EEES9_SC_SE_Li256ELb0ELb1ELb0ELb0EEENS1_29StaticPersistentTileSchedulerILb0EEEEEEEEEvNT_6ParamsE,"ax",@progbits
	.align	128
.text._ZN7cutlass13device_kernelIN5flash11enable_sm90INS1_16FlashAttnFwdSm90INS1_25CollectiveMainloopFwdSm90ILi2EN4cute5tupleIJNS5_1CILi1EEES8_S8_EEENS6_IJNS7_ILi64EEESA_SA_EEELi512ENS_10bfloat16_tEfNS_4arch4Sm90ELb0ELb0ELb0ELb0ELb0ELb0ELb0ELb0ELb0ELb1ELb0ELb0EEENS1_21CollectiveEpilogueFwdINS6_IJSA_NS7_ILi512EEESA_EEES9_SC_SE_Li256ELb0ELb1ELb0ELb0EEENS1_29StaticPersistentTileSchedulerILb0EEEEEEEEEvNT_6ParamsE:
        .type           _ZN7cutlass13device_kernelIN5flash11enable_sm90INS1_16FlashAttnFwdSm90INS1_25CollectiveMainloopFwdSm90ILi2EN4cute5tupleIJNS5_1CILi1EEES8_S8_EEENS6_IJNS7_ILi64EEESA_SA_EEELi512ENS_10bfloat16_tEfNS_4arch4Sm90ELb0ELb0ELb0ELb0ELb0ELb0ELb0ELb0ELb0ELb1ELb0ELb0EEENS1_21CollectiveEpilogueFwdINS6_IJSA_NS7_ILi512EEESA_EEES9_SC_SE_Li256ELb0ELb1ELb0ELb0EEENS1_29StaticPersistentTileSchedulerILb0EEEEEEEEEvNT_6ParamsE,@function
        .size           _ZN7cutlass13device_kernelIN5flash11enable_sm90INS1_16FlashAttnFwdSm90INS1_25CollectiveMainloopFwdSm90ILi2EN4cute5tupleIJNS5_1CILi1EEES8_S8_EEENS6_IJNS7_ILi64EEESA_SA_EEELi512ENS_10bfloat16_tEfNS_4arch4Sm90ELb0ELb0ELb0ELb0ELb0ELb0ELb0ELb0ELb0ELb1ELb0ELb0EEENS1_21CollectiveEpilogueFwdINS6_IJSA_NS7_ILi512EEESA_EEES9_SC_SE_Li256ELb0ELb1ELb0ELb0EEENS1_29StaticPersistentTileSchedulerILb0EEEEEEEEEvNT_6ParamsE,(.L_x_5867 - _ZN7cutlass13device_kernelIN5flash11enable_sm90INS1_16FlashAttnFwdSm90INS1_25CollectiveMainloopFwdSm90ILi2EN4cute5tupleIJNS5_1CILi1EEES8_S8_EEENS6_IJNS7_ILi64EEESA_SA_EEELi512ENS_10bfloat16_tEfNS_4arch4Sm90ELb0ELb0ELb0ELb0ELb0ELb0ELb0ELb0ELb0ELb1ELb0ELb0EEENS1_21CollectiveEpilogueFwdINS6_IJSA_NS7_ILi512EEESA_EEES9_SC_SE_Li256ELb0ELb1ELb0ELb0EEENS1_29StaticPersistentTileSchedulerILb0EEEEEEEEEvNT_6ParamsE)
        .other          _ZN7cutlass13device_kernelIN5flash11enable_sm90INS1_16FlashAttnFwdSm90INS1_25CollectiveMainloopFwdSm90ILi2EN4cute5tupleIJNS5_1CILi1EEES8_S8_EEENS6_IJNS7_ILi64EEESA_SA_EEELi512ENS_10bfloat16_tEfNS_4arch4Sm90ELb0ELb0ELb0ELb0ELb0ELb0ELb0ELb0ELb0ELb1ELb0ELb0EEENS1_21CollectiveEpilogueFwdINS6_IJSA_NS7_ILi512EEESA_EEES9_SC_SE_Li256ELb0ELb1ELb0ELb0EEENS1_29StaticPersistentTileSchedulerILb0EEEEEEEEEvNT_6ParamsE,@"STO_CUDA_ENTRY STV_DEFAULT"
_ZN7cutlass13device_kernelIN5flash11enable_sm90INS1_16FlashAttnFwdSm90INS1_25CollectiveMainloopFwdSm90ILi2EN4cute5tupleIJNS5_1CILi1EEES8_S8_EEENS6_IJNS7_ILi64EEESA_SA_EEELi512ENS_10bfloat16_tEfNS_4arch4Sm90ELb0ELb0ELb0ELb0ELb0ELb0ELb0ELb0ELb0ELb1ELb0ELb0EEENS1_21CollectiveEpilogueFwdINS6_IJSA_NS7_ILi512EEESA_EEES9_SC_SE_Li256ELb0ELb1ELb0ELb0EEENS1_29StaticPersistentTileSchedulerILb0EEEEEEEEEvNT_6ParamsE:
[----:B------:R-:W0:Y:S02]  /*0000*/  LDC R1, c[0x0][0x28] ;  /* 0x00000a00ff017b82 */ /* 0x000e240000000800 */
[----:B0-----:R-:W-:Y:S01]  /*0010*/  VIADD R1, R1, 0xffffffc8 ;  /* 0xffffffc801017836 */ /* 0x001fe20000000000 */
[----:B------:R-:W0:Y:S01]  /*0020*/  S2R R0, SR_TID.X ;  /* 0x0000000000007919 */ /* 0x000e220000002100 */
[----:B------:R-:W-:Y:S01]  /*0030*/  ELECT P0, URZ, PT ;  /* 0x00000000003f782f */ /* 0x000fe20003800000 */
[----:B------:R-:W-:Y:S01]  /*0040*/  BSSY B0, `(.L_x_0) ;  /* 0x000000e000007945 */ /* 0x000fe20003800000 */
[----:B0-----:R-:W-:-:S05]  /*0050*/  SHF.R.U32.HI R2, RZ, 0x5, R0 ;  /* 0x00000005ff027819 */ /* 0x001fca0000011600 */
[----:B------:R-:W0:Y:S02]  /*0060*/  SHFL.IDX PT, R3, R2, RZ, 0x1f ;  /* 0x00001fff02037589 */ /* 0x000e2400000e0000 */
[----:B0-----:R-:W-:Y:S02]  /*0070*/  ISETP.EQ.AND P0, PT, R3, RZ, P0 ;  /* 0x000000ff0300720c */ /* 0x001fe40000702270 */
[----:B------:R-:W-:-:S11]  /*0080*/  SHF.R.U32.HI R3, RZ, 0x7, R0 ;  /* 0x00000007ff037819 */ /* 0x000fd60000011600 */
[----:B------:R-:W-:Y:S05]  /*0090*/  @!P0 BRA `(.L_x_1) ;  /* 0x0000000000208947 */ /* 0x000fea0003800000 */
[----:B------:R-:W-:Y:S02]  /*00a0*/  ULDC.64 UR4, c[0x0][0x198] ;  /* 0x0000660000047ab9 */ /* 0x000fe40000000a00 */
[----:B------:R-:W-:Y:S02]  /*00b0*/  UIADD3 UR6, UP0, UR4, 0x370, URZ ;  /* 0x0000037004067890 */ /* 0x000fe4000ff1e03f */
[----:B------:R-:W-:Y:S02]  /*00c0*/  UIADD3 UR4, UP1, UR4, 0x470, URZ ;  /* 0x0000047004047890 */ /* 0x000fe4000ff3e03f */
[----:B------:R-:W-:Y:S02]  /*00d0*/  UIADD3.X UR7, URZ, UR5, URZ, UP0, !UPT ;  /* 0x000000053f077290 */ /* 0x000fe400087fe43f */
[----:B------:R-:W-:-:S07]  /*00e0*/  UIADD3.X UR5, URZ, UR5, URZ, UP1, !UPT ;  /* 0x000000053f057290 */ /* 0x000fce0008ffe43f */
[----:B------:R0:W-:Y:S02]  /*00f0*/  UTMACCTL.PF [UR6] ;  /* 0x00000000060079b9 */ /* 0x0001e40008040000 */
[----:B------:R0:W-:Y:S02]  /*0100*/  UTMACCTL.PF [UR4] ;  /* 0x00000000040079b9 */ /* 0x0001e40008040000 */
[----:B0-----:R-:W-:Y:S01]  /*0110*/  NOP ;  /* 0x0000000000007918 */ /* 0x001fe20000000000 */
.L_x_1:
[----:B------:R-:W-:Y:S05]  /*0120*/  BSYNC B0 ;  /* 0x0000000000007941 */ /* 0x000fea0003800000 */
.L_x_0:
[----:B------:R-:W-:Y:S01]  /*0130*/  VOTEU.ANY UP0, P0 ;  /* 0x00000000003f7886 */ /* 0x000fe20000000100 */
[----:B------:R-:W0:Y:S01]  /*0140*/  SHFL.IDX PT, R3, R3, RZ, 0x1f ;  /* 0x00001fff03037589 */ /* 0x000e2200000e0000 */
[----:B------:R-:W-:Y:S01]  /*0150*/  UMOV UR4, 0x80 ;  /* 0x0000008000047882 */ /* 0x000fe20000000000 */
[----:B------:R-:W-:Y:S01]  /*0160*/  UMOV UR7, 0x100 ;  /* 0x0000010000077882 */ /* 0x000fe20000000000 */
[----:B------:R-:W-:Y:S01]  /*0170*/  VOTEU.ANY UP1, P0 ;  /* 0x00000000003f7886 */ /* 0x000fe20000020100 */
[----:B------:R-:W1:Y:S01]  /*0180*/  @UP0 S2UR UR8, SR_CgaCtaId ;  /* 0x00000000000809c3 */ /* 0x000e620000008800 */
[----:B------:R-:W2:Y:S01]  /*0190*/  SHFL.IDX PT, R4, R2, RZ, 0x1f ;  /* 0x00001fff02047589 */ /* 0x000ea200000e0000 */
[----:B------:R-:W-:Y:S01]  /*01a0*/  @UP0 UMOV UR6, 0x400 ;  /* 0x0000040000060882 */ /* 0x000fe20000000000 */
[----:B------:R-:W-:-:S04]  /*01b0*/  @UP0 UIADD3 UR4, -UR4, 0x100000, URZ ;  /* 0x0010000004040890 */ /* 0x000fc8000fffe13f */
[----:B------:R-:W-:Y:S02]  /*01c0*/  @UP0 USHF.L.U32 UR5, UR4, 0xb, URZ ;  /* 0x0000000b04050899 */ /* 0x000fe4000800063f */
[----:B------:R-:W-:Y:S01]  /*01d0*/  @UP0 USHF.L.U32 UR4, UR4, 0x1, URZ ;  /* 0x0000000104040899 */ /* 0x000fe2000800063f */
[----:B------:R-:W-:Y:S01]  /*01e0*/  VOTEU.ANY UP2, P0 ;  /* 0x00000000003f7886 */ /* 0x000fe20000040100 */
[----:B0-----:R-:W-:Y:S01]  /*01f0*/  R2UR UR48, R3 ;  /* 0x00000000033072ca */ /* 0x001fe200000e0000 */
[----:B-1----:R-:W-:Y:S01]  /*0200*/  @UP0 ULEA UR8, UR8, UR6, 0x18 ;  /* 0x0000000608080291 */ /* 0x002fe2000f8ec03f */
[----:B--2---:R-:W-:Y:S01]  /*0210*/  ISETP.NE.AND P1, PT, R4, RZ, PT ;  /* 0x000000ff0400720c */ /* 0x004fe20003f25270 */
[----:B------:R-:W-:-:S04]  /*0220*/  @UP0 UIADD3 UR6, -UR7, 0x100000, URZ ;  /* 0x0010000007060890 */ /* 0x000fc8000fffe13f */
[----:B------:R-:W-:Y:S02]  /*0230*/  @UP0 USHF.L.U32 UR7, UR6, 0xb, URZ ;  /* 0x0000000b06070899 */ /* 0x000fe4000800063f */
[----:B------:R-:W-:-:S04]  /*0240*/  @UP0 USHF.L.U32 UR6, UR6, 0x1, URZ ;  /* 0x0000000106060899 */ /* 0x000fc8000800063f */
[----:B------:R-:W-:Y:S01]  /*0250*/  UISETP.NE.AND UP0, UPT, UR48, URZ, UPT ;  /* 0x0000003f3000728c */ /* 0x000fe2000bf05270 */
[----:B------:R-:W0:Y:S02]  /*0260*/  FENCE.VIEW.ASYNC.S ;  /* 0x00000000000073c6 */ /* 0x000e240000000000 */
[----:B0-----:R0:W1:Y:S05]  /*0270*/  @UP1 SYNCS.EXCH.64 URZ, [UR8+0x28c00], UR4 ;  /* 0x028c0004083f15b2 */ /* 0x00106a0008000100 */
[----:B------:R0:W2:Y:S01]  /*0280*/  @UP2 SYNCS.EXCH.64 URZ, [UR8+0x28c20], UR6 ;  /* 0x028c2006083f25b2 */ /* 0x0000a20008000100 */
[----:B------:R-:W-:Y:S05]  /*0290*/  @P1 BRA `(.L_x_2) ;  /* 0x0000000000381947 */ /* 0x000fea0003800000 */
[----:B0-----:R-:W0:Y:S01]  /*02a0*/  S2UR UR5, SR_CgaCtaId ;  /* 0x00000000000579c3 */ /* 0x001e220000008800 */
[----:B------:R-:W-:Y:S01]  /*02b0*/  UMOV UR4, 0x400 ;  /* 0x0000040000047882 */ /* 0x000fe20000000000 */
[----:B------:R-:W-:Y:S01]  /*02c0*/  UMOV UR7, 0x1 ;  /* 0x0000000100077882 */ /* 0x000fe20000000000 */
[----:B------:R-:W-:Y:S01]  /*02d0*/  ELECT P0, URZ, PT ;  /* 0x00000000003f782f */ /* 0x000fe20003800000 */
[----:B0-----:R-:W-:Y:S02]  /*02e0*/  ULEA UR6, UR5, UR4, 0x18 ;  /* 0x0000000405067291 */ /* 0x001fe4000f8ec03f */
[----:B------:R-:W-:-:S04]  /*02f0*/  UIADD3 UR4, -UR7, 0x100000, URZ ;  /* 0x0010000007047890 */ /* 0x000fc8000fffe13f */
[----:B------:R-:W-:Y:S02]  /*0300*/  USHF.L.U32 UR5, UR4, 0xb, URZ ;  /* 0x0000000b04057899 */ /* 0x000fe4000800063f */
[----:B------:R-:W-:Y:S01]  /*0310*/  USHF.L.U32 UR4, UR4, 0x1, URZ ;  /* 0x0000000104047899 */ /* 0x000fe2000800063f */
[----:B------:R-:W0:Y:S11]  /*0320*/  FENCE.VIEW.ASYNC.S ;  /* 0x00000000000073c6 */ /* 0x000e360000000000 */
[----:B0-----:R3:W4:Y:S01]  /*0330*/  SYNCS.EXCH.64 URZ, [UR6+0x28c30], UR4 ;  /* 0x028c3004063f75b2 */ /* 0x0017220008000100 */
[----:B------:R3:W0:Y:S01]  /*0340*/  SYNCS.EXCH.64 URZ, [UR6+0x28c40], UR4 ;  /* 0x028c4004063f75b2 */ /* 0x0006220008000100 */
[----:B------:R3:W0:Y:S01]  /*0350*/  SYNCS.EXCH.64 URZ, [UR6+0x28c38], UR4 ;  /* 0x028c3804063f75b2 */ /* 0x0006220008000100 */
[----:B------:R3:W0:Y:S02]  /*0360*/  SYNCS.EXCH.64 URZ, [UR6+0x28c48], UR4 ;  /* 0x028c4804063f75b2 */ /* 0x0006240008000100 */
[----:B---3--:R-:W-:Y:S01]  /*0370*/  NOP ;  /* 0x0000000000007918 */ /* 0x008fe20000000000 */
.L_x_2:
[----:B------:R-:W3:Y:S01]  /*0380*/  SHFL.IDX PT, R3, R2, RZ, 0x1f ;  /* 0x00001fff02037589 */ /* 0x000ee200000e0000 */
[----:B------:R-:W-:Y:S01]  /*0390*/  NOP ;  /* 0x0000000000007918 */ /* 0x000fe20000000000 */
[----:B---3--:R-:W-:-:S13]  /*03a0*/  ISETP.NE.AND P0, PT, R3, RZ, PT ;  /* 0x000000ff0300720c */ /* 0x008fda0003f05270 */
[----:B------:R-:W-:Y:S05]  /*03b0*/  @P0 BRA `(.L_x_3) ;  /* 0x0000000000480947 */ /* 0x000fea0003800000 */
[----:B0-----:R-:W0:Y:S01]  /*03c0*/  S2UR UR5, SR_CgaCtaId ;  /* 0x00000000000579c3 */ /* 0x001e220000008800 */
[----:B------:R-:W-:Y:S01]  /*03d0*/  UMOV UR4, 0x400 ;  /* 0x0000040000047882 */ /* 0x000fe20000000000 */
[----:B------:R-:W-:Y:S01]  /*03e0*/  UMOV UR6, 0x1 ;  /* 0x0000000100067882 */ /* 0x000fe20000000000 */
[----:B------:R-:W-:Y:S01]  /*03f0*/  UMOV UR9, 0x2 ;  /* 0x0000000200097882 */ /* 0x000fe20000000000 */
[----:B------:R-:W-:-:S04]  /*0400*/  UIADD3 UR6, -UR6, 0x100000, URZ ;  /* 0x0010000006067890 */ /* 0x000fc8000fffe13f */
[----:B------:R-:W-:Y:S02]  /*0410*/  USHF.L.U32 UR7, UR6, 0xb, URZ ;  /* 0x0000000b06077899 */ /* 0x000fe4000800063f */
[----:B------:R-:W-:Y:S01]  /*0420*/  USHF.L.U32 UR6, UR6, 0x1, URZ ;  /* 0x0000000106067899 */ /* 0x000fe2000800063f */
[----:B------:R-:W-:Y:S01]  /*0430*/  ELECT P0, URZ, PT ;  /* 0x00000000003f782f */ /* 0x000fe20003800000 */
[----:B0-----:R-:W-:Y:S02]  /*0440*/  ULEA UR8, UR5, UR4, 0x18 ;  /* 0x0000000405087291 */ /* 0x001fe4000f8ec03f */
[----:B------:R-:W-:-:S04]  /*0450*/  UIADD3 UR4, -UR9, 0x100000, URZ ;  /* 0x0010000009047890 */ /* 0x000fc8000fffe13f */
[----:B------:R-:W-:Y:S02]  /*0460*/  USHF.L.U32 UR5, UR4, 0xb, URZ ;  /* 0x0000000b04057899 */ /* 0x000fe4000800063f */
[----:B------:R-:W-:Y:S01]  /*0470*/  USHF.L.U32 UR4, UR4, 0x1, URZ ;  /* 0x0000000104047899 */ /* 0x000fe2000800063f */
[----:B------:R-:W0:Y:S03]  /*0480*/  FENCE.VIEW.ASYNC.S ;  /* 0x00000000000073c6 */ /* 0x000e260000000000 */
[----:B0-----:R3:W0:Y:S08]  /*0490*/  SYNCS.EXCH.64 URZ, [UR8+0x28c50], UR6 ;  /* 0x028c5006083f75b2 */ /* 0x0016300008000100 */
[----:B------:R3:W0:Y:S01]  /*04a0*/  SYNCS.EXCH.64 URZ, [UR8+0x28c60], UR4 ;  /* 0x028c6004083f75b2 */ /* 0x0006220008000100 */
[----:B------:R3:W0:Y:S01]  /*04b0*/  SYNCS.EXCH.64 URZ, [UR8+0x28c58], UR6 ;  /* 0x028c5806083f75b2 */ /* 0x0006220008000100 */
[----:B------:R3:W0:Y:S02]  /*04c0*/  SYNCS.EXCH.64 URZ, [UR8+0x28c68], UR4 ;  /* 0x028c6804083f75b2 */ /* 0x0006240008000100 */
[----:B---3--:R-:W-:Y:S01]  /*04d0*/  NOP ;  /* 0x0000000000007918 */ /* 0x008fe20000000000 */
.L_x_3:
[----:B------:R-:W3:Y:S01]  /*04e0*/  SHFL.IDX PT, R3, R2, RZ, 0x1f ;  /* 0x00001fff02037589 */ /* 0x000ee200000e0000 */
[----:B------:R-:W-:Y:S01]  /*04f0*/  NOP ;  /* 0x0000000000007918 */ /* 0x000fe20000000000 */
[----:B---3--:R-:W-:-:S13]  /*0500*/  ISETP.NE.AND P0, PT, R3, RZ, PT ;  /* 0x000000ff0300720c */ /* 0x008fda0003f05270 */
        /* <DEDUP_REMOVED lines=10> */
[----:B0-----:R3:W0:Y:S01]  /*05b0*/  SYNCS.EXCH.64 URZ, [UR6+0x28c70], UR4 ;  /* 0x028c7004063f75b2 */ /* 0x0016220008000100 */
[----:B------:R3:W0:Y:S01]  /*05c0*/  SYNCS.EXCH.64 URZ, [UR6+0x28c80], UR4 ;  /* 0x028c8004063f75b2 */ /* 0x0006220008000100 */
[----:B------:R3:W0:Y:S01]  /*05d0*/  SYNCS.EXCH.64 URZ, [UR6+0x28c78], UR4 ;  /* 0x028c7804063f75b2 */ /* 0x0006220008000100 */
[----:B------:R3:W0:Y:S02]  /*05e0*/  SYNCS.EXCH.64 URZ, [UR6+0x28c88], UR4 ;  /* 0x028c8804063f75b2 */ /* 0x0006240008000100 */
[----:B---3--:R-:W-:Y:S01]  /*05f0*/  NOP ;  /* 0x0000000000007918 */ /* 0x008fe20000000000 */
.L_x_4:
        /* <DEDUP_REMOVED lines=8> */
[----:B------:R-:W-:Y:S01]  /*0680*/  ELECT P0, URZ, PT ;  /* 0x00000000003f782f */ /* 0x000fe20003800000 */
[----:B0-----:R-:W-:Y:S02]  /*0690*/  ULEA UR8, UR5, UR4, 0x18 ;  /* 0x0000000405087291 */ /* 0x001fe4000f8ec03f */
[----:B------:R-:W-:-:S04]  /*06a0*/  UIADD3 UR4, -UR6, 0x100000, URZ ;  /* 0x0010000006047890 */ /* 0x000fc8000fffe13f */
[----:B------:R-:W-:Y:S02]  /*06b0*/  USHF.L.U32 UR5, UR4, 0xb, URZ ;  /* 0x0000000b04057899 */ /* 0x000fe4000800063f */
[----:B------:R-:W-:Y:S02]  /*06c0*/  USHF.L.U32 UR4, UR4, 0x1, URZ ;  /* 0x0000000104047899 */ /* 0x000fe4000800063f */
        /* <DEDUP_REMOVED lines=9> */
.L_x_5:
        /* <DEDUP_REMOVED lines=22> */
.L_x_6:
[----:B------:R-:W-:Y:S01]  /*08c0*/  PLOP3.LUT P0, PT, PT, PT, UP0, 0x80, 0x0 ;  /* 0x000000000000781c */ /* 0x000fe20003f0f008 */
[----:B------:R-:W-:Y:S01]  /*08d0*/  UMOV UR37, 0x1 ;  /* 0x0000000100257882 */ /* 0x000fe20000000000 */
[----:B------:R-:W-:Y:S01]  /*08e0*/  NOP ;  /* 0x0000000000007918 */ /* 0x000fe20000000000 */
[----:B------:R-:W-:Y:S01]  /*08f0*/  USEL UR37, UR37, 0x2, !UP0 ;  /* 0x0000000225257887 */ /* 0x000fe2000c000000 */
[----:B------:R-:W-:Y:S01]  /*0900*/  ULDC.64 UR42, c[0x0][0x208] ;  /* 0x00008200002a7ab9 */ /* 0x000fe20000000a00 */
[----:B012-4-:R-:W-:Y:S08]  /*0910*/  BAR.SYNC.DEFER_BLOCKING 0x0 ;  /* 0x0000000000007b1d */ /* 0x017ff00000010000 */
[----:B------:R-:W-:Y:S05]  /*0920*/  @!P0 BRA `(.L_x_7) ;  /* 0x0000007800a48947 */ /* 0x000fea0003800000 */
.L_x_8:
[----:B------:R-:W-:-:S08]  /*0930*/  NOP ;  /* 0x0000000000007918 */ /* 0x000fd00000000000 */
[----:B------:R-:W0:Y:S02]  /*0940*/  USETMAXREG.TRY_ALLOC.CTAPOOL UP0, 0xf0 ;  /* 0x000000f0000079c8 */ /* 0x000e240008000600 */
[----:B0-----:R-:W-:-:S13]  /*0950*/  PLOP3.LUT P0, PT, PT, PT, UP0, 0x80, 0x0 ;  /* 0x000000000000781c */ /* 0x001fda0003f0f008 */
[----:B------:R-:W-:Y:S05]  /*0960*/  @!P0 BRA `(.L_x_8) ;  /* 0xfffffffc00f08947 */ /* 0x000fea000383ffff */
[----:B------:R-:W-:Y:S01]  /*0970*/  LOP3.LUT R2, R0, 0xffffff80, RZ, 0xc0, !PT ;  /* 0xffffff8000027812 */ /* 0x000fe200078ec0ff */
[----:B------:R-:W0:Y:S03]  /*0980*/  S2UR UR47, SR_CTAID.X ;  /* 0x00000000002f79c3 */ /* 0x000e260000002500 */
[----:B------:R-:W-:-:S05]  /*0990*/  ISETP.NE.AND P0, PT, R2, 0x80, PT ;  /* 0x000000800200780c */ /* 0x000fca0003f05270 */
[----:B------:R-:W0:Y:S08]  /*09a0*/  LDC R2, c[0x0][0xc34] ;  /* 0x00030d00ff027b82 */ /* 0x000e300000000800 */
[----:B------:R-:W-:Y:S06]  /*09b0*/  @!P0 BAR.ARV 0x8, 0x100 ;  /* 0x0204000000008b1d */ /* 0x000fec0000002000 */
[----:B------:R-:W-:-:S13]  /*09c0*/  ISETP.GE.U32.AND P0, PT, R0, 0x100, PT ;  /* 0x000001000000780c */ /* 0x000fda0003f06070 */
[----:B------:R-:W-:Y:S06]  /*09d0*/  @P0 BAR.ARV 0xf, 0x100 ;  /* 0x03c4000000000b1d */ /* 0x000fec0000002000 */
[----:B0-----:R-:W-:-:S13]  /*09e0*/  ISETP.LE.AND P0, PT, R2, UR47, PT ;  /* 0x0000002f02007c0c */ /* 0x001fda000bf03270 */
[----:B------:R-:W-:Y:S05]  /*09f0*/  @P0 EXIT ;  /* 0x000000000000094d */ /* 0x000fea0003800000 */
[----:B------:R-:W-:Y:S01]  /*0a00*/  VIADD R0, R0, 0xffffff80 ;  /* 0xffffff8000007836 */ /* 0x000fe20000000000 */
[----:B------:R-:W0:Y:S01]  /*0a10*/  S2UR UR4, SR_CgaCtaId ;  /* 0x00000000000479c3 */ /* 0x000e220000008800 */
[----:B------:R-:W-:Y:S01]  /*0a20*/  UMOV UR41, 0x400 ;  /* 0x0000040000297882 */ /* 0x000fe20000000000 */
[----:B------:R-:W-:Y:S01]  /*0a30*/  IMAD.MOV.U32 R23, RZ, RZ, 0x40 ;  /* 0x00000040ff177424 */ /* 0x000fe200078e00ff */
[----:B------:R-:W-:Y:S01]  /*0a40*/  ULOP3.LUT UR40, UR37, 0x1, URZ, 0xfc, !UPT ;  /* 0x0000000125287892 */ /* 0x000fe2000f8efc3f */
[----:B------:R-:W-:Y:S01]  /*0a50*/  SHF.R.S32.HI R3, RZ, 0x1f, R0 ;  /* 0x0000001fff037819 */ /* 0x000fe20000011400 */
[----:B------:R-:W-:Y:S01]  /*0a60*/  UMOV UR36, URZ ;  /* 0x0000003f00247c82 */ /* 0x000fe20008000000 */
[----:B------:R-:W-:Y:S01]  /*0a70*/  UMOV UR38, URZ ;  /* 0x0000003f00267c82 */ /* 0x000fe20008000000 */
[----:B------:R-:W-:Y:S01]  /*0a80*/  UMOV UR39, URZ ;  /* 0x0000003f00277c82 */ /* 0x000fe20008000000 */
[CC--:B------:R-:W-:Y:S02]  /*0a90*/  LEA.HI R2, R3.reuse, R0.reuse, RZ, 0x4 ;  /* 0x0000000003027211 */ /* 0x0c0fe400078f20ff */
[----:B------:R-:W-:-:S02]  /*0aa0*/  LEA.HI R4, R3, R0, RZ, 0x5 ;  /* 0x0000000003047211 */ /* 0x000fc400078f28ff */
[----:B------:R-:W-:Y:S02]  /*0ab0*/  SHF.R.S32.HI R9, RZ, 0x4, R2 ;  /* 0x00000004ff097819 */ /* 0x000fe40000011402 */
[CC--:B------:R-:W-:Y:S02]  /*0ac0*/  LEA.HI R5, R3.reuse, R0.reuse, RZ, 0x7 ;  /* 0x0000000003057211 */ /* 0x0c0fe400078f38ff */
[C---:B------:R-:W-:Y:S02]  /*0ad0*/  LOP3.LUT R7, R2.reuse, 0xfffffff0, RZ, 0xc0, !PT ;  /* 0xfffffff002077812 */ /* 0x040fe400078ec0ff */
[----:B------:R-:W-:Y:S02]  /*0ae0*/  LEA.HI R2, R2, R9, RZ, 0x1 ;  /* 0x0000000902027211 */ /* 0x000fe400078f08ff */
[CC--:B------:R-:W-:Y:S01]  /*0af0*/  LEA.HI R6, R3.reuse, R0.reuse, RZ, 0x2 ;  /* 0x0000000003067211 */ /* 0x0c0fe200078f10ff */
[----:B------:R-:W-:Y:S01]  /*0b00*/  IMAD.IADD R7, R0, 0x1, -R7 ;  /* 0x0000000100077824 */ /* 0x000fe200078e0a07 */
[----:B------:R-:W-:-:S02]  /*0b10*/  LEA.HI R211, R3, R0, RZ, 0x3 ;  /* 0x0000000003d37211 */ /* 0x000fc400078f18ff */
[--C-:B------:R-:W-:Y:S01]  /*0b20*/  SHF.R.S32.HI R11, RZ, 0x5, R4.reuse ;  /* 0x00000005ff0b7819 */ /* 0x100fe20000011404 */
[----:B0-----:R-:W-:Y:S01]  /*0b30*/  ULEA UR41, UR4, UR41, 0x18 ;  /* 0x0000002904297291 */ /* 0x001fe2000f8ec03f */
[----:B------:R-:W-:Y:S02]  /*0b40*/  SHF.R.S32.HI R4, RZ, 0x1f, R4 ;  /* 0x0000001fff047819 */ /* 0x000fe40000011404 */
[----:B------:R-:W-:Y:S02]  /*0b50*/  LOP3.LUT R3, R5, 0xffffff80, RZ, 0xc0, !PT ;  /* 0xffffff8005037812 */ /* 0x000fe400078ec0ff */
[----:B------:R-:W-:Y:S02]  /*0b60*/  LOP3.LUT R2, R2, 0x1ffffffe, RZ, 0xc0, !PT ;  /* 0x1ffffffe02027812 */ /* 0x000fe400078ec0ff */
[----:B------:R-:W-:Y:S01]  /*0b70*/  LOP3.LUT R13, R6, 0xfffffffc, RZ, 0xc0, !PT ;  /* 0xfffffffc060d7812 */ /* 0x000fe200078ec0ff */
[----:B------:R-:W-:Y:S01]  /*0b80*/  IMAD.IADD R3, R0, 0x1, -R3 ;  /* 0x0000000100037824 */ /* 0x000fe200078e0a03 */
[----:B------:R-:W-:Y:S01]  /*0b90*/  LOP3.LUT R209, R211, 0xfffffff8, RZ, 0xc0, !PT ;  /* 0xfffffff8d3d17812 */ /* 0x000fe200078ec0ff */
[----:B------:R-:W-:Y:S01]  /*0ba0*/  IMAD.IADD R9, R9, 0x1, -R2 ;  /* 0x0000000109097824 */ /* 0x000fe200078e0a02 */
[----:B------:R-:W-:Y:S01]  /*0bb0*/  LEA.HI R4, R4, R11, RZ, 0x2 ;  /* 0x0000000b04047211 */ /* 0x000fe200078f10ff */
[C---:B------:R-:W-:Y:S01]  /*0bc0*/  IMAD.IADD R13, R0.reuse, 0x1, -R13 ;  /* 0x00000001000d7824 */ /* 0x040fe200078e0a0d */
[----:B------:R-:W-:Y:S01]  /*0bd0*/  SHF.R.S32.HI R210, RZ, 0x7, R5 ;  /* 0x00000007ffd27819 */ /* 0x000fe20000011405 */
[----:B------:R-:W-:Y:S01]  /*0be0*/  IMAD.IADD R209, R0, 0x1, -R209 ;  /* 0x0000000100d17824 */ /* 0x000fe200078e0ad1 */
[----:B------:R-:W-:Y:S01]  /*0bf0*/  LOP3.LUT R4, R4, 0x3ffffc, RZ, 0xc0, !PT ;  /* 0x003ffffc04047812 */ /* 0x000fe200078ec0ff */
[----:B------:R-:W-:Y:S01]  /*0c00*/  IMAD.SHL.U32 R9, R9, 0x8, RZ ;  /* 0x0000000809097824 */ /* 0x000fe200078e00ff */
[--C-:B------:R-:W-:Y:S01]  /*0c10*/  SHF.R.S32.HI R2, RZ, 0x1f, R7.reuse ;  /* 0x0000001fff027819 */ /* 0x100fe20000011407 */
[----:B------:R-:W-:Y:S01]  /*0c20*/  IMAD R15, R210, 0x100, R7 ;  /* 0x00000100d20f7824 */ /* 0x000fe200078e0207 */
[----:B------:R-:W-:Y:S01]  /*0c30*/  SHF.R.S32.HI R0, RZ, 0x1f, R3 ;  /* 0x0000001fff007819 */ /* 0x000fe20000011403 */
[----:B------:R-:W-:Y:S01]  /*0c40*/  IMAD.IADD R8, R11, 0x1, -R4 ;  /* 0x000000010b087824 */ /* 0x000fe200078e0a04 */
[----:B------:R-:W-:Y:S01]  /*0c50*/  LEA.HI R6, R2, R7, RZ, 0x3 ;  /* 0x0000000702067211 */ /* 0x000fe200078f18ff */
[----:B------:R-:W-:Y:S01]  /*0c60*/  IMAD.SHL.U32 R16, R209, 0x8, RZ ;  /* 0x00000008d1107824 */ /* 0x000fe200078e00ff */
[----:B------:R-:W-:Y:S01]  /*0c70*/  LEA.HI R2, R0, R3, RZ, 0x2 ;  /* 0x0000000300027211 */ /* 0x000fe200078f10ff */
[----:B------:R-:W-:Y:S01]  /*0c80*/  IMAD R12, R8, 0x10, R15 ;  /* 0x00000010080c7824 */ /* 0x000fe200078e020f */
[C---:B------:R-:W-:Y:S01]  /*0c90*/  LOP3.LUT R4, R6.reuse, 0xfffffff8, RZ, 0xc0, !PT ;  /* 0xfffffff806047812 */ /* 0x040fe200078ec0ff */
[----:B------:R-:W-:Y:S01]  /*0ca0*/  IMAD.SHL.U32 R6, R6, 0x40, RZ ;  /* 0x0000004006067824 */ /* 0x000fe200078e00ff */
[----:B------:R-:W-:Y:S01]  /*0cb0*/  LOP3.LUT R8, R2, 0x7ffffffc, RZ, 0xc0, !PT ;  /* 0x7ffffffc02087812 */ /* 0x000fe200078ec0ff */
[--C-:B------:R-:W-:Y:S01]  /*0cc0*/  IMAD.U32 R215, R12, 0x40, R9.reuse ;  /* 0x000000400cd77824 */ /* 0x100fe200078e0009 */
[----:B------:R-:W-:Y:S01]  /*0cd0*/  LEA.HI R10, R13, R13, RZ, 0x1 ;  /* 0x0000000d0d0a7211 */ /* 0x000fe200078f08ff */
[----:B------:R-:W-:Y:S01]  /*0ce0*/  IMAD.IADD R7, R7, 0x1, -R4 ;  /* 0x0000000107077824 */ /* 0x000fe200078e0a04 */
[----:B------:R-:W-:Y:S01]  /*0cf0*/  LEA.HI R4, R0, R3, RZ, 0x5 ;  /* 0x0000000300047211 */ /* 0x000fe200078f28ff */
[----:B------:R-:W-:Y:S01]  /*0d00*/  IMAD.IADD R17, R3, 0x1, -R8 ;  /* 0x0000000103117824 */ /* 0x000fe200078e0a08 */
[--C-:B------:R-:W-:Y:S01]  /*0d10*/  SHF.R.S32.HI R0, RZ, 0x2, R2.reuse ;  /* 0x00000002ff007819 */ /* 0x100fe20000011402 */
[----:B------:R-:W-:Y:S01]  /*0d20*/  VIADD R189, R16, 0x40 ;  /* 0x0000004010bd7836 */ /* 0x000fe20000000000 */
[----:B------:R-:W-:Y:S01]  /*0d30*/  SHF.R.S32.HI R3, RZ, 0x1f, R2 ;  /* 0x0000001fff037819 */ /* 0x000fe20000011402 */
[----:B------:R-:W-:Y:S01]  /*0d40*/  IMAD.SHL.U32 R2, R7, 0x40, RZ ;  /* 0x0000004007027824 */ /* 0x000fe200078e00ff */
[----:B------:R-:W-:Y:S01]  /*0d50*/  LOP3.LUT R6, R6, 0x7ffffe00, RZ, 0xc0, !PT ;  /* 0x7ffffe0006067812 */ /* 0x000fe200078ec0ff */
[C---:B------:R-:W-:Y:S01]  /*0d60*/  VIADD R188, R16.reuse, 0x80 ;  /* 0x0000008010bc7836 */ /* 0x040fe20000000000 */
[----:B------:R-:W-:Y:S01]  /*0d70*/  LEA.HI R3, R3, R0, RZ, 0x3 ;  /* 0x0000000003037211 */ /* 0x000fe200078f18ff */
[----:B------:R-:W-:Y:S01]  /*0d80*/  VIADD R187, R16, 0xc0 ;  /* 0x000000c010bb7836 */ /* 0x000fe20000000000 */
[----:B------:R-:W-:Y:S01]  /*0d90*/  LOP3.LUT R2, R2, 0x1c0, RZ, 0xc0, !PT ;  /* 0x000001c002027812 */ /* 0x000fe200078ec0ff */
[----:B------:R-:W-:Y:S01]  /*0da0*/  IMAD R6, R11, 0x400, R6 ;  /* 0x000004000b067824 */ /* 0x000fe200078e0206 */
[----:B------:R-:W-:Y:S01]  /*0db0*/  R2P PR, R7, 0x6 ;  /* 0x0000000607007804 */ /* 0x000fe20000000000 */
[----:B------:R-:W-:Y:S01]  /*0dc0*/  VIADD R186, R16, 0x100 ;  /* 0x0000010010ba7836 */ /* 0x000fe20000000000 */
[----:B------:R-:W-:Y:S01]  /*0dd0*/  LOP3.LUT R9, R2, 0x8, R9, 0xf8, !PT ;  /* 0x0000000802097812 */ /* 0x000fe200078ef809 */
[C---:B------:R-:W-:Y:S01]  /*0de0*/  VIADD R185, R16.reuse, 0x140 ;  /* 0x0000014010b97836 */ /* 0x040fe20000000000 */
[----:B------:R-:W-:Y:S01]  /*0df0*/  SHF.R.U32.HI R8, RZ, 0x3, R2 ;  /* 0x00000003ff087819 */ /* 0x000fe20000011602 */
[C---:B------:R-:W-:Y:S01]  /*0e00*/  VIADD R213, R16.reuse, 0x180 ;  /* 0x0000018010d57836 */ /* 0x040fe20000000000 */
[----:B------:R-:W-:Y:S01]  /*0e10*/  LOP3.LUT R3, R3, 0xfffffff8, RZ, 0xc0, !PT ;  /* 0xfffffff803037812 */ /* 0x000fe200078ec0ff */
[----:B------:R-:W-:Y:S01]  /*0e20*/  VIADD R212, R16, 0x1c0 ;  /* 0x000001c010d47836 */ /* 0x000fe20000000000 */
[----:B------:R-:W-:Y:S01]  /*0e30*/  LOP3.LUT R9, R9, R8, RZ, 0x3c, !PT ;  /* 0x0000000809097212 */ /* 0x000fe200078e3cff */
[----:B------:R-:W-:Y:S01]  /*0e40*/  IMAD.SHL.U32 R17, R17, 0x2, RZ ;  /* 0x0000000211117824 */ /* 0x000fe200078e00ff */
[----:B------:R-:W-:Y:S01]  /*0e50*/  LEA.HI R5, R5, R210, RZ, 0x1 ;  /* 0x000000d205057211 */ /* 0x000fe200078f08ff */
[----:B------:R-:W-:Y:S01]  /*0e60*/  IMAD.IADD R3, R0, 0x1, -R3 ;  /* 0x0000000100037824 */ /* 0x000fe200078e0a03 */
[----:B------:R-:W-:Y:S01]  /*0e70*/  LOP3.LUT R10, R10, 0x1ffffffe, RZ, 0xc0, !PT ;  /* 0x1ffffffe0a0a7812 */ /* 0x000fe200078ec0ff */
[----:B------:R-:W-:Y:S01]  /*0e80*/  IMAD.IADD R6, R6, 0x1, R9 ;  /* 0x0000000106067824 */ /* 0x000fe200078e0209 */
[----:B------:R-:W-:-:S02]  /*0e90*/  SHF.R.S32.HI R2, RZ, 0x5, R4 ;  /* 0x00000005ff027819 */ /* 0x000fc40000011404 */
[----:B------:R-:W-:Y:S01]  /*0ea0*/  LOP3.LUT R5, R5, 0xfffffe, RZ, 0xc0, !PT ;  /* 0x00fffffe05057812 */ /* 0x000fe200078ec0ff */
[----:B------:R-:W-:Y:S01]  /*0eb0*/  IMAD.IADD R13, R13, 0x1, -R10 ;  /* 0x000000010d0d7824 */ /* 0x000fe200078e0a0a */
[----:B------:R-:W-:Y:S01]  /*0ec0*/  LEA R22, R6, UR41, 0x1 ;  /* 0x0000002906167c11 */ /* 0x000fe2000f8e08ff */
[----:B------:R-:W-:Y:S01]  /*0ed0*/  IMAD R2, R2, 0x10, R3 ;  /* 0x0000001002027824 */ /* 0x000fe200078e0203 */
[----:B------:R-:W-:Y:S01]  /*0ee0*/  SEL R23, R23, 0xffffffc0, !P2 ;  /* 0xffffffc017177807 */ /* 0x000fe20005000000 */
[----:B------:R-:W-:Y:S01]  /*0ef0*/  IMAD.IADD R5, R210, 0x1, -R5 ;  /* 0x00000001d2057824 */ /* 0x000fe200078e0a05 */
[----:B------:R-:W-:Y:S01]  /*0f00*/  SHF.R.S32.HI R211, RZ, 0x3, R211 ;  /* 0x00000003ffd37819 */ /* 0x000fe200000114d3 */
[C---:B------:R-:W-:Y:S01]  /*0f10*/  VIADD R184, R22.reuse, 0x26800 ;  /* 0x0002680016b87836 */ /* 0x040fe20000000000 */
[----:B------:R-:W-:Y:S01]  /*0f20*/  SHF.R.S32.HI R222, RZ, 0x1f, R189 ;  /* 0x0000001fffde7819 */ /* 0x000fe200000114bd */
[----:B------:R-:W-:Y:S01]  /*0f30*/  VIADD R19, R22, 0x26820 ;  /* 0x0002682016137836 */ /* 0x000fe20000000000 */
[----:B------:R-:W-:Y:S01]  /*0f40*/  SHF.R.S32.HI R221, RZ, 0x1f, R188 ;  /* 0x0000001fffdd7819 */ /* 0x000fe200000114bc */
[C---:B------:R-:W-:Y:S01]  /*0f50*/  @P1 VIADD R19, R184.reuse, 0xffffffe0 ;  /* 0xffffffe0b8131836 */ /* 0x040fe20000000000 */
[----:B------:R-:W-:Y:S01]  /*0f60*/  SHF.R.S32.HI R220, RZ, 0x1f, R187 ;  /* 0x0000001fffdc7819 */ /* 0x000fe200000114bb */
[----:B------:R-:W-:Y:S01]  /*0f70*/  IMAD.IADD R184, R184, 0x1, R23 ;  /* 0x00000001b8b87824 */ /* 0x000fe200078e0217 */
[----:B------:R-:W-:Y:S01]  /*0f80*/  SHF.R.S32.HI R219, RZ, 0x1f, R186 ;  /* 0x0000001fffdb7819 */ /* 0x000fe200000114ba */
[----:B------:R-:W-:Y:S01]  /*0f90*/  IMAD.SHL.U32 R18, R5, 0x100, RZ ;  /* 0x0000010005127824 */ /* 0x000fe200078e00ff */
[----:B------:R-:W-:Y:S01]  /*0fa0*/  SHF.R.S32.HI R218, RZ, 0x1f, R185 ;  /* 0x0000001fffda7819 */ /* 0x000fe200000114b9 */
[----:B------:R-:W-:Y:S01]  /*0fb0*/  IMAD R214, R13, 0x8, R2 ;  /* 0x000000080dd67824 */ /* 0x000fe200078e0202 */
[----:B------:R-:W-:Y:S01]  /*0fc0*/  SHF.R.S32.HI R217, RZ, 0x1f, R213 ;  /* 0x0000001fffd97819 */ /* 0x000fe200000114d5 */
[----:B------:R-:W-:Y:S01]  /*0fd0*/  IMAD.IADD R23, R23, 0x1, R19 ;  /* 0x0000000117177824 */ /* 0x000fe200078e0213 */
[----:B------:R-:W-:-:S07]  /*0fe0*/  SHF.R.S32.HI R216, RZ, 0x1f, R212 ;  /* 0x0000001fffd87819 */ /* 0x000fce00000114d4 */
.L_x_44:
[----:B------:R-:W-:Y:S01]  /*0ff0*/  ULDC UR4, c[0x0][0xc38] ;  /* 0x00030e0000047ab9 */ /* 0x000fe20000000800 */
[----:B------:R-:W-:Y:S01]  /*1000*/  ULDC UR50, c[0x0][0x424] ;  /* 0x0001090000327ab9 */ /* 0x000fe20000000800 */
[----:B------:R-:W-:Y:S01]  /*1010*/  UISETP.NE.AND UP1, UPT, UR4, 0x1, UPT ;  /* 0x000000010400788c */ /* 0x000fe2000bf25270 */
[----:B------:R-:W-:Y:S02]  /*1020*/  ULDC UR6, c[0x0][0x2f0] ;  /* 0x0000bc0000067ab9 */ /* 0x000fe40000000800 */
[----:B------:R-:W-:Y:S01]  /*1030*/  ULDC.64 UR4, c[0x0][0x418] ;  /* 0x0001060000047ab9 */ /* 0x000fe20000000a00 */
[----:B------:R-:W-:Y:S01]  /*1040*/  UMOV UR44, UR47 ;  /* 0x0000002f002c7c82 */ /* 0x000fe20008000000 */
[----:B------:R-:W-:Y:S01]  /*1050*/  UISETP.NE.U32.AND UP0, UPT, UR4, URZ, UPT ;  /* 0x0000003f0400728c */ /* 0x000fe2000bf05070 */
[----:B------:R-:W-:Y:S02]  /*1060*/  UMOV UR46, UR47 ;  /* 0x0000002f002e7c82 */ /* 0x000fe40008000000 */
[----:B------:R-:W-:Y:S01]  /*1070*/  ULDC UR4, c[0x0][0xc44] ;  /* 0x0003110000047ab9 */ /* 0x000fe20000000800 */
[----:B------:R-:W-:-:S02]  /*1080*/  UISETP.NE.AND.EX UP0, UPT, UR5, URZ, UPT, UP0 ;  /* 0x0000003f0500728c */ /* 0x000fc4000bf05300 */
[----:B------:R-:W-:Y:S02]  /*1090*/  UISETP.NE.AND UP2, UPT, UR4, 0x1, UPT ;  /* 0x000000010400788c */ /* 0x000fe4000bf45270 */
[----:B------:R-:W-:Y:S01]  /*10a0*/  USEL UR50, UR50, 0x1, UP0 ;  /* 0x0000000132327887 */ /* 0x000fe20008000000 */
[----:B------:R-:W-:Y:S01]  /*10b0*/  @UP1 ULDC UR4, c[0x0][0xc3c] ;  /* 0x00030f0000041ab9 */ /* 0x000fe20000000800 */
[----:B------:R-:W-:Y:S02]  /*10c0*/  UISETP.NE.AND UP0, UPT, UR48, 0x1, UPT ;  /* 0x000000013000788c */ /* 0x000fe4000bf05270 */
[----:B------:R-:W-:Y:S02]  /*10d0*/  UIMAD.WIDE.U32 UR4, UR47, UR4, URZ ;  /* 0x000000042f0472a5 */ /* 0x000fe4000f8e003f */
[----:B------:R-:W-:Y:S02]  /*10e0*/  UIMAD UR50, UR50, UR6, URZ ;  /* 0x00000006323272a4 */ /* 0x000fe4000f8e023f */
[----:B------:R-:W-:Y:S01]  /*10f0*/  PLOP3.LUT P0, PT, PT, PT, UP0, 0x80, 0x0 ;  /* 0x000000000000781c */ /* 0x000fe20003f0f008 */
[----:B------:R-:W-:Y:S01]  /*1100*/  @UP1 ULDC UR6, c[0x0][0xc40] ;  /* 0x0003100000061ab9 */ /* 0x000fe20000000800 */
[----:B------:R-:W-:Y:S01]  /*1110*/  @UP2 ULDC.64 UR8, c[0x0][0xc48] ;  /* 0x0003120000082ab9 */ /* 0x000fe20000000a00 */
[----:B------:R-:W-:-:S02]  /*1120*/  @UP1 USHF.R.U32.HI UR44, URZ, UR6, UR5 ;  /* 0x000000063f2c1299 */ /* 0x000fc40008011605 */
[----:B------:R-:W-:Y:S02]  /*1130*/  UIADD3 UR6, UR50, 0x3f, URZ ;  /* 0x0000003f32067890 */ /* 0x000fe4000fffe03f */
[----:B------:R-:W-:Y:S02]  /*1140*/  UIMAD.WIDE.U32 UR4, UR44, UR8, URZ ;  /* 0x000000082c0472a5 */ /* 0x000fe4000f8e003f */
[----:B------:R-:W-:Y:S01]  /*1150*/  USHF.R.S32.HI UR7, URZ, 0x1f, UR6 ;  /* 0x0000001f3f077899 */ /* 0x000fe20008011406 */
[----:B------:R-:W-:Y:S01]  /*1160*/  UMOV UR45, UR44 ;  /* 0x0000002c002d7c82 */ /* 0x000fe20008000000 */
[----:B------:R-:W-:Y:S02]  /*1170*/  @UP2 USHF.R.U32.HI UR45, URZ, UR9, UR5 ;  /* 0x000000093f2d2299 */ /* 0x000fe40008011605 */
[----:B------:R-:W-:-:S04]  /*1180*/  ULEA.HI UR7, UR7, UR6, URZ, 0x6 ;  /* 0x0000000607077291 */ /* 0x000fc8000f8f303f */
[----:B------:R-:W-:Y:S01]  /*1190*/  USHF.R.S32.HI UR49, URZ, 0x6, UR7 ;  /* 0x000000063f317899 */ /* 0x000fe20008011407 */
[----:B0123-5:R-:W-:Y:S11]  /*11a0*/  @!P0 BRA `(.L_x_9) ;  /* 0x0000001800488947 */ /* 0x02fff60003800000 */
[----:B------:R-:W0:Y:S01]  /*11b0*/  SHFL.IDX PT, R0, R210, RZ, 0x1f ;  /* 0x00001fffd2007589 */ /* 0x000e2200000e0000 */
[----:B------:R-:W-:-:S06]  /*11c0*/  UISETP.NE.AND UP0, UPT, UR40, 0x3, UPT ;  /* 0x000000032800788c */ /* 0x000fcc000bf05270 */
[----:B------:R-:W-:Y:S02]  /*11d0*/  PLOP3.LUT P0, PT, PT, PT, UP0, 0x80, 0x0 ;  /* 0x000000000000781c */ /* 0x000fe40003f0f008 */
[----:B0-----:R-:W-:-:S13]  /*11e0*/  R2UR UR4, R0 ;  /* 0x00000000000472ca */ /* 0x001fda00000e0000 */
[----:B------:R-:W-:-:S04]  /*11f0*/  ULEA.HI UR5, UR4, UR4, URZ, 0x1 ;  /* 0x0000000404057291 */ /* 0x000fc8000f8f083f */
[----:B------:R-:W-:-:S04]  /*1200*/  ULOP3.LUT UR5, UR5, 0x1fffe, URZ, 0xc0, !UPT ;  /* 0x0001fffe05057892 */ /* 0x000fc8000f8ec03f */
[----:B------:R-:W-:-:S04]  /*1210*/  UIADD3 UR5, UR4, -UR5, URZ ;  /* 0x8000000504057290 */ /* 0x000fc8000fffe03f */
[----:B------:R-:W-:-:S04]  /*1220*/  ULEA UR5, UR5, UR41, 0xf ;  /* 0x0000002905057291 */ /* 0x000fc8000f8e783f */
[----:B------:R-:W-:-:S04]  /*1230*/  UIADD3 UR5, UR5, 0x400, URZ ;  /* 0x0000040005057890 */ /* 0x000fc8000fffe03f */
[----:B------:R-:W-:-:S04]  /*1240*/  USHF.R.U32.HI UR5, URZ, 0x4, UR5 ;  /* 0x000000043f057899 */ /* 0x000fc80008011605 */
[----:B------:R-:W-:-:S04]  /*1250*/  ULOP3.LUT UR5, UR5, 0x3fff, URZ, 0xc0, !UPT ;  /* 0x00003fff05057892 */ /* 0x000fc8000f8ec03f */
[----:B------:R-:W-:Y:S01]  /*1260*/  ULOP3.LUT UR20, UR5, 0x2000000, URZ, 0xfc, !UPT ;  /* 0x0200000005147892 */ /* 0x000fe2000f8efc3f */
[----:B------:R-:W-:Y:S11]  /*1270*/  @!P0 BRA `(.L_x_10) ;  /* 0x0000000000048947 */ /* 0x000ff60003800000 */
[----:B------:R-:W-:Y:S01]  /*1280*/  BPT.TRAP 0x1 ;  /* 0x000000040000795c */ /* 0x000fe20000300000 */
.L_x_10:
[----:B------:R-:W-:Y:S01]  /*1290*/  ULEA UR16, UR39, UR41, 0x3 ;  /* 0x0000002927107291 */ /* 0x000fe2000f8e183f */
[----:B------:R-:W-:-:S05]  /*12a0*/  IMAD.U32 R0, RZ, RZ, UR38 ;  /* 0x00000026ff007e24 */ /* 0x000fca000f8e00ff */
[----:B------:R-:W-:-:S04]  /*12b0*/  SHF.L.U32 R0, R0, 0x1f, RZ ;  /* 0x0000001f00007819 */ /* 0x000fc800000006ff */
[----:B------:R-:W0:Y:S02]  /*12c0*/  SYNCS.PHASECHK.TRANS64.TRYWAIT P0, [UR16+0x28c50], R0 ;  /* 0x028c5000ff0075a7 */ /* 0x000e240008000150 */
[----:B0-----:R-:W-:Y:S05]  /*12d0*/  @!P0 BRA `(.L_x_11) ;  /* 0x000000bc00808947 */ /* 0x001fea0003800000 */
.L_x_150:
[----:B------:R-:W-:Y:S01]  /*12e0*/  BAR.SYNC.DEFER_BLOCKING 0xe, 0x100 ;  /* 0x0384000000007b1d */ /* 0x000fe20000010000 */
[----:B------:R-:W-:Y:S01]  /*12f0*/  UIADD3 UR4, UR41, 0x26800, URZ ;  /* 0x0002680029047890 */ /* 0x000fe2000fffe03f */
[----:B0-----:R-:W-:Y:S01]  /*1300*/  IMAD.U32 R0, RZ, RZ, UR16 ;  /* 0x00000010ff007e24 */ /* 0x001fe2000f8e00ff */
[----:B------:R-:W-:Y:S02]  /*1310*/  ULEA UR12, UR39, UR20, 0xc ;  /* 0x00000014270c7291 */ /* 0x000fe4000f8e603f */
[----:B------:R-:W-:Y:S01]  /*1320*/  USHF.R.U32.HI UR4, URZ, 0x4, UR4 ;  /* 0x000000043f047899 */ /* 0x000fe20008011604 */
[----:B------:R-:W-:Y:S01]  /*1330*/  UMOV UR7, 0x40000040 ;  /* 0x4000004000077882 */ /* 0x000fe20000000000 */
[----:B------:R-:W-:Y:S02]  /*1340*/  UMOV UR5, 0x40000040 ;  /* 0x4000004000057882 */ /* 0x000fe40000000000 */
[----:B------:R-:W-:Y:S01]  /*1350*/  ULOP3.LUT UR4, UR4, 0x3fff, URZ, 0xc0, !UPT ;  /* 0x00003fff04047892 */ /* 0x000fe2000f8ec03f */
[----:B------:R-:W0:Y:S01]  /*1360*/  S2R R3, SR_TID.X ;  /* 0x0000000000037919 */ /* 0x000e220000002100 */
[----:B------:R-:W-:Y:S01]  /*1370*/  UMOV UR6, UR12 ;  /* 0x0000000c00067c82 */ /* 0x000fe20008000000 */
[----:B------:R-:W-:-:S02]  /*1380*/  UIADD3 UR10, UR12, 0x100, URZ ;  /* 0x000001000c0a7890 */ /* 0x000fc4000fffe03f */
[----:B------:R-:W-:Y:S01]  /*1390*/  ULOP3.LUT UR13, UR4, 0x10000, URZ, 0xfc, !UPT ;  /* 0x00010000040d7892 */ /* 0x000fe2000f8efc3f */
[----:B------:R-:W-:Y:S01]  /*13a0*/  UMOV UR11, 0x40000040 ;  /* 0x40000040000b7882 */ /* 0x000fe20000000000 */
[----:B------:R-:W-:Y:S02]  /*13b0*/  UMOV UR9, 0x40000040 ;  /* 0x4000004000097882 */ /* 0x000fe40000000000 */
[----:B------:R-:W-:Y:S02]  /*13c0*/  UIADD3 UR8, UR13, 0x4, URZ ;  /* 0x000000040d087890 */ /* 0x000fe4000fffe03f */
[----:B------:R-:W-:Y:S01]  /*13d0*/  UIADD3 UR14, UR12, 0x180, URZ ;  /* 0x000001800c0e7890 */ /* 0x000fe2000fffe03f */
[----:B------:R-:W-:Y:S01]  /*13e0*/  UMOV UR4, UR13 ;  /* 0x0000000d00047c82 */ /* 0x000fe20008000000 */
[----:B------:R-:W-:Y:S01]  /*13f0*/  UMOV UR15, 0x40000040 ;  /* 0x40000040000f7882 */ /* 0x000fe20000000000 */
[----:B------:R-:W-:Y:S01]  /*1400*/  WARPGROUP.ARRIVE ;  /* 0x00000000000079c5 */ /* 0x000fe20000000000 */
[----:B------:R-:W-:-:S05]  /*1410*/  UISETP.GE.AND UP0, UPT, UR50, 0x41, UPT ;  /* 0x000000413200788c */ /* 0x000fca000bf06270 */
[----:B------:R-:W-:Y:S01]  /*1420*/  HGMMA.64x256x16.F32.BF16 R24, gdesc[UR4].tnspB, RZ, !UPT, gsb0 ;  /* 0x43e00000041879f0 */ /* 0x000fe2000c0018ff */
[----:B------:R-:W-:Y:S02]  /*1430*/  UIADD3 UR6, UR12, 0x80, URZ ;  /* 0x000000800c067890 */ /* 0x000fe4000fffe03f */
[----:B------:R-:W-:Y:S01]  /*1440*/  UIADD3 UR4, UR13, 0x2, URZ ;  /* 0x000000020d047890 */ /* 0x000fe2000fffe03f */
[----:B------:R-:W-:Y:S01]  /*1450*/  UMOV UR7, 0x40000040 ;  /* 0x4000004000077882 */ /* 0x000fe20000000000 */
[----:B------:R-:W-:Y:S01]  /*1460*/  UMOV UR5, 0x40000040 ;  /* 0x4000004000057882 */ /* 0x000fe20000000000 */
[----:B------:R-:W-:-:S03]  /*1470*/  UIADD3 UR12, UR13, 0x6, URZ ;  /* 0x000000060d0c7890 */ /* 0x000fc6000fffe03f */
[----:B------:R-:W-:Y:S01]  /*1480*/  UMOV UR13, 0x40000040 ;  /* 0x40000040000d7882 */ /* 0x000fe20000000000 */
[----:B0-----:R-:W-:-:S04]  /*1490*/  LOP3.LUT R3, R3, 0x7f, RZ, 0xc0, !PT ;  /* 0x0000007f03037812 */ /* 0x001fc800078ec0ff */
[----:B------:R-:W-:-:S13]  /*14a0*/  ISETP.NE.AND P0, PT, R3, RZ, PT ;  /* 0x000000ff0300720c */ /* 0x000fda0003f05270 */
[----:B------:R-:W-:-:S05]  /*14b0*/  @!P0 VIADD R0, R0, 0x28c60 ;  /* 0x00028c6000008836 */ /* 0x000fca0000000000 */
[----:B------:R-:W-:Y:S01]  /*14c0*/  @!P0 PRMT R0, RZ, 0x654, R0 ;  /* 0x00000654ff008816 */ /* 0x000fe20000000000 */
[----:B------:R-:W-:Y:S02]  /*14d0*/  WARPGROUP.DEPBAR.LE gsb0, 0x0 ;  /* 0x00008000000079c5 */ /* 0x000fe40000010000 */
[----:B------:R-:W-:-:S06]  /*14e0*/  WARPGROUP.ARRIVE ;  /* 0x00000000000079c5 */ /* 0x000fcc0000000000 */
[----:B------:R-:W-:Y:S03]  /*14f0*/  HGMMA.64x256x16.F32.BF16 R24, gdesc[UR4].tnspB, R24, gsb0 ;  /* 0x43e00000041879f0 */ /* 0x000fe60008001818 */
[----:B------:R-:W-:Y:S02]  /*1500*/  WARPGROUP.DEPBAR.LE gsb0, 0x0 ;  /* 0x00008000000079c5 */ /* 0x000fe40000010000 */
[----:B------:R-:W-:-:S15]  /*1510*/  WARPGROUP.ARRIVE ;  /* 0x00000000000079c5 */ /* 0x000fde0000000000 */
[----:B------:R-:W-:-:S08]  /*1520*/  NOP ;  /* 0x0000000000007918 */ /* 0x000fd00000000000 */
[----:B------:R-:W-:Y:S03]  /*1530*/  HGMMA.64x256x16.F32.BF16 R24, gdesc[UR8].tnspB, R24, gsb0 ;  /* 0x43e00000081879f0 */ /* 0x000fe60008001818 */
[----:B------:R-:W-:Y:S02]  /*1540*/  WARPGROUP.DEPBAR.LE gsb0, 0x0 ;  /* 0x00008000000079c5 */ /* 0x000fe40000010000 */
[----:B------:R-:W-:-:S15]  /*1550*/  WARPGROUP.ARRIVE ;  /* 0x00000000000079c5 */ /* 0x000fde0000000000 */
[----:B------:R-:W-:-:S08]  /*1560*/  NOP ;  /* 0x0000000000007918 */ /* 0x000fd00000000000 */
[----:B------:R-:W-:Y:S03]  /*1570*/  HGMMA.64x256x16.F32.BF16 R24, gdesc[UR12].tnspB, R24, gsb0 ;  /* 0x43e000000c1879f0 */ /* 0x000fe60008001818 */
[----:B------:R-:W-:Y:S02]  /*1580*/  WARPGROUP.DEPBAR.LE gsb0, 0x0 ;  /* 0x00008000000079c5 */ /* 0x000fe40000010000 */
[----:B------:R-:W-:Y:S06]  /*1590*/  BAR.ARV 0xf, 0x100 ;  /* 0x03c4000000007b1d */ /* 0x000fec0000002000 */
[----:B------:R0:W-:Y:S01]  /*15a0*/  @!P0 SYNCS.ARRIVE.TRANS64.RED.A1T0 RZ, [R0+URZ], RZ ;  /* 0x000000ff00ff89a7 */ /* 0x0001e2000810043f */
[----:B------:R-:W-:-:S13]  /*15b0*/  PLOP3.LUT P0, PT, PT, PT, UP0, 0x80, 0x0 ;  /* 0x000000000000781c */ /* 0x000fda0003f0f008 */
[----:B0-----:R-:W-:Y:S05]  /*15c0*/  @!P0 BRA `(.L_x_12) ;  /* 0x0000000c00048947 */ /* 0x001fea0003800000 */
[----:B------:R-:W-:-:S06]  /*15d0*/  UIADD3 UR49, UR49, -0x2, URZ ;  /* 0xfffffffe31317890 */ /* 0x000fcc000fffe03f */
[----:B------:R-:W-:-:S07]  /*15e0*/  IMAD.U32 R0, RZ, RZ, UR49 ;  /* 0x00000031ff007e24 */ /* 0x000fce000f8e00ff */
.L_x_17:
[----:B------:R-:W-:Y:S01]  /*15f0*/  BAR.SYNC.DEFER_BLOCKING 0xe, 0x100 ;  /* 0x0384000000007b1d */ /* 0x000fe20000010000 */
[----:B0-----:R-:W-:Y:S01]  /*1600*/  IMAD.U32 R3, RZ, RZ, UR39 ;  /* 0x00000027ff037e24 */ /* 0x001fe2000f8e00ff */
[----:B------:R-:W-:Y:S01]  /*1610*/  UISETP.NE.AND UP1, UPT, UR40, 0x3, UPT ;  /* 0x000000032800788c */ /* 0x000fe2000bf25270 */
[C---:B------:R-:W-:Y:S01]  /*1620*/  ISETP.GT.AND P1, PT, R0.reuse, RZ, PT ;  /* 0x000000ff0000720c */ /* 0x040fe20003f24270 */
[----:B------:R-:W-:Y:S01]  /*1630*/  UIADD3 UR39, UR39, 0x1, URZ ;  /* 0x0000000127277890 */ /* 0x000fe2000fffe03f */
[----:B------:R-:W-:Y:S02]  /*1640*/  IMAD R3, R3, 0x40, R2 ;  /* 0x0000004003037824 */ /* 0x000fe400078e0202 */
[----:B------:R-:W-:Y:S01]  /*1650*/  VIADD R0, R0, 0xffffffff ;  /* 0xffffffff00007836 */ /* 0x000fe20000000000 */
[----:B------:R-:W-:Y:S01]  /*1660*/  PLOP3.LUT P2, PT, PT, PT, UP1, 0x80, 0x0 ;  /* 0x000000000000781c */ /* 0x000fe20003f4f018 */
[----:B------:R-:W-:Y:S01]  /*1670*/  UISETP.NE.AND UP0, UPT, UR39, 0x2, UPT ;  /* 0x000000022700788c */ /* 0x000fe2000bf05270 */
[----:B------:R-:W-:-:S03]  /*1680*/  LEA R3, R3, UR41, 0x2 ;  /* 0x0000002903037c11 */ /* 0x000fc6000f8e10ff */
[----:B------:R-:W-:Y:S02]  /*1690*/  USEL UR6, URZ, 0x1, UP0 ;  /* 0x000000013f067887 */ /* 0x000fe40008000000 */
[----:B------:R-:W-:Y:S02]  /*16a0*/  USEL UR39, UR39, URZ, UP0 ;  /* 0x0000003f27277287 */ /* 0x000fe40008000000 */
[----:B------:R-:W-:Y:S01]  /*16b0*/  ULOP3.LUT UR38, UR38, UR6, URZ, 0x3c, !UPT ;  /* 0x0000000626267292 */ /* 0x000fe2000f8e3c3f */
[----:B------:R-:W0:Y:S04]  /*16c0*/  LDS R4, [R3+0x28800] ;  /* 0x0288000003047984 */ /* 0x000e280000000800 */
[----:B------:R-:W1:Y:S01]  /*16d0*/  LDS R5, [R3+0x28820] ;  /* 0x0288200003057984 */ /* 0x000e620000000800 */
[-C--:B0-----:R-:W-:Y:S01]  /*16e0*/  FMUL.FTZ R24, R24, R4.reuse ;  /* 0x0000000418187220 */ /* 0x081fe20000410000 */
[-C--:B------:R-:W-:Y:S01]  /*16f0*/  FMUL.FTZ R25, R25, R4.reuse ;  /* 0x0000000419197220 */ /* 0x080fe20000410000 */
        /* <DEDUP_REMOVED lines=61> */
[----:B------:R-:W-:Y:S01]  /*1ad0*/  FMUL.FTZ R149, R149, R4 ;  /* 0x0000000495957220 */ /* 0x000fe20000410000 */
[-C--:B-1----:R-:W-:Y:S01]  /*1ae0*/  FMUL.FTZ R26, R26, R5.reuse ;  /* 0x000000051a1a7220 */ /* 0x082fe20000410000 */
        /* <DEDUP_REMOVED lines=63> */
[----:B------:R-:W-:Y:S06]  /*1ee0*/  @!P2 BRA `(.L_x_13) ;  /* 0x000000000004a947 */ /* 0x000fec0003800000 */
[----:B------:R-:W-:Y:S01]  /*1ef0*/  BPT.TRAP 0x1 ;  /* 0x000000040000795c */ /* 0x000fe20000300000 */
.L_x_13:
[----:B------:R-:W-:Y:S01]  /*1f00*/  ULEA UR6, UR39, UR41, 0x3 ;  /* 0x0000002927067291 */ /* 0x000fe2000f8e183f */
[----:B------:R-:W-:-:S05]  /*1f10*/  IMAD.U32 R3, RZ, RZ, UR38 ;  /* 0x00000026ff037e24 */ /* 0x000fca000f8e00ff */
[----:B------:R-:W-:-:S04]  /*1f20*/  SHF.L.U32 R3, R3, 0x1f, RZ ;  /* 0x0000001f03037819 */ /* 0x000fc800000006ff */
[----:B------:R0:W1:Y:S01]  /*1f30*/  SYNCS.PHASECHK.TRANS64.TRYWAIT P0, [UR6+0x28c50], R3 ;  /* 0x028c5003ff0075a7 */ /* 0x0000620008000146 */
[----:B------:R-:W-:Y:S05]  /*1f40*/  @!P2 BRA `(.L_x_14) ;  /* 0x000000000004a947 */ /* 0x000fea0003800000 */
[----:B------:R-:W-:Y:S01]  /*1f50*/  BPT.TRAP 0x1 ;  /* 0x000000040000795c */ /* 0x000fe20000300000 */
.L_x_14:
[----:B-1----:R-:W-:Y:S05]  /*1f60*/  @P0 BRA `(.L_x_15) ;  /* 0x0000000000080947 */ /* 0x002fea0003800000 */
[----:B------:R-:W1:Y:S02]  /*1f70*/  SYNCS.PHASECHK.TRANS64.TRYWAIT P0, [UR6+0x28c50], R3 ;  /* 0x028c5003ff0075a7 */ /* 0x000e640008000146 */
[----:B-1----:R-:W-:Y:S05]  /*1f80*/  @!P0 BRA `(.L_x_16) ;  /* 0x000000b0006c8947 */ /* 0x002fea0003800000 */
.L_x_15:
[----:B------:R-:W-:Y:S01]  /*1f90*/  UIADD3 UR6, UR41, 0x26800, URZ ;  /* 0x0002680029067890 */ /* 0x000fe2000fffe03f */
[----:B------:R-:W-:Y:S01]  /*1fa0*/  WARPGROUP.ARRIVE ;  /* 0x00000000000079c5 */ /* 0x000fe20000000000 */
[----:B------:R-:W-:-:S05]  /*1fb0*/  ULEA UR18, UR39, UR20, 0xc ;  /* 0x0000001427127291 */ /* 0x000fca000f8e603f */
[----:B-1----:R-:W1:Y:S01]  /*1fc0*/  S2R R4, SR_TID.X ;  /* 0x0000000000047919 */ /* 0x002e620000002100 */
[----:B------:R-:W-:Y:S01]  /*1fd0*/  USHF.R.U32.HI UR6, URZ, 0x4, UR6 ;  /* 0x000000043f067899 */ /* 0x000fe20008011606 */
[----:B0-----:R-:W-:Y:S01]  /*1fe0*/  IMAD.U32 R3, RZ, RZ, UR39 ;  /* 0x00000027ff037e24 */ /* 0x001fe2000f8e00ff */
[----:B------:R-:W-:Y:S01]  /*1ff0*/  UMOV UR19, 0x40000040 ;  /* 0x4000004000137882 */ /* 0x000fe20000000000 */
[----:B------:R-:W-:Y:S01]  /*2000*/  UMOV UR17, 0x40000040 ;  /* 0x4000004000117882 */ /* 0x000fe20000000000 */
[----:B------:R-:W-:Y:S01]  /*2010*/  ULOP3.LUT UR6, UR6, 0x3fff, URZ, 0xc0, !UPT ;  /* 0x00003fff06067892 */ /* 0x000fe2000f8ec03f */
[----:B------:R-:W-:Y:S01]  /*2020*/  UMOV UR7, 0x40000040 ;  /* 0x4000004000077882 */ /* 0x000fe20000000000 */
[----:B------:R-:W-:Y:S02]  /*2030*/  UIADD3 UR10, UR18, 0x100, URZ ;  /* 0x00000100120a7890 */ /* 0x000fe4000fffe03f */
[----:B------:R-:W-:Y:S02]  /*2040*/  ULOP3.LUT UR16, UR6, 0x10000, URZ, 0xfc, !UPT ;  /* 0x0001000006107892 */ /* 0x000fe4000f8efc3f */
[----:B------:R-:W-:Y:S01]  /*2050*/  UIADD3 UR6, UR18, 0x80, URZ ;  /* 0x0000008012067890 */ /* 0x000fe2000fffe03f */
[----:B------:R-:W-:Y:S01]  /*2060*/  UMOV UR11, 0x40000040 ;  /* 0x40000040000b7882 */ /* 0x000fe20000000000 */
[----:B------:R-:W-:Y:S01]  /*2070*/  UIADD3 UR14, UR18, 0x180, URZ ;  /* 0x00000180120e7890 */ /* 0x000fe2000fffe03f */
[----:B------:R-:W-:-:S04]  /*2080*/  UMOV UR15, 0x40000040 ;  /* 0x40000040000f7882 */ /* 0x000fc80000000000 */
[----:B------:R-:W-:Y:S01]  /*2090*/  HGMMA.64x256x16.F32.BF16 R24, gdesc[UR16].tnspB, R24, gsb0 ;  /* 0x43e00000101879f0 */ /* 0x000fe20008001818 */
[----:B-1----:R-:W-:-:S04]  /*20a0*/  LOP3.LUT R4, R4, 0x7f, RZ, 0xc0, !PT ;  /* 0x0000007f04047812 */ /* 0x002fc800078ec0ff */
[----:B------:R-:W-:-:S13]  /*20b0*/  ISETP.NE.AND P0, PT, R4, RZ, PT ;  /* 0x000000ff0400720c */ /* 0x000fda0003f05270 */
[----:B------:R-:W-:-:S05]  /*20c0*/  @!P0 LEA R3, R3, UR41, 0x3 ;  /* 0x0000002903038c11 */ /* 0x000fca000f8e18ff */
        /* <DEDUP_REMOVED lines=16> */
[----:B------:R-:W-:Y:S05]  /*21d0*/  @P1 BRA `(.L_x_17) ;  /* 0xfffffff400041947 */ /* 0x000fea000383ffff */
.L_x_12:
[----:B------:R-:W-:Y:S01]  /*21e0*/  BAR.SYNC.DEFER_BLOCKING 0xe, 0x100 ;  /* 0x0384000000007b1d */ /* 0x000fe20000010000 */
[----:B0-----:R-:W-:Y:S01]  /*21f0*/  IMAD.U32 R3, RZ, RZ, UR39 ;  /* 0x00000027ff037e24 */ /* 0x001fe2000f8e00ff */
[----:B------:R-:W-:Y:S01]  /*2200*/  UIADD3 UR39, UR39, 0x1, URZ ;  /* 0x0000000127277890 */ /* 0x000fe2000fffe03f */
[----:B------:R-:W-:Y:S02]  /*2210*/  IMAD.MOV.U32 R20, RZ, RZ, RZ ;  /* 0x000000ffff147224 */ /* 0x000fe400078e00ff */
[----:B------:R-:W-:Y:S01]  /*2220*/  IMAD R0, R3, 0x40, R2 ;  /* 0x0000004003007824 */ /* 0x000fe200078e0202 */
[----:B------:R-:W-:-:S04]  /*2230*/  UISETP.NE.AND UP0, UPT, UR39, 0x2, UPT ;  /* 0x000000022700788c */ /* 0x000fc8000bf05270 */
[----:B------:R-:W-:Y:S01]  /*2240*/  LEA R3, R0, UR41, 0x2 ;  /* 0x0000002900037c11 */ /* 0x000fe2000f8e10ff */
[----:B------:R-:W-:Y:S02]  /*2250*/  USEL UR4, URZ, 0x1, UP0 ;  /* 0x000000013f047887 */ /* 0x000fe40008000000 */
[----:B------:R-:W-:Y:S02]  /*2260*/  USEL UR39, UR39, URZ, UP0 ;  /* 0x0000003f27277287 */ /* 0x000fe40008000000 */
[----:B------:R-:W-:Y:S01]  /*2270*/  ULOP3.LUT UR38, UR38, UR4, URZ, 0x3c, !UPT ;  /* 0x0000000426267292 */ /* 0x000fe2000f8e3c3f */
[----:B------:R-:W0:Y:S04]  /*2280*/  LDS R4, [R3+0x28800] ;  /* 0x0288000003047984 */ /* 0x000e280000000800 */
[----:B------:R1:W2:Y:S02]  /*2290*/  LDS R0, [R3+0x28820] ;  /* 0x0288200003007984 */ /* 0x0002a40000000800 */
[----:B-1----:R-:W-:-:S02]  /*22a0*/  IMAD.MOV.U32 R3, RZ, RZ, RZ ;  /* 0x000000ffff037224 */ /* 0x002fc400078e00ff */
        /* <DEDUP_REMOVED lines=64> */
[-C--:B--2---:R-:W-:Y:S01]  /*26b0*/  FMUL.FTZ R26, R26, R0.reuse ;  /* 0x000000001a1a7220 */ /* 0x084fe20000410000 */
        /* <DEDUP_REMOVED lines=63> */
[----:B------:R-:W-:Y:S06]  /*2ab0*/  BAR.ARV 0xf, 0x100 ;  /* 0x03c4000000007b1d */ /* 0x000fec0000002000 */
[----:B------:R-:W-:Y:S05]  /*2ac0*/  BRA `(.L_x_18) ;  /* 0x0000003800747947 */ /* 0x000fea0003800000 */
.L_x_9:
[----:B------:R-:W0:Y:S02]  /*2ad0*/  SHFL.IDX PT, R0, R210, RZ, 0x1f ;  /* 0x00001fffd2007589 */ /* 0x000e2400000e0000 */
[----:B0-----:R-:W-:-:S13]  /*2ae0*/  R2UR UR4, R0 ;  /* 0x00000000000472ca */ /* 0x001fda00000e0000 */
[----:B------:R-:W-:-:S04]  /*2af0*/  ULEA.HI UR5, UR4, UR4, URZ, 0x1 ;  /* 0x0000000404057291 */ /* 0x000fc8000f8f083f */
[----:B------:R-:W-:-:S04]  /*2b00*/  ULOP3.LUT UR5, UR5, 0x1fffe, URZ, 0xc0, !UPT ;  /* 0x0001fffe05057892 */ /* 0x000fc8000f8ec03f */
[----:B------:R-:W-:Y:S02]  /*2b10*/  UIADD3 UR5, UR4, -UR5, URZ ;  /* 0x8000000504057290 */ /* 0x000fe4000fffe03f */
[----:B------:R-:W-:Y:S02]  /*2b20*/  UIADD3 UR4, UR41, 0x26800, URZ ;  /* 0x0002680029047890 */ /* 0x000fe4000fffe03f */
[----:B------:R-:W-:Y:S02]  /*2b30*/  ULEA UR5, UR5, UR41, 0xf ;  /* 0x0000002905057291 */ /* 0x000fe4000f8e783f */
[----:B------:R-:W-:Y:S02]  /*2b40*/  ULOP3.LUT UP0, URZ, UR4, 0x3ff, URZ, 0xc0, !UPT ;  /* 0x000003ff043f7892 */ /* 0x000fe4000f80c03f */
[----:B------:R-:W-:-:S04]  /*2b50*/  UIADD3 UR5, UR5, 0x400, URZ ;  /* 0x0000040005057890 */ /* 0x000fc8000fffe03f */
[----:B------:R-:W-:Y:S01]  /*2b60*/  PLOP3.LUT P0, PT, PT, PT, UP0, 0x80, 0x0 ;  /* 0x000000000000781c */ /* 0x000fe20003f0f008 */
[----:B------:R-:W-:-:S04]  /*2b70*/  USHF.R.U32.HI UR5, URZ, 0x4, UR5 ;  /* 0x000000043f057899 */ /* 0x000fc80008011605 */
[----:B------:R-:W-:-:S08]  /*2b80*/  ULOP3.LUT UR51, UR5, 0x3fff, URZ, 0xc0, !UPT ;  /* 0x00003fff05337892 */ /* 0x000fd0000f8ec03f */
[----:B------:R-:W-:Y:S05]  /*2b90*/  @!P0 BRA `(.L_x_19) ;  /* 0x0000000000408947 */ /* 0x000fea0003800000 */
[----:B------:R-:W-:Y:S01]  /*2ba0*/  MOV R0, 0x0 ;  /* 0x0000000000007802 */ /* 0x000fe20000000f00 */
[----:B------:R-:W-:Y:S01]  /*2bb0*/  ULDC.64 UR4, c[0x4][0x90] ;  /* 0x0100240000047ab9 */ /* 0x000fe20000000a00 */
[----:B------:R-:W-:Y:S01]  /*2bc0*/  ULDC.64 UR6, c[0x4][0x20] ;  /* 0x0100080000067ab9 */ /* 0x000fe20000000a00 */
[----:B------:R-:W-:Y:S01]  /*2bd0*/  IMAD.U32 R4, RZ, RZ, UR4 ;  /* 0x00000004ff047e24 */ /* 0x000fe2000f8e00ff */
[----:B------:R0:W1:Y:S01]  /*2be0*/  LDC.64 R14, c[0x4][R0] ;  /* 0x01000000000e7b82 */ /* 0x0000620000000a00 */
[----:B------:R-:W-:Y:S01]  /*2bf0*/  IMAD.U32 R5, RZ, RZ, UR5 ;  /* 0x00000005ff057e24 */ /* 0x000fe2000f8e00ff */
[----:B------:R-:W-:Y:S01]  /*2c00*/  ULDC.64 UR4, c[0x4][0x98] ;  /* 0x0100260000047ab9 */ /* 0x000fe20000000a00 */
[----:B------:R-:W-:Y:S02]  /*2c10*/  IMAD.U32 R10, RZ, RZ, UR6 ;  /* 0x00000006ff0a7e24 */ /* 0x000fe4000f8e00ff */
[----:B------:R-:W-:Y:S02]  /*2c20*/  IMAD.U32 R6, RZ, RZ, UR4 ;  /* 0x00000004ff067e24 */ /* 0x000fe4000f8e00ff */
[----:B------:R-:W-:-:S02]  /*2c30*/  IMAD.U32 R7, RZ, RZ, UR5 ;  /* 0x00000005ff077e24 */ /* 0x000fc4000f8e00ff */
[----:B------:R-:W-:Y:S02]  /*2c40*/  IMAD.U32 R11, RZ, RZ, UR7 ;  /* 0x00000007ff0b7e24 */ /* 0x000fe4000f8e00ff */
[----:B------:R-:W-:Y:S02]  /*2c50*/  IMAD.MOV.U32 R8, RZ, RZ, 0x70 ;  /* 0x00000070ff087424 */ /* 0x000fe400078e00ff */
[----:B------:R-:W-:Y:S02]  /*2c60*/  IMAD.MOV.U32 R12, RZ, RZ, 0x1 ;  /* 0x00000001ff0c7424 */ /* 0x000fe400078e00ff */
[----:B0-----:R-:W-:-:S07]  /*2c70*/  IMAD.MOV.U32 R13, RZ, RZ, RZ ;  /* 0x000000ffff0d7224 */ /* 0x001fce00078e00ff */
[----:B------:R-:W-:-:S07]  /*2c80*/  LEPC R20, `(.L_x_19) ;  /* 0x000000001014794e */ /* 0x000fce0000000000 */
[----:B-1----:R-:W-:Y:S05]  /*2c90*/  CALL.ABS.NOINC R14 ;  /* 0x000000000e007343 */ /* 0x002fea0003c00000 */
.L_x_19:
[----:B------:R-:W-:Y:S01]  /*2ca0*/  ULEA.HI UR4, UR36, UR36, URZ, 0x1 ;  /* 0x0000002424047291 */ /* 0x000fe2000f8f083f */
[----:B------:R-:W-:-:S03]  /*2cb0*/  IMAD.U32 R3, RZ, RZ, UR40 ;  /* 0x00000028ff037e24 */ /* 0x000fc6000f8e00ff */
[----:B------:R-:W-:Y:S02]  /*2cc0*/  ULOP3.LUT UR4, UR4, 0xfffffffe, URZ, 0xc0, !UPT ;  /* 0xfffffffe04047892 */ /* 0x000fe4000f8ec03f */
[----:B------:R-:W-:Y:S02]  /*2cd0*/  ISETP.NE.AND P0, PT, R3, 0x3, PT ;  /* 0x000000030300780c */ /* 0x000fe40003f05270 */
[----:B------:R-:W-:-:S06]  /*2ce0*/  UIADD3 UR4, UR36, -UR4, URZ ;  /* 0x8000000424047290 */ /* 0x000fcc000fffe03f */
[----:B------:R-:W-:-:S05]  /*2cf0*/  IMAD.U32 R0, RZ, RZ, UR4 ;  /* 0x00000004ff007e24 */ /* 0x000fca000f8e00ff */
[----:B------:R-:W-:-:S04]  /*2d00*/  SHF.L.U32 R0, R0, 0x1f, RZ ;  /* 0x0000001f00007819 */ /* 0x000fc800000006ff */
[----:B------:R-:W0:Y:S02]  /*2d10*/  SYNCS.PHASECHK.TRANS64.TRYWAIT P1, [UR41+0x28c00], R0 ;  /* 0x028c0000ff0075a7 */ /* 0x000e240008020169 */
[----:B0-----:R-:W-:Y:S05]  /*2d20*/  @!P1 BRA `(.L_x_20) ;  /* 0x000000a4001c9947 */ /* 0x001fea0003800000 */
.L_x_151:
[----:B------:R-:W-:Y:S05]  /*2d30*/  @!P0 BRA `(.L_x_21) ;  /* 0x0000000000048947 */ /* 0x000fea0003800000 */
[----:B------:R-:W-:Y:S01]  /*2d40*/  BPT.TRAP 0x1 ;  /* 0x000000040000795c */ /* 0x000fe20000300000 */
.L_x_21:
[----:B------:R-:W-:Y:S02]  /*2d50*/  IMAD.U32 R7, RZ, RZ, UR39 ;  /* 0x00000027ff077e24 */ /* 0x000fe4000f8e00ff */
[----:B------:R-:W-:-:S03]  /*2d60*/  IMAD.U32 R8, RZ, RZ, UR38 ;  /* 0x00000026ff087e24 */ /* 0x000fc6000f8e00ff */
[----:B------:R-:W-:Y:S02]  /*2d70*/  LEA R7, R7, UR41, 0x3 ;  /* 0x0000002907077c11 */ /* 0x000fe4000f8e18ff */
[----:B------:R-:W-:-:S04]  /*2d80*/  SHF.L.U32 R8, R8, 0x1f, RZ ;  /* 0x0000001f08087819 */ /* 0x000fc800000006ff */
[----:B------:R1:W2:Y:S01]  /*2d90*/  SYNCS.PHASECHK.TRANS64.TRYWAIT P1, [R7+URZ+0x28c30], R8 ;  /* 0x028c3008070075a7 */ /* 0x0002a2000802017f */
[----:B------:R-:W-:Y:S05]  /*2da0*/  @!P0 BRA `(.L_x_22) ;  /* 0x0000000000048947 */ /* 0x000fea0003800000 */
[----:B------:R-:W-:Y:S01]  /*2db0*/  BPT.TRAP 0x1 ;  /* 0x000000040000795c */ /* 0x000fe20000300000 */
.L_x_22:
[----:B--2---:R-:W-:Y:S05]  /*2dc0*/  @P1 BRA `(.L_x_23) ;  /* 0x0000000000081947 */ /* 0x004fea0003800000 */
[----:B------:R-:W2:Y:S02]  /*2dd0*/  SYNCS.PHASECHK.TRANS64.TRYWAIT P1, [R7+URZ+0x28c30], R8 ;  /* 0x028c3008070075a7 */ /* 0x000ea4000802017f */
[----:B--2---:R-:W-:Y:S05]  /*2de0*/  @!P1 BRA `(.L_x_24) ;  /* 0x000000a400049947 */ /* 0x004fea0003800000 */
.L_x_23:
[----:B0-----:R-:W0:Y:S01]  /*2df0*/  S2R R0, SR_TID.X ;  /* 0x0000000000007919 */ /* 0x001e220000002100 */
[----:B------:R-:W-:-:S04]  /*2e00*/  UIADD3 UR4, UR41, 0x22400, URZ ;  /* 0x0002240029047890 */ /* 0x000fc8000fffe03f */
[----:B------:R-:W-:-:S04]  /*2e10*/  USHF.R.U32.HI UR4, URZ, 0x4, UR4 ;  /* 0x000000043f047899 */ /* 0x000fc80008011604 */
[----:B------:R-:W-:-:S06]  /*2e20*/  ULOP3.LUT UR4, UR4, 0x3fff, URZ, 0xc0, !UPT ;  /* 0x00003fff04047892 */ /* 0x000fcc000f8ec03f */
[----:B------:R-:W-:Y:S01]  /*2e30*/  IMAD.U32 R3, RZ, RZ, UR4 ;  /* 0x00000004ff037e24 */ /* 0x000fe2000f8e00ff */
[----:B------:R-:W-:Y:S05]  /*2e40*/  WARPSYNC.ALL ;  /* 0x0000000000007948 */ /* 0x000fea0003800000 */
[----:B------:R-:W-:Y:S02]  /*2e50*/  LOP3.LUT R3, R3, 0x10000, RZ, 0xfc, !PT ;  /* 0x0001000003037812 */ /* 0x000fe400078efcff */
[----:B0-----:R-:W-:-:S04]  /*2e60*/  LOP3.LUT R0, R0, 0x7f, RZ, 0xc0, !PT ;  /* 0x0000007f00007812 */ /* 0x001fc800078ec0ff */
[----:B------:R-:W-:Y:S02]  /*2e70*/  ISETP.NE.AND P1, PT, R0, RZ, PT ;  /* 0x000000ff0000720c */ /* 0x000fe40003f25270 */
[----:B------:R-:W-:Y:S01]  /*2e80*/  R2UR UR12, R3 ;  /* 0x00000000030c72ca */ /* 0x000fe200000e0000 */
[----:B------:R-:W-:Y:S01]  /*2e90*/  UIADD3 UR4, UR41, 0x20400, URZ ;  /* 0x0002040029047890 */ /* 0x000fe2000fffe03f */
[----:B------:R-:W-:Y:S01]  /*2ea0*/  WARPGROUP.ARRIVE ;  /* 0x00000000000079c5 */ /* 0x000fe20000000000 */
[----:B------:R-:W-:Y:S01]  /*2eb0*/  UMOV UR7, 0x40000040 ;  /* 0x4000004000077882 */ /* 0x000fe20000000000 */
[----:B------:R-:W-:Y:S01]  /*2ec0*/  UMOV UR5, 0x40000040 ;  /* 0x4000004000057882 */ /* 0x000fe20000000000 */
[----:B------:R-:W-:Y:S01]  /*2ed0*/  USHF.R.U32.HI UR4, URZ, 0x4, UR4 ;  /* 0x000000043f047899 */ /* 0x000fe20008011604 */
[----:B------:R-:W-:Y:S01]  /*2ee0*/  UMOV UR11, 0x40000040 ;  /* 0x40000040000b7882 */ /* 0x000fe20000000000 */
[----:B------:R-:W-:Y:S02]  /*2ef0*/  UMOV UR9, 0x40000040 ;  /* 0x4000004000097882 */ /* 0x000fe40000000000 */
[----:B------:R-:W-:Y:S01]  /*2f00*/  ULOP3.LUT UR4, UR4, 0x3fff, URZ, 0xc0, !UPT ;  /* 0x00003fff04047892 */ /* 0x000fe2000f8ec03f */
[----:B------:R-:W-:Y:S01]  /*2f10*/  UMOV UR15, 0x40000040 ;  /* 0x40000040000f7882 */ /* 0x000fe20000000000 */
[----:B------:R-:W-:-:S02]  /*2f20*/  ULDC UR20, c[0x0][0x988] ;  /* 0x0002620000147ab9 */ /* 0x000fc40000000800 */
[----:B------:R-:W-:Y:S02]  /*2f30*/  ULEA UR12, UR39, UR12, 0x9 ;  /* 0x0000000c270c7291 */ /* 0x000fe4000f8e483f */
[----:B------:R-:W-:Y:S02]  /*2f40*/  ULOP3.LUT UR13, UR4, 0x10000, URZ, 0xfc, !UPT ;  /* 0x00010000040d7892 */ /* 0x000fe4000f8efc3f */
[----:B------:R-:W-:Y:S02]  /*2f50*/  UIADD3 UR10, UR12, 0x4, URZ ;  /* 0x000000040c0a7890 */ /* 0x000fe4000fffe03f */
[----:B------:R-:W-:Y:S01]  /*2f60*/  UIADD3 UR8, UR13, 0x4, URZ ;  /* 0x000000040d087890 */ /* 0x000fe2000fffe03f */
[----:B------:R-:W-:Y:S02]  /*2f70*/  UMOV UR6, UR12 ;  /* 0x0000000c00067c82 */ /* 0x000fe40008000000 */
[----:B------:R-:W-:Y:S01]  /*2f80*/  UMOV UR4, UR13 ;  /* 0x0000000d00047c82 */ /* 0x000fe20008000000 */
[----:B------:R-:W-:Y:S01]  /*2f90*/  UIADD3 UR14, UR12, 0x6, URZ ;  /* 0x000000060c0e7890 */ /* 0x000fe2000fffe03f */
[----:B------:R-:W-:Y:S01]  /*2fa0*/  HGMMA.64x64x16.F32.BF16 R24, gdesc[UR4], RZ, !UPT, gsb0 ;  /* 0x00e00000041879f0 */ /* 0x000fe2000c0018ff */
[----:B------:R-:W-:-:S02]  /*2fb0*/  UIADD3 UR6, UR12, 0x2, URZ ;  /* 0x000000020c067890 */ /* 0x000fc4000fffe03f */
[----:B------:R-:W-:Y:S01]  /*2fc0*/  UIADD3 UR4, UR13, 0x2, URZ ;  /* 0x000000020d047890 */ /* 0x000fe2000fffe03f */
[----:B------:R-:W-:Y:S01]  /*2fd0*/  UMOV UR7, 0x40000040 ;  /* 0x4000004000077882 */ /* 0x000fe20000000000 */
[----:B------:R-:W-:Y:S01]  /*2fe0*/  UMOV UR5, 0x40000040 ;  /* 0x4000004000057882 */ /* 0x000fe20000000000 */
[----:B------:R-:W-:-:S03]  /*2ff0*/  UIADD3 UR12, UR13, 0x6, URZ ;  /* 0x000000060d0c7890 */ /* 0x000fc6000fffe03f */
[----:B------:R-:W-:Y:S01]  /*3000*/  UMOV UR13, 0x40000040 ;  /* 0x40000040000d7882 */ /* 0x000fe20000000000 */
[----:B------:R-:W-:Y:S02]  /*3010*/  WARPGROUP.DEPBAR.LE gsb0, 0x0 ;  /* 0x00008000000079c5 */ /* 0x000fe40000010000 */
[----:B------:R-:W-:-:S06]  /*3020*/  WARPGROUP.ARRIVE ;  /* 0x00000000000079c5 */ /* 0x000fcc0000000000 */
[----:B------:R-:W-:Y:S01]  /*3030*/  HGMMA.64x64x16.F32.BF16 R24, gdesc[UR4], R24, gsb0 ;  /* 0x00e00000041879f0 */ /* 0x000fe20008001818 */
[----:B------:R-:W-:-:S06]  /*3040*/  UIMAD UR6, UR49, -0x40, UR50 ;  /* 0xffffffc0310678a4 */ /* 0x000fcc000f8e0232 */
[----:B------:R-:W-:-:S05]  /*3050*/  IMAD.U32 R0, RZ, RZ, UR6 ;  /* 0x00000006ff007e24 */ /* 0x000fca000f8e00ff */
[----:B------:R-:W-:-:S04]  /*3060*/  IADD3 R0, -R17, 0x40, R0 ;  /* 0x0000004011007810 */ /* 0x000fc80007ffe100 */
[C---:B------:R-:W-:Y:S02]  /*3070*/  ISETP.GT.AND P6, PT, R0.reuse, RZ, PT ;  /* 0x000000ff0000720c */ /* 0x040fe40003fc4270 */
[C---:B------:R-:W-:Y:S02]  /*3080*/  ISETP.GT.AND P2, PT, R0.reuse, 0x1, PT ;  /* 0x000000010000780c */ /* 0x040fe40003f44270 */
[C---:B------:R-:W-:Y:S02]  /*3090*/  ISETP.GT.AND P3, PT, R0.reuse, 0x8, PT ;  /* 0x000000080000780c */ /* 0x040fe40003f64270 */
[C---:B------:R-:W-:Y:S02]  /*30a0*/  ISETP.GT.AND P4, PT, R0.reuse, 0x9, PT ;  /* 0x000000090000780c */ /* 0x040fe40003f84270 */
[----:B------:R-:W-:Y:S01]  /*30b0*/  ISETP.GT.AND P5, PT, R0, 0x10, PT ;  /* 0x000000100000780c */ /* 0x000fe20003fa4270 */
[----:B------:R-:W-:Y:S02]  /*30c0*/  WARPGROUP.DEPBAR.LE gsb0, 0x0 ;  /* 0x00008000000079c5 */ /* 0x000fe40000010000 */
[----:B------:R-:W-:-:S06]  /*30d0*/  WARPGROUP.ARRIVE ;  /* 0x00000000000079c5 */ /* 0x000fcc0000000000 */
[----:B------:R-:W-:Y:S03]  /*30e0*/  HGMMA.64x64x16.F32.BF16 R24, gdesc[UR8], R24, gsb0 ;  /* 0x00e00000081879f0 */ /* 0x000fe60008001818 */
[----:B------:R-:W-:Y:S02]  /*30f0*/  WARPGROUP.DEPBAR.LE gsb0, 0x0 ;  /* 0x00008000000079c5 */ /* 0x000fe40000010000 */
[----:B------:R-:W-:-:S06]  /*3100*/  WARPGROUP.ARRIVE ;  /* 0x00000000000079c5 */ /* 0x000fcc0000000000 */
[----:B------:R-:W-:Y:S03]  /*3110*/  HGMMA.64x64x16.F32.BF16 R24, gdesc[UR12], R24, gsb0 ;  /* 0x00e000000c1879f0 */ /* 0x000fe60008001818 */
[----:B------:R-:W-:Y:S02]  /*3120*/  WARPGROUP.DEPBAR.LE gsb0, 0x0 ;  /* 0x00008000000079c5 */ /* 0x000fe40000010000 */
[----:B------:R-:W-:Y:S02]  /*3130*/  FSEL R24, R24, -INF , P6 ;  /* 0xff80000018187808 */ /* 0x000fe40003000000 */
[----:B------:R-:W-:Y:S02]  /*3140*/  FSEL R25, R25, -INF , P2 ;  /* 0xff80000019197808 */ /* 0x000fe40001000000 */
[----:B------:R-:W-:Y:S02]  /*3150*/  FSEL R28, R28, -INF , P3 ;  /* 0xff8000001c1c7808 */ /* 0x000fe40001800000 */
[----:B------:R-:W-:-:S02]  /*3160*/  FMNMX.FTZ R5, R24, R25, !PT ;  /* 0x0000001918057209 */ /* 0x000fc40007810000 */
[----:B------:R-:W-:Y:S02]  /*3170*/  FSEL R29, R29, -INF , P4 ;  /* 0xff8000001d1d7808 */ /* 0x000fe40002000000 */
[----:B------:R-:W-:Y:S02]  /*3180*/  FMNMX.FTZ R4, R28, R5, !PT ;  /* 0x000000051c047209 */ /* 0x000fe40007810000 */
[----:B------:R-:W-:Y:S02]  /*3190*/  FSEL R26, R26, -INF , P6 ;  /* 0xff8000001a1a7808 */ /* 0x000fe40003000000 */
[----:B------:R-:W-:Y:S02]  /*31a0*/  ISETP.GT.AND P6, PT, R0, 0x11, PT ;  /* 0x000000110000780c */ /* 0x000fe40003fc4270 */
[----:B------:R-:W-:Y:S02]  /*31b0*/  FSEL R32, R32, -INF , P5 ;  /* 0xff80000020207808 */ /* 0x000fe40002800000 */
[----:B------:R-:W-:-:S02]  /*31c0*/  FMNMX.FTZ R5, R29, R4, !PT ;  /* 0x000000041d057209 */ /* 0x000fc40007810000 */
[----:B------:R-:W-:Y:S02]  /*31d0*/  FSEL R27, R27, -INF , P2 ;  /* 0xff8000001b1b7808 */ /* 0x000fe40001000000 */
[----:B------:R-:W-:Y:S02]  /*31e0*/  ISETP.GT.AND P2, PT, R0, 0x18, PT ;  /* 0x000000180000780c */ /* 0x000fe40003f44270 */
[----:B------:R-:W-:Y:S02]  /*31f0*/  FSEL R33, R33, -INF , P6 ;  /* 0xff80000021217808 */ /* 0x000fe40003000000 */
[----:B------:R-:W-:Y:S02]  /*3200*/  FMNMX.FTZ R4, R32, R5, !PT ;  /* 0x0000000520047209 */ /* 0x000fe40007810000 */
[----:B------:R-:W-:Y:S02]  /*3210*/  FSEL R30, R30, -INF , P3 ;  /* 0xff8000001e1e7808 */ /* 0x000fe40001800000 */
[----:B------:R-:W-:-:S02]  /*3220*/  ISETP.GT.AND P3, PT, R0, 0x19, PT ;  /* 0x000000190000780c */ /* 0x000fc40003f64270 */
        /* <DEDUP_REMOVED lines=35> */
[----:B------:R-:W-:-:S02]  /*3460*/  FMNMX.FTZ R0, R52, R5, !PT ;  /* 0x0000000534007209 */ /* 0x000fc40007810000 */
[----:B------:R-:W-:Y:S02]  /*3470*/  FSEL R47, R47, -INF , P2 ;  /* 0xff8000002f2f7808 */ /* 0x000fe40001000000 */
[----:B------:R-:W-:Y:S02]  /*3480*/  FMNMX.FTZ R6, R53, R0, !PT ;  /* 0x0000000035067209 */ /* 0x000fe40007810000 */
[----:B------:R-:W-:Y:S02]  /*3490*/  FSEL R50, R50, -INF , P3 ;  /* 0xff80000032327808 */ /* 0x000fe40001800000 */
[----:B------:R-:W-:Y:S01]  /*34a0*/  FSEL R51, R51, -INF , P4 ;  /* 0xff80000033337808 */ /* 0x000fe20002000000 */
[----:B------:R-:W0:Y:S01]  /*34b0*/  SHFL.BFLY PT, R5, R6, 0x2, 0x1f ;  /* 0x0c401f0006057f89 */ /* 0x000e2200000e0000 */
[----:B------:R-:W-:Y:S02]  /*34c0*/  FSEL R54, R54, -INF , P5 ;  /* 0xff80000036367808 */ /* 0x000fe40002800000 */
[----:B------:R-:W-:-:S02]  /*34d0*/  FSEL R55, R55, -INF , P6 ;  /* 0xff80000037377808 */ /* 0x000fc40003000000 */
[----:B0-----:R-:W-:Y:S02]  /*34e0*/  FMNMX.FTZ R9, R6, R5, !PT ;  /* 0x0000000506097209 */ /* 0x001fe40007810000 */
[----:B------:R-:W-:-:S03]  /*34f0*/  FMNMX.FTZ R5, R26, R27, !PT ;  /* 0x0000001b1a057209 */ /* 0x000fc60007810000 */
[----:B------:R-:W0:Y:S01]  /*3500*/  SHFL.BFLY PT, R10, R9, 0x1, 0x1f ;  /* 0x0c201f00090a7f89 */ /* 0x000e2200000e0000 */
[----:B------:R-:W-:-:S04]  /*3510*/  FMNMX.FTZ R0, R30, R5, !PT ;  /* 0x000000051e007209 */ /* 0x000fc80007810000 */
[----:B------:R-:W-:-:S04]  /*3520*/  FMNMX.FTZ R5, R31, R0, !PT ;  /* 0x000000001f057209 */ /* 0x000fc80007810000 */
[----:B------:R-:W-:-:S04]  /*3530*/  FMNMX.FTZ R0, R34, R5, !PT ;  /* 0x0000000522007209 */ /* 0x000fc80007810000 */
[----:B------:R-:W-:-:S04]  /*3540*/  FMNMX.FTZ R5, R35, R0, !PT ;  /* 0x0000000023057209 */ /* 0x000fc80007810000 */
[----:B------:R-:W-:-:S04]  /*3550*/  FMNMX.FTZ R4, R38, R5, !PT ;  /* 0x0000000526047209 */ /* 0x000fc80007810000 */
[----:B------:R-:W-:Y:S02]  /*3560*/  FMNMX.FTZ R5, R39, R4, !PT ;  /* 0x0000000427057209 */ /* 0x000fe40007810000 */
[----:B0-----:R-:W-:Y:S02]  /*3570*/  FMNMX.FTZ R0, R9, R10, !PT ;  /* 0x0000000a09007209 */ /* 0x001fe40007810000 */
[----:B------:R-:W-:Y:S02]  /*3580*/  FMNMX.FTZ R4, R42, R5, !PT ;  /* 0x000000052a047209 */ /* 0x000fe40007810000 */
[C---:B------:R-:W-:Y:S01]  /*3590*/  FSETP.NEU.FTZ.AND P2, PT, R0.reuse, -INF , PT ;  /* 0xff8000000000780b */ /* 0x040fe20003f5d000 */
[----:B------:R-:W-:Y:S01]  /*35a0*/  FMUL.FTZ R6, R0, UR20 ;  /* 0x0000001400067c20 */ /* 0x000fe20008410000 */
[----:B------:R-:W-:-:S04]  /*35b0*/  FMNMX.FTZ R5, R43, R4, !PT ;  /* 0x000000042b057209 */ /* 0x000fc80007810000 */
[----:B------:R-:W-:Y:S02]  /*35c0*/  FMNMX.FTZ R4, R46, R5, !PT ;  /* 0x000000052e047209 */ /* 0x000fe40007810000 */
[----:B------:R-:W-:Y:S02]  /*35d0*/  FSEL R6, R6, RZ, P2 ;  /* 0x000000ff06067208 */ /* 0x000fe40001000000 */
[----:B------:R-:W-:-:S03]  /*35e0*/  FMNMX.FTZ R5, R47, R4, !PT ;  /* 0x000000042f057209 */ /* 0x000fc60007810000 */
[--C-:B------:R-:W-:Y:S01]  /*35f0*/  FFMA.FTZ R24, R24, UR20, -R6.reuse ;  /* 0x0000001418187c23 */ /* 0x100fe20008010806 */
[----:B------:R-:W-:Y:S01]  /*3600*/  FMNMX.FTZ R4, R50, R5, !PT ;  /* 0x0000000532047209 */ /* 0x000fe20007810000 */
[--C-:B------:R-:W-:Y:S01]  /*3610*/  FFMA.FTZ R25, R25, UR20, -R6.reuse ;  /* 0x0000001419197c23 */ /* 0x100fe20008010806 */
[--C-:B------:R-:W-:Y:S01]  /*3620*/  FFMA.FTZ R28, R28, UR20, -R6.reuse ;  /* 0x000000141c1c7c23 */ /* 0x100fe20008010806 */
[--C-:B------:R-:W-:Y:S01]  /*3630*/  FFMA.FTZ R29, R29, UR20, -R6.reuse ;  /* 0x000000141d1d7c23 */ /* 0x100fe20008010806 */
[----:B------:R-:W-:Y:S01]  /*3640*/  FMNMX.FTZ R5, R51, R4, !PT ;  /* 0x0000000433057209 */ /* 0x000fe20007810000 */
[----:B------:R-:W-:Y:S01]  /*3650*/  MUFU.EX2 R24, R24 ;  /* 0x0000001800187308 */ /* 0x000fe20000000800 */
[--C-:B------:R-:W-:Y:S01]  /*3660*/  FFMA.FTZ R32, R32, UR20, -R6.reuse ;  /* 0x0000001420207c23 */ /* 0x100fe20008010806 */
[--C-:B------:R-:W-:Y:S01]  /*3670*/  FFMA.FTZ R33, R33, UR20, -R6.reuse ;  /* 0x0000001421217c23 */ /* 0x100fe20008010806 */
[----:B------:R-:W-:Y:S01]  /*3680*/  FMNMX.FTZ R4, R54, R5, !PT ;  /* 0x0000000536047209 */ /* 0x000fe20007810000 */
[--C-:B------:R-:W-:Y:S01]  /*3690*/  FFMA.FTZ R36, R36, UR20, -R6.reuse ;  /* 0x0000001424247c23 */ /* 0x100fe20008010806 */
[--C-:B------:R-:W-:Y:S01]  /*36a0*/  FFMA.FTZ R37, R37, UR20, -R6.reuse ;  /* 0x0000001425257c23 */ /* 0x100fe20008010806 */
[--C-:B------:R-:W-:Y:S01]  /*36b0*/  FFMA.FTZ R40, R40, UR20, -R6.reuse ;  /* 0x0000001428287c23 */ /* 0x100fe20008010806 */
[----:B------:R-:W-:Y:S01]  /*36c0*/  FMNMX.FTZ R4, R55, R4, !PT ;  /* 0x0000000437047209 */ /* 0x000fe20007810000 */
[----:B------:R-:W0:Y:S01]  /*36d0*/  MUFU.EX2 R25, R25 ;  /* 0x0000001900197308 */ /* 0x000e220000000800 */
[--C-:B------:R-:W-:Y:S01]  /*36e0*/  FFMA.FTZ R41, R41, UR20, -R6.reuse ;  /* 0x0000001429297c23 */ /* 0x100fe20008010806 */
[--C-:B------:R-:W-:Y:S01]  /*36f0*/  FFMA.FTZ R44, R44, UR20, -R6.reuse ;  /* 0x000000142c2c7c23 */ /* 0x100fe20008010806 */
[--C-:B------:R-:W-:Y:S01]  /*3700*/  FFMA.FTZ R45, R45, UR20, -R6.reuse ;  /* 0x000000142d2d7c23 */ /* 0x100fe20008010806 */
[----:B------:R-:W3:Y:S01]  /*3710*/  SHFL.BFLY PT, R5, R4, 0x2, 0x1f ;  /* 0x0c401f0004057f89 */ /* 0x000ee200000e0000 */
[--C-:B------:R-:W-:Y:S01]  /*3720*/  FFMA.FTZ R48, R48, UR20, -R6.reuse ;  /* 0x0000001430307c23 */ /* 0x100fe20008010806 */
[--C-:B------:R-:W-:Y:S01]  /*3730*/  FFMA.FTZ R49, R49, UR20, -R6.reuse ;  /* 0x0000001431317c23 */ /* 0x100fe20008010806 */
[--C-:B------:R-:W-:Y:S01]  /*3740*/  FFMA.FTZ R52, R52, UR20, -R6.reuse ;  /* 0x0000001434347c23 */ /* 0x100fe20008010806 */
[----:B------:R-:W-:Y:S01]  /*3750*/  MUFU.EX2 R28, R28 ;  /* 0x0000001c001c7308 */ /* 0x000fe20000000800 */
[----:B------:R-:W-:-:S07]  /*3760*/  FFMA.FTZ R6, R53, UR20, -R6 ;  /* 0x0000001435067c23 */ /* 0x000fce0008010806 */
[----:B------:R-:W4:Y:S01]  /*3770*/  MUFU.EX2 R29, R29 ;  /* 0x0000001d001d7308 */ /* 0x000f220000000800 */
[----:B0-----:R-:W-:-:S07]  /*3780*/  F2FP.BF16.F32.PACK_AB R152, R25, R24 ;  /* 0x000000181998723e */ /* 0x001fce00000010ff */
[----:B------:R-:W-:Y:S01]  /*3790*/  MUFU.EX2 R32, R32 ;  /* 0x0000002000207308 */ /* 0x000fe20000000800 */
[----:B---3--:R-:W-:-:S07]  /*37a0*/  FMNMX.FTZ R5, R4, R5, !PT ;  /* 0x0000000504057209 */ /* 0x008fce0007810000 */
[----:B------:R-:W0:Y:S01]  /*37b0*/  MUFU.EX2 R33, R33 ;  /* 0x0000002100217308 */ /* 0x000e220000000800 */
[----:B------:R-:W3:Y:S01]  /*37c0*/  SHFL.BFLY PT, R4, R5, 0x1, 0x1f ;  /* 0x0c201f0005047f89 */ /* 0x000ee200000e0000 */
[----:B----4-:R-:W-:-:S06]  /*37d0*/  F2FP.BF16.F32.PACK_AB R154, R29, R28 ;  /* 0x0000001c1d9a723e */ /* 0x010fcc00000010ff */
[----:B------:R4:W-:Y:S08]  /*37e0*/  MUFU.EX2 R9, R6 ;  /* 0x0000000600097308 */ /* 0x0009f00000000800 */
[----:B------:R-:W-:Y:S01]  /*37f0*/  MUFU.EX2 R36, R36 ;  /* 0x0000002400247308 */ /* 0x000fe20000000800 */
[----:B0-----:R-:W-:-:S07]  /*3800*/  F2FP.BF16.F32.PACK_AB R156, R33, R32 ;  /* 0x00000020219c723e */ /* 0x001fce00000010ff */
[----:B------:R-:W0:Y:S01]  /*3810*/  MUFU.EX2 R37, R37 ;  /* 0x0000002500257308 */ /* 0x000e220000000800 */
[----:B---3--:R-:W-:-:S04]  /*3820*/  FMNMX.FTZ R4, R5, R4, !PT ;  /* 0x0000000405047209 */ /* 0x008fc80007810000 */
[C---:B------:R-:W-:Y:S01]  /*3830*/  FSETP.NEU.FTZ.AND P2, PT, R4.reuse, -INF , PT ;  /* 0xff8000000400780b */ /* 0x040fe20003f5d000 */
[----:B------:R-:W-:Y:S02]  /*3840*/  FMUL.FTZ R5, R4, UR20 ;  /* 0x0000001404057c20 */ /* 0x000fe40008410000 */
[----:B------:R-:W-:Y:S03]  /*3850*/  MUFU.EX2 R40, R40 ;  /* 0x0000002800287308 */ /* 0x000fe60000000800 */
[----:B------:R-:W-:Y:S01]  /*3860*/  FSEL R10, R5, RZ, P2 ;  /* 0x000000ff050a7208 */ /* 0x000fe20001000000 */
[----:B------:R-:W-:-:S04]  /*3870*/  FADD.FTZ R5, R24, R25 ;  /* 0x0000001918057221 */ /* 0x000fc80000010000 */
[--C-:B------:R-:W-:Y:S01]  /*3880*/  FFMA.FTZ R26, R26, UR20, -R10.reuse ;  /* 0x000000141a1a7c23 */ /* 0x100fe2000801080a */
[--C-:B------:R-:W-:Y:S01]  /*3890*/  FFMA.FTZ R27, R27, UR20, -R10.reuse ;  /* 0x000000141b1b7c23 */ /* 0x100fe2000801080a */
[--C-:B------:R-:W-:Y:S01]  /*38a0*/  FFMA.FTZ R30, R30, UR20, -R10.reuse ;  /* 0x000000141e1e7c23 */ /* 0x100fe2000801080a */
[--C-:B------:R-:W-:Y:S01]  /*38b0*/  FFMA.FTZ R31, R31, UR20, -R10.reuse ;  /* 0x000000141f1f7c23 */ /* 0x100fe2000801080a */
[--C-:B------:R-:W-:Y:S01]  /*38c0*/  FFMA.FTZ R34, R34, UR20, -R10.reuse ;  /* 0x0000001422227c23 */ /* 0x100fe2000801080a */
[--C-:B------:R-:W-:Y:S01]  /*38d0*/  FFMA.FTZ R35, R35, UR20, -R10.reuse ;  /* 0x0000001423237c23 */ /* 0x100fe2000801080a */
[----:B------:R-:W-:Y:S01]  /*38e0*/  MUFU.EX2 R26, R26 ;  /* 0x0000001a001a7308 */ /* 0x000fe20000000800 */
[--C-:B------:R-:W-:Y:S01]  /*38f0*/  FFMA.FTZ R38, R38, UR20, -R10.reuse ;  /* 0x0000001426267c23 */ /* 0x100fe2000801080a */
[----:B----4-:R-:W-:Y:S01]  /*3900*/  FADD.FTZ R6, R28, R5 ;  /* 0x000000051c067221 */ /* 0x010fe20000010000 */
[----:B------:R-:W-:Y:S02]  /*3910*/  @!P1 VIADD R5, R7, 0x28c40 ;  /* 0x00028c4007059836 */ /* 0x000fe40000000000 */
[--C-:B------:R-:W-:Y:S01]  /*3920*/  FFMA.FTZ R39, R39, UR20, -R10.reuse ;  /* 0x0000001427277c23 */ /* 0x100fe2000801080a */
[----:B------:R-:W-:Y:S01]  /*3930*/  FFMA.FTZ R42, R42, UR20, -R10 ;  /* 0x000000142a2a7c23 */ /* 0x000fe2000801080a */
[----:B------:R-:W-:Y:S01]  /*3940*/  FADD.FTZ R13, R29, R6 ;  /* 0x000000061d0d7221 */ /* 0x000fe20000010000 */
[--C-:B------:R-:W-:Y:S01]  /*3950*/  FFMA.FTZ R43, R43, UR20, -R10.reuse ;  /* 0x000000142b2b7c23 */ /* 0x100fe2000801080a */
[----:B------:R-:W3:Y:S01]  /*3960*/  MUFU.EX2 R27, R27 ;  /* 0x0000001b001b7308 */ /* 0x000ee20000000800 */
[----:B------:R-:W-:Y:S01]  /*3970*/  @!P1 PRMT R5, RZ, 0x654, R5 ;  /* 0x00000654ff059816 */ /* 0x000fe20000000005 */
[----:B------:R-:W-:Y:S01]  /*3980*/  FADD.FTZ R12, R32, R13 ;  /* 0x0000000d200c7221 */ /* 0x000fe20000010000 */
[--C-:B------:R-:W-:Y:S01]  /*3990*/  FFMA.FTZ R46, R46, UR20, -R10.reuse ;  /* 0x000000142e2e7c23 */ /* 0x100fe2000801080a */
[--C-:B------:R-:W-:Y:S01]  /*39a0*/  FFMA.FTZ R47, R47, UR20, -R10.reuse ;  /* 0x000000142f2f7c23 */ /* 0x100fe2000801080a */
[----:B------:R4:W-:Y:S01]  /*39b0*/  @!P1 SYNCS.ARRIVE.TRANS64.RED.A1T0 RZ, [R5+URZ], RZ ;  /* 0x000000ff05ff99a7 */ /* 0x0009e2000810043f */
[--C-:B------:R-:W-:Y:S01]  /*39c0*/  FFMA.FTZ R50, R50, UR20, -R10.reuse ;  /* 0x0000001432327c23 */ /* 0x100fe2000801080a */
[--C-:B------:R-:W-:Y:S01]  /*39d0*/  FFMA.FTZ R51, R51, UR20, -R10.reuse ;  /* 0x0000001433337c23 */ /* 0x100fe2000801080a */
[----:B------:R-:W5:Y:S01]  /*39e0*/  MUFU.EX2 R30, R30 ;  /* 0x0000001e001e7308 */ /* 0x000f620000000800 */
[--C-:B------:R-:W-:Y:S01]  /*39f0*/  FFMA.FTZ R54, R54, UR20, -R10.reuse ;  /* 0x0000001436367c23 */ /* 0x100fe2000801080a */
[----:B------:R-:W-:Y:S01]  /*3a00*/  FFMA.FTZ R10, R55, UR20, -R10 ;  /* 0x00000014370a7c23 */ /* 0x000fe2000801080a */
[----:B0-----:R-:W-:-:S05]  /*3a10*/  F2FP.BF16.F32.PACK_AB R158, R37, R36 ;  /* 0x00000024259e723e */ /* 0x001fca00000010ff */
[----:B------:R-:W4:Y:S01]  /*3a20*/  MUFU.EX2 R31, R31 ;  /* 0x0000001f001f7308 */ /* 0x000f220000000800 */
[----:B---3--:R-:W-:Y:S01]  /*3a30*/  FADD.FTZ R11, R26, R27 ;  /* 0x0000001b1a0b7221 */ /* 0x008fe20000010000 */
[----:B------:R-:W-:-:S06]  /*3a40*/  F2FP.BF16.F32.PACK_AB R153, R27, R26 ;  /* 0x0000001a1b99723e */ /* 0x000fcc00000010ff */
[----:B------:R-:W0:Y:S01]  /*3a50*/  MUFU.EX2 R34, R34 ;  /* 0x0000002200227308 */ /* 0x000e220000000800 */
[----:B-----5:R-:W-:Y:S01]  /*3a60*/  FADD.FTZ R6, R30, R11 ;  /* 0x0000000b1e067221 */ /* 0x020fe20000010000 */
[----:B------:R-:W-:-:S04]  /*3a70*/  FADD.FTZ R11, R33, R12 ;  /* 0x0000000c210b7221 */ /* 0x000fc80000010000 */
[----:B------:R-:W-:Y:S02]  /*3a80*/  FADD.FTZ R12, R36, R11 ;  /* 0x0000000b240c7221 */ /* 0x000fe40000010000 */
[----:B------:R-:W3:Y:S01]  /*3a90*/  MUFU.EX2 R35, R35 ;  /* 0x0000002300237308 */ /* 0x000ee20000000800 */
[----:B----4-:R-:W-:Y:S01]  /*3aa0*/  FADD.FTZ R5, R31, R6 ;  /* 0x000000061f057221 */ /* 0x010fe20000010000 */
[----:B------:R-:W-:Y:S01]  /*3ab0*/  FADD.FTZ R11, R37, R12 ;  /* 0x0000000c250b7221 */ /* 0x000fe20000010000 */
[----:B------:R-:W-:Y:S01]  /*3ac0*/  F2FP.BF16.F32.PACK_AB R155, R31, R30 ;  /* 0x0000001e1f9b723e */ /* 0x000fe200000010ff */
[----:B------:R-:W-:Y:S02]  /*3ad0*/  BAR.SYNC.DEFER_BLOCKING 0xf, 0x100 ;  /* 0x03c4000000007b1d */ /* 0x000fe40000010000 */
[----:B------:R-:W-:Y:S01]  /*3ae0*/  FADD.FTZ R12, R40, R11 ;  /* 0x0000000b280c7221 */ /* 0x000fe20000010000 */
[----:B0-----:R-:W-:-:S03]  /*3af0*/  FADD.FTZ R6, R34, R5 ;  /* 0x0000000522067221 */ /* 0x001fc60000010000 */
[----:B------:R-:W0:Y:S01]  /*3b00*/  MUFU.EX2 R38, R38 ;  /* 0x0000002600267308 */ /* 0x000e220000000800 */
[----:B---3--:R-:W-:-:S07]  /*3b10*/  FADD.FTZ R5, R35, R6 ;  /* 0x0000000623057221 */ /* 0x008fce0000010000 */
[----:B------:R-:W3:Y:S01]  /*3b20*/  MUFU.EX2 R39, R39 ;  /* 0x0000002700277308 */ /* 0x000ee20000000800 */
[----:B------:R-:W-:-:S07]  /*3b30*/  F2FP.BF16.F32.PACK_AB R157, R35, R34 ;  /* 0x00000022239d723e */ /* 0x000fce00000010ff */
[----:B------:R-:W4:Y:S01]  /*3b40*/  MUFU.EX2 R42, R42 ;  /* 0x0000002a002a7308 */ /* 0x000f220000000800 */
[----:B0-----:R-:W-:Y:S01]  /*3b50*/  FADD.FTZ R6, R38, R5 ;  /* 0x0000000526067221 */ /* 0x001fe20000010000 */
[----:B------:R0:W-:Y:S06]  /*3b60*/  STSM.16.M88.4 [R22+0x26800], R152 ;  /* 0x0268009816007844 */ /* 0x0001ec0000000200 */
[----:B------:R-:W5:Y:S01]  /*3b70*/  MUFU.EX2 R41, R41 ;  /* 0x0000002900297308 */ /* 0x000f620000000800 */
[C---:B---3--:R-:W-:Y:S01]  /*3b80*/  FADD.FTZ R11, R39.reuse, R6 ;  /* 0x00000006270b7221 */ /* 0x048fe20000010000 */
[----:B------:R-:W-:-:S05]  /*3b90*/  F2FP.BF16.F32.PACK_AB R159, R39, R38 ;  /* 0x00000026279f723e */ /* 0x000fca00000010ff */
[----:B------:R0:W-:Y:S01]  /*3ba0*/  STSM.16.M88.4 [R19], R156 ;  /* 0x0000009c13007844 */ /* 0x0001e20000000200 */
[----:B------:R-:W3:Y:S01]  /*3bb0*/  MUFU.EX2 R43, R43 ;  /* 0x0000002b002b7308 */ /* 0x000ee20000000800 */
[----:B----4-:R-:W-:-:S07]  /*3bc0*/  FADD.FTZ R6, R42, R11 ;  /* 0x0000000b2a067221 */ /* 0x010fce0000010000 */
[----:B------:R-:W4:Y:S01]  /*3bd0*/  MUFU.EX2 R44, R44 ;  /* 0x0000002c002c7308 */ /* 0x000f220000000800 */
[C---:B-----5:R-:W-:Y:S01]  /*3be0*/  FADD.FTZ R13, R41.reuse, R12 ;  /* 0x0000000c290d7221 */ /* 0x060fe20000010000 */
[----:B------:R-:W-:-:S06]  /*3bf0*/  F2FP.BF16.F32.PACK_AB R160, R41, R40 ;  /* 0x0000002829a0723e */ /* 0x000fcc00000010ff */
[----:B------:R-:W-:Y:S01]  /*3c00*/  MUFU.EX2 R46, R46 ;  /* 0x0000002e002e7308 */ /* 0x000fe20000000800 */
[C---:B---3--:R-:W-:Y:S01]  /*3c10*/  FADD.FTZ R11, R43.reuse, R6 ;  /* 0x000000062b0b7221 */ /* 0x048fe20000010000 */
[----:B------:R-:W-:-:S06]  /*3c20*/  F2FP.BF16.F32.PACK_AB R161, R43, R42 ;  /* 0x0000002a2ba1723e */ /* 0x000fcc00000010ff */
[----:B------:R-:W3:Y:S01]  /*3c30*/  MUFU.EX2 R45, R45 ;  /* 0x0000002d002d7308 */ /* 0x000ee20000000800 */
[----:B----4-:R-:W-:-:S07]  /*3c40*/  FADD.FTZ R6, R44, R13 ;  /* 0x0000000d2c067221 */ /* 0x010fce0000010000 */
[----:B------:R-:W4:Y:S08]  /*3c50*/  MUFU.EX2 R47, R47 ;  /* 0x0000002f002f7308 */ /* 0x000f300000000800 */
[----:B------:R-:W-:Y:S01]  /*3c60*/  MUFU.EX2 R48, R48 ;  /* 0x0000003000307308 */ /* 0x000fe20000000800 */
[C---:B---3--:R-:W-:Y:S01]  /*3c70*/  F2FP.BF16.F32.PACK_AB R162, R45.reuse, R44 ;  /* 0x0000002c2da2723e */ /* 0x048fe200000010ff */
[----:B------:R-:W-:-:S06]  /*3c80*/  FADD.FTZ R45, R45, R6 ;  /* 0x000000062d2d7221 */ /* 0x000fcc0000010000 */
[----:B------:R-:W3:Y:S01]  /*3c90*/  MUFU.EX2 R49, R49 ;  /* 0x0000003100317308 */ /* 0x000ee20000000800 */
[----:B----4-:R-:W-:-:S05]  /*3ca0*/  F2FP.BF16.F32.PACK_AB R163, R47, R46 ;  /* 0x0000002e2fa3723e */ /* 0x010fca00000010ff */
[----:B------:R0:W-:Y:S02]  /*3cb0*/  STSM.16.M88.4 [R184], R160 ;  /* 0x000000a0b8007844 */ /* 0x0001e40000000200 */
[----:B------:R-:W-:Y:S08]  /*3cc0*/  MUFU.EX2 R50, R50 ;  /* 0x0000003200327308 */ /* 0x000ff00000000800 */
[----:B------:R-:W4:Y:S01]  /*3cd0*/  MUFU.EX2 R51, R51 ;  /* 0x0000003300337308 */ /* 0x000f220000000800 */
[----:B---3--:R-:W-:Y:S01]  /*3ce0*/  F2FP.BF16.F32.PACK_AB R164, R49, R48 ;  /* 0x0000003031a4723e */ /* 0x008fe200000010ff */
[----:B------:R-:W-:-:S04]  /*3cf0*/  FADD.FTZ R48, R48, R45 ;  /* 0x0000002d30307221 */ /* 0x000fc80000010000 */
[----:B------:R-:W-:Y:S02]  /*3d00*/  FADD.FTZ R49, R49, R48 ;  /* 0x0000003031317221 */ /* 0x000fe40000010000 */
[----:B------:R-:W3:Y:S08]  /*3d10*/  MUFU.EX2 R52, R52 ;  /* 0x0000003400347308 */ /* 0x000ef00000000800 */
[----:B------:R-:W-:Y:S01]  /*3d20*/  MUFU.EX2 R54, R54 ;  /* 0x0000003600367308 */ /* 0x000fe20000000800 */
[----:B----4-:R-:W-:-:S07]  /*3d30*/  F2FP.BF16.F32.PACK_AB R165, R51, R50 ;  /* 0x0000003233a5723e */ /* 0x010fce00000010ff */
[----:B------:R4:W5:Y:S01]  /*3d40*/  MUFU.EX2 R5, R10 ;  /* 0x0000000a00057308 */ /* 0x0009620000000800 */
[----:B---3--:R-:W-:Y:S01]  /*3d50*/  F2FP.BF16.F32.PACK_AB R166, R9, R52 ;  /* 0x0000003409a6723e */ /* 0x008fe200000010ff */
[----:B------:R-:W-:-:S04]  /*3d60*/  FADD.FTZ R6, R52, R49 ;  /* 0x0000003134067221 */ /* 0x000fc80000010000 */
[----:B------:R-:W-:Y:S01]  /*3d70*/  FADD.FTZ R6, R9, R6 ;  /* 0x0000000609067221 */ /* 0x000fe20000010000 */
[----:B----4-:R-:W-:-:S04]  /*3d80*/  FADD.FTZ R10, R46, R11 ;  /* 0x0000000b2e0a7221 */ /* 0x010fc80000010000 */
[----:B------:R-:W-:-:S04]  /*3d90*/  FADD.FTZ R47, R47, R10 ;  /* 0x0000000a2f2f7221 */ /* 0x000fc80000010000 */
[----:B------:R-:W-:Y:S01]  /*3da0*/  FADD.FTZ R50, R50, R47 ;  /* 0x0000002f32327221 */ /* 0x000fe20000010000 */
[----:B-----5:R-:W-:-:S03]  /*3db0*/  F2FP.BF16.F32.PACK_AB R167, R5, R54 ;  /* 0x0000003605a7723e */ /* 0x020fc600000010ff */
[----:B------:R-:W-:Y:S02]  /*3dc0*/  FADD.FTZ R51, R51, R50 ;  /* 0x0000003233337221 */ /* 0x000fe40000010000 */
[----:B------:R0:W-:Y:S02]  /*3dd0*/  STSM.16.M88.4 [R23], R164 ;  /* 0x000000a417007844 */ /* 0x0001e40000000200 */
[----:B------:R-:W-:-:S04]  /*3de0*/  FADD.FTZ R54, R54, R51 ;  /* 0x0000003336367221 */ /* 0x000fc80000010000 */
[----:B------:R-:W-:Y:S01]  /*3df0*/  FADD.FTZ R5, R5, R54 ;  /* 0x0000003605057221 */ /* 0x000fe20000010000 */
[----:B------:R-:W-:Y:S06]  /*3e00*/  @!P0 BRA `(.L_x_25) ;  /* 0x0000000000048947 */ /* 0x000fec0003800000 */
[----:B------:R-:W-:Y:S01]  /*3e10*/  BPT.TRAP 0x1 ;  /* 0x000000040000795c */ /* 0x000fe20000300000 */
.L_x_25:
[----:B------:R3:W4:Y:S01]  /*3e20*/  SYNCS.PHASECHK.TRANS64.TRYWAIT P2, [R7+URZ+0x28c50], R8 ;  /* 0x028c5008070075a7 */ /* 0x000722000804017f */
[----:B------:R-:W-:Y:S05]  /*3e30*/  @!P0 BRA `(.L_x_26) ;  /* 0x0000000000048947 */ /* 0x000fea0003800000 */
[----:B------:R-:W-:Y:S01]  /*3e40*/  BPT.TRAP 0x1 ;  /* 0x000000040000795c */ /* 0x000fe20000300000 */
.L_x_26:
[----:B------:R-:W-:Y:S01]  /*3e50*/  ULOP3.LUT UR51, UR51, 0x2000000, URZ, 0xfc, !UPT ;  /* 0x0200000033337892 */ /* 0x000fe2000f8efc3f */
[----:B----4-:R-:W-:Y:S11]  /*3e60*/  @P2 BRA `(.L_x_27) ;  /* 0x0000000000082947 */ /* 0x010ff60003800000 */
[----:B------:R-:W4:Y:S02]  /*3e70*/  SYNCS.PHASECHK.TRANS64.TRYWAIT P2, [R7+URZ+0x28c50], R8 ;  /* 0x028c5008070075a7 */ /* 0x000f24000804017f */
[----:B----4-:R-:W-:Y:S05]  /*3e80*/  @!P2 BRA `(.L_x_28) ;  /* 0x0000009000f0a947 */ /* 0x010fea0003800000 */
.L_x_27:
[----:B------:R-:W-:Y:S01]  /*3e90*/  ULEA UR10, UR39, UR51, 0xc ;  /* 0x00000033270a7291 */ /* 0x000fe2000f8e603f */
[----:B------:R-:W-:Y:S01]  /*3ea0*/  WARPGROUP.ARRIVE ;  /* 0x00000000000079c5 */ /* 0x000fe20000000000 */
[----:B------:R-:W-:Y:S01]  /*3eb0*/  UMOV UR7, 0x40000040 ;  /* 0x4000004000077882 */ /* 0x000fe20000000000 */
[----:B------:R-:W-:Y:S01]  /*3ec0*/  UISETP.GE.AND UP0, UPT, UR50, 0x41, UPT ;  /* 0x000000413200788c */ /* 0x000fe2000bf06270 */
[----:B-1234-:R-:W-:-:S03]  /*3ed0*/  @!P1 VIADD R7, R7, 0x28c60 ;  /* 0x00028c6007079836 */ /* 0x01efc60000000000 */
[----:B------:R-:W-:Y:S02]  /*3ee0*/  UMOV UR6, UR10 ;  /* 0x0000000a00067c82 */ /* 0x000fe40008000000 */
[----:B------:R-:W-:Y:S01]  /*3ef0*/  HGMMA.64x256x16.F32.BF16 R24, R152, gdesc[UR4].tnspB, RZ, !UPT, gsb0 ;  /* 0x43e0000498187df0 */ /* 0x000fe2000c0018ff */
[----:B------:R-:W-:Y:S01]  /*3f00*/  UIADD3 UR6, UR10, 0x80, URZ ;  /* 0x000000800a067890 */ /* 0x000fe2000fffe03f */
[----:B------:R-:W-:Y:S01]  /*3f10*/  PLOP3.LUT P2, PT, PT, PT, UP0, 0x80, 0x0 ;  /* 0x000000000000781c */ /* 0x000fe20003f4f008 */
[----:B------:R-:W-:Y:S01]  /*3f20*/  UMOV UR7, 0x40000040 ;  /* 0x4000004000077882 */ /* 0x000fe20000000000 */
[----:B------:R-:W-:Y:S01]  /*3f30*/  @!P1 PRMT R7, RZ, 0x654, R7 ;  /* 0x00000654ff079816 */ /* 0x000fe20000000007 */
[----:B------:R-:W-:Y:S02]  /*3f40*/  WARPGROUP.DEPBAR.LE gsb0, 0x0 ;  /* 0x00008000000079c5 */ /* 0x000fe40000010000 */
[----:B------:R-:W-:-:S15]  /*3f50*/  WARPGROUP.ARRIVE ;  /* 0x00000000000079c5 */ /* 0x000fde0000000000 */
[----:B------:R-:W-:-:S06]  /*3f60*/  NOP ;  /* 0x0000000000007918 */ /* 0x000fcc0000000000 */
[----:B------:R-:W-:Y:S01]  /*3f70*/  HGMMA.64x256x16.F32.BF16 R24, R156, gdesc[UR4].tnspB, R24, gsb0 ;  /* 0x43e000049c187df0 */ /* 0x000fe20008001818 */
[----:B------:R-:W-:Y:S01]  /*3f80*/  UIADD3 UR6, UR10, 0x100, URZ ;  /* 0x000001000a067890 */ /* 0x000fe2000fffe03f */
[----:B------:R-:W-:Y:S01]  /*3f90*/  UMOV UR7, 0x40000040 ;  /* 0x4000004000077882 */ /* 0x000fe20000000000 */
[----:B------:R-:W-:Y:S02]  /*3fa0*/  WARPGROUP.DEPBAR.LE gsb0, 0x0 ;  /* 0x00008000000079c5 */ /* 0x000fe40000010000 */
[----:B------:R-:W-:-:S15]  /*3fb0*/  WARPGROUP.ARRIVE ;  /* 0x00000000000079c5 */ /* 0x000fde0000000000 */
[----:B------:R-:W-:-:S08]  /*3fc0*/  NOP ;  /* 0x0000000000007918 */ /* 0x000fd00000000000 */
[----:B------:R-:W-:Y:S01]  /*3fd0*/  HGMMA.64x256x16.F32.BF16 R24, R160, gdesc[UR4].tnspB, R24, gsb0 ;  /* 0x43e00004a0187df0 */ /* 0x000fe20008001818 */
[----:B------:R-:W-:Y:S01]  /*3fe0*/  UIADD3 UR6, UR10, 0x180, URZ ;  /* 0x000001800a067890 */ /* 0x000fe2000fffe03f */
[----:B------:R-:W-:Y:S01]  /*3ff0*/  UMOV UR7, 0x40000040 ;  /* 0x4000004000077882 */ /* 0x000fe20000000000 */
[----:B------:R-:W-:Y:S02]  /*4000*/  WARPGROUP.DEPBAR.LE gsb0, 0x0 ;  /* 0x00008000000079c5 */ /* 0x000fe40000010000 */
[----:B------:R-:W-:-:S15]  /*4010*/  WARPGROUP.ARRIVE ;  /* 0x00000000000079c5 */ /* 0x000fde0000000000 */
[----:B------:R-:W-:-:S08]  /*4020*/  NOP ;  /* 0x0000000000007918 */ /* 0x000fd00000000000 */
[----:B------:R-:W-:Y:S03]  /*4030*/  HGMMA.64x256x16.F32.BF16 R24, R164, gdesc[UR4].tnspB, R24, gsb0 ;  /* 0x43e00004a4187df0 */ /* 0x000fe60008001818 */
[----:B------:R-:W-:Y:S02]  /*4040*/  WARPGROUP.DEPBAR.LE gsb0, 0x0 ;  /* 0x00008000000079c5 */ /* 0x000fe40000010000 */
[----:B------:R-:W-:Y:S01]  /*4050*/  @!PT LDS RZ, [RZ] ;  /* 0x00000000fffff984 */ /* 0x000fe20000000800 */
[----:B------:R-:W-:Y:S01]  /*4060*/  @!PT LDS RZ, [RZ] ;  /* 0x00000000fffff984 */ /* 0x000fe20000000800 */
[----:B------:R-:W-:Y:S01]  /*4070*/  @!PT LDS RZ, [RZ] ;  /* 0x00000000fffff984 */ /* 0x000fe20000000800 */
[----:B------:R-:W-:Y:S01]  /*4080*/  @!PT LDS RZ, [RZ] ;  /* 0x00000000fffff984 */ /* 0x000fe20000000800 */
[----:B------:R1:W-:Y:S06]  /*4090*/  MEMBAR.ALL.CTA ;  /* 0x0000000000007992 */ /* 0x0003ec0000008000 */
[----:B-1----:R-:W1:Y:S02]  /*40a0*/  FENCE.VIEW.ASYNC.S ;  /* 0x00000000000073c6 */ /* 0x002e640000000000 */
[----:B-1----:R-:W-:Y:S01]  /*40b0*/  NOP ;  /* 0x0000000000007918 */ /* 0x002fe20000000000 */
[----:B------:R-:W-:Y:S06]  /*40c0*/  BAR.ARV 0xe, 0x100 ;  /* 0x0384000000007b1d */ /* 0x000fec0000002000 */
[----:B------:R1:W-:Y:S01]  /*40d0*/  @!P1 SYNCS.ARRIVE.TRANS64.RED.A1T0 RZ, [R7+URZ], RZ ;  /* 0x000000ff07ff99a7 */ /* 0x0003e2000810043f */
[----:B------:R-:W-:Y:S05]  /*40e0*/  @!P2 BRA `(.L_x_29) ;  /* 0x000000180044a947 */ /* 0x000fea0003800000 */
[----:B------:R-:W-:Y:S01]  /*40f0*/  IMAD.MOV.U32 R9, RZ, RZ, R4 ;  /* 0x000000ffff097224 */ /* 0x000fe200078e0004 */
[----:B------:R-:W-:Y:S01]  /*4100*/  UIADD3 UR49, UR49, -0x2, URZ ;  /* 0xfffffffe31317890 */ /* 0x000fe2000fffe03f */
[----:B------:R-:W-:Y:S01]  /*4110*/  IMAD.MOV.U32 R11, RZ, RZ, R0 ;  /* 0x000000ffff0b7224 */ /* 0x000fe200078e0000 */
[----:B------:R-:W-:Y:S01]  /*4120*/  UMOV UR21, UR39 ;  /* 0x0000002700157c82 */ /* 0x000fe20008000000 */
[----:B------:R-:W-:-:S09]  /*4130*/  ULDC UR20, c[0x0][0x988] ;  /* 0x0002620000147ab9 */ /* 0x000fd20000000800 */
.L_x_38:
[----:B------:R-:W-:Y:S01]  /*4140*/  UIADD3 UR39, UR21, 0x1, URZ ;  /* 0x0000000115277890 */ /* 0x000fe2000fffe03f */
[----:B------:R-:W-:Y:S01]  /*4150*/  IMAD.U32 R0, RZ, RZ, UR49 ;  /* 0x00000031ff007e24 */ /* 0x000fe2000f8e00ff */
[----:B------:R-:W-:Y:S02]  /*4160*/  UIADD3 UR49, UR49, -0x1, URZ ;  /* 0xffffffff31317890 */ /* 0x000fe4000fffe03f */
[----:B------:R-:W-:Y:S02]  /*4170*/  UISETP.NE.AND UP0, UPT, UR39, 0x2, UPT ;  /* 0x000000022700788c */ /* 0x000fe4000bf05270 */
[----:B------:R-:W-:Y:S02]  /*4180*/  ISETP.GT.AND P2, PT, R0, RZ, PT ;  /* 0x000000ff0000720c */ /* 0x000fe40003f44270 */
[----:B------:R-:W-:Y:S02]  /*4190*/  USEL UR6, URZ, 0x1, UP0 ;  /* 0x000000013f067887 */ /* 0x000fe40008000000 */
[----:B------:R-:W-:-:S02]  /*41a0*/  USEL UR39, UR39, URZ, UP0 ;  /* 0x0000003f27277287 */ /* 0x000fc40008000000 */
[----:B------:R-:W-:Y:S01]  /*41b0*/  ULOP3.LUT UR38, UR38, UR6, URZ, 0x3c, !UPT ;  /* 0x0000000626267292 */ /* 0x000fe2000f8e3c3f */
[----:B--23--:R-:W-:Y:S11]  /*41c0*/  @!P0 BRA `(.L_x_30) ;  /* 0x0000000000048947 */ /* 0x00cff60003800000 */
[----:B------:R-:W-:Y:S01]  /*41d0*/  BPT.TRAP 0x1 ;  /* 0x000000040000795c */ /* 0x000fe20000300000 */
.L_x_30:
[----:B------:R-:W-:Y:S01]  /*41e0*/  ULEA UR22, UR39, UR41, 0x3 ;  /* 0x0000002927167291 */ /* 0x000fe2000f8e183f */
[----:B-1----:R-:W-:-:S05]  /*41f0*/  IMAD.U32 R7, RZ, RZ, UR38 ;  /* 0x00000026ff077e24 */ /* 0x002fca000f8e00ff */
[----:B------:R-:W-:-:S04]  /*4200*/  SHF.L.U32 R7, R7, 0x1f, RZ ;  /* 0x0000001f07077819 */ /* 0x000fc800000006ff */
[----:B------:R1:W2:Y:S01]  /*4210*/  SYNCS.PHASECHK.TRANS64.TRYWAIT P3, [UR22+0x28c30], R7 ;  /* 0x028c3007ff0075a7 */ /* 0x0002a20008060156 */
[----:B------:R-:W-:Y:S05]  /*4220*/  @!P0 BRA `(.L_x_31) ;  /* 0x0000000000048947 */ /* 0x000fea0003800000 */
[----:B------:R-:W-:Y:S01]  /*4230*/  BPT.TRAP 0x1 ;  /* 0x000000040000795c */ /* 0x000fe20000300000 */
.L_x_31:
[----:B--2---:R-:W-:Y:S05]  /*4240*/  @P3 BRA `(.L_x_32) ;  /* 0x0000000000083947 */ /* 0x004fea0003800000 */
[----:B------:R-:W2:Y:S02]  /*4250*/  SYNCS.PHASECHK.TRANS64.TRYWAIT P3, [UR22+0x28c30], R7 ;  /* 0x028c3007ff0075a7 */ /* 0x000ea40008060156 */
[----:B--2---:R-:W-:Y:S05]  /*4260*/  @!P3 BRA `(.L_x_33) ;  /* 0x00000090000cb947 */ /* 0x004fea0003800000 */
.L_x_32:
[----:B------:R-:W-:Y:S01]  /*4270*/  R2UR UR18, R3 ;  /* 0x00000000031272ca */ /* 0x000fe200000e0000 */
[----:B------:R-:W-:Y:S01]  /*4280*/  UIADD3 UR6, UR41, 0x20400, URZ ;  /* 0x0002040029067890 */ /* 0x000fe2000fffe03f */
[----:B0-----:R-:W-:Y:S01]  /*4290*/  WARPGROUP.ARRIVE ;  /* 0x00000000000079c5 */ /* 0x001fe20000000000 */
[----:B------:R-:W-:Y:S01]  /*42a0*/  UMOV UR19, 0x40000040 ;  /* 0x4000004000137882 */ /* 0x000fe20000000000 */
[----:B------:R-:W-:Y:S01]  /*42b0*/  UMOV UR17, 0x40000040 ;  /* 0x4000004000117882 */ /* 0x000fe20000000000 */
[----:B------:R-:W-:Y:S01]  /*42c0*/  USHF.R.U32.HI UR6, URZ, 0x4, UR6 ;  /* 0x000000043f067899 */ /* 0x000fe20008011606 */
[----:B------:R-:W-:Y:S01]  /*42d0*/  UMOV UR7, 0x40000040 ;  /* 0x4000004000077882 */ /* 0x000fe20000000000 */
[----:B------:R-:W-:Y:S02]  /*42e0*/  UMOV UR11, 0x40000040 ;  /* 0x40000040000b7882 */ /* 0x000fe40000000000 */
[----:B------:R-:W-:Y:S01]  /*42f0*/  ULOP3.LUT UR6, UR6, 0x3fff, URZ, 0xc0, !UPT ;  /* 0x00003fff06067892 */ /* 0x000fe2000f8ec03f */
[----:B------:R-:W-:-:S03]  /*4300*/  UMOV UR15, 0x40000040 ;  /* 0x40000040000f7882 */ /* 0x000fc60000000000 */
[----:B------:R-:W-:Y:S02]  /*4310*/  ULEA UR18, UR39, UR18, 0x9 ;  /* 0x0000001227127291 */ /* 0x000fe4000f8e483f */
[----:B------:R-:W-:Y:S02]  /*4320*/  ULOP3.LUT UR16, UR6, 0x10000, URZ, 0xfc, !UPT ;  /* 0x0001000006107892 */ /* 0x000fe4000f8efc3f */
[----:B------:R-:W-:Y:S02]  /*4330*/  UIADD3 UR6, UR18, 0x2, URZ ;  /* 0x0000000212067890 */ /* 0x000fe4000fffe03f */
[----:B------:R-:W-:Y:S02]  /*4340*/  UIADD3 UR10, UR18, 0x4, URZ ;  /* 0x00000004120a7890 */ /* 0x000fe4000fffe03f */
[----:B------:R-:W-:-:S03]  /*4350*/  UIADD3 UR14, UR18, 0x6, URZ ;  /* 0x00000006120e7890 */ /* 0x000fc6000fffe03f */
[----:B------:R-:W-:Y:S03]  /*4360*/  HGMMA.64x64x16.F32.BF16 R152, gdesc[UR16], RZ, !UPT, gsb0 ;  /* 0x00e00000109879f0 */ /* 0x000fe6000c0018ff */
[----:B------:R-:W-:Y:S02]  /*4370*/  WARPGROUP.DEPBAR.LE gsb0, 0x0 ;  /* 0x00008000000079c5 */ /* 0x000fe40000010000 */
[----:B------:R-:W-:-:S06]  /*4380*/  WARPGROUP.ARRIVE ;  /* 0x00000000000079c5 */ /* 0x000fcc0000000000 */
[----:B------:R-:W-:Y:S03]  /*4390*/  HGMMA.64x64x16.F32.BF16 R152, gdesc[UR4], R152, gsb0 ;  /* 0x00e00000049879f0 */ /* 0x000fe60008001898 */
[----:B------:R-:W-:Y:S02]  /*43a0*/  WARPGROUP.DEPBAR.LE gsb0, 0x0 ;  /* 0x00008000000079c5 */ /* 0x000fe40000010000 */
[----:B------:R-:W-:-:S06]  /*43b0*/  WARPGROUP.ARRIVE ;  /* 0x00000000000079c5 */ /* 0x000fcc0000000000 */
[----:B------:R-:W-:Y:S03]  /*43c0*/  HGMMA.64x64x16.F32.BF16 R152, gdesc[UR8], R152, gsb0 ;  /* 0x00e00000089879f0 */ /* 0x000fe60008001898 */
[----:B------:R-:W-:Y:S02]  /*43d0*/  WARPGROUP.DEPBAR.LE gsb0, 0x0 ;  /* 0x00008000000079c5 */ /* 0x000fe40000010000 */
[----:B------:R-:W-:-:S06]  /*43e0*/  WARPGROUP.ARRIVE ;  /* 0x00000000000079c5 */ /* 0x000fcc0000000000 */
[----:B------:R-:W-:Y:S03]  /*43f0*/  HGMMA.64x64x16.F32.BF16 R152, gdesc[UR12], R152, gsb0 ;  /* 0x00e000000c9879f0 */ /* 0x000fe60008001898 */
[----:B------:R-:W-:Y:S02]  /*4400*/  WARPGROUP.DEPBAR.LE gsb0, 0x0 ;  /* 0x00008000000079c5 */ /* 0x000fe40000010000 */
[----:B--2---:R-:W-:-:S04]  /*4410*/  FMNMX.FTZ R0, R152, R11, !PT ;  /* 0x0000000b98007209 */ /* 0x004fc80007810000 */
[----:B------:R-:W-:-:S04]  /*4420*/  FMNMX.FTZ R13, R153, R0, !PT ;  /* 0x00000000990d7209 */ /* 0x000fc80007810000 */
        /* <DEDUP_REMOVED lines=13> */
[----:B------:R-:W-:Y:S02]  /*4500*/  FMNMX.FTZ R8, R181, R0, !PT ;  /* 0x00000000b5087209 */ /* 0x000fe40007810000 */
[----:B------:R-:W-:-:S03]  /*4510*/  FMNMX.FTZ R0, R154, R9, !PT ;  /* 0x000000099a007209 */ /* 0x000fc60007810000 */
[----:B------:R-:W0:Y:S02]  /*4520*/  SHFL.BFLY PT, R13, R8, 0x2, 0x1f ;  /* 0x0c401f00080d7f89 */ /* 0x000e2400000e0000 */
        /* <DEDUP_REMOVED lines=10> */
[----:B------:R-:W-:-:S03]  /*45d0*/  FMNMX.FTZ R4, R170, R13, !PT ;  /* 0x0000000daa047209 */ /* 0x000fc60007810000 */
[C---:B------:R-:W-:Y:S01]  /*45e0*/  FMUL.FTZ R12, R0.reuse, UR20 ;  /* 0x00000014000c7c20 */ /* 0x040fe20008410000 */
[----:B------:R-:W-:Y:S01]  /*45f0*/  FMNMX.FTZ R13, R171, R4, !PT ;  /* 0x00000004ab0d7209 */ /* 0x000fe20007810000 */
[----:B------:R-:W-:Y:S02]  /*4600*/  FADD.FTZ R11, -R0, R11 ;  /* 0x0000000b000b7221 */ /* 0x000fe40000010100 */
[--C-:B------:R-:W-:Y:S01]  /*4610*/  FFMA.FTZ R152, R152, UR20, -R12.reuse ;  /* 0x0000001498987c23 */ /* 0x100fe2000801080c */
[----:B------:R-:W-:Y:S01]  /*4620*/  FMNMX.FTZ R4, R174, R13, !PT ;  /* 0x0000000dae047209 */ /* 0x000fe20007810000 */
[----:B------:R-:W-:Y:S01]  /*4630*/  FMUL.FTZ R11, R11, UR20 ;  /* 0x000000140b0b7c20 */ /* 0x000fe20008410000 */
[--C-:B------:R-:W-:Y:S01]  /*4640*/  FFMA.FTZ R13, R153, UR20, -R12.reuse ;  /* 0x00000014990d7c23 */ /* 0x100fe2000801080c */
[--C-:B------:R-:W-:Y:S01]  /*4650*/  FFMA.FTZ R153, R165, UR20, -R12.reuse ;  /* 0x00000014a5997c23 */ /* 0x100fe2000801080c */
[----:B------:R-:W-:Y:S01]  /*4660*/  FMNMX.FTZ R15, R175, R4, !PT ;  /* 0x00000004af0f7209 */ /* 0x000fe20007810000 */
[--C-:B------:R-:W-:Y:S01]  /*4670*/  FFMA.FTZ R8, R156, UR20, -R12.reuse ;  /* 0x000000149c087c23 */ /* 0x100fe2000801080c */
        /* <DEDUP_REMOVED lines=13> */
[----:B------:R-:W-:Y:S01]  /*4750*/  FFMA.FTZ R181, R181, UR20, -R12 ;  /* 0x00000014b5b57c23 */ /* 0x000fe2000801080c */
[----:B------:R-:W-:Y:S01]  /*4760*/  FMNMX.FTZ R4, R183, R4, !PT ;  /* 0x00000004b7047209 */ /* 0x000fe20007810000 */
[----:B------:R-:W0:Y:S04]  /*4770*/  MUFU.EX2 R11, R11 ;  /* 0x0000000b000b7308 */ /* 0x000e280000000800 */
[----:B------:R-:W2:Y:S04]  /*4780*/  SHFL.BFLY PT, R157, R4, 0x2, 0x1f ;  /* 0x0c401f00049d7f89 */ /* 0x000ea800000e0000 */
[----:B------:R-:W3:Y:S08]  /*4790*/  MUFU.EX2 R152, R152 ;  /* 0x0000009800987308 */ /* 0x000ef00000000800 */
[----:B------:R-:W4:Y:S01]  /*47a0*/  MUFU.EX2 R13, R13 ;  /* 0x0000000d000d7308 */ /* 0x000f220000000800 */
[-C--:B0-----:R-:W-:Y:S01]  /*47b0*/  FMUL.FTZ R24, R24, R11.reuse ;  /* 0x0000000b18187220 */ /* 0x081fe20000410000 */
[-C--:B------:R-:W-:Y:S01]  /*47c0*/  FMUL.FTZ R25, R25, R11.reuse ;  /* 0x0000000b19197220 */ /* 0x080fe20000410000 */
[-C--:B------:R-:W-:Y:S01]  /*47d0*/  FMUL.FTZ R28, R28, R11.reuse ;  /* 0x0000000b1c1c7220 */ /* 0x080fe20000410000 */
[-C--:B------:R-:W-:Y:S01]  /*47e0*/  FMUL.FTZ R29, R29, R11.reuse ;  /* 0x0000000b1d1d7220 */ /* 0x080fe20000410000 */
[-C--:B------:R-:W-:Y:S01]  /*47f0*/  FMUL.FTZ R32, R32, R11.reuse ;  /* 0x0000000b20207220 */ /* 0x080fe20000410000 */
[-C--:B------:R-:W-:Y:S01]  /*4800*/  FMUL.FTZ R33, R33, R11.reuse ;  /* 0x0000000b21217220 */ /* 0x080fe20000410000 */
[-C--:B------:R-:W-:Y:S01]  /*4810*/  FMUL.FTZ R36, R36, R11.reuse ;  /* 0x0000000b24247220 */ /* 0x080fe20000410000 */
[----:B------:R-:W0:Y:S01]  /*4820*/  MUFU.EX2 R8, R8 ;  /* 0x0000000800087308 */ /* 0x000e220000000800 */
[----:B---3--:R-:W-:Y:S01]  /*4830*/  FFMA.FTZ R6, R11, R6, R152 ;  /* 0x000000060b067223 */ /* 0x008fe20000010098 */
[-C--:B------:R-:W-:Y:S01]  /*4840*/  FMUL.FTZ R37, R37, R11.reuse ;  /* 0x0000000b25257220 */ /* 0x080fe20000410000 */
[----:B------:R-:W-:Y:S01]  /*4850*/  FMUL.FTZ R40, R40, R11 ;  /* 0x0000000b28287220 */ /* 0x000fe20000410000 */
[----:B--2---:R-:W-:Y:S01]  /*4860*/  FMNMX.FTZ R20, R4, R157, !PT ;  /* 0x0000009d04147209 */ /* 0x004fe20007810000 */
[----:B------:R-:W-:Y:S01]  /*4870*/  FFMA.FTZ R157, R169, UR20, -R12 ;  /* 0x00000014a99d7c23 */ /* 0x000fe2000801080c */
[-C--:B------:R-:W-:Y:S01]  /*4880*/  FMUL.FTZ R41, R41, R11.reuse ;  /* 0x0000000b29297220 */ /* 0x080fe20000410000 */
[-C--:B------:R-:W-:Y:S01]  /*4890*/  FMUL.FTZ R44, R44, R11.reuse ;  /* 0x0000000b2c2c7220 */ /* 0x080fe20000410000 */
[----:B------:R-:W2:Y:S01]  /*48a0*/  MUFU.EX2 R15, R15 ;  /* 0x0000000f000f7308 */ /* 0x000ea20000000800 */
[----:B------:R-:W3:Y:S01]  /*48b0*/  SHFL.BFLY PT, R169, R20, 0x1, 0x1f ;  /* 0x0c201f0014a97f89 */ /* 0x000ee200000e0000 */
[-C--:B------:R-:W-:Y:S01]  /*48c0*/  FMUL.FTZ R45, R45, R11.reuse ;  /* 0x0000000b2d2d7220 */ /* 0x080fe20000410000 */
[-C--:B------:R-:W-:Y:S01]  /*48d0*/  FMUL.FTZ R48, R48, R11.reuse ;  /* 0x0000000b30307220 */ /* 0x080fe20000410000 */
[-C--:B------:R-:W-:Y:S01]  /*48e0*/  FMUL.FTZ R49, R49, R11.reuse ;  /* 0x0000000b31317220 */ /* 0x080fe20000410000 */
[-C--:B------:R-:W-:Y:S01]  /*48f0*/  FMUL.FTZ R52, R52, R11.reuse ;  /* 0x0000000b34347220 */ /* 0x080fe20000410000 */
[-C--:B------:R-:W-:Y:S01]  /*4900*/  FMUL.FTZ R53, R53, R11.reuse ;  /* 0x0000000b35357220 */ /* 0x080fe20000410000 */
[-C--:B------:R-:W-:Y:S01]  /*4910*/  FMUL.FTZ R56, R56, R11.reuse ;  /* 0x0000000b38387220 */ /* 0x080fe20000410000 */
[----:B------:R-:W-:Y:S01]  /*4920*/  MUFU.EX2 R156, R156 ;  /* 0x0000009c009c7308 */ /* 0x000fe20000000800 */
[-C--:B------:R-:W-:Y:S01]  /*4930*/  FMUL.FTZ R57, R57, R11.reuse ;  /* 0x0000000b39397220 */ /* 0x080fe20000410000 */
        /* <DEDUP_REMOVED lines=13> */
[----:B------:R-:W-:Y:S01]  /*4a10*/  FMUL.FTZ R84, R84, R11 ;  /* 0x0000000b54547220 */ /* 0x000fe20000410000 */
[----:B------:R-:W-:Y:S01]  /*4a20*/  MUFU.EX2 R10, R10 ;  /* 0x0000000a000a7308 */ /* 0x000fe20000000800 */
[----:B---3--:R-:W-:Y:S01]  /*4a30*/  FMNMX.FTZ R4, R20, R169, !PT ;  /* 0x000000a914047209 */ /* 0x008fe20007810000 */
[-C--:B------:R-:W-:Y:S01]  /*4a40*/  FMUL.FTZ R85, R85, R11.reuse ;  /* 0x0000000b55557220 */ /* 0x080fe20000410000 */
[-C--:B------:R-:W-:Y:S01]  /*4a50*/  FMUL.FTZ R88, R88, R11.reuse ;  /* 0x0000000b58587220 */ /* 0x080fe20000410000 */
[-C--:B------:R-:W-:Y:S01]  /*4a60*/  FMUL.FTZ R89, R89, R11.reuse ;  /* 0x0000000b59597220 */ /* 0x080fe20000410000 */
[-C--:B------:R-:W-:Y:S01]  /*4a70*/  FMUL.FTZ R92, R92, R11.reuse ;  /* 0x0000000b5c5c7220 */ /* 0x080fe20000410000 */
[C---:B------:R-:W-:Y:S01]  /*4a80*/  FMUL.FTZ R177, R4.reuse, UR20 ;  /* 0x0000001404b17c20 */ /* 0x040fe20008410000 */
[----:B------:R-:W-:Y:S01]  /*4a90*/  FADD.FTZ R12, -R4, R9 ;  /* 0x00000009040c7221 */ /* 0x000fe20000010100 */
[----:B------:R3:W-:Y:S01]  /*4aa0*/  MUFU.EX2 R20, R180 ;  /* 0x000000b400147308 */ /* 0x0007e20000000800 */
[----:B------:R-:W-:Y:S01]  /*4ab0*/  FMUL.FTZ R93, R93, R11 ;  /* 0x0000000b5d5d7220 */ /* 0x000fe20000410000 */
[----:B------:R-:W-:Y:S01]  /*4ac0*/  FFMA.FTZ R169, R154, UR20, -R177 ;  /* 0x000000149aa97c23 */ /* 0x000fe200080108b1 */
[----:B------:R-:W-:-:S02]  /*4ad0*/  IMAD.MOV R154, RZ, RZ, -R18 ;  /* 0x000000ffff9a7224 */ /* 0x000fc400078e0a12 */
[----:B------:R-:W-:Y:S01]  /*4ae0*/  FMUL.FTZ R12, R12, UR20 ;  /* 0x000000140c0c7c20 */ /* 0x000fe20008410000 */
[--C-:B------:R-:W-:Y:S01]  /*4af0*/  FFMA.FTZ R168, R155, UR20, -R177.reuse ;  /* 0x000000149ba87c23 */ /* 0x100fe200080108b1 */
[--C-:B------:R-:W-:Y:S01]  /*4b00*/  FFMA.FTZ R155, R158, UR20, -R177.reuse ;  /* 0x000000149e9b7c23 */ /* 0x100fe200080108b1 */
[--C-:B------:R-:W-:Y:S01]  /*4b10*/  FFMA.FTZ R190, R171, UR20, -R177.reuse ;  /* 0x00000014abbe7c23 */ /* 0x100fe200080108b1 */
[----:B------:R-:W-:Y:S01]  /*4b20*/  ISETP.NE.AND P3, PT, R17, R154, PT ;  /* 0x0000009a1100720c */ /* 0x000fe20003f65270 */
[----:B------:R-:W-:Y:S01]  /*4b30*/  MUFU.EX2 R169, R169 ;  /* 0x000000a900a97308 */ /* 0x000fe20000000800 */
[--C-:B------:R-:W-:Y:S01]  /*4b40*/  FFMA.FTZ R171, R174, UR20, -R177.reuse ;  /* 0x00000014aeab7c23 */ /* 0x100fe200080108b1 */
[--C-:B------:R-:W-:Y:S01]  /*4b50*/  FFMA.FTZ R172, R159, UR20, -R177.reuse ;  /* 0x000000149fac7c23 */ /* 0x100fe200080108b1 */
[--C-:B------:R-:W-:Y:S01]  /*4b60*/  FFMA.FTZ R174, R175, UR20, -R177.reuse ;  /* 0x00000014afae7c23 */ /* 0x100fe200080108b1 */
[----:B------:R-:W-:Y:S02]  /*4b70*/  IMAD.U32 R175, RZ, RZ, UR21 ;  /* 0x00000015ffaf7e24 */ /* 0x000fe4000f8e00ff */
[--C-:B------:R-:W-:Y:S01]  /*4b80*/  FFMA.FTZ R159, R162, UR20, -R177.reuse ;  /* 0x00000014a29f7c23 */ /* 0x100fe200080108b1 */
[--C-:B---3--:R-:W-:Y:S01]  /*4b90*/  FFMA.FTZ R180, R167, UR20, -R177.reuse ;  /* 0x00000014a7b47c23 */ /* 0x108fe200080108b1 */
[--C-:B------:R-:W-:Y:S01]  /*4ba0*/  FFMA.FTZ R167, R170, UR20, -R177.reuse ;  /* 0x00000014aaa77c23 */ /* 0x100fe200080108b1 */
[----:B------:R-:W3:Y:S01]  /*4bb0*/  MUFU.EX2 R12, R12 ;  /* 0x0000000c000c7308 */ /* 0x000ee20000000800 */
[----:B------:R-:W-:Y:S01]  /*4bc0*/  FFMA.FTZ R176, R163, UR20, -R177 ;  /* 0x00000014a3b07c23 */ /* 0x000fe200080108b1 */
[----:B------:R-:W-:-:S02]  /*4bd0*/  IMAD.U32 R170, RZ, RZ, UR22 ;  /* 0x00000016ffaa7e24 */ /* 0x000fc4000f8e00ff */
[--C-:B------:R-:W-:Y:S01]  /*4be0*/  FFMA.FTZ R163, R166, UR20, -R177.reuse ;  /* 0x00000014a6a37c23 */ /* 0x100fe200080108b1 */
[----:B------:R-:W-:Y:S02]  /*4bf0*/  @!P3 IMAD R158, R175, 0x40, R2 ;  /* 0x00000040af9eb824 */ /* 0x000fe400078e0202 */
[----:B----4-:R-:W-:Y:S01]  /*4c00*/  FADD.FTZ R175, R13, R6 ;  /* 0x000000060daf7221 */ /* 0x010fe20000010000 */
[----:B------:R-:W-:Y:S02]  /*4c10*/  @!P1 VIADD R154, R170, 0x28c40 ;  /* 0x00028c40aa9a9836 */ /* 0x000fe40000000000 */
[----:B------:R-:W-:Y:S01]  /*4c20*/  FFMA.FTZ R173, R178, UR20, -R177 ;  /* 0x00000014b2ad7c23 */ /* 0x000fe200080108b1 */
[----:B------:R-:W4:Y:S01]  /*4c30*/  MUFU.EX2 R168, R168 ;  /* 0x000000a800a87308 */ /* 0x000f220000000800 */
[----:B0-----:R-:W-:Y:S01]  /*4c40*/  FADD.FTZ R6, R8, R175 ;  /* 0x000000af08067221 */ /* 0x001fe20000010000 */
[----:B------:R-:W-:Y:S01]  /*4c50*/  @!P3 LEA R158, R158, UR41, 0x2 ;  /* 0x000000299e9ebc11 */ /* 0x000fe2000f8e10ff */
[--C-:B------:R-:W-:Y:S01]  /*4c60*/  FFMA.FTZ R178, R179, UR20, -R177.reuse ;  /* 0x00000014b3b27c23 */ /* 0x100fe200080108b1 */
[----:B------:R-:W-:Y:S01]  /*4c70*/  @!P1 PRMT R154, RZ, 0x654, R154 ;  /* 0x00000654ff9a9816 */ /* 0x000fe2000000009a */
[----:B--2---:R-:W-:Y:S01]  /*4c80*/  FADD.FTZ R175, R15, R6 ;  /* 0x000000060faf7221 */ /* 0x004fe20000010000 */
[--C-:B------:R-:W-:Y:S01]  /*4c90*/  FFMA.FTZ R182, R182, UR20, -R177.reuse ;  /* 0x00000014b6b67c23 */ /* 0x100fe200080108b1 */
[----:B------:R-:W-:Y:S01]  /*4ca0*/  FFMA.FTZ R177, R183, UR20, -R177 ;  /* 0x00000014b7b17c23 */ /* 0x000fe200080108b1 */
[----:B------:R-:W0:Y:S01]  /*4cb0*/  MUFU.EX2 R155, R155 ;  /* 0x0000009b009b7308 */ /* 0x000e220000000800 */
[----:B---3--:R-:W-:Y:S01]  /*4cc0*/  FFMA.FTZ R5, R12, R5, R169 ;  /* 0x000000050c057223 */ /* 0x008fe200000100a9 */
[----:B------:R2:W-:Y:S01]  /*4cd0*/  @!P1 SYNCS.ARRIVE.TRANS64.RED.A1T0 RZ, [R154+URZ], RZ ;  /* 0x000000ff9aff99a7 */ /* 0x0005e2000810043f */
[----:B------:R-:W-:Y:S01]  /*4ce0*/  @!P3 STS [R158+0x28800], R11 ;  /* 0x0288000b9e00b388 */ /* 0x000fe20000000800 */
[-C--:B------:R-:W-:Y:S01]  /*4cf0*/  FMUL.FTZ R96, R96, R11.reuse ;  /* 0x0000000b60607220 */ /* 0x080fe20000410000 */
[-C--:B------:R-:W-:Y:S01]  /*4d00*/  FMUL.FTZ R97, R97, R11.reuse ;  /* 0x0000000b61617220 */ /* 0x080fe20000410000 */
[-C--:B------:R-:W-:Y:S01]  /*4d10*/  FMUL.FTZ R100, R100, R11.reuse ;  /* 0x0000000b64647220 */ /* 0x080fe20000410000 */
[----:B------:R3:W-:Y:S01]  /*4d20*/  @!P3 STS [R158+0x28820], R12 ;  /* 0x0288200c9e00b388 */ /* 0x0007e20000000800 */
[----:B------:R-:W5:Y:S01]  /*4d30*/  MUFU.EX2 R172, R172 ;  /* 0x000000ac00ac7308 */ /* 0x000f620000000800 */
[----:B----4-:R-:W-:Y:S01]  /*4d40*/  FADD.FTZ R6, R168, R5 ;  /* 0x00000005a8067221 */ /* 0x010fe20000010000 */
[----:B--2---:R-:W-:Y:S01]  /*4d50*/  FADD.FTZ R154, R156, R175 ;  /* 0x000000af9c9a7221 */ /* 0x004fe20000010000 */
[-C--:B------:R-:W-:Y:S01]  /*4d60*/  FMUL.FTZ R101, R101, R11.reuse ;  /* 0x0000000b65657220 */ /* 0x080fe20000410000 */
[-C--:B------:R-:W-:Y:S01]  /*4d70*/  FMUL.FTZ R104, R104, R11.reuse ;  /* 0x0000000b68687220 */ /* 0x080fe20000410000 */
[-C--:B------:R-:W-:Y:S01]  /*4d80*/  FMUL.FTZ R105, R105, R11.reuse ;  /* 0x0000000b69697220 */ /* 0x080fe20000410000 */
[----:B------:R-:W-:Y:S01]  /*4d90*/  FADD.FTZ R175, R21, R154 ;  /* 0x0000009a15af7221 */ /* 0x000fe20000010000 */
[-C--:B------:R-:W-:Y:S01]  /*4da0*/  FMUL.FTZ R108, R108, R11.reuse ;  /* 0x0000000b6c6c7220 */ /* 0x080fe20000410000 */
[----:B------:R-:W2:Y:S01]  /*4db0*/  MUFU.EX2 R159, R159 ;  /* 0x0000009f009f7308 */ /* 0x000ea20000000800 */
[----:B0-----:R-:W-:Y:S01]  /*4dc0*/  FADD.FTZ R5, R155, R6 ;  /* 0x000000069b057221 */ /* 0x001fe20000010000 */
[----:B------:R-:W-:Y:S01]  /*4dd0*/  FADD.FTZ R154, R10, R175 ;  /* 0x000000af0a9a7221 */ /* 0x000fe20000010000 */
[-C--:B------:R-:W-:Y:S01]  /*4de0*/  FMUL.FTZ R109, R109, R11.reuse ;  /* 0x0000000b6d6d7220 */ /* 0x080fe20000410000 */
[-C--:B------:R-:W-:Y:S01]  /*4df0*/  FMUL.FTZ R112, R112, R11.reuse ;  /* 0x0000000b70707220 */ /* 0x080fe20000410000 */
[-C--:B------:R-:W-:Y:S01]  /*4e00*/  FMUL.FTZ R113, R113, R11.reuse ;  /* 0x0000000b71717220 */ /* 0x080fe20000410000 */
[-C--:B------:R-:W-:Y:S01]  /*4e10*/  FMUL.FTZ R116, R116, R11.reuse ;  /* 0x0000000b74747220 */ /* 0x080fe20000410000 */
[-C--:B------:R-:W-:Y:S01]  /*4e20*/  FMUL.FTZ R117, R117, R11.reuse ;  /* 0x0000000b75757220 */ /* 0x080fe20000410000 */
[----:B------:R-:W0:Y:S01]  /*4e30*/  MUFU.EX2 R176, R176 ;  /* 0x000000b000b07308 */ /* 0x000e220000000800 */
[----:B-----5:R-:W-:Y:S01]  /*4e40*/  FADD.FTZ R6, R172, R5 ;  /* 0x00000005ac067221 */ /* 0x020fe20000010000 */
[-C--:B------:R-:W-:Y:S01]  /*4e50*/  FMUL.FTZ R120, R120, R11.reuse ;  /* 0x0000000b78787220 */ /* 0x080fe20000410000 */
[-C--:B------:R-:W-:Y:S01]  /*4e60*/  FMUL.FTZ R121, R121, R11.reuse ;  /* 0x0000000b79797220 */ /* 0x080fe20000410000 */
[-C--:B------:R-:W-:Y:S01]  /*4e70*/  FMUL.FTZ R124, R124, R11.reuse ;  /* 0x0000000b7c7c7220 */ /* 0x080fe20000410000 */
[-C--:B------:R-:W-:Y:S01]  /*4e80*/  FMUL.FTZ R125, R125, R11.reuse ;  /* 0x0000000b7d7d7220 */ /* 0x080fe20000410000 */
[-C--:B------:R-:W-:Y:S01]  /*4e90*/  FMUL.FTZ R128, R128, R11.reuse ;  /* 0x0000000b80807220 */ /* 0x080fe20000410000 */
[-C--:B------:R-:W-:Y:S01]  /*4ea0*/  FMUL.FTZ R129, R129, R11.reuse ;  /* 0x0000000b81817220 */ /* 0x080fe20000410000 */
[----:B------:R-:W4:Y:S01]  /*4eb0*/  MUFU.EX2 R153, R153 ;  /* 0x0000009900997308 */ /* 0x000f220000000800 */
[----:B--2---:R-:W-:Y:S01]  /*4ec0*/  FADD.FTZ R5, R159, R6 ;  /* 0x000000069f057221 */ /* 0x004fe20000010000 */
[-C--:B------:R-:W-:Y:S01]  /*4ed0*/  FMUL.FTZ R132, R132, R11.reuse ;  /* 0x0000000b84847220 */ /* 0x080fe20000410000 */
[-C--:B------:R-:W-:Y:S01]  /*4ee0*/  FMUL.FTZ R133, R133, R11.reuse ;  /* 0x0000000b85857220 */ /* 0x080fe20000410000 */
[-C--:B------:R-:W-:Y:S01]  /*4ef0*/  FMUL.FTZ R136, R136, R11.reuse ;  /* 0x0000000b88887220 */ /* 0x080fe20000410000 */
[-C--:B------:R-:W-:Y:S01]  /*4f00*/  FMUL.FTZ R137, R137, R11.reuse ;  /* 0x0000000b89897220 */ /* 0x080fe20000410000 */
[-C--:B------:R-:W-:Y:S01]  /*4f10*/  FMUL.FTZ R140, R140, R11.reuse ;  /* 0x0000000b8c8c7220 */ /* 0x080fe20000410000 */
[-C--:B------:R-:W-:Y:S01]  /*4f20*/  FMUL.FTZ R141, R141, R11.reuse ;  /* 0x0000000b8d8d7220 */ /* 0x080fe20000410000 */
[----:B------:R-:W2:Y:S01]  /*4f30*/  MUFU.EX2 R163, R163 ;  /* 0x000000a300a37308 */ /* 0x000ea20000000800 */
[----:B0-----:R-:W-:Y:S01]  /*4f40*/  FADD.FTZ R6, R176, R5 ;  /* 0x00000005b0067221 */ /* 0x001fe20000010000 */
[-C--:B------:R-:W-:Y:S01]  /*4f50*/  FMUL.FTZ R144, R144, R11.reuse ;  /* 0x0000000b90907220 */ /* 0x080fe20000410000 */
[-C--:B------:R-:W-:Y:S01]  /*4f60*/  FMUL.FTZ R145, R145, R11.reuse ;  /* 0x0000000b91917220 */ /* 0x080fe20000410000 */
[-C--:B------:R-:W-:Y:S01]  /*4f70*/  FMUL.FTZ R148, R148, R11.reuse ;  /* 0x0000000b94947220 */ /* 0x080fe20000410000 */
[----:B------:R-:W-:Y:S01]  /*4f80*/  FMUL.FTZ R149, R149, R11 ;  /* 0x0000000b95957220 */ /* 0x000fe20000410000 */
[----:B------:R-:W-:Y:S01]  /*4f90*/  F2FP.BF16.F32.PACK_AB R152, R13, R152 ;  /* 0x000000980d98723e */ /* 0x000fe200000010ff */
[----:B------:R-:W-:Y:S01]  /*4fa0*/  FMUL.FTZ R26, R26, R12 ;  /* 0x0000000c1a1a7220 */ /* 0x000fe20000410000 */
[----:B------:R-:W0:Y:S01]  /*4fb0*/  MUFU.EX2 R160, R160 ;  /* 0x000000a000a07308 */ /* 0x000e220000000800 */
[C---:B----4-:R-:W-:Y:S01]  /*4fc0*/  FADD.FTZ R175, R153.reuse, R154 ;  /* 0x0000009a99af7221 */ /* 0x050fe20000010000 */
[----:B---3--:R-:W-:Y:S01]  /*4fd0*/  F2FP.BF16.F32.PACK_AB R158, R153, R10 ;  /* 0x0000000a999e723e */ /* 0x008fe200000010ff */
[-C--:B------:R-:W-:Y:S01]  /*4fe0*/  FMUL.FTZ R27, R27, R12.reuse ;  /* 0x0000000c1b1b7220 */ /* 0x080fe20000410000 */
[----:B------:R-:W-:Y:S01]  /*4ff0*/  F2FP.BF16.F32.PACK_AB R153, R168, R169 ;  /* 0x000000a9a899723e */ /* 0x000fe200000010ff */
[-C--:B------:R-:W-:Y:S01]  /*5000*/  FMUL.FTZ R30, R30, R12.reuse ;  /* 0x0000000c1e1e7220 */ /* 0x080fe20000410000 */
[----:B------:R-:W-:Y:S01]  /*5010*/  F2FP.BF16.F32.PACK_AB R155, R172, R155 ;  /* 0x0000009bac9b723e */ /* 0x000fe200000010ff */
[----:B------:R-:W-:Y:S01]  /*5020*/  FMUL.FTZ R31, R31, R12 ;  /* 0x0000000c1f1f7220 */ /* 0x000fe20000410000 */
[----:B------:R-:W3:Y:S01]  /*5030*/  MUFU.EX2 R180, R180 ;  /* 0x000000b400b47308 */ /* 0x000ee20000000800 */
[----:B--2---:R-:W-:Y:S01]  /*5040*/  FADD.FTZ R5, R163, R6 ;  /* 0x00000006a3057221 */ /* 0x004fe20000010000 */
[----:B------:R-:W-:Y:S01]  /*5050*/  F2FP.BF16.F32.PACK_AB R156, R21, R156 ;  /* 0x0000009c159c723e */ /* 0x000fe200000010ff */
        /* <DEDUP_REMOVED lines=10> */
[-C--:B------:R-:W-:Y:S01]  /*5100*/  FMUL.FTZ R50, R50, R12.reuse ;  /* 0x0000000c32327220 */ /* 0x080fe20000410000 */
[-C--:B------:R-:W-:Y:S01]  /*5110*/  FMUL.FTZ R51, R51, R12.reuse ;  /* 0x0000000c33337220 */ /* 0x080fe20000410000 */
[-C--:B------:R-:W-:Y:S01]  /*5120*/  FMUL.FTZ R54, R54, R12.reuse ;  /* 0x0000000c36367220 */ /* 0x080fe20000410000 */
[----:B------:R-:W0:Y:S01]  /*5130*/  MUFU.EX2 R167, R167 ;  /* 0x000000a700a77308 */ /* 0x000e220000000800 */
[----:B---3--:R-:W-:Y:S01]  /*5140*/  FADD.FTZ R6, R180, R5 ;  /* 0x00000005b4067221 */ /* 0x008fe20000010000 */
[-C--:B------:R-:W-:Y:S01]  /*5150*/  FMUL.FTZ R55, R55, R12.reuse ;  /* 0x0000000c37377220 */ /* 0x080fe20000410000 */
[-C--:B------:R-:W-:Y:S01]  /*5160*/  FMUL.FTZ R58, R58, R12.reuse ;  /* 0x0000000c3a3a7220 */ /* 0x080fe20000410000 */
[-C--:B------:R-:W-:Y:S01]  /*5170*/  FMUL.FTZ R59, R59, R12.reuse ;  /* 0x0000000c3b3b7220 */ /* 0x080fe20000410000 */
[-C--:B------:R-:W-:Y:S01]  /*5180*/  FMUL.FTZ R62, R62, R12.reuse ;  /* 0x0000000c3e3e7220 */ /* 0x080fe20000410000 */
[-C--:B------:R-:W-:Y:S01]  /*5190*/  FMUL.FTZ R63, R63, R12.reuse ;  /* 0x0000000c3f3f7220 */ /* 0x080fe20000410000 */
[----:B------:R-:W-:Y:S01]  /*51a0*/  FMUL.FTZ R66, R66, R12 ;  /* 0x0000000c42427220 */ /* 0x000fe20000410000 */
[----:B------:R-:W3:Y:S01]  /*51b0*/  MUFU.EX2 R14, R14 ;  /* 0x0000000e000e7308 */ /* 0x000ee20000000800 */
[C---:B--2---:R-:W-:Y:S01]  /*51c0*/  FADD.FTZ R175, R157.reuse, R154 ;  /* 0x0000009a9daf7221 */ /* 0x044fe20000010000 */
[----:B------:R-:W-:Y:S01]  /*51d0*/  F2FP.BF16.F32.PACK_AB R160, R157, R160 ;  /* 0x000000a09da0723e */ /* 0x000fe200000010ff */
[-C--:B------:R-:W-:Y:S01]  /*51e0*/  FMUL.FTZ R67, R67, R12.reuse ;  /* 0x0000000c43437220 */ /* 0x080fe20000410000 */
[----:B------:R-:W-:Y:S01]  /*51f0*/  F2FP.BF16.F32.PACK_AB R157, R176, R159 ;  /* 0x0000009fb09d723e */ /* 0x000fe200000010ff */
[-C--:B------:R-:W-:Y:S01]  /*5200*/  FMUL.FTZ R70, R70, R12.reuse ;  /* 0x0000000c46467220 */ /* 0x080fe20000410000 */
[----:B------:R-:W-:Y:S01]  /*5210*/  F2FP.BF16.F32.PACK_AB R159, R180, R163 ;  /* 0x000000a3b49f723e */ /* 0x000fe200000010ff */
        /* <DEDUP_REMOVED lines=16> */
[-C--:B------:R-:W-:Y:S01]  /*5320*/  FMUL.FTZ R95, R95, R12.reuse ;  /* 0x0000000c5f5f7220 */ /* 0x080fe20000410000 */
[----:B------:R-:W3:Y:S01]  /*5330*/  MUFU.EX2 R171, R171 ;  /* 0x000000ab00ab7308 */ /* 0x000ee20000000800 */
[----:B--2---:R-:W-:Y:S01]  /*5340*/  FADD.FTZ R6, R190, R5 ;  /* 0x00000005be067221 */ /* 0x004fe20000010000 */
[-C--:B------:R-:W-:Y:S01]  /*5350*/  FMUL.FTZ R98, R98, R12.reuse ;  /* 0x0000000c62627220 */ /* 0x080fe20000410000 */
[-C--:B------:R-:W-:Y:S01]  /*5360*/  FMUL.FTZ R99, R99, R12.reuse ;  /* 0x0000000c63637220 */ /* 0x080fe20000410000 */
[-C--:B------:R-:W-:Y:S01]  /*5370*/  FMUL.FTZ R102, R102, R12.reuse ;  /* 0x0000000c66667220 */ /* 0x080fe20000410000 */
[-C--:B------:R-:W-:Y:S01]  /*5380*/  FMUL.FTZ R103, R103, R12.reuse ;  /* 0x0000000c67677220 */ /* 0x080fe20000410000 */
[-C--:B------:R-:W-:Y:S01]  /*5390*/  FMUL.FTZ R106, R106, R12.reuse ;  /* 0x0000000c6a6a7220 */ /* 0x080fe20000410000 */
[----:B------:R-:W-:Y:S01]  /*53a0*/  FMUL.FTZ R107, R107, R12 ;  /* 0x0000000c6b6b7220 */ /* 0x000fe20000410000 */
[----:B------:R-:W2:Y:S01]  /*53b0*/  MUFU.EX2 R164, R164 ;  /* 0x000000a400a47308 */ /* 0x000ea20000000800 */
[----:B0-----:R-:W-:Y:S01]  /*53c0*/  FADD.FTZ R11, R161, R154 ;  /* 0x0000009aa10b7221 */ /* 0x001fe20000010000 */
[----:B------:R-:W-:Y:S01]  /*53d0*/  F2FP.BF16.F32.PACK_AB R154, R15, R8 ;  /* 0x000000080f9a723e */ /* 0x000fe200000010ff */
[----:B------:R-:W-:Y:S01]  /*53e0*/  BAR.SYNC.DEFER_BLOCKING 0xf, 0x100 ;  /* 0x03c4000000007b1d */ /* 0x000fe20000010000 */
[----:B------:R-:W-:Y:S01]  /*53f0*/  F2FP.BF16.F32.PACK_AB R162, R161, R14 ;  /* 0x0000000ea1a2723e */ /* 0x000fe200000010ff */
[-C--:B------:R-:W-:Y:S01]  /*5400*/  FMUL.FTZ R110, R110, R12.reuse ;  /* 0x0000000c6e6e7220 */ /* 0x080fe20000410000 */
[----:B------:R-:W-:Y:S01]  /*5410*/  F2FP.BF16.F32.PACK_AB R161, R190, R167 ;  /* 0x000000a7bea1723e */ /* 0x000fe200000010ff */
        /* <DEDUP_REMOVED lines=19> */
[C---:B0-----:R-:W-:Y:S01]  /*5550*/  FADD.FTZ R6, R174.reuse, R5 ;  /* 0x00000005ae067221 */ /* 0x041fe20000010000 */
[----:B------:R-:W-:Y:S01]  /*5560*/  F2FP.BF16.F32.PACK_AB R163, R174, R171 ;  /* 0x000000abaea3723e */ /* 0x000fe200000010ff */
[----:B------:R0:W-:Y:S01]  /*5570*/  STSM.16.M88.4 [R22+0x26800], R152 ;  /* 0x0268009816007844 */ /* 0x0001e20000000200 */
[-C--:B------:R-:W-:Y:S01]  /*5580*/  FMUL.FTZ R139, R139, R12.reuse ;  /* 0x0000000c8b8b7220 */ /* 0x080fe20000410000 */
[-C--:B------:R-:W-:Y:S01]  /*5590*/  FMUL.FTZ R142, R142, R12.reuse ;  /* 0x0000000c8e8e7220 */ /* 0x080fe20000410000 */
[----:B------:R-:W-:Y:S01]  /*55a0*/  FMUL.FTZ R143, R143, R12 ;  /* 0x0000000c8f8f7220 */ /* 0x000fe20000410000 */
[----:B------:R0:W-:Y:S01]  /*55b0*/  STSM.16.M88.4 [R19], R156 ;  /* 0x0000009c13007844 */ /* 0x0001e20000000200 */
[----:B------:R-:W4:Y:S01]  /*55c0*/  MUFU.EX2 R9, R181 ;  /* 0x000000b500097308 */ /* 0x000f220000000800 */
[C---:B---3--:R-:W-:Y:S01]  /*55d0*/  FADD.FTZ R11, R165.reuse, R8 ;  /* 0x00000008a50b7221 */ /* 0x048fe20000010000 */
[----:B------:R-:W-:Y:S01]  /*55e0*/  F2FP.BF16.F32.PACK_AB R164, R165, R164 ;  /* 0x000000a4a5a4723e */ /* 0x000fe200000010ff */
[----:B------:R0:W-:Y:S01]  /*55f0*/  STSM.16.M88.4 [R184], R160 ;  /* 0x000000a0b8007844 */ /* 0x0001e20000000200 */
[-C--:B------:R-:W-:Y:S01]  /*5600*/  FMUL.FTZ R146, R146, R12.reuse ;  /* 0x0000000c92927220 */ /* 0x080fe20000410000 */
[----:B------:R-:W-:Y:S01]  /*5610*/  FADD.FTZ R8, R20, R11 ;  /* 0x0000000b14087221 */ /* 0x000fe20000010000 */
[-C--:B------:R-:W-:Y:S01]  /*5620*/  FMUL.FTZ R147, R147, R12.reuse ;  /* 0x0000000c93937220 */ /* 0x080fe20000410000 */
[-C--:B------:R-:W-:Y:S01]  /*5630*/  FMUL.FTZ R150, R150, R12.reuse ;  /* 0x0000000c96967220 */ /* 0x080fe20000410000 */
[----:B------:R-:W3:Y:S01]  /*5640*/  MUFU.EX2 R178, R178 ;  /* 0x000000b200b27308 */ /* 0x000ee20000000800 */
[----:B--2---:R-:W-:Y:S01]  /*5650*/  FADD.FTZ R5, R173, R6 ;  /* 0x00000006ad057221 */ /* 0x004fe20000010000 */
[----:B------:R-:W-:-:S06]  /*5660*/  FMUL.FTZ R151, R151, R12 ;  /* 0x0000000c97977220 */ /* 0x000fcc0000410000 */
[----:B------:R-:W2:Y:S01]  /*5670*/  MUFU.EX2 R182, R182 ;  /* 0x000000b600b67308 */ /* 0x000ea20000000800 */
[C---:B----4-:R-:W-:Y:S01]  /*5680*/  F2FP.BF16.F32.PACK_AB R166, R9.reuse, R20 ;  /* 0x0000001409a6723e */ /* 0x050fe200000010ff */
[----:B------:R-:W-:-:S06]  /*5690*/  FADD.FTZ R6, R9, R8 ;  /* 0x0000000809067221 */ /* 0x000fcc0000010000 */
[----:B------:R-:W4:Y:S01]  /*56a0*/  MUFU.EX2 R177, R177 ;  /* 0x000000b100b17308 */ /* 0x000f220000000800 */
[C---:B---3--:R-:W-:Y:S01]  /*56b0*/  FADD.FTZ R5, R178.reuse, R5 ;  /* 0x00000005b2057221 */ /* 0x048fe20000010000 */
[----:B------:R-:W-:-:S03]  /*56c0*/  F2FP.BF16.F32.PACK_AB R165, R178, R173 ;  /* 0x000000adb2a5723e */ /* 0x000fc600000010ff */
[----:B--2---:R-:W-:Y:S01]  /*56d0*/  FADD.FTZ R8, R182, R5 ;  /* 0x00000005b6087221 */ /* 0x004fe20000010000 */
[----:B----4-:R-:W-:-:S03]  /*56e0*/  F2FP.BF16.F32.PACK_AB R167, R177, R182 ;  /* 0x000000b6b1a7723e */ /* 0x010fc600000010ff */
[----:B------:R-:W-:Y:S02]  /*56f0*/  FADD.FTZ R5, R177, R8 ;  /* 0x00000008b1057221 */ /* 0x000fe40000010000 */
[----:B------:R0:W-:Y:S01]  /*5700*/  STSM.16.M88.4 [R23], R164 ;  /* 0x000000a417007844 */ /* 0x0001e20000000200 */
[----:B------:R-:W-:Y:S05]  /*5710*/  @!P0 BRA `(.L_x_34) ;  /* 0x0000000000048947 */ /* 0x000fea0003800000 */
[----:B------:R-:W-:Y:S01]  /*5720*/  BPT.TRAP 0x1 ;  /* 0x000000040000795c */ /* 0x000fe20000300000 */
.L_x_34:
[----:B------:R2:W3:Y:S01]  /*5730*/  SYNCS.PHASECHK.TRANS64.TRYWAIT P3, [UR22+0x28c50], R7 ;  /* 0x028c5007ff0075a7 */ /* 0x0004e20008060156 */
[----:B------:R-:W-:Y:S05]  /*5740*/  @!P0 BRA `(.L_x_35) ;  /* 0x0000000000048947 */ /* 0x000fea0003800000 */
[----:B------:R-:W-:Y:S01]  /*5750*/  BPT.TRAP 0x1 ;  /* 0x000000040000795c */ /* 0x000fe20000300000 */
.L_x_35:
[----:B---3--:R-:W-:Y:S05]  /*5760*/  @P3 BRA `(.L_x_36) ;  /* 0x0000000000083947 */ /* 0x008fea0003800000 */
[----:B------:R-:W3:Y:S02]  /*5770*/  SYNCS.PHASECHK.TRANS64.TRYWAIT P3, [UR22+0x28c50], R7 ;  /* 0x028c5007ff0075a7 */ /* 0x000ee40008060156 */
[----:B---3--:R-:W-:Y:S05]  /*5780*/  @!P3 BRA `(.L_x_37) ;  /* 0x0000007800dcb947 */ /* 0x008fea0003800000 */
.L_x_36:
[----:B------:R-:W-:Y:S01]  /*5790*/  ULEA UR10, UR39, UR51, 0xc ;  /* 0x00000033270a7291 */ /* 0x000fe2000f8e603f */
[----:B------:R-:W-:Y:S01]  /*57a0*/  WARPGROUP.ARRIVE ;  /* 0x00000000000079c5 */ /* 0x000fe20000000000 */
[----:B------:R-:W-:Y:S01]  /*57b0*/  UMOV UR7, 0x40000040 ;  /* 0x4000004000077882 */ /* 0x000fe20000000000 */
[----:B---3--:R-:W-:Y:S01]  /*57c0*/  @!P1 VIADD R170, R170, 0x28c60 ;  /* 0x00028c60aaaa9836 */ /* 0x008fe20000000000 */
[----:B------:R-:W-:Y:S01]  /*57d0*/  UMOV UR21, UR39 ;  /* 0x0000002700157c82 */ /* 0x000fe20008000000 */
[----:B------:R-:W-:Y:S02]  /*57e0*/  IMAD.MOV.U32 R9, RZ, RZ, R4 ;  /* 0x000000ffff097224 */ /* 0x000fe400078e0004 */
[----:B------:R-:W-:Y:S01]  /*57f0*/  UMOV UR6, UR10 ;  /* 0x0000000a00067c82 */ /* 0x000fe20008000000 */
[----:B------:R-:W-:Y:S01]  /*5800*/  @!P1 PRMT R170, RZ, 0x654, R170 ;  /* 0x00000654ffaa9816 */ /* 0x000fe200000000aa */
[----:B------:R-:W-:Y:S01]  /*5810*/  HGMMA.64x256x16.F32.BF16 R24, R152, gdesc[UR4].tnspB, R24, gsb0 ;  /* 0x43e0000498187df0 */ /* 0x000fe20008001818 */
[----:B------:R-:W-:Y:S01]  /*5820*/  UIADD3 UR6, UR10, 0x80, URZ ;  /* 0x000000800a067890 */ /* 0x000fe2000fffe03f */
[----:B------:R-:W-:Y:S01]  /*5830*/  IMAD.MOV.U32 R11, RZ, RZ, R0 ;  /* 0x000000ffff0b7224 */ /* 0x000fe200078e0000 */
[----:B------:R-:W-:Y:S01]  /*5840*/  UMOV UR7, 0x40000040 ;  /* 0x4000004000077882 */ /* 0x000fe20000000000 */
[----:B------:R-:W-:-:S02]  /*5850*/  WARPGROUP.DEPBAR.LE gsb0, 0x0 ;  /* 0x00008000000079c5 */ /* 0x000fc40000010000 */
[----:B------:R-:W-:-:S15]  /*5860*/  WARPGROUP.ARRIVE ;  /* 0x00000000000079c5 */ /* 0x000fde0000000000 */
[----:B------:R-:W-:-:S07]  /*5870*/  NOP ;  /* 0x0000000000007918 */ /* 0x000fce0000000000 */
        /* <DEDUP_REMOVED lines=19> */
[----:B---3--:R-:W3:Y:S02]  /*59b0*/  FENCE.VIEW.ASYNC.S ;  /* 0x00000000000073c6 */ /* 0x008ee40000000000 */
[----:B---3--:R-:W-:Y:S01]  /*59c0*/  NOP ;  /* 0x0000000000007918 */ /* 0x008fe20000000000 */
[----:B------:R-:W-:Y:S06]  /*59d0*/  BAR.ARV 0xe, 0x100 ;  /* 0x0384000000007b1d */ /* 0x000fec0000002000 */
[----:B------:R3:W-:Y:S01]  /*59e0*/  @!P1 SYNCS.ARRIVE.TRANS64.RED.A1T0 RZ, [R170+URZ], RZ ;  /* 0x000000ffaaff99a7 */ /* 0x0007e2000810043f */
[----:B------:R-:W-:Y:S05]  /*59f0*/  @P2 BRA `(.L_x_38) ;  /* 0xffffffe400d02947 */ /* 0x000fea000383ffff */
.L_x_29:
[----:B------:R-:W4:Y:S01]  /*5a00*/  SHFL.BFLY PT, R3, R6, 0x2, 0x1f ;  /* 0x0c401f0006037f89 */ /* 0x000f2200000e0000 */
[----:B------:R-:W-:Y:S01]  /*5a10*/  IMAD.MOV R14, RZ, RZ, -R18 ;  /* 0x000000ffff0e7224 */ /* 0x000fe200078e0a12 */
[----:B------:R-:W-:Y:S01]  /*5a20*/  UIADD3 UR36, UR36, 0x1, URZ ;  /* 0x0000000124247890 */ /* 0x000fe2000fffe03f */
[----:B------:R-:W-:Y:S01]  /*5a30*/  IMAD.U32 R9, RZ, RZ, UR20 ;  /* 0x00000014ff097e24 */ /* 0x000fe2000f8e00ff */
[----:B------:R-:W5:Y:S01]  /*5a40*/  SHFL.BFLY PT, R10, R5, 0x2, 0x1f ;  /* 0x0c401f00050a7f89 */ /* 0x000f6200000e0000 */
[----:B------:R-:W-:Y:S01]  /*5a50*/  IMAD.MOV.U32 R20, RZ, RZ, -0x800000 ;  /* 0xff800000ff147424 */ /* 0x000fe200078e00ff */
[----:B------:R-:W-:Y:S08]  /*5a60*/  BAR.ARV 0x8, 0x100 ;  /* 0x0204000000007b1d */ /* 0x000ff00000002000 */
[----:B------:R-:W-:Y:S01]  /*5a70*/  BAR.SYNC.DEFER_BLOCKING 0xf, 0x100 ;  /* 0x03c4000000007b1d */ /* 0x000fe20000010000 */
[----:B------:R-:W-:Y:S01]  /*5a80*/  ISETP.NE.AND P2, PT, R17, R14, PT ;  /* 0x0000000e1100720c */ /* 0x000fe20003f45270 */
[----:B------:R-:W-:-:S02]  /*5a90*/  IMAD.U32 R14, RZ, RZ, UR20 ;  /* 0x00000014ff0e7e24 */ /* 0x000fc4000f8e00ff */
[----:B----4-:R-:W-:Y:S01]  /*5aa0*/  FADD.FTZ R3, R3, R6 ;  /* 0x0000000603037221 */ /* 0x010fe20000010000 */
[----:B-----5:R-:W-:-:S04]  /*5ab0*/  FADD.FTZ R10, R10, R5 ;  /* 0x000000050a0a7221 */ /* 0x020fc80000010000 */
[----:B------:R-:W4:Y:S01]  /*5ac0*/  SHFL.BFLY PT, R8, R3, 0x1, 0x1f ;  /* 0x0c201f0003087f89 */ /* 0x000f2200000e0000 */
[----:B------:R-:W-:-:S03]  /*5ad0*/  IMAD.MOV.U32 R5, RZ, RZ, RZ ;  /* 0x000000ffff057224 */ /* 0x000fc600078e00ff */
[----:B-12---:R-:W1:Y:S01]  /*5ae0*/  SHFL.BFLY PT, R7, R10, 0x1, 0x1f ;  /* 0x0c201f000a077f89 */ /* 0x006e6200000e0000 */
[----:B----4-:R-:W-:Y:S01]  /*5af0*/  FADD.FTZ R12, R3, R8 ;  /* 0x00000008030c7221 */ /* 0x010fe20000010000 */
[----:B------:R-:W-:Y:S02]  /*5b00*/  IMAD.MOV.U32 R8, RZ, RZ, RZ ;  /* 0x000000ffff087224 */ /* 0x000fe400078e00ff */
[----:B------:R-:W-:Y:S02]  /*5b10*/  IMAD.U32 R3, RZ, RZ, UR39 ;  /* 0x00000027ff037e24 */ /* 0x000fe4000f8e00ff */
[----:B-1----:R-:W-:Y:S01]  /*5b20*/  FADD.FTZ R13, R10, R7 ;  /* 0x000000070a0d7221 */ /* 0x002fe20000010000 */
[----:B------:R-:W-:Y:S01]  /*5b30*/  FSETP.NE.FTZ.AND P0, PT, R12, RZ, PT ;  /* 0x000000ff0c00720b */ /* 0x000fe20003f15000 */
[----:B------:R-:W-:Y:S01]  /*5b40*/  UIADD3 UR39, UR39, 0x1, URZ ;  /* 0x0000000127277890 */ /* 0x000fe2000fffe03f */
[----:B------:R-:W-:Y:S02]  /*5b50*/  @!P2 IMAD R3, R3, 0x40, R2 ;  /* 0x000000400303a824 */ /* 0x000fe400078e0202 */
[----:B------:R-:W-:Y:S01]  /*5b60*/  FSETP.NE.FTZ.AND P1, PT, R13, RZ, PT ;  /* 0x000000ff0d00720b */ /* 0x000fe20003f35000 */
[----:B------:R-:W-:-:S02]  /*5b70*/  UISETP.NE.AND UP0, UPT, UR39, 0x2, UPT ;  /* 0x000000022700788c */ /* 0x000fc4000bf05270 */
[----:B------:R-:W-:Y:S01]  /*5b80*/  @!P2 LEA R11, R3, UR41, 0x2 ;  /* 0x00000029030bac11 */ /* 0x000fe2000f8e10ff */
[----:B------:R-:W-:Y:S01]  /*5b90*/  IMAD.MOV.U32 R3, RZ, RZ, -0x800000 ;  /* 0xff800000ff037424 */ /* 0x000fe200078e00ff */
[----:B------:R-:W-:Y:S02]  /*5ba0*/  USEL UR4, URZ, 0x1, UP0 ;  /* 0x000000013f047887 */ /* 0x000fe40008000000 */
[----:B------:R-:W-:Y:S02]  /*5bb0*/  USEL UR39, UR39, URZ, UP0 ;  /* 0x0000003f27277287 */ /* 0x000fe40008000000 */
[----:B------:R-:W1:Y:S01]  /*5bc0*/  @P0 MUFU.RCP R8, R12 ;  /* 0x0000000c00080308 */ /* 0x000e620000001000 */
[----:B------:R-:W-:Y:S01]  /*5bd0*/  @P0 FMUL.FTZ R9, R9, 0.69314718246459960938 ;  /* 0x3f31721809090820 */ /* 0x000fe20000410000 */
[----:B------:R-:W-:Y:S02]  /*5be0*/  ULOP3.LUT UR38, UR38, UR4, URZ, 0x3c, !UPT ;  /* 0x0000000426267292 */ /* 0x000fe4000f8e3c3f */
[----:B------:R-:W-:-:S04]  /*5bf0*/  @P1 FMUL.FTZ R14, R14, 0.69314718246459960938 ;  /* 0x3f3172180e0e1820 */ /* 0x000fc80000410000 */
[----:B------:R-:W-:Y:S08]  /*5c00*/  @P1 MUFU.RCP R5, R13 ;  /* 0x0000000d00051308 */ /* 0x000ff00000001000 */
[----:B------:R-:W2:Y:S01]  /*5c10*/  @P0 MUFU.LG2 R10, R12 ;  /* 0x0000000c000a0308 */ /* 0x000ea20000000c00 */
        /* <DEDUP_REMOVED lines=64> */
[----:B------:R0:W-:Y:S01]  /*6020*/  @!P2 STS [R11+0x28800], R8 ;  /* 0x028800080b00a388 */ /* 0x0001e20000000800 */
[----:B--2---:R-:W-:Y:S01]  /*6030*/  @P0 FMUL.FTZ R10, R10, 0.69314718246459960938 ;  /* 0x3f3172180a0a0820 */ /* 0x004fe20000410000 */
[-C--:B------:R-:W-:Y:S01]  /*6040*/  FMUL.FTZ R26, R26, R5.reuse ;  /* 0x000000051a1a7220 */ /* 0x080fe20000410000 */
[-C--:B------:R-:W-:Y:S01]  /*6050*/  FMUL.FTZ R27, R27, R5.reuse ;  /* 0x000000051b1b7220 */ /* 0x080fe20000410000 */
[----:B------:R1:W-:Y:S01]  /*6060*/  @!P2 STS [R11+0x28820], R5 ;  /* 0x028820050b00a388 */ /* 0x0003e20000000800 */
[-C--:B------:R-:W-:Y:S01]  /*6070*/  FMUL.FTZ R30, R30, R5.reuse ;  /* 0x000000051e1e7220 */ /* 0x080fe20000410000 */
[-C--:B------:R-:W-:Y:S01]  /*6080*/  FMUL.FTZ R31, R31, R5.reuse ;  /* 0x000000051f1f7220 */ /* 0x080fe20000410000 */
[-C--:B------:R-:W-:Y:S01]  /*6090*/  FMUL.FTZ R34, R34, R5.reuse ;  /* 0x0000000522227220 */ /* 0x080fe20000410000 */
[-C--:B------:R-:W-:Y:S01]  /*60a0*/  FMUL.FTZ R35, R35, R5.reuse ;  /* 0x0000000523237220 */ /* 0x080fe20000410000 */
[-C--:B------:R-:W-:Y:S01]  /*60b0*/  FMUL.FTZ R38, R38, R5.reuse ;  /* 0x0000000526267220 */ /* 0x080fe20000410000 */
[----:B0-----:R-:W1:Y:S01]  /*60c0*/  @P1 MUFU.LG2 R8, R13 ;  /* 0x0000000d00081308 */ /* 0x001e620000000c00 */
        /* <DEDUP_REMOVED lines=16> */
[----:B-1----:R-:W-:Y:S01]  /*61d0*/  @P1 FMUL.FTZ R11, R8, 0.69314718246459960938 ;  /* 0x3f317218080b1820 */ /* 0x002fe20000410000 */
        /* <DEDUP_REMOVED lines=35> */
[-C--:B---3--:R-:W-:Y:S01]  /*6410*/  FMUL.FTZ R170, R142, R5.reuse ;  /* 0x000000058eaa7220 */ /* 0x088fe20000410000 */
[-C--:B------:R-:W-:Y:S01]  /*6420*/  FMUL.FTZ R171, R143, R5.reuse ;  /* 0x000000058fab7220 */ /* 0x080fe20000410000 */
[-C--:B------:R-:W-:Y:S01]  /*6430*/  FMUL.FTZ R146, R146, R5.reuse ;  /* 0x0000000592927220 */ /* 0x080fe20000410000 */
[-C--:B------:R-:W-:Y:S01]  /*6440*/  FMUL.FTZ R147, R147, R5.reuse ;  /* 0x0000000593937220 */ /* 0x080fe20000410000 */
[-C--:B------:R-:W-:Y:S01]  /*6450*/  FMUL.FTZ R150, R150, R5.reuse ;  /* 0x0000000596967220 */ /* 0x080fe20000410000 */
[----:B------:R-:W-:Y:S01]  /*6460*/  FMUL.FTZ R151, R151, R5 ;  /* 0x0000000597977220 */ /* 0x000fe20000410000 */
[----:B------:R-:W-:Y:S01]  /*6470*/  @P0 FFMA.FTZ R20, R9, R0, R10 ;  /* 0x0000000009140223 */ /* 0x000fe2000001000a */
[----:B------:R-:W-:Y:S01]  /*6480*/  @P1 FFMA.FTZ R3, R14, R4, R11 ;  /* 0x000000040e031223 */ /* 0x000fe2000001000b */
[----:B------:R-:W-:Y:S06]  /*6490*/  BAR.ARV 0xe, 0x100 ;  /* 0x0384000000007b1d */ /* 0x000fec0000002000 */
.L_x_18:
[----:B------:R-:W0:Y:S01]  /*64a0*/  S2UR UR6, SR_SWINHI ;  /* 0x00000000000679c3 */ /* 0x000e220000002f00 */
[----:B------:R-:W1:Y:S01]  /*64b0*/  SHFL.IDX PT, R0, R210, RZ, 0x1f ;  /* 0x00001fffd2007589 */ /* 0x000e6200000e0000 */
[----:B------:R-:W-:Y:S01]  /*64c0*/  IMAD R9, R211, 0x40, R16 ;  /* 0x00000040d3097824 */ /* 0x000fe200078e0210 */
[----:B------:R-:W-:Y:S01]  /*64d0*/  F2FP.BF16.F32.PACK_AB R6, R6, R7 ;  /* 0x000000070606723e */ /* 0x000fe200000010ff */
[----:B------:R-:W-:Y:S01]  /*64e0*/  ULDC UR7, c[0x0][0xc44] ;  /* 0x0003110000077ab9 */ /* 0x000fe20000000800 */
[----:B------:R-:W-:Y:S01]  /*64f0*/  F2FP.BF16.F32.PACK_AB R7, R31, R30 ;  /* 0x0000001e1f07723e */ /* 0x000fe200000010ff */
[----:B------:R-:W-:Y:S01]  /*6500*/  USHF.R.S32.HI UR11, URZ, 0x1f, UR45 ;  /* 0x0000001f3f0b7899 */ /* 0x000fe2000801142d */
[----:B------:R-:W-:Y:S02]  /*6510*/  F2FP.BF16.F32.PACK_AB R96, R97, R96 ;  /* 0x000000606160723e */ /* 0x000fe400000010ff */
[----:B------:R-:W-:Y:S02]  /*6520*/  F2FP.BF16.F32.PACK_AB R97, R99, R98 ;  /* 0x000000626361723e */ /* 0x000fe400000010ff */
[----:B------:R-:W-:-:S02]  /*6530*/  F2FP.BF16.F32.PACK_AB R104, R105, R104 ;  /* 0x000000686968723e */ /* 0x000fc400000010ff */
[----:B------:R-:W-:Y:S02]  /*6540*/  F2FP.BF16.F32.PACK_AB R98, R101, R100 ;  /* 0x000000646562723e */ /* 0x000fe400000010ff */
[----:B------:R-:W-:Y:S02]  /*6550*/  F2FP.BF16.F32.PACK_AB R99, R103, R102 ;  /* 0x000000666763723e */ /* 0x000fe400000010ff */
[----:B------:R-:W-:Y:S02]  /*6560*/  F2FP.BF16.F32.PACK_AB R105, R107, R106 ;  /* 0x0000006a6b69723e */ /* 0x000fe400000010ff */
[----:B------:R-:W-:Y:S02]  /*6570*/  F2FP.BF16.F32.PACK_AB R106, R109, R108 ;  /* 0x0000006c6d6a723e */ /* 0x000fe400000010ff */
[----:B------:R-:W-:Y:S02]  /*6580*/  F2FP.BF16.F32.PACK_AB R107, R152, R21 ;  /* 0x00000015986b723e */ /* 0x000fe400000010ff */
[----:B------:R-:W-:Y:S01]  /*6590*/  F2FP.BF16.F32.PACK_AB R153, R154, R153 ;  /* 0x000000999a99723e */ /* 0x000fe200000010ff */
[----:B------:R-:W-:Y:S01]  /*65a0*/  UMOV UR4, UR41 ;  /* 0x0000002900047c82 */ /* 0x000fe20008000000 */
[----:B0-----:R-:W-:Y:S01]  /*65b0*/  UMOV UR5, UR6 ;  /* 0x0000000600057c82 */ /* 0x001fe20008000000 */
[----:B-1----:R-:W-:Y:S01]  /*65c0*/  ISETP.NE.AND P0, PT, R0, RZ, PT ;  /* 0x000000ff0000720c */ /* 0x002fe20003f05270 */
[----:B------:R-:W-:Y:S01]  /*65d0*/  IMAD.U32 R110, RZ, RZ, UR4 ;  /* 0x00000004ff6e7e24 */ /* 0x000fe2000f8e00ff */
[----:B------:R-:W-:Y:S01]  /*65e0*/  F2FP.BF16.F32.PACK_AB R152, R113, R112 ;  /* 0x000000707198723e */ /* 0x000fe200000010ff */
[----:B------:R-:W-:Y:S01]  /*65f0*/  IMAD.U32 R111, RZ, RZ, UR5 ;  /* 0x00000005ff6f7e24 */ /* 0x000fe2000f8e00ff */
[----:B------:R-:W-:Y:S01]  /*6600*/  F2FP.BF16.F32.PACK_AB R154, R117, R116 ;  /* 0x00000074759a723e */ /* 0x000fe200000010ff */
[----:B------:R-:W-:Y:S01]  /*6610*/  UIADD3 UR5, -UR45, URZ, URZ ;  /* 0x0000003f2d057290 */ /* 0x000fe2000fffe13f */
[----:B------:R-:W-:Y:S01]  /*6620*/  F2FP.BF16.F32.PACK_AB R155, R156, R155 ;  /* 0x0000009b9c9b723e */ /* 0x000fe200000010ff */
[--C-:B------:R-:W-:Y:S01]  /*6630*/  IMAD.WIDE R4, R215, 0x2, R110.reuse ;  /* 0x00000002d7047825 */ /* 0x100fe200078e026e */
[----:B------:R-:W-:Y:S01]  /*6640*/  F2FP.BF16.F32.PACK_AB R120, R121, R120 ;  /* 0x000000787978723e */ /* 0x000fe200000010ff */
[----:B------:R-:W-:Y:S01]  /*6650*/  UIMAD UR7, UR7, UR5, UR44 ;  /* 0x00000005070772a4 */ /* 0x000fe2000f8e022c */
[----:B------:R-:W-:Y:S01]  /*6660*/  F2FP.BF16.F32.PACK_AB R121, R158, R157 ;  /* 0x0000009d9e79723e */ /* 0x000fe200000010ff */
[----:B------:R-:W-:Y:S01]  /*6670*/  IMAD.WIDE R110, R9, 0x2, R110 ;  /* 0x00000002096e7825 */ /* 0x000fe200078e026e */
[C---:B------:R-:W-:Y:S01]  /*6680*/  IADD3 R33, P2, R4.reuse, 0x20, RZ ;  /* 0x0000002004217810 */ /* 0x040fe20007f5e0ff */
[----:B------:R-:W-:Y:S01]  /*6690*/  ULDC UR4, c[0x0][0xc] ;  /* 0x0000030000047ab9 */ /* 0x000fe20000000800 */
[C---:B------:R-:W-:Y:S01]  /*66a0*/  IADD3 R37, P3, R4.reuse, 0x40, RZ ;  /* 0x0000004004257810 */ /* 0x040fe20007f7e0ff */
[----:B------:R-:W-:Y:S01]  /*66b0*/  UIADD3 UR47, UR4, UR47, URZ ;  /* 0x0000002f042f7290 */ /* 0x000fe2000fffe03f */
[C---:B------:R-:W-:Y:S01]  /*66c0*/  IADD3 R41, P4, R4.reuse, 0x60, RZ ;  /* 0x0000006004297810 */ /* 0x040fe20007f9e0ff */
[--C-:B------:R-:W-:Y:S01]  /*66d0*/  IMAD.X R9, RZ, RZ, R5.reuse, P2 ;  /* 0x000000ffff097224 */ /* 0x100fe200010e0605 */
[C---:B------:R-:W-:Y:S01]  /*66e0*/  IADD3 R49, P6, R4.reuse, 0x2020, RZ ;  /* 0x0000202004317810 */ /* 0x040fe20007fde0ff */
[--C-:B------:R-:W-:Y:S01]  /*66f0*/  IMAD.X R11, RZ, RZ, R5.reuse, P3 ;  /* 0x000000ffff0b7224 */ /* 0x100fe200018e0605 */
[----:B------:R-:W-:Y:S01]  /*6700*/  LOP3.LUT R8, R33, 0x380, RZ, 0xc0, !PT ;  /* 0x0000038021087812 */ /* 0x000fe200078ec0ff */
[--C-:B------:R-:W-:Y:S01]  /*6710*/  IMAD.X R25, RZ, RZ, R5.reuse, P4 ;  /* 0x000000ffff197224 */ /* 0x100fe200020e0605 */
[----:B------:R-:W-:Y:S01]  /*6720*/  IADD3 R36, P3, R4, 0x4000, RZ ;  /* 0x0000400004247810 */ /* 0x000fe20007f7e0ff */
[--C-:B------:R-:W-:Y:S01]  /*6730*/  IMAD.X R53, RZ, RZ, R5.reuse, P6 ;  /* 0x000000ffff357224 */ /* 0x100fe200030e0605 */
[----:B------:R-:W-:Y:S01]  /*6740*/  LOP3.LUT R14, R41, 0x380, RZ, 0xc0, !PT ;  /* 0x00000380290e7812 */ /* 0x000fe200078ec0ff */
[----:B------:R-:W-:Y:S01]  /*6750*/  USHF.R.S32.HI UR10, URZ, 0x1f, UR7 ;  /* 0x0000001f3f0a7899 */ /* 0x000fe20008011407 */
[----:B------:R-:W-:Y:S01]  /*6760*/  SHF.R.U64 R8, R8, 0x3, RZ ;  /* 0x0000000308087819 */ /* 0x000fe200000012ff */
[----:B------:R-:W-:Y:S01]  /*6770*/  IMAD.X R123, RZ, RZ, R5, P3 ;  /* 0x000000ffff7b7224 */ /* 0x000fe200018e0605 */
[----:B------:R-:W-:-:S02]  /*6780*/  LOP3.LUT R32, R49, 0x380, RZ, 0xc0, !PT ;  /* 0x0000038031207812 */ /* 0x000fc400078ec0ff */
[----:B------:R-:W-:Y:S02]  /*6790*/  LOP3.LUT R10, R37, 0x380, RZ, 0xc0, !PT ;  /* 0x00000380250a7812 */ /* 0x000fe400078ec0ff */
[----:B------:R-:W-:Y:S02]  /*67a0*/  SHF.R.U64 R14, R14, 0x3, RZ ;  /* 0x000000030e0e7819 */ /* 0x000fe400000012ff */
[C---:B------:R-:W-:Y:S02]  /*67b0*/  IADD3 R57, P1, R4.reuse, 0x2040, RZ ;  /* 0x0000204004397810 */ /* 0x040fe40007f3e0ff */
[----:B------:R-:W-:Y:S02]  /*67c0*/  IADD3 R12, P3, R4, 0x6040, RZ ;  /* 0x00006040040c7810 */ /* 0x000fe40007f7e0ff */
[----:B------:R-:W-:Y:S01]  /*67d0*/  LOP3.LUT R8, R8, R33, RZ, 0x3c, !PT ;  /* 0x0000002108087212 */ /* 0x000fe200078e3cff */
[----:B------:R-:W-:Y:S01]  /*67e0*/  IMAD.X R115, RZ, RZ, R5, P1 ;  /* 0x000000ffff737224 */ /* 0x000fe200008e0605 */
[----:B------:R-:W-:-:S02]  /*67f0*/  SHF.R.U64 R32, R32, 0x3, RZ ;  /* 0x0000000320207819 */ /* 0x000fc400000012ff */
[----:B------:R-:W-:Y:S02]  /*6800*/  IADD3 R61, P2, R4, 0x2060, RZ ;  /* 0x00002060043d7810 */ /* 0x000fe40007f5e0ff */
[----:B------:R-:W-:Y:S02]  /*6810*/  LOP3.LUT R33, R36, 0x380, RZ, 0xc0, !PT ;  /* 0x0000038024217812 */ /* 0x000fe400078ec0ff */
[----:B------:R-:W-:Y:S01]  /*6820*/  SHF.R.U64 R10, R10, 0x3, RZ ;  /* 0x000000030a0a7819 */ /* 0x000fe200000012ff */
[----:B------:R-:W-:Y:S01]  /*6830*/  IMAD.X R119, RZ, RZ, R5, P2 ;  /* 0x000000ffff777224 */ /* 0x000fe200010e0605 */
[----:B------:R-:W-:Y:S02]  /*6840*/  LOP3.LUT R24, R14, R41, RZ, 0x3c, !PT ;  /* 0x000000290e187212 */ /* 0x000fe400078e3cff */
[----:B------:R-:W-:Y:S02]  /*6850*/  IADD3 R40, P4, R4, 0x4020, RZ ;  /* 0x0000402004287810 */ /* 0x000fe40007f9e0ff */
[----:B------:R-:W-:-:S02]  /*6860*/  LOP3.LUT R52, R32, R49, RZ, 0x3c, !PT ;  /* 0x0000003120347212 */ /* 0x000fc400078e3cff */
[----:B------:R-:W-:Y:S01]  /*6870*/  LOP3.LUT R41, R12, 0x380, RZ, 0xc0, !PT ;  /* 0x000003800c297812 */ /* 0x000fe200078ec0ff */
[--C-:B------:R-:W-:Y:S01]  /*6880*/  IMAD.X R127, RZ, RZ, R5.reuse, P4 ;  /* 0x000000ffff7f7224 */ /* 0x100fe200020e0605 */
[----:B------:R-:W-:Y:S02]  /*6890*/  LOP3.LUT R32, R61, 0x380, RZ, 0xc0, !PT ;  /* 0x000003803d207812 */ /* 0x000fe400078ec0ff */
[----:B------:R-:W-:Y:S02]  /*68a0*/  SHF.R.U64 R33, R33, 0x3, RZ ;  /* 0x0000000321217819 */ /* 0x000fe400000012ff */
[C---:B------:R-:W-:Y:S02]  /*68b0*/  IADD3 R44, P1, R4.reuse, 0x6000, RZ ;  /* 0x00006000042c7810 */ /* 0x040fe40007f3e0ff */
[----:B------:R-:W-:Y:S02]  /*68c0*/  IADD3 R73, P2, R4, 0x6020, RZ ;  /* 0x0000602004497810 */ /* 0x000fe40007f5e0ff */
[----:B------:R-:W-:Y:S01]  /*68d0*/  LOP3.LUT R10, R10, R37, RZ, 0x3c, !PT ;  /* 0x000000250a0a7212 */ /* 0x000fe200078e3cff */
[--C-:B------:R-:W-:Y:S01]  /*68e0*/  IMAD.X R139, RZ, RZ, R5.reuse, P1 ;  /* 0x000000ffff8b7224 */ /* 0x100fe200008e0605 */
[----:B------:R-:W-:Y:S01]  /*68f0*/  LOP3.LUT R37, R40, 0x380, RZ, 0xc0, !PT ;  /* 0x0000038028257812 */ /* 0x000fe200078ec0ff */
[----:B------:R-:W-:Y:S01]  /*6900*/  IMAD.X R143, RZ, RZ, R5, P2 ;  /* 0x000000ffff8f7224 */ /* 0x000fe200010e0605 */
[----:B------:R-:W-:-:S02]  /*6910*/  SHF.R.U64 R41, R41, 0x3, RZ ;  /* 0x0000000329297819 */ /* 0x000fc400000012ff */
[----:B------:R-:W-:Y:S02]  /*6920*/  LOP3.LUT R13, R4, 0x380, RZ, 0xc0, !PT ;  /* 0x00000380040d7812 */ /* 0x000fe400078ec0ff */
[----:B------:R-:W-:Y:S02]  /*6930*/  SHF.R.U64 R32, R32, 0x3, RZ ;  /* 0x0000000320207819 */ /* 0x000fe400000012ff */
[----:B------:R-:W-:Y:S02]  /*6940*/  LOP3.LUT R122, R33, R36, RZ, 0x3c, !PT ;  /* 0x00000024217a7212 */ /* 0x000fe400078e3cff */
[C---:B------:R-:W-:Y:S02]  /*6950*/  IADD3 R45, P5, R4.reuse, 0x2000, RZ ;  /* 0x00002000042d7810 */ /* 0x040fe40007fbe0ff */
[----:B------:R-:W-:Y:S02]  /*6960*/  IADD3 R69, P6, R4, 0x4060, RZ ;  /* 0x0000406004457810 */ /* 0x000fe40007fde0ff */
[----:B------:R-:W-:Y:S01]  /*6970*/  LOP3.LUT R33, R44, 0x380, RZ, 0xc0, !PT ;  /* 0x000003802c217812 */ /* 0x000fe200078ec0ff */
[--C-:B------:R-:W-:Y:S01]  /*6980*/  IMAD.X R29, RZ, RZ, R5.reuse, P5 ;  /* 0x000000ffff1d7224 */ /* 0x100fe200028e0605 */
[----:B------:R-:W-:Y:S01]  /*6990*/  SHF.R.U64 R37, R37, 0x3, RZ ;  /* 0x0000000325257819 */ /* 0x000fe200000012ff */
[----:B------:R-:W-:Y:S01]  /*69a0*/  IMAD.X R135, RZ, RZ, R5, P6 ;  /* 0x000000ffff877224 */ /* 0x000fe200030e0605 */
[----:B------:R-:W-:-:S02]  /*69b0*/  LOP3.LUT R12, R41, R12, RZ, 0x3c, !PT ;  /* 0x0000000c290c7212 */ /* 0x000fc400078e3cff */
[----:B------:R-:W-:Y:S02]  /*69c0*/  IADD3 R0, P4, R4, 0x6060, RZ ;  /* 0x0000606004007810 */ /* 0x000fe40007f9e0ff */
[----:B------:R-:W-:Y:S02]  /*69d0*/  SHF.R.U64 R13, R13, 0x3, RZ ;  /* 0x000000030d0d7819 */ /* 0x000fe400000012ff */
[----:B------:R-:W-:Y:S01]  /*69e0*/  LOP3.LUT R118, R32, R61, RZ, 0x3c, !PT ;  /* 0x0000003d20767212 */ /* 0x000fe200078e3cff */
[----:B------:R-:W-:Y:S01]  /*69f0*/  IMAD.X R15, RZ, RZ, R5, P4 ;  /* 0x000000ffff0f7224 */ /* 0x000fe200020e0605 */
[----:B------:R-:W-:Y:S02]  /*6a00*/  IADD3 R41, P2, R110, 0x3000, RZ ;  /* 0x000030006e297810 */ /* 0x000fe40007f5e0ff */
[----:B------:R-:W-:Y:S02]  /*6a10*/  LOP3.LUT R14, R57, 0x380, RZ, 0xc0, !PT ;  /* 0x00000380390e7812 */ /* 0x000fe400078ec0ff */
[----:B------:R-:W-:-:S02]  /*6a20*/  LOP3.LUT R32, R69, 0x380, RZ, 0xc0, !PT ;  /* 0x0000038045207812 */ /* 0x000fc400078ec0ff */
[----:B------:R-:W-:Y:S02]  /*6a30*/  LOP3.LUT R36, R73, 0x380, RZ, 0xc0, !PT ;  /* 0x0000038049247812 */ /* 0x000fe400078ec0ff */
[----:B------:R-:W-:Y:S02]  /*6a40*/  SHF.R.U64 R33, R33, 0x3, RZ ;  /* 0x0000000321217819 */ /* 0x000fe400000012ff */
[----:B------:R-:W-:Y:S02]  /*6a50*/  LOP3.LUT R28, R45, 0x380, RZ, 0xc0, !PT ;  /* 0x000003802d1c7812 */ /* 0x000fe400078ec0ff */
[----:B------:R-:W-:Y:S02]  /*6a60*/  IADD3 R65, P5, R4, 0x4040, RZ ;  /* 0x0000404004417810 */ /* 0x000fe40007fbe0ff */
[----:B------:R-:W-:Y:S02]  /*6a70*/  LOP3.LUT R126, R37, R40, RZ, 0x3c, !PT ;  /* 0x00000028257e7212 */ /* 0x000fe400078e3cff */
[----:B------:R-:W-:Y:S01]  /*6a80*/  LOP3.LUT R4, R13, R4, RZ, 0x3c, !PT ;  /* 0x000000040d047212 */ /* 0x000fe200078e3cff */
[--C-:B------:R-:W-:Y:S01]  /*6a90*/  IMAD.X R13, RZ, RZ, R5.reuse, P3 ;  /* 0x000000ffff0d7224 */ /* 0x100fe200018e0605 */
[----:B------:R-:W-:Y:S01]  /*6aa0*/  LOP3.LUT R40, R41, 0x380, RZ, 0xc0, !PT ;  /* 0x0000038029287812 */ /* 0x000fe200078ec0ff */
[----:B------:R-:W-:Y:S01]  /*6ab0*/  IMAD.X R131, RZ, RZ, R5, P5 ;  /* 0x000000ffff837224 */ /* 0x000fe200028e0605 */
[----:B------:R-:W-:-:S02]  /*6ac0*/  SHF.R.U64 R14, R14, 0x3, RZ ;  /* 0x000000030e0e7819 */ /* 0x000fc400000012ff */
[----:B------:R-:W-:Y:S02]  /*6ad0*/  SHF.R.U64 R32, R32, 0x3, RZ ;  /* 0x0000000320207819 */ /* 0x000fe400000012ff */
[----:B------:R-:W-:Y:S02]  /*6ae0*/  SHF.R.U64 R36, R36, 0x3, RZ ;  /* 0x0000000324247819 */ /* 0x000fe400000012ff */
[----:B------:R-:W-:Y:S02]  /*6af0*/  LOP3.LUT R138, R33, R44, RZ, 0x3c, !PT ;  /* 0x0000002c218a7212 */ /* 0x000fe400078e3cff */
[----:B------:R-:W-:Y:S02]  /*6b00*/  SHF.R.U64 R28, R28, 0x3, RZ ;  /* 0x000000031c1c7819 */ /* 0x000fe400000012ff */
[C---:B------:R-:W-:Y:S02]  /*6b10*/  IADD3 R33, P4, R110.reuse, 0x1000, RZ ;  /* 0x000010006e217810 */ /* 0x040fe40007f9e0ff */
[----:B------:R-:W-:-:S02]  /*6b20*/  IADD3 R37, P3, R110, 0x2000, RZ ;  /* 0x000020006e257810 */ /* 0x000fc40007f7e0ff */
[----:B------:R-:W-:Y:S02]  /*6b30*/  SHF.R.U64 R40, R40, 0x3, RZ ;  /* 0x0000000328287819 */ /* 0x000fe400000012ff */
[----:B------:R-:W-:Y:S02]  /*6b40*/  LOP3.LUT R114, R14, R57, RZ, 0x3c, !PT ;  /* 0x000000390e727212 */ /* 0x000fe400078e3cff */
[----:B------:R-:W-:Y:S02]  /*6b50*/  LOP3.LUT R134, R32, R69, RZ, 0x3c, !PT ;  /* 0x0000004520867212 */ /* 0x000fe400078e3cff */
[----:B------:R-:W-:Y:S02]  /*6b60*/  LOP3.LUT R142, R36, R73, RZ, 0x3c, !PT ;  /* 0x00000049248e7212 */ /* 0x000fe400078e3cff */
[----:B------:R-:W-:Y:S02]  /*6b70*/  LOP3.LUT R28, R28, R45, RZ, 0x3c, !PT ;  /* 0x0000002d1c1c7212 */ /* 0x000fe400078e3cff */
[----:B------:R-:W-:-:S02]  /*6b80*/  LOP3.LUT R14, R65, 0x380, RZ, 0xc0, !PT ;  /* 0x00000380410e7812 */ /* 0x000fc400078ec0ff */
[----:B------:R-:W-:Y:S02]  /*6b90*/  LOP3.LUT R32, R33, 0x380, RZ, 0xc0, !PT ;  /* 0x0000038021207812 */ /* 0x000fe400078ec0ff */
[----:B------:R-:W-:Y:S02]  /*6ba0*/  LOP3.LUT R36, R37, 0x380, RZ, 0xc0, !PT ;  /* 0x0000038025247812 */ /* 0x000fe400078ec0ff */
[----:B------:R-:W-:Y:S02]  /*6bb0*/  LOP3.LUT R45, R0, 0x380, RZ, 0xc0, !PT ;  /* 0x00000380002d7812 */ /* 0x000fe400078ec0ff */
[----:B------:R-:W-:Y:S01]  /*6bc0*/  LOP3.LUT R40, R40, R41, RZ, 0x3c, !PT ;  /* 0x0000002928287212 */ /* 0x000fe200078e3cff */
[----:B------:R-:W-:Y:S01]  /*6bd0*/  IMAD.X R41, RZ, RZ, R111, P2 ;  /* 0x000000ffff297224 */ /* 0x000fe200010e066f */
[----:B------:R-:W-:Y:S02]  /*6be0*/  SHF.R.U64 R14, R14, 0x3, RZ ;  /* 0x000000030e0e7819 */ /* 0x000fe400000012ff */
[----:B------:R-:W-:-:S02]  /*6bf0*/  SHF.R.U64 R32, R32, 0x3, RZ ;  /* 0x0000000320207819 */ /* 0x000fc400000012ff */
[----:B------:R-:W-:Y:S02]  /*6c00*/  SHF.R.U64 R36, R36, 0x3, RZ ;  /* 0x0000000324247819 */ /* 0x000fe400000012ff */
[----:B------:R-:W-:Y:S02]  /*6c10*/  IADD3 R69, P2, R110, 0x9000, RZ ;  /* 0x000090006e457810 */ /* 0x000fe40007f5e0ff */
[----:B------:R-:W-:Y:S02]  /*6c20*/  SHF.R.U64 R45, R45, 0x3, RZ ;  /* 0x000000032d2d7819 */ /* 0x000fe400000012ff */
[----:B------:R-:W-:Y:S02]  /*6c30*/  LOP3.LUT R130, R14, R65, RZ, 0x3c, !PT ;  /* 0x000000410e827212 */ /* 0x000fe400078e3cff */
[----:B------:R-:W-:Y:S01]  /*6c40*/  LOP3.LUT R32, R32, R33, RZ, 0x3c, !PT ;  /* 0x0000002120207212 */ /* 0x000fe200078e3cff */
[--C-:B------:R-:W-:Y:S01]  /*6c50*/  IMAD.X R33, RZ, RZ, R111.reuse, P4 ;  /* 0x000000ffff217224 */ /* 0x100fe200020e066f */
[----:B------:R-:W-:Y:S01]  /*6c60*/  LOP3.LUT R36, R36, R37, RZ, 0x3c, !PT ;  /* 0x0000002524247212 */ /* 0x000fe200078e3cff */
[----:B------:R-:W-:Y:S01]  /*6c70*/  IMAD.X R37, RZ, RZ, R111, P3 ;  /* 0x000000ffff257224 */ /* 0x000fe200018e066f */
[----:B------:R-:W-:-:S02]  /*6c80*/  LOP3.LUT R68, R69, 0x380, RZ, 0xc0, !PT ;  /* 0x0000038045447812 */ /* 0x000fc400078ec0ff */
[----:B------:R-:W-:Y:S02]  /*6c90*/  LOP3.LUT R14, R45, R0, RZ, 0x3c, !PT ;  /* 0x000000002d0e7212 */ /* 0x000fe400078e3cff */
[C---:B------:R-:W-:Y:S02]  /*6ca0*/  IADD3 R45, P1, R110.reuse, 0x4000, RZ ;  /* 0x000040006e2d7810 */ /* 0x040fe40007f3e0ff */
[C---:B------:R-:W-:Y:S02]  /*6cb0*/  IADD3 R49, P6, R110.reuse, 0x5000, RZ ;  /* 0x000050006e317810 */ /* 0x040fe40007fde0ff */
[C---:B------:R-:W-:Y:S02]  /*6cc0*/  IADD3 R57, P5, R110.reuse, 0x6000, RZ ;  /* 0x000060006e397810 */ /* 0x040fe40007fbe0ff */
[C---:B------:R-:W-:Y:S02]  /*6cd0*/  IADD3 R61, P4, R110.reuse, 0x7000, RZ ;  /* 0x000070006e3d7810 */ /* 0x040fe40007f9e0ff */
[----:B------:R-:W-:-:S02]  /*6ce0*/  IADD3 R65, P3, R110, 0x8000, RZ ;  /* 0x000080006e417810 */ /* 0x000fc40007f7e0ff */
[----:B------:R-:W-:Y:S02]  /*6cf0*/  SHF.R.U64 R68, R68, 0x3, RZ ;  /* 0x0000000344447819 */ /* 0x000fe400000012ff */
[----:B------:R-:W-:Y:S02]  /*6d00*/  LOP3.LUT R44, R45, 0x380, RZ, 0xc0, !PT ;  /* 0x000003802d2c7812 */ /* 0x000fe400078ec0ff */
[----:B------:R-:W-:Y:S02]  /*6d10*/  LOP3.LUT R48, R49, 0x380, RZ, 0xc0, !PT ;  /* 0x0000038031307812 */ /* 0x000fe400078ec0ff */
[----:B------:R-:W-:Y:S02]  /*6d20*/  LOP3.LUT R56, R57, 0x380, RZ, 0xc0, !PT ;  /* 0x0000038039387812 */ /* 0x000fe400078ec0ff */
[----:B------:R-:W-:Y:S02]  /*6d30*/  LOP3.LUT R60, R61, 0x380, RZ, 0xc0, !PT ;  /* 0x000003803d3c7812 */ /* 0x000fe400078ec0ff */
[----:B------:R-:W-:-:S02]  /*6d40*/  LOP3.LUT R64, R65, 0x380, RZ, 0xc0, !PT ;  /* 0x0000038041407812 */ /* 0x000fc400078ec0ff */
[----:B------:R-:W-:Y:S01]  /*6d50*/  LOP3.LUT R68, R68, R69, RZ, 0x3c, !PT ;  /* 0x0000004544447212 */ /* 0x000fe200078e3cff */
[----:B------:R-:W-:Y:S01]  /*6d60*/  IMAD.X R69, RZ, RZ, R111, P2 ;  /* 0x000000ffff457224 */ /* 0x000fe200010e066f */
[----:B------:R-:W-:Y:S02]  /*6d70*/  MOV R223, R4 ;  /* 0x0000000400df7202 */ /* 0x000fe40000000f00 */
[----:B------:R-:W-:Y:S02]  /*6d80*/  F2FP.BF16.F32.PACK_AB R5, R27, R26 ;  /* 0x0000001a1b05723e */ /* 0x000fe400000010ff */
[----:B------:R-:W-:Y:S02]  /*6d90*/  LOP3.LUT R0, R110, 0x380, RZ, 0xc0, !PT ;  /* 0x000003806e007812 */ /* 0x000fe400078ec0ff */
[----:B------:R-:W-:Y:S02]  /*6da0*/  SHF.R.U64 R44, R44, 0x3, RZ ;  /* 0x000000032c2c7819 */ /* 0x000fe400000012ff */
[----:B------:R-:W-:-:S02]  /*6db0*/  SHF.R.U64 R48, R48, 0x3, RZ ;  /* 0x0000000330307819 */ /* 0x000fc400000012ff */
[----:B------:R-:W-:Y:S02]  /*6dc0*/  SHF.R.U64 R56, R56, 0x3, RZ ;  /* 0x0000000338387819 */ /* 0x000fe400000012ff */
[----:B------:R-:W-:Y:S02]  /*6dd0*/  SHF.R.U64 R60, R60, 0x3, RZ ;  /* 0x000000033c3c7819 */ /* 0x000fe400000012ff */
[----:B------:R-:W-:Y:S02]  /*6de0*/  SHF.R.U64 R64, R64, 0x3, RZ ;  /* 0x0000000340407819 */ /* 0x000fe400000012ff */
[----:B------:R-:W-:Y:S02]  /*6df0*/  IADD3 R27, P2, R110, 0xf000, RZ ;  /* 0x0000f0006e1b7810 */ /* 0x000fe40007f5e0ff */
[----:B------:R-:W-:Y:S01]  /*6e00*/  F2FP.BF16.F32.PACK_AB R4, R206, R208 ;  /* 0x000000d0ce04723e */ /* 0x000fe200000010ff */
[----:B------:R-:W-:Y:S01]  /*6e10*/  BAR.SYNC.DEFER_BLOCKING 0x1, 0x100 ;  /* 0x0044000000007b1d */ /* 0x000fe20000010000 */
[----:B------:R-:W-:Y:S01]  /*6e20*/  SHF.R.U64 R31, R0, 0x3, RZ ;  /* 0x00000003001f7819 */ /* 0x000fe200000012ff */
[--C-:B------:R-:W-:Y:S01]  /*6e30*/  IMAD.X R93, RZ, RZ, R111.reuse, P2 ;  /* 0x000000ffff5d7224 */ /* 0x100fe200010e066f */
[----:B------:R-:W-:Y:S01]  /*6e40*/  LOP3.LUT R44, R44, R45, RZ, 0x3c, !PT ;  /* 0x0000002d2c2c7212 */ /* 0x000fe200078e3cff */
        /* <DEDUP_REMOVED lines=8> */
[----:B------:R-:W-:Y:S01]  /*6ed0*/  IMAD.X R65, RZ, RZ, R111, P3 ;  /* 0x000000ffff417224 */ /* 0x000fe200018e066f */
[----:B------:R-:W-:-:S02]  /*6ee0*/  LOP3.LUT R0, R27, 0x380, RZ, 0xc0, !PT ;  /* 0x000003801b007812 */ /* 0x000fc400078ec0ff */
[C---:B------:R-:W-:Y:S02]  /*6ef0*/  IADD3 R73, P1, R110.reuse, 0xa000, RZ ;  /* 0x0000a0006e497810 */ /* 0x040fe40007f3e0ff */
[C---:B------:R-:W-:Y:S02]  /*6f00*/  IADD3 R77, P6, R110.reuse, 0xb000, RZ ;  /* 0x0000b0006e4d7810 */ /* 0x040fe40007fde0ff */
[C---:B------:R-:W-:Y:S02]  /*6f10*/  IADD3 R81, P5, R110.reuse, 0xc000, RZ ;  /* 0x0000c0006e517810 */ /* 0x040fe40007fbe0ff */
[C---:B------:R-:W-:Y:S02]  /*6f20*/  IADD3 R85, P4, R110.reuse, 0xd000, RZ ;  /* 0x0000d0006e557810 */ /* 0x040fe40007f9e0ff */
[----:B------:R-:W-:Y:S01]  /*6f30*/  IADD3 R89, P3, R110, 0xe000, RZ ;  /* 0x0000e0006e597810 */ /* 0x000fe20007f7e0ff */
[----:B------:R0:W-:Y:S01]  /*6f40*/  STSM.16.M88.4 [R223], R4 ;  /* 0x00000004df007844 */ /* 0x0001e20000000200 */
[----:B------:R-:W-:-:S02]  /*6f50*/  LOP3.LUT R110, R31, R110, RZ, 0x3c, !PT ;  /* 0x0000006e1f6e7212 */ /* 0x000fc400078e3cff */
[----:B------:R-:W-:Y:S02]  /*6f60*/  SHF.R.U64 R0, R0, 0x3, RZ ;  /* 0x0000000300007819 */ /* 0x000fe400000012ff */
[----:B------:R-:W-:Y:S02]  /*6f70*/  MOV R31, R8 ;  /* 0x00000008001f7202 */ /* 0x000fe40000000f00 */
[----:B------:R-:W-:Y:S02]  /*6f80*/  MOV R30, R10 ;  /* 0x0000000a001e7202 */ /* 0x000fe40000000f00 */
[----:B------:R-:W-:Y:S02]  /*6f90*/  F2FP.BF16.F32.PACK_AB R8, R201, R202 ;  /* 0x000000cac908723e */ /* 0x000fe400000010ff */
[----:B------:R-:W-:Y:S02]  /*6fa0*/  F2FP.BF16.F32.PACK_AB R9, R43, R42 ;  /* 0x0000002a2b09723e */ /* 0x000fe400000010ff */
[----:B------:R-:W-:-:S02]  /*6fb0*/  F2FP.BF16.F32.PACK_AB R10, R199, R200 ;  /* 0x000000c8c70a723e */ /* 0x000fc400000010ff */
[----:B------:R-:W-:Y:S02]  /*6fc0*/  F2FP.BF16.F32.PACK_AB R11, R47, R46 ;  /* 0x0000002e2f0b723e */ /* 0x000fe400000010ff */
[----:B0-----:R-:W-:Y:S02]  /*6fd0*/  F2FP.BF16.F32.PACK_AB R4, R205, R207 ;  /* 0x000000cfcd04723e */ /* 0x001fe400000010ff */
[----:B------:R-:W-:Y:S02]  /*6fe0*/  F2FP.BF16.F32.PACK_AB R5, R35, R34 ;  /* 0x000000222305723e */ /* 0x000fe400000010ff */
[----:B------:R-:W-:Y:S02]  /*6ff0*/  F2FP.BF16.F32.PACK_AB R6, R203, R204 ;  /* 0x000000cccb06723e */ /* 0x000fe400000010ff */
[----:B------:R-:W-:Y:S02]  /*7000*/  F2FP.BF16.F32.PACK_AB R7, R39, R38 ;  /* 0x000000262707723e */ /* 0x000fe400000010ff */
[----:B------:R-:W-:-:S02]  /*7010*/  MOV R34, R12 ;  /* 0x0000000c00227202 */ /* 0x000fc40000000f00 */
[----:B------:R-:W-:Y:S01]  /*7020*/  MOV R35, R14 ;  /* 0x0000000e00237202 */ /* 0x000fe20000000f00 */
[----:B------:R0:W-:Y:S01]  /*7030*/  STSM.16.M88.4 [R31], R4 ;  /* 0x000000041f007844 */ /* 0x0001e20000000200 */
[----:B------:R-:W-:Y:S02]  /*7040*/  LOP3.LUT R92, R0, R27, RZ, 0x3c, !PT ;  /* 0x0000001b005c7212 */ /* 0x000fe400078e3cff */
[----:B------:R-:W-:Y:S01]  /*7050*/  MOV R206, R24 ;  /* 0x0000001800ce7202 */ /* 0x000fe20000000f00 */
[----:B------:R1:W-:Y:S01]  /*7060*/  STSM.16.M88.4 [R30], R8 ;  /* 0x000000081e007844 */ /* 0x0003e20000000200 */
[----:B------:R-:W-:Y:S02]  /*7070*/  F2FP.BF16.F32.PACK_AB R12, R197, R198 ;  /* 0x000000c6c50c723e */ /* 0x000fe400000010ff */
[----:B------:R-:W-:Y:S02]  /*7080*/  F2FP.BF16.F32.PACK_AB R13, R51, R50 ;  /* 0x00000032330d723e */ /* 0x000fe400000010ff */
[----:B------:R-:W-:-:S02]  /*7090*/  F2FP.BF16.F32.PACK_AB R14, R195, R196 ;  /* 0x000000c4c30e723e */ /* 0x000fc400000010ff */
[----:B------:R-:W-:Y:S02]  /*70a0*/  F2FP.BF16.F32.PACK_AB R15, R55, R54 ;  /* 0x00000036370f723e */ /* 0x000fe400000010ff */
[----:B------:R-:W-:Y:S02]  /*70b0*/  MOV R208, R28 ;  /* 0x0000001c00d07202 */ /* 0x000fe40000000f00 */
[----:B------:R-:W-:Y:S01]  /*70c0*/  F2FP.BF16.F32.PACK_AB R24, R193, R194 ;  /* 0x000000c2c118723e */ /* 0x000fe200000010ff */
[----:B------:R-:W-:Y:S01]  /*70d0*/  STSM.16.M88.4 [R206], R12 ;  /* 0x0000000cce007844 */ /* 0x000fe20000000200 */
[----:B------:R-:W-:Y:S02]  /*70e0*/  F2FP.BF16.F32.PACK_AB R25, R59, R58 ;  /* 0x0000003a3b19723e */ /* 0x000fe400000010ff */
[----:B------:R-:W-:Y:S02]  /*70f0*/  F2FP.BF16.F32.PACK_AB R26, R191, R192 ;  /* 0x000000c0bf1a723e */ /* 0x000fe400000010ff */
[----:B------:R-:W-:-:S02]  /*7100*/  F2FP.BF16.F32.PACK_AB R27, R63, R62 ;  /* 0x0000003e3f1b723e */ /* 0x000fc400000010ff */
[----:B------:R-:W-:Y:S02]  /*7110*/  MOV R52, R52 ;  /* 0x0000003400347202 */ /* 0x000fe40000000f00 */
[----:B0-----:R-:W-:Y:S01]  /*7120*/  F2FP.BF16.F32.PACK_AB R4, R183, R190 ;  /* 0x000000beb704723e */ /* 0x001fe200000010ff */
[----:B------:R-:W-:Y:S01]  /*7130*/  STSM.16.M88.4 [R208], R24 ;  /* 0x00000018d0007844 */ /* 0x000fe20000000200 */
[----:B------:R-:W-:Y:S02]  /*7140*/  F2FP.BF16.F32.PACK_AB R5, R67, R66 ;  /* 0x000000424305723e */ /* 0x000fe400000010ff */
[----:B------:R-:W-:Y:S02]  /*7150*/  F2FP.BF16.F32.PACK_AB R6, R181, R182 ;  /* 0x000000b6b506723e */ /* 0x000fe400000010ff */
[----:B------:R-:W-:Y:S02]  /*7160*/  F2FP.BF16.F32.PACK_AB R7, R71, R70 ;  /* 0x000000464707723e */ /* 0x000fe400000010ff */
[----:B------:R-:W-:-:S02]  /*7170*/  MOV R114, R114 ;  /* 0x0000007200727202 */ /* 0x000fc40000000f00 */
[----:B-1----:R-:W-:Y:S01]  /*7180*/  F2FP.BF16.F32.PACK_AB R8, R179, R180 ;  /* 0x000000b4b308723e */ /* 0x002fe200000010ff */
[----:B------:R0:W-:Y:S01]  /*7190*/  STSM.16.M88.4 [R52], R4 ;  /* 0x0000000434007844 */ /* 0x0001e20000000200 */
[----:B------:R-:W-:Y:S02]  /*71a0*/  F2FP.BF16.F32.PACK_AB R9, R75, R74 ;  /* 0x0000004a4b09723e */ /* 0x000fe400000010ff */
[----:B------:R-:W-:Y:S02]  /*71b0*/  F2FP.BF16.F32.PACK_AB R10, R177, R178 ;  /* 0x000000b2b10a723e */ /* 0x000fe400000010ff */
[----:B------:R-:W-:Y:S02]  /*71c0*/  F2FP.BF16.F32.PACK_AB R11, R79, R78 ;  /* 0x0000004e4f0b723e */ /* 0x000fe400000010ff */
[----:B------:R-:W-:Y:S02]  /*71d0*/  MOV R118, R118 ;  /* 0x0000007600767202 */ /* 0x000fe40000000f00 */
[----:B------:R-:W-:Y:S01]  /*71e0*/  F2FP.BF16.F32.PACK_AB R28, R175, R176 ;  /* 0x000000b0af1c723e */ /* 0x000fe200000010ff */
[----:B------:R-:W-:Y:S01]  /*71f0*/  STSM.16.M88.4 [R114], R8 ;  /* 0x0000000872007844 */ /* 0x000fe20000000200 */
[----:B------:R-:W-:-:S02]  /*7200*/  F2FP.BF16.F32.PACK_AB R29, R83, R82 ;  /* 0x00000052531d723e */ /* 0x000fc400000010ff */
[----:B------:R-:W-:Y:S02]  /*7210*/  F2FP.BF16.F32.PACK_AB R30, R173, R174 ;  /* 0x000000aead1e723e */ /* 0x000fe400000010ff */
[----:B------:R-:W-:Y:S02]  /*7220*/  F2FP.BF16.F32.PACK_AB R31, R87, R86 ;  /* 0x00000056571f723e */ /* 0x000fe400000010ff */
[----:B------:R-:W-:Y:S02]  /*7230*/  MOV R0, R122 ;  /* 0x0000007a00007202 */ /* 0x000fe40000000f00 */
[----:B0-----:R-:W-:Y:S01]  /*7240*/  F2FP.BF16.F32.PACK_AB R52, R169, R172 ;  /* 0x000000aca934723e */ /* 0x001fe200000010ff */
[----:B------:R-:W-:Y:S01]  /*7250*/  STSM.16.M88.4 [R118], R28 ;  /* 0x0000001c76007844 */ /* 0x000fe20000000200 */
[----:B------:R-:W-:Y:S02]  /*7260*/  F2FP.BF16.F32.PACK_AB R53, R91, R90 ;  /* 0x0000005a5b35723e */ /* 0x000fe400000010ff */
[----:B------:R-:W-:-:S02]  /*7270*/  F2FP.BF16.F32.PACK_AB R54, R159, R167 ;  /* 0x000000a79f36723e */ /* 0x000fc400000010ff */
[----:B------:R-:W-:Y:S02]  /*7280*/  F2FP.BF16.F32.PACK_AB R55, R95, R94 ;  /* 0x0000005e5f37723e */ /* 0x000fe400000010ff */
[----:B------:R-:W-:Y:S02]  /*7290*/  MOV R126, R126 ;  /* 0x0000007e007e7202 */ /* 0x000fe40000000f00 */
[----:B------:R-:W-:Y:S01]  /*72a0*/  MOV R130, R130 ;  /* 0x0000008200827202 */ /* 0x000fe20000000f00 */
[----:B------:R-:W-:Y:S01]  /*72b0*/  STSM.16.M88.4 [R0], R52 ;  /* 0x0000003400007844 */ /* 0x000fe20000000200 */
[----:B------:R-:W-:Y:S02]  /*72c0*/  MOV R134, R134 ;  /* 0x0000008600867202 */ /* 0x000fe40000000f00 */
[----:B------:R-:W-:Y:S01]  /*72d0*/  MOV R138, R138 ;  /* 0x0000008a008a7202 */ /* 0x000fe20000000f00 */
[----:B------:R-:W-:Y:S01]  /*72e0*/  STSM.16.M88.4 [R126], R96 ;  /* 0x000000607e007844 */ /* 0x000fe20000000200 */
[----:B------:R-:W-:-:S02]  /*72f0*/  F2FP.BF16.F32.PACK_AB R122, R125, R124 ;  /* 0x0000007c7d7a723e */ /* 0x000fc400000010ff */
[----:B------:R-:W-:Y:S01]  /*7300*/  F2FP.BF16.F32.PACK_AB R123, R161, R160 ;  /* 0x000000a0a17b723e */ /* 0x000fe200000010ff */
[----:B------:R0:W-:Y:S01]  /*7310*/  STSM.16.M88.4 [R130], R104 ;  /* 0x0000006882007844 */ /* 0x0001e20000000200 */
[----:B------:R-:W-:Y:S02]  /*7320*/  F2FP.BF16.F32.PACK_AB R128, R129, R128 ;  /* 0x000000808180723e */ /* 0x000fe400000010ff */
[----:B------:R-:W-:Y:S01]  /*7330*/  MOV R142, R142 ;  /* 0x0000008e008e7202 */ /* 0x000fe20000000f00 */
[----:B------:R1:W-:Y:S01]  /*7340*/  STSM.16.M88.4 [R134], R152 ;  /* 0x0000009886007844 */ /* 0x0003e20000000200 */
[----:B------:R-:W-:Y:S02]  /*7350*/  F2FP.BF16.F32.PACK_AB R129, R163, R162 ;  /* 0x000000a2a381723e */ /* 0x000fe400000010ff */
[----:B------:R-:W-:Y:S01]  /*7360*/  F2FP.BF16.F32.PACK_AB R131, R165, R164 ;  /* 0x000000a4a583723e */ /* 0x000fe200000010ff */
[----:B------:R1:W-:Y:S01]  /*7370*/  STSM.16.M88.4 [R138], R120 ;  /* 0x000000788a007844 */ /* 0x0003e20000000200 */
[----:B------:R-:W-:-:S02]  /*7380*/  F2FP.BF16.F32.PACK_AB R144, R145, R144 ;  /* 0x000000909190723e */ /* 0x000fc400000010ff */
[----:B------:R-:W-:Y:S02]  /*7390*/  F2FP.BF16.F32.PACK_AB R4, R137, R136 ;  /* 0x000000888904723e */ /* 0x000fe400000010ff */
[----:B------:R-:W-:Y:S02]  /*73a0*/  F2FP.BF16.F32.PACK_AB R5, R168, R166 ;  /* 0x000000a6a805723e */ /* 0x000fe400000010ff */
[----:B------:R-:W-:Y:S02]  /*73b0*/  F2FP.BF16.F32.PACK_AB R6, R141, R140 ;  /* 0x0000008c8d06723e */ /* 0x000fe400000010ff */
[----:B0-----:R-:W-:Y:S02]  /*73c0*/  F2FP.BF16.F32.PACK_AB R130, R133, R132 ;  /* 0x000000848582723e */ /* 0x001fe400000010ff */
[----:B------:R-:W-:Y:S02]  /*73d0*/  F2FP.BF16.F32.PACK_AB R7, R171, R170 ;  /* 0x000000aaab07723e */ /* 0x000fe400000010ff */
[----:B------:R-:W-:Y:S01]  /*73e0*/  F2FP.BF16.F32.PACK_AB R145, R147, R146 ;  /* 0x000000929391723e */ /* 0x000fe200000010ff */
[----:B------:R1:W-:Y:S01]  /*73f0*/  STSM.16.M88.4 [R142], R128 ;  /* 0x000000808e007844 */ /* 0x0003e20000000200 */
[----:B------:R-:W-:-:S02]  /*7400*/  LOP3.LUT R72, R73, 0x380, RZ, 0xc0, !PT ;  /* 0x0000038049487812 */ /* 0x000fc400078ec0ff */
[----:B------:R-:W-:Y:S01]  /*7410*/  LOP3.LUT R76, R77, 0x380, RZ, 0xc0, !PT ;  /* 0x000003804d4c7812 */ /* 0x000fe200078ec0ff */
[----:B------:R1:W-:Y:S01]  /*7420*/  STSM.16.M88.4 [R34], R4 ;  /* 0x0000000422007844 */ /* 0x0003e20000000200 */
[----:B------:R-:W-:Y:S02]  /*7430*/  LOP3.LUT R80, R81, 0x380, RZ, 0xc0, !PT ;  /* 0x0000038051507812 */ /* 0x000fe400078ec0ff */
[----:B------:R-:W-:Y:S02]  /*7440*/  LOP3.LUT R84, R85, 0x380, RZ, 0xc0, !PT ;  /* 0x0000038055547812 */ /* 0x000fe400078ec0ff */
[----:B------:R-:W-:Y:S02]  /*7450*/  LOP3.LUT R88, R89, 0x380, RZ, 0xc0, !PT ;  /* 0x0000038059587812 */ /* 0x000fe400078ec0ff */
[----:B------:R-:W-:Y:S02]  /*7460*/  F2FP.BF16.F32.PACK_AB R146, R149, R148 ;  /* 0x000000949592723e */ /* 0x000fe400000010ff */
[----:B------:R-:W-:-:S02]  /*7470*/  F2FP.BF16.F32.PACK_AB R147, R151, R150 ;  /* 0x000000969793723e */ /* 0x000fc400000010ff */
[----:B------:R-:W-:Y:S02]  /*7480*/  SHF.R.U64 R72, R72, 0x3, RZ ;  /* 0x0000000348487819 */ /* 0x000fe400000012ff */
[----:B------:R-:W-:Y:S01]  /*7490*/  SHF.R.U64 R76, R76, 0x3, RZ ;  /* 0x000000034c4c7819 */ /* 0x000fe200000012ff */
[----:B------:R1:W-:Y:S01]  /*74a0*/  STSM.16.M88.4 [R35], R144 ;  /* 0x0000009023007844 */ /* 0x0003e20000000200 */
[----:B------:R-:W-:Y:S02]  /*74b0*/  SHF.R.U64 R80, R80, 0x3, RZ ;  /* 0x0000000350507819 */ /* 0x000fe400000012ff */
[----:B------:R-:W-:Y:S02]  /*74c0*/  SHF.R.U64 R84, R84, 0x3, RZ ;  /* 0x0000000354547819 */ /* 0x000fe400000012ff */
[----:B------:R-:W-:Y:S02]  /*74d0*/  SHF.R.U64 R88, R88, 0x3, RZ ;  /* 0x0000000358587819 */ /* 0x000fe400000012ff */
        /* <DEDUP_REMOVED lines=10> */
[----:B------:R-:W-:Y:S06]  /*7580*/  BAR.SYNC.DEFER_BLOCKING 0x1, 0x100 ;  /* 0x0044000000007b1d */ /* 0x000fec0000010000 */
[----:B-1----:R-:W-:Y:S05]  /*7590*/  @P0 BRA `(.L_x_39) ;  /* 0x0000000000cc0947 */ /* 0x002fea0003800000 */
[----:B------:R-:W0:Y:S01]  /*75a0*/  LDC R8, c[0x0][0xbe8] ;  /* 0x0002fa00ff087b82 */ /* 0x000e220000000800 */
[----:B------:R-:W-:Y:S01]  /*75b0*/  IMAD R0, RZ, RZ, -UR44 ;  /* 0x8000002cff007e24 */ /* 0x000fe2000f8e02ff */
[----:B------:R-:W-:Y:S01]  /*75c0*/  ULDC.64 UR8, c[0x0][0xb90] ;  /* 0x0002e40000087ab9 */ /* 0x000fe20000000a00 */
[----:B------:R-:W-:Y:S01]  /*75d0*/  IMAD.MOV R12, RZ, RZ, -R18 ;  /* 0x000000ffff0c7224 */ /* 0x000fe200078e0a12 */
[----:B------:R-:W-:Y:S02]  /*75e0*/  UIMAD UR6, UR10, UR8, URZ ;  /* 0x000000080a0672a4 */ /* 0x000fe4000f8e023f */
[----:B------:R-:W-:Y:S02]  /*75f0*/  UIMAD.WIDE.U32 UR4, UR7, UR8, URZ ;  /* 0x00000008070472a5 */ /* 0x000fe4000f8e003f */
[----:B------:R-:W1:Y:S01]  /*7600*/  LDC R13, c[0x0][0xc38] ;  /* 0x00030e00ff0d7b82 */ /* 0x000e620000000800 */
[----:B------:R-:W-:-:S04]  /*7610*/  UIMAD UR6, UR7, UR9, UR6 ;  /* 0x00000009070672a4 */ /* 0x000fc8000f8e0206 */
[----:B------:R-:W-:-:S03]  /*7620*/  UIADD3 UR6, UR5, UR6, URZ ;  /* 0x0000000605067290 */ /* 0x000fc6000fffe03f */
[----:B------:R-:W2:Y:S01]  /*7630*/  LDC.64 R10, c[0x0][0xb98] ;  /* 0x0002e600ff0a7b82 */ /* 0x000ea20000000a00 */
[----:B0-----:R-:W-:Y:S01]  /*7640*/  ISETP.NE.AND P0, PT, R8, 0x1, PT ;  /* 0x000000010800780c */ /* 0x001fe20003f05270 */
[----:B-1----:R-:W-:-:S04]  /*7650*/  IMAD R13, R13, R0, UR46 ;  /* 0x0000002e0d0d7e24 */ /* 0x002fc8000f8e0200 */
[----:B------:R-:W-:-:S08]  /*7660*/  IMAD R15, R13, 0x40, R214 ;  /* 0x000000400d0f7824 */ /* 0x000fd000078e02d6 */
[----:B------:R-:W0:Y:S01]  /*7670*/  @P0 LDC R4, c[0x0][0xbec] ;  /* 0x0002fb00ff040b82 */ /* 0x000e220000000800 */
[----:B------:R-:W-:Y:S02]  /*7680*/  IMAD R13, R13, 0x40, R2 ;  /* 0x000000400d0d7824 */ /* 0x000fe400078e0202 */
[----:B------:R-:W-:-:S05]  /*7690*/  IMAD.MOV.U32 R7, RZ, RZ, R15 ;  /* 0x000000ffff077224 */ /* 0x000fca00078e000f */
[----:B------:R-:W1:Y:S01]  /*76a0*/  @P0 LDC R5, c[0x0][0xbf0] ;  /* 0x0002fc00ff050b82 */ /* 0x000e620000000800 */
[----:B0-----:R-:W-:-:S04]  /*76b0*/  @P0 IMAD.HI.U32 R0, R15, R4, RZ ;  /* 0x000000040f000227 */ /* 0x001fc800078e00ff */
[----:B------:R-:W-:Y:S01]  /*76c0*/  IMAD.U32 R4, RZ, RZ, UR4 ;  /* 0x00000004ff047e24 */ /* 0x000fe2000f8e00ff */
[----:B-1----:R-:W-:Y:S01]  /*76d0*/  @P0 SHF.R.U32.HI R7, RZ, R5, R0 ;  /* 0x00000005ff070219 */ /* 0x002fe20000011600 */
[----:B------:R-:W-:Y:S01]  /*76e0*/  IMAD.U32 R5, RZ, RZ, UR5 ;  /* 0x00000005ff057e24 */ /* 0x000fe2000f8e00ff */
[----:B------:R-:W-:Y:S01]  /*76f0*/  ULDC.64 UR4, c[0x0][0xb88] ;  /* 0x0002e20000047ab9 */ /* 0x000fe20000000a00 */
[----:B------:R-:W-:Y:S02]  /*7700*/  IMAD.U32 R5, RZ, RZ, UR6 ;  /* 0x00000006ff057e24 */ /* 0x000fe4000f8e00ff */
[----:B------:R-:W-:Y:S02]  /*7710*/  IMAD.MOV R9, RZ, RZ, -R7 ;  /* 0x000000ffff097224 */ /* 0x000fe400078e0a07 */
[----:B--2---:R-:W-:Y:S02]  /*7720*/  IMAD R0, R10, UR11, RZ ;  /* 0x0000000b0a007c24 */ /* 0x004fe4000f8e02ff */
[----:B------:R-:W-:-:S02]  /*7730*/  IMAD R9, R8, R9, R15 ;  /* 0x0000000908097224 */ /* 0x000fc400078e020f */
[----:B------:R-:W-:-:S04]  /*7740*/  IMAD.WIDE.U32 R4, R10, UR45, R4 ;  /* 0x0000002d0a047c25 */ /* 0x000fc8000f8e0004 */
[----:B------:R-:W-:Y:S01]  /*7750*/  IMAD R6, R11, UR45, R0 ;  /* 0x0000002d0b067c24 */ /* 0x000fe2000f8e0200 */
[----:B------:R-:W-:Y:S02]  /*7760*/  SHF.R.S32.HI R11, RZ, 0x1f, R7 ;  /* 0x0000001fff0b7819 */ /* 0x000fe40000011407 */
[----:B------:R-:W-:Y:S02]  /*7770*/  SHF.R.S32.HI R0, RZ, 0x1f, R9 ;  /* 0x0000001fff007819 */ /* 0x000fe40000011409 */
[----:B------:R-:W-:-:S03]  /*7780*/  IADD3 R4, P0, R7, R4, RZ ;  /* 0x0000000407047210 */ /* 0x000fc60007f1e0ff */
[----:B------:R-:W-:Y:S01]  /*7790*/  IMAD R0, R0, UR4, RZ ;  /* 0x0000000400007c24 */ /* 0x000fe2000f8e02ff */
[----:B------:R-:W-:-:S03]  /*77a0*/  IADD3.X R5, R11, R5, R6, P0, !PT ;  /* 0x000000050b057210 */ /* 0x000fc600007fe406 */
[C---:B------:R-:W-:Y:S02]  /*77b0*/  IMAD R7, R9.reuse, UR5, R0 ;  /* 0x0000000509077c24 */ /* 0x040fe4000f8e0200 */
[----:B------:R-:W-:Y:S01]  /*77c0*/  IMAD.WIDE.U32 R4, R9, UR4, R4 ;  /* 0x0000000409047c25 */ /* 0x000fe2000f8e0004 */
[----:B------:R-:W-:-:S03]  /*77d0*/  ULDC.64 UR4, c[0x0][0xb50] ;  /* 0x0002d40000047ab9 */ /* 0x000fc60000000a00 */
[----:B------:R-:W-:Y:S01]  /*77e0*/  IMAD.IADD R5, R5, 0x1, R7 ;  /* 0x0000000105057824 */ /* 0x000fe200078e0207 */
[C---:B------:R-:W-:Y:S01]  /*77f0*/  LEA R10, P0, R4.reuse, UR4, 0x2 ;  /* 0x00000004040a7c11 */ /* 0x040fe2000f8010ff */
[----:B------:R-:W-:Y:S01]  /*7800*/  ULDC UR4, c[0x0][0xa88] ;  /* 0x0002a20000047ab9 */ /* 0x000fe20000000800 */
[----:B------:R-:W-:Y:S02]  /*7810*/  VIADD R9, R13, 0x8 ;  /* 0x000000080d097836 */ /* 0x000fe40000000000 */
[----:B------:R-:W-:Y:S01]  /*7820*/  LEA.HI.X R11, R4, UR5, R5, 0x2, P0 ;  /* 0x00000005040b7c11 */ /* 0x000fe200080f1405 */
[----:B------:R-:W-:Y:S01]  /*7830*/  SHFL.IDX PT, R6, R10, 0x1, 0x1c1f ;  /* 0x003c1f000a067f89 */ /* 0x000fe200000e0000 */
[----:B------:R-:W-:Y:S01]  /*7840*/  IMAD R0, R8, UR4, RZ ;  /* 0x0000000408007c24 */ /* 0x000fe2000f8e02ff */
[----:B------:R-:W-:Y:S02]  /*7850*/  ISETP.NE.AND P0, PT, R17, R12, PT ;  /* 0x0000000c1100720c */ /* 0x000fe40003f05270 */
[----:B------:R-:W-:Y:S02]  /*7860*/  SHFL.IDX PT, R4, R10, RZ, 0x1c1f ;  /* 0x001c1fff0a047589 */ /* 0x000fe400000e0000 */
[----:B------:R-:W-:-:S02]  /*7870*/  ISETP.GE.OR P1, PT, R13, R0, P0 ;  /* 0x000000000d00720c */ /* 0x000fc40000726670 */
[----:B------:R-:W0:Y:S01]  /*7880*/  SHFL.IDX PT, R5, R11, RZ, 0x1c1f ;  /* 0x001c1fff0b057589 */ /* 0x000e2200000e0000 */
[----:B------:R-:W-:-:S03]  /*7890*/  ISETP.GE.OR P0, PT, R9, R0, P0 ;  /* 0x000000000900720c */ /* 0x000fc60000706670 */
[----:B------:R-:W1:Y:S07]  /*78a0*/  SHFL.IDX PT, R7, R11, 0x1, 0x1c1f ;  /* 0x003c1f000b077f89 */ /* 0x000e6e00000e0000 */
[----:B0-----:R0:W-:Y:S04]  /*78b0*/  @!P1 ST.E desc[UR42][R4.64], R20 ;  /* 0x0000001404009985 */ /* 0x0011e8000c10192a */
[----:B-1----:R0:W-:Y:S02]  /*78c0*/  @!P0 ST.E desc[UR42][R6.64], R3 ;  /* 0x0000000306008985 */ /* 0x0021e4000c10192a */
.L_x_39:
[----:B------:R-:W1:Y:S01]  /*78d0*/  LDC R10, c[0x0][0xbe8] ;  /* 0x0002fa00ff0a7b82 */ /* 0x000e620000000800 */
[----:B------:R-:W-:Y:S01]  /*78e0*/  ULDC UR12, c[0x0][0xac8] ;  /* 0x0002b200000c7ab9 */ /* 0x000fe20000000800 */
[----:B------:R-:W5:Y:S04]  /*78f0*/  LD.E.128 R108, desc[UR42][R110.64] ;  /* 0x0000002a6e6c7980 */ /* 0x000f68000c101d00 */
[----:B------:R-:W5:Y:S02]  /*7900*/  LD.E.128 R32, desc[UR42][R32.64] ;  /* 0x0000002a20207980 */ /* 0x000f64000c101d00 */
[----:B0-----:R-:W0:Y:S01]  /*7910*/  LDC R6, c[0x0][0xc38] ;  /* 0x00030e00ff067b82 */ /* 0x001e220000000800 */
[----:B------:R-:W-:Y:S01]  /*7920*/  ISETP.GE.AND P1, PT, R189, UR12, PT ;  /* 0x0000000cbd007c0c */ /* 0x000fe2000bf26270 */
[----:B------:R-:W-:Y:S01]  /*7930*/  IMAD R5, RZ, RZ, -UR44 ;  /* 0x8000002cff057e24 */ /* 0x000fe2000f8e02ff */
[----:B------:R-:W-:Y:S01]  /*7940*/  ULDC.64 UR8, c[0x0][0xae8] ;  /* 0x0002ba0000087ab9 */ /* 0x000fe20000000a00 */
[----:B------:R-:W5:Y:S04]  /*7950*/  LD.E.128 R36, desc[UR42][R36.64] ;  /* 0x0000002a24247980 */ /* 0x000f68000c101d00 */
[----:B------:R-:W2:Y:S01]  /*7960*/  LDC.64 R8, c[0x0][0xae0] ;  /* 0x0002b800ff087b82 */ /* 0x000ea20000000a00 */
[----:B------:R-:W5:Y:S04]  /*7970*/  LD.E.128 R40, desc[UR42][R40.64] ;  /* 0x0000002a28287980 */ /* 0x000f68000c101d00 */
[----:B------:R-:W5:Y:S01]  /*7980*/  LD.E.128 R44, desc[UR42][R44.64] ;  /* 0x0000002a2c2c7980 */ /* 0x000f62000c101d00 */
[----:B-1----:R-:W-:-:S03]  /*7990*/  ISETP.NE.AND P3, PT, R10, 0x1, PT ;  /* 0x000000010a00780c */ /* 0x002fc60003f65270 */
[----:B------:R-:W5:Y:S01]  /*79a0*/  LD.E.128 R48, desc[UR42][R48.64] ;  /* 0x0000002a30307980 */ /* 0x000f62000c101d00 */
[----:B------:R-:W-:Y:S02]  /*79b0*/  ISETP.GE.AND P0, PT, R188, UR12, PT ;  /* 0x0000000cbc007c0c */ /* 0x000fe4000bf06270 */
[----:B------:R-:W-:Y:S01]  /*79c0*/  SEL R3, RZ, 0xffffffff, P1 ;  /* 0xffffffffff037807 */ /* 0x000fe20000800000 */
[----:B------:R-:W5:Y:S01]  /*79d0*/  LD.E.128 R56, desc[UR42][R56.64] ;  /* 0x0000002a38387980 */ /* 0x000f62000c101d00 */
[----:B------:R-:W-:-:S03]  /*79e0*/  ISETP.GE.AND P2, PT, R16, UR12, PT ;  /* 0x0000000c10007c0c */ /* 0x000fc6000bf46270 */
[----:B------:R-:W5:Y:S02]  /*79f0*/  LD.E.128 R60, desc[UR42][R60.64] ;  /* 0x0000002a3c3c7980 */ /* 0x000f64000c101d00 */
[----:B------:R-:W1:Y:S01]  /*7a00*/  @P3 LDC R12, c[0x0][0xbec] ;  /* 0x0002fb00ff0c3b82 */ /* 0x000e620000000800 */
[----:B------:R-:W-:Y:S01]  /*7a10*/  SEL R4, RZ, 0xffffffff, P0 ;  /* 0xffffffffff047807 */ /* 0x000fe20000000000 */
[----:B------:R-:W-:Y:S01]  /*7a20*/  IMAD.SHL.U32 R3, R3, 0x2, RZ ;  /* 0x0000000203037824 */ /* 0x000fe200078e00ff */
[----:B------:R-:W-:Y:S01]  /*7a30*/  SEL R0, RZ, 0x1, P2 ;  /* 0x00000001ff007807 */ /* 0x000fe20001000000 */
[----:B------:R-:W5:Y:S04]  /*7a40*/  LD.E.128 R64, desc[UR42][R64.64] ;  /* 0x0000002a40407980 */ /* 0x000f68000c101d00 */
[----:B------:R-:W3:Y:S01]  /*7a50*/  @P3 LDC R7, c[0x0][0xbf0] ;  /* 0x0002fc00ff073b82 */ /* 0x000ee20000000800 */
[----:B------:R-:W-:Y:S01]  /*7a60*/  IMAD.SHL.U32 R4, R4, 0x4, RZ ;  /* 0x0000000404047824 */ /* 0x000fe200078e00ff */
[----:B------:R-:W-:Y:S01]  /*7a70*/  LOP3.LUT R3, R3, 0x2, R0, 0xe2, !PT ;  /* 0x0000000203037812 */ /* 0x000fe200078ee200 */
[----:B------:R-:W5:Y:S01]  /*7a80*/  LD.E.128 R68, desc[UR42][R68.64] ;  /* 0x0000002a44447980 */ /* 0x000f62000c101d00 */
[----:B------:R-:W-:Y:S01]  /*7a90*/  ISETP.GE.AND P0, PT, R187, UR12, PT ;  /* 0x0000000cbb007c0c */ /* 0x000fe2000bf06270 */
[----:B0-----:R-:W-:Y:S01]  /*7aa0*/  IMAD R24, R6, R5, UR46 ;  /* 0x0000002e06187e24 */ /* 0x001fe2000f8e0205 */
[----:B------:R-:W-:Y:S01]  /*7ab0*/  LOP3.LUT R3, R4, 0x4, R3, 0xe2, !PT ;  /* 0x0000000404037812 */ /* 0x000fe200078ee203 */
[----:B------:R-:W-:Y:S01]  /*7ac0*/  IMAD R0, R209, 0x20, R211 ;  /* 0x00000020d1007824 */ /* 0x000fe200078e02d3 */
[----:B------:R-:W-:Y:S01]  /*7ad0*/  SEL R4, RZ, 0xffffffff, P0 ;  /* 0xffffffffff047807 */ /* 0x000fe20000000000 */
[----:B------:R-:W5:Y:S02]  /*7ae0*/  LD.E.128 R72, desc[UR42][R72.64] ;  /* 0x0000002a48487980 */ /* 0x000f64000c101d00 */
[----:B------:R-:W-:-:S02]  /*7af0*/  IMAD R11, R24, 0x40, R0 ;  /* 0x00000040180b7824 */ /* 0x000fc400078e0200 */
[----:B------:R-:W-:Y:S01]  /*7b00*/  IMAD.SHL.U32 R4, R4, 0x8, RZ ;  /* 0x0000000804047824 */ /* 0x000fe200078e00ff */
[----:B------:R-:W-:Y:S01]  /*7b10*/  UIMAD UR6, UR10, UR8, URZ ;  /* 0x000000080a0672a4 */ /* 0x000fe2000f8e023f */
[----:B------:R-:W5:Y:S01]  /*7b20*/  LD.E.128 R76, desc[UR42][R76.64] ;  /* 0x0000002a4c4c7980 */ /* 0x000f62000c101d00 */
[----:B-1----:R-:W-:Y:S01]  /*7b30*/  @P3 IMAD.HI.U32 R0, R11, R12, RZ ;  /* 0x0000000c0b003227 */ /* 0x002fe200078e00ff */
[----:B------:R-:W-:Y:S02]  /*7b40*/  ISETP.GE.AND P1, PT, R186, UR12, PT ;  /* 0x0000000cba007c0c */ /* 0x000fe4000bf26270 */
[----:B------:R-:W-:Y:S01]  /*7b50*/  LOP3.LUT R3, R4, 0x8, R3, 0xe2, !PT ;  /* 0x0000000804037812 */ /* 0x000fe200078ee203 */
[----:B------:R-:W-:Y:S01]  /*7b60*/  IMAD.MOV.U32 R4, RZ, RZ, R11 ;  /* 0x000000ffff047224 */ /* 0x000fe200078e000b */
[----:B------:R-:W-:Y:S01]  /*7b70*/  UIMAD.WIDE.U32 UR4, UR7, UR8, URZ ;  /* 0x00000008070472a5 */ /* 0x000fe2000f8e003f */
[----:B------:R-:W5:Y:S01]  /*7b80*/  LD.E.128 R80, desc[UR42][R80.64] ;  /* 0x0000002a50507980 */ /* 0x000f62000c101d00 */
[----:B------:R-:W-:Y:S01]  /*7b90*/  UIMAD UR6, UR7, UR9, UR6 ;  /* 0x00000009070672a4 */ /* 0x000fe2000f8e0206 */
[----:B---3--:R-:W-:-:S02]  /*7ba0*/  @P3 SHF.R.U32.HI R4, RZ, R7, R0 ;  /* 0x00000007ff043219 */ /* 0x008fc40000011600 */
[----:B------:R-:W-:Y:S01]  /*7bb0*/  SEL R0, RZ, 0xffffffff, P1 ;  /* 0xffffffffff007807 */ /* 0x000fe20000800000 */
[----:B------:R-:W-:Y:S01]  /*7bc0*/  ULDC.64 UR8, c[0x0][0xaf0] ;  /* 0x0002bc0000087ab9 */ /* 0x000fe20000000a00 */
[----:B------:R-:W-:Y:S01]  /*7bd0*/  UIADD3 UR5, UR5, UR6, URZ ;  /* 0x0000000605057290 */ /* 0x000fe2000fffe03f */
[--C-:B------:R-:W-:Y:S01]  /*7be0*/  SHF.R.S32.HI R7, RZ, 0x1f, R4.reuse ;  /* 0x0000001fff077819 */ /* 0x100fe20000011404 */
[----:B------:R-:W-:Y:S01]  /*7bf0*/  UIMAD UR6, UR11, UR8, URZ ;  /* 0x000000080b0672a4 */ /* 0x000fe2000f8e023f */
[----:B------:R-:W-:Y:S01]  /*7c00*/  ISETP.GE.AND P0, PT, R185, UR12, PT ;  /* 0x0000000cb9007c0c */ /* 0x000fe2000bf06270 */
[----:B------:R-:W-:Y:S01]  /*7c10*/  IMAD.SHL.U32 R0, R0, 0x10, RZ ;  /* 0x0000001000007824 */ /* 0x000fe200078e00ff */
[----:B------:R-:W-:Y:S01]  /*7c20*/  UIMAD.WIDE.U32 UR4, UR45, UR8, UR4 ;  /* 0x000000082d0472a5 */ /* 0x000fe2000f8e0004 */
[----:B------:R-:W-:Y:S01]  /*7c30*/  IMAD.MOV R6, RZ, RZ, -R4 ;  /* 0x000000ffff067224 */ /* 0x000fe200078e0a04 */
[----:B------:R-:W-:Y:S01]  /*7c40*/  UIMAD UR6, UR45, UR9, UR6 ;  /* 0x000000092d0672a4 */ /* 0x000fe2000f8e0206 */
[----:B------:R-:W-:Y:S01]  /*7c50*/  SEL R5, RZ, 0xffffffff, P0 ;  /* 0xffffffffff057807 */ /* 0x000fe20000000000 */
[----:B--2---:R-:W-:Y:S01]  /*7c60*/  IMAD R7, R7, R8, RZ ;  /* 0x0000000807077224 */ /* 0x004fe200078e02ff */
[----:B------:R-:W-:Y:S01]  /*7c70*/  LOP3.LUT R0, R0, 0x10, R3, 0xe2, !PT ;  /* 0x0000001000007812 */ /* 0x000fe200078ee203 */
[----:B------:R-:W-:Y:S01]  /*7c80*/  IMAD R3, R10, R6, R11 ;  /* 0x000000060a037224 */ /* 0x000fe200078e020b */
[----:B------:R-:W-:Y:S01]  /*7c90*/  UIADD3 UR5, UR5, UR6, URZ ;  /* 0x0000000605057290 */ /* 0x000fe2000fffe03f */
[----:B------:R-:W-:Y:S01]  /*7ca0*/  IMAD R9, R4, R9, R7 ;  /* 0x0000000904097224 */ /* 0x000fe200078e0207 */
[----:B------:R-:W5:Y:S01]  /*7cb0*/  LD.E.128 R84, desc[UR42][R84.64] ;  /* 0x0000002a54547980 */ /* 0x000f62000c101d00 */
[----:B------:R-:W-:Y:S01]  /*7cc0*/  IMAD.SHL.U32 R7, R5, 0x20, RZ ;  /* 0x0000002005077824 */ /* 0x000fe200078e00ff */
[----:B------:R-:W-:-:S02]  /*7cd0*/  ISETP.GE.AND P0, PT, R213, UR12, PT ;  /* 0x0000000cd5007c0c */ /* 0x000fc4000bf06270 */
[----:B------:R-:W5:Y:S01]  /*7ce0*/  LD.E.128 R88, desc[UR42][R88.64] ;  /* 0x0000002a58587980 */ /* 0x000f62000c101d00 */
[----:B------:R-:W-:Y:S01]  /*7cf0*/  SHF.R.S32.HI R6, RZ, 0x1f, R3 ;  /* 0x0000001fff067819 */ /* 0x000fe20000011403 */
[----:B------:R-:W-:Y:S01]  /*7d00*/  IMAD.WIDE.U32 R4, R4, R8, UR4 ;  /* 0x0000000404047e25 */ /* 0x000fe2000f8e0008 */
[----:B------:R-:W-:Y:S01]  /*7d10*/  LOP3.LUT R0, R7, 0x20, R0, 0xe2, !PT ;  /* 0x0000002007007812 */ /* 0x000fe200078ee200 */
[----:B------:R-:W-:Y:S01]  /*7d20*/  ULDC.64 UR4, c[0x0][0xad8] ;  /* 0x0002b60000047ab9 */ /* 0x000fe20000000a00 */
[----:B------:R-:W5:Y:S01]  /*7d30*/  LD.E.128 R92, desc[UR42][R92.64] ;  /* 0x0000002a5c5c7980 */ /* 0x000f62000c101d00 */
[----:B------:R-:W-:Y:S01]  /*7d40*/  SEL R7, RZ, 0x40, P0 ;  /* 0x00000040ff077807 */ /* 0x000fe20000000000 */
[----:B------:R-:W-:Y:S01]  /*7d50*/  IMAD R6, R6, UR4, RZ ;  /* 0x0000000406067c24 */ /* 0x000fe2000f8e02ff */
[----:B------:R-:W-:Y:S01]  /*7d60*/  ISETP.GE.AND P0, PT, R212, UR12, PT ;  /* 0x0000000cd4007c0c */ /* 0x000fe2000bf06270 */
[----:B------:R-:W-:Y:S01]  /*7d70*/  @!PT LDS RZ, [RZ] ;  /* 0x00000000fffff984 */ /* 0x000fe20000000800 */
[----:B------:R-:W-:Y:S01]  /*7d80*/  @!PT LDS RZ, [RZ] ;  /* 0x00000000fffff984 */ /* 0x000fe20000000800 */
[----:B------:R-:W-:Y:S01]  /*7d90*/  @!PT LDS RZ, [RZ] ;  /* 0x00000000fffff984 */ /* 0x000fe20000000800 */
[----:B------:R-:W-:Y:S01]  /*7da0*/  @!PT LDS RZ, [RZ] ;  /* 0x00000000fffff984 */ /* 0x000fe20000000800 */
[----:B------:R0:W-:Y:S06]  /*7db0*/  MEMBAR.ALL.CTA ;  /* 0x0000000000007992 */ /* 0x0001ec0000008000 */
[----:B0-----:R-:W0:Y:S01]  /*7dc0*/  FENCE.VIEW.ASYNC.S ;  /* 0x00000000000073c6 */ /* 0x001e220000000000 */
[----:B------:R-:W-:Y:S01]  /*7dd0*/  LOP3.LUT R0, R0, R7, RZ, 0xfc, !PT ;  /* 0x0000000700007212 */ /* 0x000fe200078efcff */
[----:B------:R-:W-:Y:S01]  /*7de0*/  IMAD R7, R3, UR5, R6 ;  /* 0x0000000503077c24 */ /* 0x000fe2000f8e0206 */
[----:B------:R-:W-:Y:S01]  /*7df0*/  ULDC UR5, c[0x0][0xa88] ;  /* 0x0002a20000057ab9 */ /* 0x000fe20000000800 */
[----:B------:R-:W-:Y:S01]  /*7e00*/  IMAD.IADD R5, R5, 0x1, R9 ;  /* 0x0000000105057824 */ /* 0x000fe200078e0209 */
[----:B------:R-:W-:Y:S01]  /*7e10*/  ULDC.64 UR6, c[0x0][0xa80] ;  /* 0x0002a00000067ab9 */ /* 0x000fe20000000a00 */
[----:B------:R-:W-:Y:S01]  /*7e20*/  IMAD R25, R10, UR5, RZ ;  /* 0x000000050a197c24 */ /* 0x000fe2000f8e02ff */
[----:B------:R-:W-:Y:S01]  /*7e30*/  BSSY B0, `(.L_x_40) ;  /* 0x000002e000007945 */ /* 0x000fe20003800000 */
[----:B------:R-:W-:-:S02]  /*7e40*/  IMAD R24, R24, 0x40, R211 ;  /* 0x0000004018187824 */ /* 0x000fc400078e02d3 */
[----:B------:R-:W-:Y:S01]  /*7e50*/  IMAD.WIDE.U32 R4, R3, UR4, R4 ;  /* 0x0000000403047c25 */ /* 0x000fe2000f8e0004 */
[----:B------:R-:W-:Y:S01]  /*7e60*/  SEL R3, RZ, 0x80, P0 ;  /* 0x00000080ff037807 */ /* 0x000fe20000000000 */
[----:B------:R-:W-:Y:S01]  /*7e70*/  UIADD3 UR4, UR41, 0x28c20, URZ ;  /* 0x00028c2029047890 */ /* 0x000fe2000fffe03f */
[----:B------:R-:W-:Y:S01]  /*7e80*/  ISETP.GE.AND P0, PT, R24, R25, PT ;  /* 0x000000191800720c */ /* 0x000fe20003f06270 */
[----:B------:R-:W-:Y:S01]  /*7e90*/  IMAD.IADD R5, R5, 0x1, R7 ;  /* 0x0000000105057824 */ /* 0x000fe200078e0207 */
[----:B------:R-:W-:Y:S01]  /*7ea0*/  LEA R20, P1, R4, UR6, 0x1 ;  /* 0x0000000604147c11 */ /* 0x000fe2000f8208ff */
[----:B------:R-:W-:Y:S01]  /*7eb0*/  UPRMT UR4, URZ, 0x654, UR4 ;  /* 0x000006543f047896 */ /* 0x000fe20008000004 */
[----:B------:R-:W-:Y:S02]  /*7ec0*/  LOP3.LUT R3, R0, R3, RZ, 0xfc, !PT ;  /* 0x0000000300037212 */ /* 0x000fe400078efcff */
[----:B------:R-:W-:Y:S01]  /*7ed0*/  LEA.HI.X R21, R4, UR7, R5, 0x1, P1 ;  /* 0x0000000704157c11 */ /* 0x000fe200088f0c05 */
[----:B0-----:R0:W1:Y:S04]  /*7ee0*/  SHFL.IDX PT, R6, R20, RZ, 0x181f ;  /* 0x00181fff14067589 */ /* 0x00106800000e0000 */
[----:B------:R0:W2:Y:S01]  /*7ef0*/  SHFL.IDX PT, R7, R21, RZ, 0x181f ;  /* 0x00181fff15077589 */ /* 0x0000a200000e0000 */
[----:B------:R-:W-:Y:S01]  /*7f00*/  SYNCS.ARRIVE.TRANS64.RED.A1T0 RZ, [UR4], RZ ;  /* 0x000000ffffff79a7 */ /* 0x000fe20008100404 */
[----:B------:R-:W-:Y:S05]  /*7f10*/  @P0 BRA `(.L_x_41) ;  /* 0x00000000007c0947 */ /* 0x000fea0003800000 */
[----:B------:R-:W-:Y:S02]  /*7f20*/  ISETP.GE.AND P1, PT, R189, UR12, PT ;  /* 0x0000000cbd007c0c */ /* 0x000fe4000bf26270 */
[----:B------:R-:W-:Y:S02]  /*7f30*/  ISETP.GE.AND P0, PT, R16, UR12, PT ;  /* 0x0000000c10007c0c */ /* 0x000fe4000bf06270 */
[----:B------:R-:W-:Y:S02]  /*7f40*/  ISETP.GE.AND P5, PT, R188, UR12, PT ;  /* 0x0000000cbc007c0c */ /* 0x000fe4000bfa6270 */
[----:B------:R-:W-:-:S07]  /*7f50*/  ISETP.GE.AND P3, PT, R187, UR12, PT ;  /* 0x0000000cbb007c0c */ /* 0x000fce000bf66270 */
[CC--:B-1----:R-:W-:Y:S02]  /*7f60*/  @!P1 LEA R8, P2, R189.reuse, R6.reuse, 0x1 ;  /* 0x00000006bd089211 */ /* 0x0c2fe400078408ff */
[----:B--2---:R-:W-:Y:S02]  /*7f70*/  @!P0 IMAD.WIDE R4, R16, 0x2, R6 ;  /* 0x0000000210048825 */ /* 0x004fe400078e0206 */
[----:B------:R-:W-:Y:S02]  /*7f80*/  @!P1 LEA.HI.X R9, R189, R7, R222, 0x1, P2 ;  /* 0x00000007bd099211 */ /* 0x000fe400010f0cde */
[----:B------:R-:W-:Y:S01]  /*7f90*/  ISETP.GE.AND P2, PT, R186, UR12, PT ;  /* 0x0000000cba007c0c */ /* 0x000fe2000bf46270 */
[----:B-----5:R1:W-:Y:S01]  /*7fa0*/  @!P0 ST.E.128 desc[UR42][R4.64], R108 ;  /* 0x0000006c04008985 */ /* 0x0203e2000c101d2a */
[----:B------:R-:W-:Y:S02]  /*7fb0*/  @!P5 LEA R10, P4, R188, R6, 0x1 ;  /* 0x00000006bc0ad211 */ /* 0x000fe400078808ff */
[----:B------:R-:W-:Y:S01]  /*7fc0*/  LOP3.LUT P0, RZ, R0, 0x40, RZ, 0xc0, !PT ;  /* 0x0000004000ff7812 */ /* 0x000fe2000780c0ff */
[----:B------:R2:W-:Y:S01]  /*7fd0*/  @!P1 ST.E.128 desc[UR42][R8.64], R36 ;  /* 0x0000002408009985 */ /* 0x0005e2000c101d2a */
[----:B------:R-:W-:-:S02]  /*7fe0*/  ISETP.GE.AND P1, PT, R185, UR12, PT ;  /* 0x0000000cb9007c0c */ /* 0x000fc4000bf26270 */
[-C--:B------:R-:W-:Y:S02]  /*7ff0*/  @!P5 LEA.HI.X R11, R188, R7.reuse, R221, 0x1, P4 ;  /* 0x00000007bc0bd211 */ /* 0x080fe400020f0cdd */
[----:B------:R-:W-:Y:S02]  /*8000*/  LOP3.LUT P4, RZ, R3, 0x80, RZ, 0xc0, !PT ;  /* 0x0000008003ff7812 */ /* 0x000fe4000788c0ff */
[CC--:B------:R-:W-:Y:S01]  /*8010*/  @!P3 LEA R12, P6, R187.reuse, R6.reuse, 0x1 ;  /* 0x00000006bb0cb211 */ /* 0x0c0fe200078c08ff */
[----:B------:R3:W-:Y:S03]  /*8020*/  @!P5 ST.E.128 desc[UR42][R10.64], R44 ;  /* 0x0000002c0a00d985 */ /* 0x0007e6000c101d2a */
[----:B------:R-:W-:Y:S02]  /*8030*/  @!P3 LEA.HI.X R13, R187, R7, R220, 0x1, P6 ;  /* 0x00000007bb0db211 */ /* 0x000fe400030f0cdc */
[----:B-1----:R-:W-:-:S03]  /*8040*/  @!P2 LEA R4, P5, R186, R6, 0x1 ;  /* 0x00000006ba04a211 */ /* 0x002fc600078a08ff */
[----:B------:R3:W-:Y:S01]  /*8050*/  @!P3 ST.E.128 desc[UR42][R12.64], R56 ;  /* 0x000000380c00b985 */ /* 0x0007e2000c101d2a */
[-C--:B------:R-:W-:Y:S02]  /*8060*/  @P0 LEA R14, P3, R213, R6.reuse, 0x1 ;  /* 0x00000006d50e0211 */ /* 0x080fe400078608ff */
[CC--:B--2---:R-:W-:Y:S02]  /*8070*/  @!P1 LEA R8, P6, R185.reuse, R6.reuse, 0x1 ;  /* 0x00000006b9089211 */ /* 0x0c4fe400078c08ff */
[-C--:B------:R-:W-:Y:S02]  /*8080*/  @!P2 LEA.HI.X R5, R186, R7.reuse, R219, 0x1, P5 ;  /* 0x00000007ba05a211 */ /* 0x080fe400028f0cdb */
[----:B------:R-:W-:Y:S02]  /*8090*/  @P4 LEA R6, P5, R212, R6, 0x1 ;  /* 0x00000006d4064211 */ /* 0x000fe400078a08ff */
[-C--:B------:R-:W-:Y:S01]  /*80a0*/  @!P1 LEA.HI.X R9, R185, R7.reuse, R218, 0x1, P6 ;  /* 0x00000007b9099211 */ /* 0x080fe200030f0cda */
[----:B------:R3:W-:Y:S01]  /*80b0*/  @!P2 ST.E.128 desc[UR42][R4.64], R64 ;  /* 0x000000400400a985 */ /* 0x0007e2000c101d2a */
[----:B------:R-:W-:-:S02]  /*80c0*/  @P0 LEA.HI.X R15, R213, R7, R217, 0x1, P3 ;  /* 0x00000007d50f0211 */ /* 0x000fc400018f0cd9 */
[----:B------:R-:W-:Y:S01]  /*80d0*/  @P4 LEA.HI.X R7, R212, R7, R216, 0x1, P5 ;  /* 0x00000007d4074211 */ /* 0x000fe200028f0cd8 */
[----:B------:R3:W-:Y:S04]  /*80e0*/  @!P1 ST.E.128 desc[UR42][R8.64], R72 ;  /* 0x0000004808009985 */ /* 0x0007e8000c101d2a */
[----:B------:R3:W-:Y:S04]  /*80f0*/  @P0 ST.E.128 desc[UR42][R14.64], R80 ;  /* 0x000000500e000985 */ /* 0x0007e8000c101d2a */
[----:B------:R3:W-:Y:S02]  /*8100*/  @P4 ST.E.128 desc[UR42][R6.64], R88 ;  /* 0x0000005806004985 */ /* 0x0007e4000c101d2a */
.L_x_41:
[----:B------:R-:W-:Y:S05]  /*8110*/  BSYNC B0 ;  /* 0x0000000000007941 */ /* 0x000fea0003800000 */
.L_x_40:
[----:B---3--:R-:W-:Y:S01]  /*8120*/  VIADD R4, R24, 0x20 ;  /* 0x0000002018047836 */ /* 0x008fe20000000000 */
[----:B--2---:R2:W3:Y:S01]  /*8130*/  SHFL.IDX PT, R7, R21, 0x1, 0x181f ;  /* 0x00381f0015077f89 */ /* 0x0044e200000e0000 */
[----:B------:R-:W-:Y:S03]  /*8140*/  BSSY B0, `(.L_x_42) ;  /* 0x0000023000007945 */ /* 0x000fe60003800000 */
[----:B------:R-:W-:Y:S01]  /*8150*/  ISETP.GE.AND P0, PT, R4, R25, PT ;  /* 0x000000190400720c */ /* 0x000fe20003f06270 */
[----:B-1----:R2:W1:-:S12]  /*8160*/  SHFL.IDX PT, R6, R20, 0x1, 0x181f ;  /* 0x00381f0014067f89 */ /* 0x00245800000e0000 */
[----:B--2---:R-:W-:Y:S05]  /*8170*/  @P0 BRA `(.L_x_43) ;  /* 0x00000000007c0947 */ /* 0x004fea0003800000 */
[----:B------:R-:W-:Y:S02]  /*8180*/  ISETP.GE.AND P2, PT, R189, UR12, PT ;  /* 0x0000000cbd007c0c */ /* 0x000fe4000bf46270 */
[----:B------:R-:W-:Y:S02]  /*8190*/  ISETP.GE.AND P3, PT, R16, UR12, PT ;  /* 0x0000000c10007c0c */ /* 0x000fe4000bf66270 */
[----:B------:R-:W-:Y:S02]  /*81a0*/  ISETP.GE.AND P5, PT, R188, UR12, PT ;  /* 0x0000000cbc007c0c */ /* 0x000fe4000bfa6270 */
[----:B------:R-:W-:Y:S02]  /*81b0*/  ISETP.GE.AND P4, PT, R187, UR12, PT ;  /* 0x0000000cbb007c0c */ /* 0x000fe4000bf86270 */
[----:B------:R-:W-:-:S05]  /*81c0*/  LOP3.LUT P1, RZ, R0, 0x40, RZ, 0xc0, !PT ;  /* 0x0000004000ff7812 */ /* 0x000fca000782c0ff */
[CC--:B-1----:R-:W-:Y:S02]  /*81d0*/  @!P2 LEA R8, P0, R189.reuse, R6.reuse, 0x1 ;  /* 0x00000006bd08a211 */ /* 0x0c2fe400078008ff */
[----:B---3--:R-:W-:Y:S02]  /*81e0*/  @!P3 IMAD.WIDE R4, R16, 0x2, R6 ;  /* 0x000000021004b825 */ /* 0x008fe400078e0206 */
[-C--:B------:R-:W-:Y:S02]  /*81f0*/  @!P2 LEA.HI.X R9, R189, R7.reuse, R222, 0x1, P0 ;  /* 0x00000007bd09a211 */ /* 0x080fe400000f0cde */
[----:B------:R-:W-:Y:S01]  /*8200*/  @!P5 LEA R10, P0, R188, R6, 0x1 ;  /* 0x00000006bc0ad211 */ /* 0x000fe200078008ff */
[----:B-----5:R1:W-:Y:S01]  /*8210*/  @!P3 ST.E.128 desc[UR42][R4.64], R32 ;  /* 0x000000200400b985 */ /* 0x0203e2000c101d2a */
[----:B------:R-:W-:Y:S02]  /*8220*/  ISETP.GE.AND P3, PT, R186, UR12, PT ;  /* 0x0000000cba007c0c */ /* 0x000fe4000bf66270 */
[----:B------:R-:W-:Y:S01]  /*8230*/  @!P5 LEA.HI.X R11, R188, R7, R221, 0x1, P0 ;  /* 0x00000007bc0bd211 */ /* 0x000fe200000f0cdd */
[----:B------:R2:W-:Y:S01]  /*8240*/  @!P2 ST.E.128 desc[UR42][R8.64], R40 ;  /* 0x000000280800a985 */ /* 0x0005e2000c101d2a */
[----:B------:R-:W-:-:S02]  /*8250*/  ISETP.GE.AND P2, PT, R185, UR12, PT ;  /* 0x0000000cb9007c0c */ /* 0x000fc4000bf46270 */
[----:B------:R-:W-:Y:S01]  /*8260*/  LOP3.LUT P0, RZ, R3, 0x80, RZ, 0xc0, !PT ;  /* 0x0000008003ff7812 */ /* 0x000fe2000780c0ff */
[----:B------:R2:W-:Y:S01]  /*8270*/  @!P5 ST.E.128 desc[UR42][R10.64], R48 ;  /* 0x000000300a00d985 */ /* 0x0005e2000c101d2a */
[----:B------:R-:W-:-:S04]  /*8280*/  @!P4 LEA R12, P6, R187, R6, 0x1 ;  /* 0x00000006bb0cc211 */ /* 0x000fc800078c08ff */
[----:B------:R-:W-:Y:S02]  /*8290*/  @!P4 LEA.HI.X R13, R187, R7, R220, 0x1, P6 ;  /* 0x00000007bb0dc211 */ /* 0x000fe400030f0cdc */
[----:B------:R-:W-:-:S03]  /*82a0*/  @!P3 LEA R14, P5, R186, R6, 0x1 ;  /* 0x00000006ba0eb211 */ /* 0x000fc600078a08ff */
[----:B------:R2:W-:Y:S01]  /*82b0*/  @!P4 ST.E.128 desc[UR42][R12.64], R60 ;  /* 0x0000003c0c00c985 */ /* 0x0005e2000c101d2a */
[-C--:B-1----:R-:W-:Y:S02]  /*82c0*/  @!P2 LEA R4, P6, R185, R6.reuse, 0x1 ;  /* 0x00000006b904a211 */ /* 0x082fe400078c08ff */
[-C--:B0-----:R-:W-:Y:S02]  /*82d0*/  @P1 LEA R20, P4, R213, R6.reuse, 0x1 ;  /* 0x00000006d5141211 */ /* 0x081fe400078808ff */
        /* <DEDUP_REMOVED lines=9> */
.L_x_43:
[----:B------:R-:W-:Y:S05]  /*8370*/  BSYNC B0 ;  /* 0x0000000000007941 */ /* 0x000fea0003800000 */
.L_x_42:
[----:B------:R-:W4:Y:S02]  /*8380*/  LDC R0, c[0x0][0xc34] ;  /* 0x00030d00ff007b82 */ /* 0x000f240000000800 */
[----:B----4-:R-:W-:-:S13]  /*8390*/  ISETP.LE.AND P0, PT, R0, UR47, PT ;  /* 0x0000002f00007c0c */ /* 0x010fda000bf03270 */
[----:B------:R-:W-:Y:S05]  /*83a0*/  @!P0 BRA `(.L_x_44) ;  /* 0xffffff8c00108947 */ /* 0x000fea000383ffff */
[----:B------:R-:W-:Y:S05]  /*83b0*/  EXIT ;  /* 0x000000000000794d */ /* 0x000fea0003800000 */
.L_x_7:
[----:B------:R-:W-:-:S08]  /*83c0*/  NOP ;  /* 0x0000000000007918 */ /* 0x000fd00000000000 */
[----:B------:R-:W0:-:S00]  /*83d0*/  USETMAXREG.DEALLOC.CTAPOOL 0x18 ;  /* 0x00000018000079c8 */ /* 0x000e0000080e0500 */
[----:B------:R-:W1:Y:S01]  /*83e0*/  S2UR UR5, SR_CTAID.X ;  /* 0x00000000000579c3 */ /* 0x000e620000002500 */
[----:B0-----:R-:W-:Y:S02]  /*83f0*/  IMAD.MOV.U32 R2, RZ, RZ, 0x1 ;  /* 0x00000001ff027424 */ /* 0x001fe400078e00ff */
[----:B------:R-:W-:-:S05]  /*8400*/  IMAD.MOV.U32 R18, RZ, RZ, RZ ;  /* 0x000000ffff127224 */ /* 0x000fca00078e00ff */
[----:B------:R-:W1:Y:S02]  /*8410*/  LDC R3, c[0x0][0xc34] ;  /* 0x00030d00ff037b82 */ /* 0x000e640000000800 */
[----:B-1----:R-:W-:Y:S01]  /*8420*/  ISETP.LE.AND P0, PT, R3, UR5, PT ;  /* 0x0000000503007c0c */ /* 0x002fe2000bf03270 */
[----:B------:R-:W-:-:S05]  /*8430*/  IMAD.MOV.U32 R3, RZ, RZ, 0x1 ;  /* 0x00000001ff037424 */ /* 0x000fca00078e00ff */
[----:B------:R0:W-:Y:S07]  /*8440*/  STL [R1], R3 ;  /* 0x0000000301007387 */ /* 0x0001ee0000100800 */
[----:B------:R-:W-:Y:S05]  /*8450*/  @P0 BRA `(.L_x_45) ;  /* 0x0000004800480947 */ /* 0x000fea0003800000 */
[----:B------:R-:W1:Y:S01]  /*8460*/  S2UR UR4, SR_CgaCtaId ;  /* 0x00000000000479c3 */ /* 0x000e620000008800 */
[C---:B------:R-:W-:Y:S01]  /*8470*/  IMAD.SHL.U32 R2, R0.reuse, 0x8, RZ ;  /* 0x0000000800027824 */ /* 0x040fe200078e00ff */
[----:B------:R-:W-:Y:S01]  /*8480*/  LOP3.LUT R5, R0, 0x7f, RZ, 0xc0, !PT ;  /* 0x0000007f00057812 */ /* 0x000fe200078ec0ff */
[----:B------:R-:W-:Y:S01]  /*8490*/  UMOV UR36, 0x400 ;  /* 0x0000040000247882 */ /* 0x000fe20000000000 */
[----:B------:R-:W-:Y:S01]  /*84a0*/  IMAD.MOV.U32 R18, RZ, RZ, RZ ;  /* 0x000000ffff127224 */ /* 0x000fe200078e00ff */
[----:B------:R-:W-:Y:S01]  /*84b0*/  ULDC.64 UR40, c[0x0][0x198] ;  /* 0x0000660000287ab9 */ /* 0x000fe20000000a00 */
[----:B0-----:R-:W-:Y:S01]  /*84c0*/  LOP3.LUT R3, R2, 0x1f8, RZ, 0xc0, !PT ;  /* 0x000001f802037812 */ /* 0x001fe200078ec0ff */
[----:B------:R-:W-:Y:S01]  /*84d0*/  IMAD.U32 R2, RZ, RZ, UR5 ;  /* 0x00000005ff027e24 */ /* 0x000fe2000f8e00ff */
[----:B------:R-:W-:Y:S02]  /*84e0*/  ULDC UR38, c[0x0][0xc] ;  /* 0x0000030000267ab9 */ /* 0x000fe40000000800 */
[----:B------:R-:W-:Y:S01]  /*84f0*/  LOP3.LUT R4, R3, 0x38, R0, 0x78, !PT ;  /* 0x0000003803047812 */ /* 0x000fe200078e7800 */
[----:B------:R-:W-:Y:S01]  /*8500*/  IMAD.SHL.U32 R3, R5, 0x8, RZ ;  /* 0x0000000805037824 */ /* 0x000fe200078e00ff */
[----:B------:R-:W-:-:S04]  /*8510*/  SHF.R.U32.HI R5, RZ, 0x3, R5 ;  /* 0x00000003ff057819 */ /* 0x000fc80000011605 */
[----:B------:R-:W-:Y:S01]  /*8520*/  LOP3.LUT R3, R4, 0x200, R3, 0xf8, !PT ;  /* 0x0000020004037812 */ /* 0x000fe200078ef803 */
[----:B------:R-:W-:-:S05]  /*8530*/  IMAD.SHL.U32 R4, R0, 0x10, RZ ;  /* 0x0000001000047824 */ /* 0x000fca00078e00ff */
[----:B------:R-:W-:Y:S01]  /*8540*/  LOP3.LUT R0, R5, 0x70, R4, 0xf8, !PT ;  /* 0x0000007005007812 */ /* 0x000fe200078ef804 */
[----:B------:R-:W-:Y:S01]  /*8550*/  IMAD.MOV.U32 R0, RZ, RZ, 0x1 ;  /* 0x00000001ff007424 */ /* 0x000fe200078e00ff */
[----:B-1----:R-:W-:-:S06]  /*8560*/  ULEA UR36, UR4, UR36, 0x18 ;  /* 0x0000002404247291 */ /* 0x002fcc000f8ec03f */
[----:B------:R-:W-:-:S05]  /*8570*/  LEA R3, R3, UR36, 0x1 ;  /* 0x0000002403037c11 */ /* 0x000fca000f8e08ff */
[----:B------:R0:W-:Y:S04]  /*8580*/  STL [R1+0x28], R3 ;  /* 0x0000280301007387 */ /* 0x0001e80000100800 */
[----:B------:R0:W-:Y:S04]  /*8590*/  STL [R1+0x20], R2 ;  /* 0x0000200201007387 */ /* 0x0001e80000100800 */
[----:B------:R0:W-:Y:S04]  /*85a0*/  STL [R1], R0 ;  /* 0x0000000001007387 */ /* 0x0001e80000100800 */
[----:B------:R0:W-:Y:S02]  /*85b0*/  STL [R1+0x30], RZ ;  /* 0x000030ff01007387 */ /* 0x0001e40000100800 */
.L_x_137:
[----:B------:R-:W2:Y:S01]  /*85c0*/  LDL R4, [R1+0x20] ;  /* 0x0000200001047983 */ /* 0x000ea20000100800 */
[----:B0-----:R-:W0:Y:S01]  /*85d0*/  LDC R0, c[0x0][0xc38] ;  /* 0x00030e00ff007b82 */ /* 0x001e220000000800 */
[----:B------:R-:W-:Y:S05]  /*85e0*/  YIELD ;  /* 0x0000000000007946 */ /* 0x000fea0003800000 */
[----:B------:R-:W-:Y:S02]  /*85f0*/  ULDC.64 UR4, c[0x0][0x418] ;  /* 0x0001060000047ab9 */ /* 0x000fe40000000a00 */
[----:B-1----:R-:W1:Y:S01]  /*8600*/  LDC R17, c[0x0][0xc44] ;  /* 0x00031100ff117b82 */ /* 0x002e620000000800 */
[----:B------:R-:W-:-:S03]  /*8610*/  UISETP.NE.U32.AND UP0, UPT, UR4, URZ, UPT ;  /* 0x0000003f0400728c */ /* 0x000fc6000bf05070 */
[----:B------:R-:W-:Y:S01]  /*8620*/  ULDC UR4, c[0x0][0x424] ;  /* 0x0001090000047ab9 */ /* 0x000fe20000000800 */
[----:B------:R-:W-:Y:S02]  /*8630*/  UISETP.NE.AND.EX UP0, UPT, UR5, URZ, UPT, UP0 ;  /* 0x0000003f0500728c */ /* 0x000fe4000bf05300 */
[----:B------:R-:W-:Y:S02]  /*8640*/  UIADD3 UR5, UR36, 0x22400, URZ ;  /* 0x0002240024057890 */ /* 0x000fe4000fffe03f */
[----:B------:R-:W-:Y:S02]  /*8650*/  USEL UR4, UR4, 0x1, UP0 ;  /* 0x0000000104047887 */ /* 0x000fe40008000000 */
[----:B------:R-:W-:Y:S01]  /*8660*/  ULOP3.LUT UP0, URZ, UR5, 0x3ff, URZ, 0xc0, !UPT ;  /* 0x000003ff053f7892 */ /* 0x000fe2000f80c03f */
[----:B0-----:R-:W-:Y:S02]  /*8670*/  ISETP.NE.AND P0, PT, R0, 0x1, PT ;  /* 0x000000010000780c */ /* 0x001fe40003f05270 */
[----:B-1----:R-:W-:-:S11]  /*8680*/  ISETP.NE.AND P1, PT, R17, 0x1, PT ;  /* 0x000000011100780c */ /* 0x002fd60003f25270 */
[----:B------:R-:W2:Y:S08]  /*8690*/  @P0 LDC R0, c[0x0][0xc3c] ;  /* 0x00030f00ff000b82 */ /* 0x000eb00000000800 */
[----:B------:R-:W0:Y:S08]  /*86a0*/  @P0 LDC R5, c[0x0][0xc40] ;  /* 0x00031000ff050b82 */ /* 0x000e300000000800 */
[----:B------:R-:W1:Y:S01]  /*86b0*/  @P1 LDC.64 R2, c[0x0][0xc48] ;  /* 0x00031200ff021b82 */ /* 0x000e620000000a00 */
[----:B--2---:R-:W-:-:S04]  /*86c0*/  @P0 IMAD.HI.U32 R0, R4, R0, RZ ;  /* 0x0000000004000227 */ /* 0x004fc800078e00ff */
[----:B------:R-:W-:Y:S01]  /*86d0*/  IMAD.MOV.U32 R6, RZ, RZ, R4 ;  /* 0x000000ffff067224 */ /* 0x000fe200078e0004 */
[----:B0-----:R-:W-:Y:S02]  /*86e0*/  @P0 SHF.R.U32.HI R6, RZ, R5, R0 ;  /* 0x00000005ff060219 */ /* 0x001fe40000011600 */
[----:B------:R-:W-:-:S03]  /*86f0*/  PLOP3.LUT P0, PT, PT, PT, UP0, 0x80, 0x0 ;  /* 0x000000000000781c */ /* 0x000fc60003f0f008 */
[----:B-1----:R-:W-:Y:S01]  /*8700*/  @P1 IMAD.HI.U32 R2, R6, R2, RZ ;  /* 0x0000000206021227 */ /* 0x002fe200078e00ff */
[----:B------:R0:W-:Y:S03]  /*8710*/  STL [R1+0x18], R6 ;  /* 0x0000180601007387 */ /* 0x0001e60000100800 */
[----:B------:R-:W-:Y:S01]  /*8720*/  IMAD.MOV.U32 R19, RZ, RZ, R6 ;  /* 0x000000ffff137224 */ /* 0x000fe200078e0006 */
[----:B------:R-:W-:Y:S02]  /*8730*/  @P1 SHF.R.U32.HI R19, RZ, R3, R2 ;  /* 0x00000003ff131219 */ /* 0x000fe40000011602 */
[----:B------:R-:W1:Y:S03]  /*8740*/  LDC R2, c[0x0][0x2f0] ;  /* 0x0000bc00ff027b82 */ /* 0x000e660000000800 */
[----:B------:R-:W-:Y:S01]  /*8750*/  IMAD.MOV R0, RZ, RZ, -R19 ;  /* 0x000000ffff007224 */ /* 0x000fe200078e0a13 */
[----:B------:R0:W-:Y:S03]  /*8760*/  STL [R1+0x10], R19 ;  /* 0x0000101301007387 */ /* 0x0001e60000100800 */
[----:B------:R-:W-:-:S02]  /*8770*/  IMAD R17, R17, R0, R6 ;  /* 0x0000000011117224 */ /* 0x000fc400078e0206 */
[----:B-1----:R-:W-:-:S04]  /*8780*/  IMAD R4, R2, UR4, RZ ;  /* 0x0000000402047c24 */ /* 0x002fc8000f8e02ff */
[----:B------:R-:W-:Y:S01]  /*8790*/  VIADD R0, R4, 0x3f ;  /* 0x0000003f04007836 */ /* 0x000fe20000000000 */
[----:B------:R0:W-:Y:S04]  /*87a0*/  STL [R1+0x2c], R4 ;  /* 0x00002c0401007387 */ /* 0x0001e80000100800 */
[----:B------:R-:W-:-:S04]  /*87b0*/  SHF.R.S32.HI R3, RZ, 0x1f, R0 ;  /* 0x0000001fff037819 */ /* 0x000fc80000011400 */
[----:B------:R-:W-:-:S04]  /*87c0*/  LEA.HI R3, R3, R0, RZ, 0x6 ;  /* 0x0000000003037211 */ /* 0x000fc800078f30ff */
[----:B------:R-:W-:-:S05]  /*87d0*/  SHF.R.S32.HI R0, RZ, 0x6, R3 ;  /* 0x00000006ff007819 */ /* 0x000fca0000011403 */
[----:B------:R0:W-:Y:S01]  /*87e0*/  STL [R1+0x1c], R0 ;  /* 0x00001c0001007387 */ /* 0x0001e20000100800 */
[----:B------:R-:W-:Y:S05]  /*87f0*/  @!P0 BRA `(.L_x_46) ;  /* 0x0000000000408947 */ /* 0x000fea0003800000 */
[----:B------:R-:W-:Y:S01]  /*8800*/  MOV R2, 0x0 ;  /* 0x0000000000027802 */ /* 0x000fe20000000f00 */
[----:B------:R-:W-:Y:S01]  /*8810*/  ULDC.64 UR6, c[0x4][0x90] ;  /* 0x0100240000067ab9 */ /* 0x000fe20000000a00 */
[----:B------:R-:W-:Y:S01]  /*8820*/  ULDC.64 UR8, c[0x4][0x98] ;  /* 0x0100260000087ab9 */ /* 0x000fe20000000a00 */
[----:B------:R-:W-:Y:S01]  /*8830*/  ULDC.64 UR4, c[0x4][0x8] ;  /* 0x0100020000047ab9 */ /* 0x000fe20000000a00 */
[----:B0-----:R-:W-:Y:S02]  /*8840*/  IMAD.U32 R4, RZ, RZ, UR6 ;  /* 0x00000006ff047e24 */ /* 0x001fe4000f8e00ff */
[----:B------:R-:W0:Y:S01]  /*8850*/  LDC.64 R2, c[0x4][R2] ;  /* 0x0100000002027b82 */ /* 0x000e220000000a00 */
[----:B------:R-:W-:Y:S02]  /*8860*/  IMAD.U32 R5, RZ, RZ, UR7 ;  /* 0x00000007ff057e24 */ /* 0x000fe4000f8e00ff */
[----:B------:R-:W-:Y:S02]  /*8870*/  IMAD.U32 R6, RZ, RZ, UR8 ;  /* 0x00000008ff067e24 */ /* 0x000fe4000f8e00ff */
[----:B------:R-:W-:-:S02]  /*8880*/  IMAD.U32 R7, RZ, RZ, UR9 ;  /* 0x00000009ff077e24 */ /* 0x000fc4000f8e00ff */
[----:B------:R-:W-:Y:S02]  /*8890*/  IMAD.U32 R10, RZ, RZ, UR4 ;  /* 0x00000004ff0a7e24 */ /* 0x000fe4000f8e00ff */
[----:B------:R-:W-:Y:S02]  /*88a0*/  IMAD.U32 R11, RZ, RZ, UR5 ;  /* 0x00000005ff0b7e24 */ /* 0x000fe4000f8e00ff */
[----:B------:R-:W-:Y:S02]  /*88b0*/  IMAD.MOV.U32 R8, RZ, RZ, 0x70 ;  /* 0x00000070ff087424 */ /* 0x000fe400078e00ff */
[----:B------:R-:W-:Y:S02]  /*88c0*/  IMAD.MOV.U32 R12, RZ, RZ, 0x1 ;  /* 0x00000001ff0c7424 */ /* 0x000fe400078e00ff */
[----:B------:R-:W-:-:S07]  /*88d0*/  IMAD.MOV.U32 R13, RZ, RZ, RZ ;  /* 0x000000ffff0d7224 */ /* 0x000fce00078e00ff */
[----:B------:R-:W-:-:S07]  /*88e0*/  LEPC R20, `(.L_x_46) ;  /* 0x000000001014794e */ /* 0x000fce0000000000 */
[----:B0-----:R-:W-:Y:S05]  /*88f0*/  CALL.ABS.NOINC R2 ;  /* 0x0000000002007343 */ /* 0x001fea0003c00000 */
.L_x_46:
[----:B------:R-:W-:-:S04]  /*8900*/  UIADD3 UR4, UR36, 0x400, URZ ;  /* 0x0000040024047890 */ /* 0x000fc8000fffe03f */
[----:B------:R-:W-:-:S06]  /*8910*/  ULOP3.LUT UP0, URZ, UR4, 0x3ff, URZ, 0xc0, !UPT ;  /* 0x000003ff043f7892 */ /* 0x000fcc000f80c03f */
[----:B------:R-:W-:-:S13]  /*8920*/  PLOP3.LUT P0, PT, PT, PT, UP0, 0x80, 0x0 ;  /* 0x000000000000781c */ /* 0x000fda0003f0f008 */
[----:B------:R-:W-:Y:S05]  /*8930*/  @!P0 BRA `(.L_x_47) ;  /* 0x00000000007c8947 */ /* 0x000fea0003800000 */
[----:B------:R-:W-:Y:S01]  /*8940*/  MOV R16, 0x0 ;  /* 0x0000000000107802 */ /* 0x000fe20000000f00 */
[----:B------:R-:W-:Y:S01]  /*8950*/  ULDC.64 UR6, c[0x4][0x90] ;  /* 0x0100240000067ab9 */ /* 0x000fe20000000a00 */
[----:B------:R-:W-:Y:S01]  /*8960*/  ULDC.64 UR8, c[0x4][0x98] ;  /* 0x0100260000087ab9 */ /* 0x000fe20000000a00 */
[----:B------:R-:W-:Y:S01]  /*8970*/  ULDC.64 UR4, c[0x4][0x10] ;  /* 0x0100040000047ab9 */ /* 0x000fe20000000a00 */
[----:B------:R1:W2:Y:S01]  /*8980*/  LDC.64 R2, c[0x4][R16] ;  /* 0x0100000010027b82 */ /* 0x0002a20000000a00 */
[----:B0-----:R-:W-:Y:S02]  /*8990*/  IMAD.U32 R4, RZ, RZ, UR6 ;  /* 0x00000006ff047e24 */ /* 0x001fe4000f8e00ff */
[----:B------:R-:W-:Y:S02]  /*89a0*/  IMAD.U32 R5, RZ, RZ, UR7 ;  /* 0x00000007ff057e24 */ /* 0x000fe4000f8e00ff */
[----:B------:R-:W-:Y:S02]  /*89b0*/  IMAD.U32 R6, RZ, RZ, UR8 ;  /* 0x00000008ff067e24 */ /* 0x000fe4000f8e00ff */
[----:B------:R-:W-:-:S02]  /*89c0*/  IMAD.U32 R7, RZ, RZ, UR9 ;  /* 0x00000009ff077e24 */ /* 0x000fc4000f8e00ff */
[----:B------:R-:W-:Y:S02]  /*89d0*/  IMAD.U32 R10, RZ, RZ, UR4 ;  /* 0x00000004ff0a7e24 */ /* 0x000fe4000f8e00ff */
[----:B------:R-:W-:Y:S02]  /*89e0*/  IMAD.U32 R11, RZ, RZ, UR5 ;  /* 0x00000005ff0b7e24 */ /* 0x000fe4000f8e00ff */
[----:B------:R-:W-:Y:S02]  /*89f0*/  IMAD.MOV.U32 R8, RZ, RZ, 0x70 ;  /* 0x00000070ff087424 */ /* 0x000fe400078e00ff */
[----:B------:R-:W-:Y:S02]  /*8a00*/  IMAD.MOV.U32 R12, RZ, RZ, 0x1 ;  /* 0x00000001ff0c7424 */ /* 0x000fe400078e00ff */
[----:B-1----:R-:W-:-:S07]  /*8a10*/  IMAD.MOV.U32 R13, RZ, RZ, RZ ;  /* 0x000000ffff0d7224 */ /* 0x002fce00078e00ff */
[----:B------:R-:W-:-:S07]  /*8a20*/  LEPC R20, `(.L_x_48) ;  /* 0x000000001014794e */ /* 0x000fce0000000000 */
[----:B--2---:R-:W-:Y:S05]  /*8a30*/  CALL.ABS.NOINC R2 ;  /* 0x0000000002007343 */ /* 0x004fea0003c00000 */
.L_x_48:
[----:B------:R0:W1:Y:S01]  /*8a40*/  LDC.64 R2, c[0x4][R16] ;  /* 0x0100000010027b82 */ /* 0x0000620000000a00 */
[----:B------:R-:W-:Y:S01]  /*8a50*/  ULDC.64 UR6, c[0x4][0x90] ;  /* 0x0100240000067ab9 */ /* 0x000fe20000000a00 */
[----:B------:R-:W-:Y:S01]  /*8a60*/  ULDC.64 UR8, c[0x4][0x98] ;  /* 0x0100260000087ab9 */ /* 0x000fe20000000a00 */
[----:B------:R-:W-:Y:S01]  /*8a70*/  ULDC.64 UR4, c[0x4][0x18] ;  /* 0x0100060000047ab9 */ /* 0x000fe20000000a00 */
[----:B------:R-:W-:Y:S02]  /*8a80*/  IMAD.U32 R4, RZ, RZ, UR6 ;  /* 0x00000006ff047e24 */ /* 0x000fe4000f8e00ff */
[----:B------:R-:W-:Y:S02]  /*8a90*/  IMAD.U32 R5, RZ, RZ, UR7 ;  /* 0x00000007ff057e24 */ /* 0x000fe4000f8e00ff */
[----:B------:R-:W-:Y:S02]  /*8aa0*/  IMAD.U32 R6, RZ, RZ, UR8 ;  /* 0x00000008ff067e24 */ /* 0x000fe4000f8e00ff */
[----:B------:R-:W-:-:S02]  /*8ab0*/  IMAD.U32 R7, RZ, RZ, UR9 ;  /* 0x00000009ff077e24 */ /* 0x000fc4000f8e00ff */
[----:B------:R-:W-:Y:S02]  /*8ac0*/  IMAD.U32 R10, RZ, RZ, UR4 ;  /* 0x00000004ff0a7e24 */ /* 0x000fe4000f8e00ff */
[----:B------:R-:W-:Y:S02]  /*8ad0*/  IMAD.U32 R11, RZ, RZ, UR5 ;  /* 0x00000005ff0b7e24 */ /* 0x000fe4000f8e00ff */
[----:B------:R-:W-:Y:S02]  /*8ae0*/  IMAD.MOV.U32 R8, RZ, RZ, 0x70 ;  /* 0x00000070ff087424 */ /* 0x000fe400078e00ff */
[----:B------:R-:W-:Y:S02]  /*8af0*/  IMAD.MOV.U32 R12, RZ, RZ, 0x1 ;  /* 0x00000001ff0c7424 */ /* 0x000fe400078e00ff */
[----:B0-----:R-:W-:-:S07]  /*8b00*/  IMAD.MOV.U32 R13, RZ, RZ, RZ ;  /* 0x000000ffff0d7224 */ /* 0x001fce00078e00ff */
[----:B------:R-:W-:-:S07]  /*8b10*/  LEPC R20, `(.L_x_47) ;  /* 0x000000001014794e */ /* 0x000fce0000000000 */
[----:B-1----:R-:W-:Y:S05]  /*8b20*/  CALL.ABS.NOINC R2 ;  /* 0x0000000002007343 */ /* 0x002fea0003c00000 */
.L_x_47:
[----:B------:R-:W-:Y:S01]  /*8b30*/  ULDC.64 UR4, c[0x0][0x9f8] ;  /* 0x00027e0000047ab9 */ /* 0x000fe20000000a00 */
[----:B------:R-:W2:Y:S01]  /*8b40*/  LDL R16, [R1+0x1c] ;  /* 0x00001c0001107983 */ /* 0x000ea20000100800 */
[----:B------:R-:W-:-:S04]  /*8b50*/  ISETP.NE.U32.AND P0, PT, RZ, UR4, PT ;  /* 0x00000004ff007c0c */ /* 0x000fc8000bf05070 */
[----:B------:R-:W-:-:S13]  /*8b60*/  ISETP.NE.AND.EX P0, PT, RZ, UR5, PT, P0 ;  /* 0x00000005ff007c0c */ /* 0x000fda000bf05300 */
[----:B------:R-:W1:Y:S02]  /*8b70*/  @P0 LDC.64 R2, c[0x0][0x9f8] ;  /* 0x00027e00ff020b82 */ /* 0x000e640000000a00 */
[----:B-1----:R-:W-:-:S05]  /*8b80*/  @P0 IMAD.WIDE R2, R19, 0x4, R2 ;  /* 0x0000000413020825 */ /* 0x002fca00078e0202 */
[----:B0-----:R0:W3:Y:S01]  /*8b90*/  @P0 LDG.E R19, desc[UR42][R2.64] ;  /* 0x0000002a02130981 */ /* 0x0010e2000c1e1900 */
[----:B------:R-:W-:Y:S01]  /*8ba0*/  UMOV UR4, 0xffffffff ;  /* 0xffffffff00047882 */ /* 0x000fe20000000000 */
[----:B0-----:R-:W0:Y:S02]  /*8bb0*/  LDC.64 R2, c[0x0][0x418] ;  /* 0x00010600ff027b82 */ /* 0x001e240000000a00 */
[----:B0-----:R-:W-:-:S04]  /*8bc0*/  ISETP.NE.U32.AND P0, PT, R2, RZ, PT ;  /* 0x000000ff0200720c */ /* 0x001fc80003f05070 */
[----:B------:R-:W-:-:S04]  /*8bd0*/  ISETP.NE.AND.EX P1, PT, R3, RZ, PT, P0 ;  /* 0x000000ff0300720c */ /* 0x000fc80003f25300 */
[----:B------:R-:W-:Y:S01]  /*8be0*/  P2R R0, PR, RZ, 0x2 ;  /* 0x00000002ff007803 */ /* 0x000fe20000000000 */
[----:B--2---:R-:W-:-:S05]  /*8bf0*/  VIADD R8, R16, 0xffffffff ;  /* 0xffffffff10087836 */ /* 0x004fca0000000000 */
[----:B------:R0:W-:Y:S04]  /*8c00*/  STL [R1+0x14], R8 ;  /* 0x0000140801007387 */ /* 0x0001e80000100800 */
[----:B------:R0:W-:Y:S01]  /*8c10*/  STL [R1+0xc], R0 ;  /* 0x00000c0001007387 */ /* 0x0001e20000100800 */
[----:B---3--:R-:W-:Y:S02]  /*8c20*/  SHF.R.S32.HI R7, RZ, 0x1f, R19 ;  /* 0x0000001fff077819 */ /* 0x008fe40000011413 */
[----:B------:R-:W-:-:S03]  /*8c30*/  SEL R16, R19, RZ, !P1 ;  /* 0x000000ff13107207 */ /* 0x000fc60004800000 */
[----:B------:R0:W-:Y:S01]  /*8c40*/  STL [R1+0x4], R7 ;  /* 0x0000040701007387 */ /* 0x0001e20000100800 */
[----:B------:R-:W-:Y:S05]  /*8c50*/  BRA.DIV UR4, `(.L_x_49) ;  /* 0x0000004604bc7947 */ /* 0x000fea000b800000 */
[----:B0-----:R-:W0:Y:S02]  /*8c60*/  S2R R0, SR_TID.X ;  /* 0x0000000000007919 */ /* 0x001e240000002100 */
[----:B0-----:R-:W-:-:S04]  /*8c70*/  SHF.R.U32.HI R0, RZ, 0x5, R0 ;  /* 0x00000005ff007819 */ /* 0x001fc80000011600 */
[----:B------:R-:W-:-:S05]  /*8c80*/  LOP3.LUT R0, R0, 0x3, RZ, 0xc0, !PT ;  /* 0x0000000300007812 */ /* 0x000fca00078ec0ff */
[----:B------:R0:W1:Y:S02]  /*8c90*/  SHFL.IDX PT, R14, R0, RZ, 0x1f ;  /* 0x00001fff000e7589 */ /* 0x00006400000e0000 */
.L_x_154:
[----:B------:R-:W-:Y:S02]  /*8ca0*/  PLOP3.LUT P2, PT, PT, PT, PT, 0x8, 0x0 ;  /* 0x000000000000781c */ /* 0x000fe40003f4e170 */
[----:B-1----:R-:W-:Y:S02]  /*8cb0*/  ISETP.NE.AND P0, PT, R14, RZ, PT ;  /* 0x000000ff0e00720c */ /* 0x002fe40003f05270 */
[----:B0-----:R-:W-:-:S05]  /*8cc0*/  P2R R0, PR, RZ, 0x4 ;  /* 0x00000004ff007803 */ /* 0x001fca0000000000 */
[----:B------:R0:W-:Y:S06]  /*8cd0*/  STL [R1+0x8], R0 ;  /* 0x0000080001007387 */ /* 0x0001ec0000100800 */
[----:B------:R-:W-:Y:S05]  /*8ce0*/  @P0 BRA `(.L_x_50) ;  /* 0x0000000000f80947 */ /* 0x000fea0003800000 */
[----:B------:R-:W-:-:S03]  /*8cf0*/  UMOV UR4, 0xffffffff ;  /* 0xffffffff00047882 */ /* 0x000fc60000000000 */
[----:B------:R-:W-:Y:S05]  /*8d00*/  BRA.DIV UR4, `(.L_x_51) ;  /* 0x0000004604c47947 */ /* 0x000fea000b800000 */
[----:B------:R-:W-:-:S13]  /*8d10*/  ELECT P6, URZ, PT ;  /* 0x00000000003f782f */ /* 0x000fda00038c0000 */
.L_x_157:
[----:B------:R-:W-:Y:S05]  /*8d20*/  @!P6 BRA `(.L_x_50) ;  /* 0x0000000000e8e947 */ /* 0x000fea0003800000 */
[----:B------:R1:W-:Y:S01]  /*8d30*/  STL [R1+0x24], R8 ;  /* 0x0000240801007387 */ /* 0x0003e20000100800 */
[----:B------:R-:W-:Y:S01]  /*8d40*/  IMAD.MOV.U32 R16, RZ, RZ, R19 ;  /* 0x000000ffff107224 */ /* 0x000fe200078e0013 */
[----:B------:R-:W-:Y:S06]  /*8d50*/  @!P1 BRA `(.L_x_52) ;  /* 0x00000000004c9947 */ /* 0x000fec0003800000 */
[----:B------:R-:W2:Y:S01]  /*8d60*/  LDC R6, c[0x0][0x43c] ;  /* 0x00010f00ff067b82 */ /* 0x000ea20000000800 */
[----:B0-----:R-:W-:Y:S01]  /*8d70*/  IMAD.MOV.U32 R0, RZ, RZ, R8 ;  /* 0x000000ffff007224 */ /* 0x001fe200078e0008 */
[----:B------:R-:W-:Y:S01]  /*8d80*/  ULDC.64 UR4, c[0x0][0x428] ;  /* 0x00010a0000047ab9 */ /* 0x000fe20000000a00 */
[----:B--2---:R-:W-:-:S13]  /*8d90*/  ISETP.NE.AND P0, PT, R6, 0x1, PT ;  /* 0x000000010600780c */ /* 0x004fda0003f05270 */
[----:B------:R-:W0:Y:S02]  /*8da0*/  @P0 LDC.64 R4, c[0x0][0x440] ;  /* 0x00011000ff040b82 */ /* 0x000e240000000a00 */
[----:B0-----:R-:W-:-:S05]  /*8db0*/  @P0 IMAD.HI.U32 R4, R8, R4, RZ ;  /* 0x0000000408040227 */ /* 0x001fca00078e00ff */
[----:B------:R-:W-:-:S04]  /*8dc0*/  @P0 SHF.R.U32.HI R0, RZ, R5, R4 ;  /* 0x00000005ff000219 */ /* 0x000fc80000011604 */
[--C-:B------:R-:W-:Y:S01]  /*8dd0*/  SHF.R.S32.HI R5, RZ, 0x1f, R0.reuse ;  /* 0x0000001fff057819 */ /* 0x100fe20000011400 */
[----:B------:R-:W-:-:S04]  /*8de0*/  IMAD.MOV R4, RZ, RZ, -R0 ;  /* 0x000000ffff047224 */ /* 0x000fc800078e0a00 */
[----:B------:R-:W-:Y:S02]  /*8df0*/  IMAD R6, R6, R4, R8 ;  /* 0x0000000406067224 */ /* 0x000fe400078e0208 */
[----:B------:R-:W-:-:S03]  /*8e00*/  IMAD.MOV.U32 R4, RZ, RZ, R0 ;  /* 0x000000ffff047224 */ /* 0x000fc600078e0000 */
[----:B------:R0:W-:Y:S01]  /*8e10*/  STL [R1+0x24], R6 ;  /* 0x0000240601007387 */ /* 0x0001e20000100800 */
[----:B------:R-:W-:-:S03]  /*8e20*/  IMAD.WIDE.U32 R4, R19, UR4, R4 ;  /* 0x0000000413047c25 */ /* 0x000fc6000f8e0004 */
[----:B------:R-:W-:Y:S01]  /*8e30*/  LEA R2, P0, R4, R2, 0x2 ;  /* 0x0000000204027211 */ /* 0x000fe200078010ff */
[----:B0-----:R-:W-:-:S04]  /*8e40*/  IMAD R6, R7, UR4, RZ ;  /* 0x0000000407067c24 */ /* 0x001fc8000f8e02ff */
[----:B------:R-:W-:-:S04]  /*8e50*/  IMAD R0, R19, UR5, R6 ;  /* 0x0000000513007c24 */ /* 0x000fc8000f8e0206 */
[----:B------:R-:W-:-:S05]  /*8e60*/  IMAD.IADD R0, R5, 0x1, R0 ;  /* 0x0000000105007824 */ /* 0x000fca00078e0200 */
[----:B------:R-:W-:-:S05]  /*8e70*/  LEA.HI.X R3, R4, R3, R0, 0x2, P0 ;  /* 0x0000000304037211 */ /* 0x000fca00000f1400 */
[----:B------:R2:W5:Y:S02]  /*8e80*/  LDG.E R16, desc[UR42][R2.64] ;  /* 0x0000002a02107981 */ /* 0x000564000c1e1900 */
.L_x_52:
[----:B--2---:R-:W2:Y:S01]  /*8e90*/  LDL R2, [R1] ;  /* 0x0000000001027983 */ /* 0x004ea20000100800 */
[----:B0-----:R-:W-:Y:S02]  /*8ea0*/  LEA R0, R18, UR36, 0x3 ;  /* 0x0000002412007c11 */ /* 0x001fe4000f8e18ff */
[----:B--2---:R-:W-:-:S04]  /*8eb0*/  SHF.L.U32 R2, R2, 0x1f, RZ ;  /* 0x0000001f02027819 */ /* 0x004fc800000006ff */
[----:B------:R-:W0:Y:S02]  /*8ec0*/  SYNCS.PHASECHK.TRANS64.TRYWAIT P0, [R0+URZ+0x28c40], R2 ;  /* 0x028c4002000075a7 */ /* 0x000e24000800017f */
[----:B0-----:R-:W-:Y:S05]  /*8ed0*/  @!P0 BRA `(.L_x_53) ;  /* 0x0000004400708947 */ /* 0x001fea0003800000 */
.L_x_158:
[----:B------:R-:W2:Y:S02]  /*8ee0*/  S2R R3, SR_TID.X ;  /* 0x0000000000037919 */ /* 0x000ea40000002100 */
[----:B--2---:R-:W-:-:S04]  /*8ef0*/  LOP3.LUT R3, R3, 0x7f, RZ, 0xc0, !PT ;  /* 0x0000007f03037812 */ /* 0x004fc800078ec0ff */
[----:B------:R-:W-:-:S13]  /*8f00*/  ISETP.NE.AND P0, PT, R3, RZ, PT ;  /* 0x000000ff0300720c */ /* 0x000fda0003f05270 */
[----:B------:R-:W-:Y:S05]  /*8f10*/  @P0 BRA `(.L_x_54) ;  /* 0x00000000001c0947 */ /* 0x000fea0003800000 */
[----:B------:R-:W2:Y:S01]  /*8f20*/  S2R R3, SR_TID.X ;  /* 0x0000000000037919 */ /* 0x000ea20000002100 */
[----:B0-----:R-:W-:-:S04]  /*8f30*/  IMAD.MOV.U32 R2, RZ, RZ, 0x2000 ;  /* 0x00002000ff027424 */ /* 0x001fc800078e00ff */
[----:B------:R3:W-:Y:S01]  /*8f40*/  SYNCS.ARRIVE.TRANS64 RZ, [R0+URZ+0x28c30], R2 ;  /* 0x028c300200ff79a7 */ /* 0x0007e2000800003f */
[----:B--2---:R-:W-:-:S04]  /*8f50*/  LOP3.LUT R3, R3, 0x1f, RZ, 0xc0, !PT ;  /* 0x0000001f03037812 */ /* 0x004fc800078ec0ff */
[----:B------:R-:W-:-:S13]  /*8f60*/  ISETP.NE.AND P0, PT, R3, RZ, PT ;  /* 0x000000ff0300720c */ /* 0x000fda0003f05270 */
[----:B---3--:R-:W-:Y:S05]  /*8f70*/  @!P0 BRA `(.L_x_54) ;  /* 0x0000000000048947 */ /* 0x008fea0003800000 */
[----:B------:R-:W-:Y:S01]  /*8f80*/  BPT.TRAP 0x1 ;  /* 0x000000040000795c */ /* 0x000fe20000300000 */
.L_x_54:
[----:B0-----:R-:W2:Y:S01]  /*8f90*/  LDL R2, [R1+0x24] ;  /* 0x0000240001027983 */ /* 0x001ea20000100800 */
[----:B------:R-:W-:Y:S01]  /*8fa0*/  R2UR UR8, R18 ;  /* 0x00000000120872ca */ /* 0x000fe200000e0000 */
[----:B------:R-:W-:Y:S01]  /*8fb0*/  UIADD3 UR4, UP0, UR40, 0x370, URZ ;  /* 0x0000037028047890 */ /* 0x000fe2000ff1e03f */
[----:B------:R-:W-:Y:S01]  /*8fc0*/  R2UR UR9, R0 ;  /* 0x00000000000972ca */ /* 0x000fe200000e0000 */
[----:B------:R-:W-:Y:S01]  /*8fd0*/  UMOV UR6, 0x0 ;  /* 0x0000000000067882 */ /* 0x000fe20000000000 */
[----:B------:R-:W-:Y:S01]  /*8fe0*/  R2UR UR12, R17 ;  /* 0x00000000110c72ca */ /* 0x000fe200000e0000 */
[----:B------:R-:W-:Y:S01]  /*8ff0*/  UIADD3.X UR5, URZ, UR41, URZ, UP0, !UPT ;  /* 0x000000293f057290 */ /* 0x000fe200087fe43f */
[----:B-----5:R-:W-:Y:S01]  /*9000*/  R2UR UR13, R16 ;  /* 0x00000000100d72ca */ /* 0x020fe200000e0000 */
[----:B------:R-:W-:Y:S01]  /*9010*/  UMOV UR7, 0x14f00000 ;  /* 0x14f0000000077882 */ /* 0x000fe20000000000 */
[----:B------:R-:W-:Y:S01]  /*9020*/  PLOP3.LUT P0, PT, PT, PT, PT, 0x80, 0x0 ;  /* 0x000000000000781c */ /* 0x000fe20003f0f070 */
[----:B------:R-:W-:-:S03]  /*9030*/  UMOV UR10, URZ ;  /* 0x0000003f000a7c82 */ /* 0x000fc60008000000 */
[----:B------:R-:W-:Y:S01]  /*9040*/  P2R R0, PR, RZ, 0x1 ;  /* 0x00000001ff007803 */ /* 0x000fe20000000000 */
[----:B------:R-:W-:Y:S02]  /*9050*/  ULEA UR8, UR8, UR36, 0xd ;  /* 0x0000002408087291 */ /* 0x000fe4000f8e683f */
[----:B------:R-:W-:Y:S02]  /*9060*/  UIADD3 UR9, UR9, 0x28c30, URZ ;  /* 0x00028c3009097890 */ /* 0x000fe4000fffe03f */
[----:B------:R-:W-:Y:S01]  /*9070*/  UIADD3 UR8, UR8, 0x22400, URZ ;  /* 0x0002240008087890 */ /* 0x000fe2000fffe03f */
[----:B------:R3:W-:Y:S01]  /*9080*/  STL [R1+0x8], R0 ;  /* 0x0000080001007387 */ /* 0x0007e20000100800 */
[----:B--2---:R-:W-:-:S13]  /*9090*/  R2UR UR11, R2 ;  /* 0x00000000020b72ca */ /* 0x004fda00000e0000 */
[----:B------:R-:W-:-:S09]  /*90a0*/  USHF.L.U32 UR11, UR11, 0x6, URZ ;  /* 0x000000060b0b7899 */ /* 0x000fd2000800063f */
[----:B------:R3:W-:Y:S02]  /*90b0*/  UTMALDG.4D [UR8], [UR4], desc[UR6] ;  /* 0x00000608040075b4 */ /* 0x0007e40008019000 */
[----:B---3--:R-:W-:Y:S01]  /*90c0*/  NOP ;  /* 0x0000000000007918 */ /* 0x008fe20000000000 */
.L_x_50:
[----:B------:R-:W-:Y:S05]  /*90d0*/  WARPSYNC.ALL ;  /* 0x0000000000007948 */ /* 0x000fea0003800000 */
[----:B------:R-:W-:Y:S01]  /*90e0*/  UIADD3 UR4, UR36, 0x20400, URZ ;  /* 0x0002040024047890 */ /* 0x000fe2000fffe03f */
[----:B------:R-:W-:Y:S03]  /*90f0*/  BAR.SYNC.DEFER_BLOCKING 0x8, 0x100 ;  /* 0x0204000000007b1d */ /* 0x000fe60000010000 */
[----:B------:R-:W-:-:S06]  /*9100*/  ULOP3.LUT UP0, URZ, UR4, 0x3ff, URZ, 0xc0, !UPT ;  /* 0x000003ff043f7892 */ /* 0x000fcc000f80c03f */
[----:B------:R-:W-:-:S13]  /*9110*/  PLOP3.LUT P0, PT, PT, PT, UP0, 0x80, 0x0 ;  /* 0x000000000000781c */ /* 0x000fda0003f0f008 */
[----:B------:R-:W-:Y:S05]  /*9120*/  @!P0 BRA `(.L_x_55) ;  /* 0x0000000000408947 */ /* 0x000fea0003800000 */
[----:B------:R-:W-:Y:S01]  /*9130*/  MOV R2, 0x0 ;  /* 0x0000000000027802 */ /* 0x000fe20000000f00 */
[----:B------:R-:W-:Y:S01]  /*9140*/  ULDC.64 UR4, c[0x4][0x90] ;  /* 0x0100240000047ab9 */ /* 0x000fe20000000a00 */
[----:B------:R-:W-:Y:S01]  /*9150*/  ULDC.64 UR6, c[0x4][0x98] ;  /* 0x0100260000067ab9 */ /* 0x000fe20000000a00 */
[----:B------:R-:W-:Y:S01]  /*9160*/  ULDC.64 UR8, c[0x4][0x20] ;  /* 0x0100080000087ab9 */ /* 0x000fe20000000a00 */
[----:B------:R-:W-:Y:S02]  /*9170*/  IMAD.U32 R4, RZ, RZ, UR4 ;  /* 0x00000004ff047e24 */ /* 0x000fe4000f8e00ff */
[----:B------:R-:W2:Y:S01]  /*9180*/  LDC.64 R2, c[0x4][R2] ;  /* 0x0100000002027b82 */ /* 0x000ea20000000a00 */
[----:B------:R-:W-:Y:S02]  /*9190*/  IMAD.U32 R5, RZ, RZ, UR5 ;  /* 0x00000005ff057e24 */ /* 0x000fe4000f8e00ff */
[----:B------:R-:W-:Y:S02]  /*91a0*/  IMAD.U32 R6, RZ, RZ, UR6 ;  /* 0x00000006ff067e24 */ /* 0x000fe4000f8e00ff */
[----:B------:R-:W-:-:S02]  /*91b0*/  IMAD.U32 R7, RZ, RZ, UR7 ;  /* 0x00000007ff077e24 */ /* 0x000fc4000f8e00ff */
[----:B------:R-:W-:Y:S02]  /*91c0*/  IMAD.U32 R10, RZ, RZ, UR8 ;  /* 0x00000008ff0a7e24 */ /* 0x000fe4000f8e00ff */
[----:B------:R-:W-:Y:S02]  /*91d0*/  IMAD.U32 R11, RZ, RZ, UR9 ;  /* 0x00000009ff0b7e24 */ /* 0x000fe4000f8e00ff */
[----:B-1----:R-:W-:Y:S02]  /*91e0*/  IMAD.MOV.U32 R8, RZ, RZ, 0x70 ;  /* 0x00000070ff087424 */ /* 0x002fe400078e00ff */
[----:B------:R-:W-:Y:S02]  /*91f0*/  IMAD.MOV.U32 R12, RZ, RZ, 0x1 ;  /* 0x00000001ff0c7424 */ /* 0x000fe400078e00ff */
[----:B------:R-:W-:-:S07]  /*9200*/  IMAD.MOV.U32 R13, RZ, RZ, RZ ;  /* 0x000000ffff0d7224 */ /* 0x000fce00078e00ff */
[----:B------:R-:W-:-:S07]  /*9210*/  LEPC R20, `(.L_x_55) ;  /* 0x000000001014794e */ /* 0x000fce0000000000 */
[----:B0-2---:R-:W-:Y:S05]  /*9220*/  CALL.ABS.NOINC R2 ;  /* 0x0000000002007343 */ /* 0x005fea0003c00000 */
.L_x_55:
[----:B------:R-:W2:Y:S01]  /*9230*/  LDL.LU R5, [R1+0x10] ;  /* 0x0000100001057983 */ /* 0x000ea20000300800 */
[----:B0-----:R-:W-:Y:S01]  /*9240*/  SHF.R.S32.HI R0, RZ, 0x1f, R17 ;  /* 0x0000001fff007819 */ /* 0x001fe20000011411 */
[----:B------:R-:W-:Y:S01]  /*9250*/  ULDC.64 UR4, c[0x0][0x2d8] ;  /* 0x0000b60000047ab9 */ /* 0x000fe20000000a00 */
[----:B-1----:R-:W0:Y:S01]  /*9260*/  LDC R8, c[0x0][0x448] ;  /* 0x00011200ff087b82 */ /* 0x002e220000000800 */
[----:B------:R-:W3:Y:S01]  /*9270*/  LDL.LU R4, [R1+0x18] ;  /* 0x0000180001047983 */ /* 0x000ee20000300800 */
[----:B------:R-:W-:-:S03]  /*9280*/  ULDC UR6, c[0x0][0x2b8] ;  /* 0x0000ae0000067ab9 */ /* 0x000fc60000000800 */
[----:B------:R-:W4:Y:S01]  /*9290*/  LDL R9, [R1+0x20] ;  /* 0x0000200001097983 */ /* 0x000f220000100800 */
[----:B------:R-:W-:Y:S02]  /*92a0*/  IMAD R0, R0, UR4, RZ ;  /* 0x0000000400007c24 */ /* 0x000fe4000f8e02ff */
[----:B------:R-:W-:-:S04]  /*92b0*/  IMAD.WIDE.U32 R2, R17, UR4, RZ ;  /* 0x0000000411027c25 */ /* 0x000fc8000f8e00ff */
[----:B------:R-:W-:Y:S01]  /*92c0*/  IMAD R0, R17, UR5, R0 ;  /* 0x0000000511007c24 */ /* 0x000fe2000f8e0200 */
[----:B------:R-:W-:-:S03]  /*92d0*/  ULDC.64 UR4, c[0x0][0x2e0] ;  /* 0x0000b80000047ab9 */ /* 0x000fc60000000a00 */
[----:B------:R-:W-:Y:S01]  /*92e0*/  IMAD.IADD R3, R3, 0x1, R0 ;  /* 0x0000000103037824 */ /* 0x000fe200078e0200 */
[----:B0-----:R-:W-:-:S13]  /*92f0*/  ISETP.NE.AND P0, PT, R8, 0x1, PT ;  /* 0x000000010800780c */ /* 0x001fda0003f05270 */
[----:B------:R-:W0:Y:S08]  /*9300*/  @P0 LDC R6, c[0x0][0x44c] ;  /* 0x00011300ff060b82 */ /* 0x000e300000000800 */
[----:B------:R-:W1:Y:S01]  /*9310*/  @P0 LDC R7, c[0x0][0x450] ;  /* 0x00011400ff070b82 */ /* 0x000e620000000800 */
[----:B--2---:R-:W-:Y:S01]  /*9320*/  SHF.R.S32.HI R0, RZ, 0x1f, R5 ;  /* 0x0000001fff007819 */ /* 0x004fe20000011405 */
[----:B------:R-:W-:-:S04]  /*9330*/  IMAD.WIDE.U32 R2, R5, UR4, R2 ;  /* 0x0000000405027c25 */ /* 0x000fc8000f8e0002 */
[----:B---3--:R-:W-:Y:S02]  /*9340*/  IMAD.MOV R4, RZ, RZ, -R4 ;  /* 0x000000ffff047224 */ /* 0x008fe400078e0a04 */
[----:B------:R-:W-:Y:S01]  /*9350*/  IMAD R0, R0, UR4, RZ ;  /* 0x0000000400007c24 */ /* 0x000fe2000f8e02ff */
[----:B------:R-:W-:Y:S02]  /*9360*/  ULDC UR4, c[0x0][0xc38] ;  /* 0x00030e0000047ab9 */ /* 0x000fe40000000800 */
[----:B----4-:R-:W-:Y:S02]  /*9370*/  IMAD R4, R4, UR4, R9 ;  /* 0x0000000404047c24 */ /* 0x010fe4000f8e0209 */
[----:B------:R2:W5:Y:S01]  /*9380*/  LDL R9, [R1+0x28] ;  /* 0x0000280001097983 */ /* 0x0005620000100800 */
[----:B------:R-:W-:Y:S01]  /*9390*/  IMAD R0, R5, UR5, R0 ;  /* 0x0000000505007c24 */ /* 0x000fe2000f8e0200 */
[----:B------:R-:W-:Y:S01]  /*93a0*/  ULDC.64 UR4, c[0x0][0x2d0] ;  /* 0x0000b40000047ab9 */ /* 0x000fe20000000a00 */
[----:B------:R-:W3:Y:S02]  /*93b0*/  S2R R5, SR_TID.X ;  /* 0x0000000000057919 */ /* 0x000ee40000002100 */
[----:B------:R-:W-:Y:S01]  /*93c0*/  IMAD.IADD R3, R3, 0x1, R0 ;  /* 0x0000000103037824 */ /* 0x000fe200078e0200 */
[----:B---3--:R-:W-:-:S04]  /*93d0*/  LOP3.LUT R5, R5, 0x7f, RZ, 0xc0, !PT ;  /* 0x0000007f05057812 */ /* 0x008fc800078ec0ff */
[----:B------:R-:W-:Y:S02]  /*93e0*/  SHF.R.U32.HI R10, RZ, 0x3, R5 ;  /* 0x00000003ff0a7819 */ /* 0x000fe40000011605 */
[----:B------:R-:W3:Y:S02]  /*93f0*/  S2R R5, SR_TID.X ;  /* 0x0000000000057919 */ /* 0x000ee40000002100 */
[----:B---3--:R-:W-:-:S05]  /*9400*/  IMAD.SHL.U32 R5, R5, 0x10, RZ ;  /* 0x0000001005057824 */ /* 0x008fca00078e00ff */
[----:B------:R-:W-:-:S05]  /*9410*/  LOP3.LUT R5, R10, 0x70, R5, 0xf8, !PT ;  /* 0x000000700a057812 */ /* 0x000fca00078ef805 */
[----:B------:R-:W-:Y:S01]  /*9420*/  IMAD R0, R4, 0x40, R5 ;  /* 0x0000004004007824 */ /* 0x000fe200078e0205 */
[----:B------:R-:W3:Y:S03]  /*9430*/  S2R R10, SR_TID.X ;  /* 0x00000000000a7919 */ /* 0x000ee60000002100 */
[----:B0-----:R-:W-:-:S04]  /*9440*/  @P0 IMAD.HI.U32 R6, R0, R6, RZ ;  /* 0x0000000600060227 */ /* 0x001fc800078e00ff */
[----:B------:R-:W-:Y:S01]  /*9450*/  IMAD.MOV.U32 R5, RZ, RZ, R0 ;  /* 0x000000ffff057224 */ /* 0x000fe200078e0000 */
[----:B-1----:R-:W-:-:S05]  /*9460*/  @P0 SHF.R.U32.HI R5, RZ, R7, R6 ;  /* 0x00000007ff050219 */ /* 0x002fca0000011606 */
[----:B------:R-:W-:-:S04]  /*9470*/  IMAD.MOV R6, RZ, RZ, -R5 ;  /* 0x000000ffff067224 */ /* 0x000fc800078e0a05 */
[----:B------:R-:W-:Y:S01]  /*9480*/  IMAD R0, R8, R6, R0 ;  /* 0x0000000608007224 */ /* 0x000fe200078e0200 */
[----:B------:R-:W-:Y:S01]  /*9490*/  SHF.R.S32.HI R6, RZ, 0x1f, R5 ;  /* 0x0000001fff067819 */ /* 0x000fe20000011405 */
[----:B------:R-:W-:-:S04]  /*94a0*/  IMAD.WIDE.U32 R2, R5, UR4, R2 ;  /* 0x0000000405027c25 */ /* 0x000fc8000f8e0002 */
[----:B------:R-:W-:-:S04]  /*94b0*/  IMAD R6, R6, UR4, RZ ;  /* 0x0000000406067c24 */ /* 0x000fc8000f8e02ff */
[----:B------:R-:W-:Y:S01]  /*94c0*/  IMAD R6, R5, UR5, R6 ;  /* 0x0000000505067c24 */ /* 0x000fe2000f8e0206 */
[----:B------:R-:W-:Y:S01]  /*94d0*/  SHF.R.S32.HI R5, RZ, 0x1f, R0 ;  /* 0x0000001fff057819 */ /* 0x000fe20000011400 */
[----:B------:R-:W-:Y:S02]  /*94e0*/  ULDC.64 UR4, c[0x0][0x2c8] ;  /* 0x0000b20000047ab9 */ /* 0x000fe40000000a00 */
[----:B------:R-:W-:Y:S02]  /*94f0*/  IMAD.IADD R3, R3, 0x1, R6 ;  /* 0x0000000103037824 */ /* 0x000fe400078e0206 */
[----:B------:R-:W-:Y:S02]  /*9500*/  IMAD R5, R5, UR4, RZ ;  /* 0x0000000405057c24 */ /* 0x000fe4000f8e02ff */
[----:B------:R-:W-:-:S04]  /*9510*/  IMAD.WIDE.U32 R2, R0, UR4, R2 ;  /* 0x0000000400027c25 */ /* 0x000fc8000f8e0002 */
[----:B---3--:R-:W-:Y:S02]  /*9520*/  IMAD.SHL.U32 R10, R10, 0x8, RZ ;  /* 0x000000080a0a7824 */ /* 0x008fe400078e00ff */
[----:B------:R-:W-:Y:S01]  /*9530*/  IMAD R5, R0, UR5, R5 ;  /* 0x0000000500057c24 */ /* 0x000fe2000f8e0205 */
[----:B------:R-:W-:Y:S02]  /*9540*/  ULDC.64 UR4, c[0x0][0x280] ;  /* 0x0000a00000047ab9 */ /* 0x000fe40000000a00 */
[----:B------:R-:W-:Y:S01]  /*9550*/  LOP3.LUT R10, R10, 0x38, RZ, 0xc0, !PT ;  /* 0x000000380a0a7812 */ /* 0x000fe200078ec0ff */
[----:B------:R-:W-:Y:S01]  /*9560*/  IMAD.IADD R5, R3, 0x1, R5 ;  /* 0x0000000103057824 */ /* 0x000fe200078e0205 */
[----:B------:R-:W-:Y:S01]  /*9570*/  LEA R0, P1, R2, UR4, 0x1 ;  /* 0x0000000402007c11 */ /* 0x000fe2000f8208ff */
[----:B------:R-:W-:Y:S01]  /*9580*/  UMOV UR4, 0xffffffff ;  /* 0xffffffff00047882 */ /* 0x000fe20000000000 */
[----:B------:R-:W-:Y:S02]  /*9590*/  ISETP.GE.AND P0, PT, R10, UR6, PT ;  /* 0x000000060a007c0c */ /* 0x000fe4000bf06270 */
[----:B------:R-:W-:Y:S01]  /*95a0*/  LEA.HI.X R2, R2, UR5, R5, 0x1, P1 ;  /* 0x0000000502027c11 */ /* 0x000fe200088f0c05 */
[----:B--2---:R-:W-:Y:S10]  /*95b0*/  BRA.DIV UR4, `(.L_x_56) ;  /* 0x0000003e04cc7947 */ /* 0x004ff4000b800000 */
[----:B------:R-:W0:Y:S01]  /*95c0*/  S2R R6, SR_TID.X ;  /* 0x0000000000067919 */ /* 0x000e220000002100 */
[----:B------:R-:W-:Y:S02]  /*95d0*/  ULDC UR4, c[0x0][0x288] ;  /* 0x0000a20000047ab9 */ /* 0x000fe40000000800 */
[----:B------:R-:W-:Y:S01]  /*95e0*/  IMAD R3, R8, UR4, RZ ;  /* 0x0000000408037c24 */ /* 0x000fe2000f8e02ff */
[----:B------:R-:W1:Y:S01]  /*95f0*/  SHFL.IDX PT, R7, R0, RZ, 0x181f ;  /* 0x00181fff00077589 */ /* 0x000e6200000e0000 */
[----:B0-----:R-:W-:-:S04]  /*9600*/  LOP3.LUT R6, R6, 0x7f, RZ, 0xc0, !PT ;  /* 0x0000007f06067812 */ /* 0x001fc800078ec0ff */
[----:B------:R-:W-:Y:S02]  /*9610*/  SHF.R.U32.HI R11, RZ, 0x3, R6 ;  /* 0x00000003ff0b7819 */ /* 0x000fe40000011606 */
[----:B------:R-:W0:Y:S03]  /*9620*/  SHFL.IDX PT, R6, R2, RZ, 0x181f ;  /* 0x00181fff02067589 */ /* 0x000e2600000e0000 */
[----:B------:R-:W-:-:S04]  /*9630*/  IMAD R4, R4, 0x40, R11 ;  /* 0x0000004004047824 */ /* 0x000fc800078e020b */
[C---:B------:R-:W-:Y:S01]  /*9640*/  VIADD R5, R4.reuse, 0x10 ;  /* 0x0000001004057836 */ /* 0x040fe20000000000 */
[----:B------:R-:W-:-:S13]  /*9650*/  ISETP.GE.AND P1, PT, R4, R3, PT ;  /* 0x000000030400720c */ /* 0x000fda0003f26270 */
[----:B-1----:R-:W-:-:S05]  /*9660*/  @!P1 LEA R7, P2, R10, R7, 0x1 ;  /* 0x000000070a079211 */ /* 0x002fca00078408ff */
[----:B0-----:R-:W-:-:S05]  /*9670*/  @!P1 IMAD.X R6, RZ, RZ, R6, P2 ;  /* 0x000000ffff069224 */ /* 0x001fca00010e0606 */
[----:B------:R-:W-:-:S04]  /*9680*/  @!P1 LOP3.LUT R7, R7, R6, RZ, 0x3c, !PT ;  /* 0x0000000607079212 */ /* 0x000fc800078e3cff */
[----:B------:R-:W-:-:S04]  /*9690*/  @!P1 LOP3.LUT R6, R7, R6, RZ, 0x3c, !PT ;  /* 0x0000000607069212 */ /* 0x000fc800078e3cff */
[----:B------:R-:W-:-:S05]  /*96a0*/  @!P1 LOP3.LUT R7, R7, R6, RZ, 0x3c, !PT ;  /* 0x0000000607079212 */ /* 0x000fca00078e3cff */
[----:B------:R-:W-:Y:S01]  /*96b0*/  @!PT LDS RZ, [RZ] ;  /* 0x00000000fffff984 */ /* 0x000fe20000000800 */
[----:B-----5:R0:W-:Y:S01]  /*96c0*/  @!P1 LDGSTS.E.BYPASS.LTC128B.128 [R9+0x20400], desc[UR42][R6.64], !P0 ;  /* 0x2040000006099fae */ /* 0x0201e2000c101d6a */
[----:B------:R-:W-:Y:S01]  /*96d0*/  ISETP.GE.AND P1, PT, R5, R3, PT ;  /* 0x000000030500720c */ /* 0x000fe20003f26270 */
[----:B------:R-:W-:Y:S02]  /*96e0*/  VIADD R5, R4, 0x20 ;  /* 0x0000002004057836 */ /* 0x000fe40000000000 */
[----:B0-----:R-:W0:Y:S04]  /*96f0*/  SHFL.IDX PT, R7, R0, 0x1, 0x181f ;  /* 0x00381f0000077f89 */ /* 0x001e2800000e0000 */
[----:B------:R-:W1:Y:S06]  /*9700*/  SHFL.IDX PT, R6, R2, 0x1, 0x181f ;  /* 0x00381f0002067f89 */ /* 0x000e6c00000e0000 */
[----:B0-----:R-:W-:-:S05]  /*9710*/  @!P1 LEA R7, P2, R10, R7, 0x1 ;  /* 0x000000070a079211 */ /* 0x001fca00078408ff */
[----:B-1----:R-:W-:-:S05]  /*9720*/  @!P1 IMAD.X R6, RZ, RZ, R6, P2 ;  /* 0x000000ffff069224 */ /* 0x002fca00010e0606 */
[----:B------:R-:W-:-:S04]  /*9730*/  @!P1 LOP3.LUT R7, R7, R6, RZ, 0x3c, !PT ;  /* 0x0000000607079212 */ /* 0x000fc800078e3cff */
[----:B------:R-:W-:-:S04]  /*9740*/  @!P1 LOP3.LUT R6, R7, R6, RZ, 0x3c, !PT ;  /* 0x0000000607069212 */ /* 0x000fc800078e3cff */
[----:B------:R-:W-:-:S05]  /*9750*/  @!P1 LOP3.LUT R7, R7, R6, RZ, 0x3c, !PT ;  /* 0x0000000607079212 */ /* 0x000fca00078e3cff */
[----:B------:R0:W-:Y:S01]  /*9760*/  @!P1 LDGSTS.E.BYPASS.LTC128B.128 [R9+0x20c00], desc[UR42][R6.64], !P0 ;  /* 0x20c0000006099fae */ /* 0x0001e2000c101d6a */
[----:B------:R-:W-:-:S03]  /*9770*/  ISETP.GE.AND P1, PT, R5, R3, PT ;  /* 0x000000030500720c */ /* 0x000fc60003f26270 */
[----:B------:R-:W-:Y:S04]  /*9780*/  SHFL.IDX PT, R5, R2, 0x3, 0x181f ;  /* 0x00781f0002057f89 */ /* 0x000fe800000e0000 */
[----:B0-----:R-:W0:Y:S04]  /*9790*/  SHFL.IDX PT, R7, R0, 0x2, 0x181f ;  /* 0x00581f0000077f89 */ /* 0x001e2800000e0000 */
[----:B------:R-:W1:Y:S04]  /*97a0*/  SHFL.IDX PT, R6, R2, 0x2, 0x181f ;  /* 0x00581f0002067f89 */ /* 0x000e6800000e0000 */
[----:B------:R-:W2:Y:S01]  /*97b0*/  SHFL.IDX PT, R0, R0, 0x3, 0x181f ;  /* 0x00781f0000007f89 */ /* 0x000ea200000e0000 */
[----:B0-----:R-:W-:-:S05]  /*97c0*/  @!P1 LEA R7, P2, R10, R7, 0x1 ;  /* 0x000000070a079211 */ /* 0x001fca00078408ff */
[----:B-1----:R-:W-:-:S05]  /*97d0*/  @!P1 IMAD.X R6, RZ, RZ, R6, P2 ;  /* 0x000000ffff069224 */ /* 0x002fca00010e0606 */
[----:B------:R-:W-:-:S04]  /*97e0*/  @!P1 LOP3.LUT R7, R7, R6, RZ, 0x3c, !PT ;  /* 0x0000000607079212 */ /* 0x000fc800078e3cff */
[----:B------:R-:W-:-:S04]  /*97f0*/  @!P1 LOP3.LUT R6, R7, R6, RZ, 0x3c, !PT ;  /* 0x0000000607069212 */ /* 0x000fc800078e3cff */
[----:B------:R-:W-:-:S05]  /*9800*/  @!P1 LOP3.LUT R7, R7, R6, RZ, 0x3c, !PT ;  /* 0x0000000607079212 */ /* 0x000fca00078e3cff */
[----:B--2---:R0:W-:Y:S02]  /*9810*/  @!P1 LDGSTS.E.BYPASS.LTC128B.128 [R9+0x21400], desc[UR42][R6.64], !P0 ;  /* 0x2140000006099fae */ /* 0x0041e4000c101d6a */
.L_x_167:
[----:B01----:R-:W2:Y:S01]  /*9820*/  LDL R6, [R1+0x30] ;  /* 0x0000300001067983 */ /* 0x003ea20000100800 */
[----:B------:R-:W-:-:S05]  /*9830*/  VIADD R4, R4, 0x30 ;  /* 0x0000003004047836 */ /* 0x000fca0000000000 */
[----:B------:R-:W-:-:S13]  /*9840*/  ISETP.GE.AND P1, PT, R4, R3, PT ;  /* 0x000000030400720c */ /* 0x000fda0003f26270 */
[----:B------:R-:W-:-:S05]  /*9850*/  @!P1 LEA R2, P2, R10, R0, 0x1 ;  /* 0x000000000a029211 */ /* 0x000fca00078408ff */
[----:B------:R-:W-:-:S05]  /*9860*/  @!P1 IMAD.X R3, RZ, RZ, R5, P2 ;  /* 0x000000ffff039224 */ /* 0x000fca00010e0605 */
[----:B------:R-:W-:Y:S01]  /*9870*/  @!PT LDS RZ, [RZ] ;  /* 0x00000000fffff984 */ /* 0x000fe20000000800 */
[----:B------:R-:W-:Y:S01]  /*9880*/  @!PT LDS RZ, [RZ] ;  /* 0x00000000fffff984 */ /* 0x000fe20000000800 */
[----:B------:R-:W-:Y:S01]  /*9890*/  @!PT LDS RZ, [RZ] ;  /* 0x00000000fffff984 */ /* 0x000fe20000000800 */
[----:B------:R0:W-:Y:S01]  /*98a0*/  @!P1 LDGSTS.E.BYPASS.LTC128B.128 [R9+0x21c00], desc[UR42][R2.64], !P0 ;  /* 0x21c0000002099fae */ /* 0x0001e2000c101d6a */
[----:B------:R-:W-:Y:S01]  /*98b0*/  NOP ;  /* 0x0000000000007918 */ /* 0x000fe20000000000 */
[----:B------:R-:W-:Y:S02]  /*98c0*/  SYNCS.ARRIVE.TRANS64.RED.A0T1 RZ, [UR36+0x28c00], RZ ;  /* 0x028c00ffffff79a7 */ /* 0x000fe40008200424 */
[----:B------:R-:W-:Y:S01]  /*98d0*/  ARRIVES.LDGSTSBAR.64.TRANSCNT [UR36+0x28c00] ;  /* 0x028c0000ff0079b0 */ /* 0x000fe20008000aa4 */
[----:B--2---:R-:W-:-:S04]  /*98e0*/  LOP3.LUT R0, R6, 0x1, RZ, 0xc, !PT ;  /* 0x0000000106007812 */ /* 0x004fc800078e0cff */
[----:B------:R-:W-:Y:S01]  /*98f0*/  SHF.L.U32 R0, R0, 0x1f, RZ ;  /* 0x0000001f00007819 */ /* 0x000fe200000006ff */
[----:B------:R-:W-:Y:S01]  /*9900*/  NOP ;  /* 0x0000000000007918 */ /* 0x000fe20000000000 */
[----:B------:R-:W-:Y:S01]  /*9910*/  SYNCS.ARRIVE.TRANS64.A1T0 RZ, [UR36+0x28c00], RZ ;  /* 0x028c00ffffff79a7 */ /* 0x000fe20008100024 */
[----:B------:R-:W-:Y:S01]  /*9920*/  BSSY B0, `(.L_x_57) ;  /* 0x0000003000007945 */ /* 0x000fe20003800000 */
[----:B------:R-:W1:Y:S03]  /*9930*/  SYNCS.PHASECHK.TRANS64.TRYWAIT P0, [UR36+0x28c20], R0 ;  /* 0x028c2000ff0075a7 */ /* 0x000e660008000164 */
[----:B01----:R-:W-:Y:S05]  /*9940*/  @!P0 BRA `(.L_x_58) ;  /* 0x00000040003c8947 */ /* 0x003fea0003800000 */
.L_x_168:
[----:B------:R-:W-:Y:S05]  /*9950*/  BSYNC B0 ;  /* 0x0000000000007941 */ /* 0x000fea0003800000 */
.L_x_57:
[----:B------:R-:W2:Y:S01]  /*9960*/  LDL R2, [R1+0x8] ;  /* 0x0000080001027983 */ /* 0x000ea20000100800 */
[----:B------:R-:W-:Y:S01]  /*9970*/  BSSY B0, `(.L_x_59) ;  /* 0x0000095000007945 */ /* 0x000fe20003800000 */
[----:B--2---:R-:W-:-:S13]  /*9980*/  ISETP.NE.AND P0, PT, R2, RZ, PT ;  /* 0x000000ff0200720c */ /* 0x004fda0003f05270 */
[----:B------:R-:W-:Y:S05]  /*9990*/  @!P0 BRA `(.L_x_60) ;  /* 0x0000000800488947 */ /* 0x000fea0003800000 */
[----:B------:R-:W2:Y:S01]  /*99a0*/  LDL R4, [R1] ;  /* 0x0000000001047983 */ /* 0x000ea20000100800 */
[----:B0-----:R-:W-:Y:S01]  /*99b0*/  LEA R3, R18, UR36, 0x3 ;  /* 0x0000002412037c11 */ /* 0x001fe2000f8e18ff */
[----:B------:R-:W-:Y:S01]  /*99c0*/  BSSY B1, `(.L_x_61) ;  /* 0x0000007000017945 */ /* 0x000fe20003800000 */
[----:B------:R-:W0:Y:S02]  /*99d0*/  S2R R2, SR_TID.X ;  /* 0x0000000000027919 */ /* 0x000e240000002100 */
[----:B0-----:R-:W-:-:S04]  /*99e0*/  LOP3.LUT R2, R2, 0x7f, RZ, 0xc0, !PT ;  /* 0x0000007f02027812 */ /* 0x001fc800078ec0ff */
[----:B------:R-:W-:Y:S02]  /*99f0*/  ISETP.NE.AND P1, PT, R2, RZ, PT ;  /* 0x000000ff0200720c */ /* 0x000fe40003f25270 */
[----:B--2---:R-:W-:-:S04]  /*9a00*/  SHF.L.U32 R0, R4, 0x1f, RZ ;  /* 0x0000001f04007819 */ /* 0x004fc800000006ff */
[----:B------:R-:W0:Y:S02]  /*9a10*/  SYNCS.PHASECHK.TRANS64.TRYWAIT P0, [R3+URZ+0x28c60], R0 ;  /* 0x028c6000030075a7 */ /* 0x000e24000800017f */
[----:B0-----:R-:W-:Y:S05]  /*9a20*/  @!P0 BRA `(.L_x_62) ;  /* 0x00000040001c8947 */ /* 0x001fea0003800000 */
.L_x_169:
[----:B------:R-:W-:Y:S05]  /*9a30*/  BSYNC B1 ;  /* 0x0000000000017941 */ /* 0x000fea0003800000 */
.L_x_61:
[----:B------:R-:W-:Y:S04]  /*9a40*/  BSSY B1, `(.L_x_63) ;  /* 0x0000009000017945 */ /* 0x000fe80003800000 */
[----:B------:R-:W-:Y:S05]  /*9a50*/  @P1 BRA `(.L_x_64) ;  /* 0x00000000001c1947 */ /* 0x000fea0003800000 */
[----:B------:R-:W1:Y:S01]  /*9a60*/  S2R R2, SR_TID.X ;  /* 0x0000000000027919 */ /* 0x000e620000002100 */
[----:B0-----:R-:W-:-:S04]  /*9a70*/  IMAD.MOV.U32 R0, RZ, RZ, 0x10000 ;  /* 0x00010000ff007424 */ /* 0x001fc800078e00ff */
[----:B------:R2:W-:Y:S01]  /*9a80*/  SYNCS.ARRIVE.TRANS64 RZ, [R3+URZ+0x28c50], R0 ;  /* 0x028c500003ff79a7 */ /* 0x0005e2000800003f */
[----:B-1----:R-:W-:-:S04]  /*9a90*/  LOP3.LUT R2, R2, 0x1f, RZ, 0xc0, !PT ;  /* 0x0000001f02027812 */ /* 0x002fc800078ec0ff */
[----:B------:R-:W-:-:S13]  /*9aa0*/  ISETP.NE.AND P0, PT, R2, RZ, PT ;  /* 0x000000ff0200720c */ /* 0x000fda0003f05270 */
[----:B--2---:R-:W-:Y:S05]  /*9ab0*/  @!P0 BRA `(.L_x_64) ;  /* 0x0000000000048947 */ /* 0x004fea0003800000 */
[----:B------:R-:W-:Y:S01]  /*9ac0*/  BPT.TRAP 0x1 ;  /* 0x000000040000795c */ /* 0x000fe20000300000 */
.L_x_64:
[----:B------:R-:W-:Y:S05]  /*9ad0*/  BSYNC B1 ;  /* 0x0000000000017941 */ /* 0x000fea0003800000 */
.L_x_63:
[----:B0-----:R-:W2:Y:S01]  /*9ae0*/  LDL R0, [R1+0x24] ;  /* 0x0000240001007983 */ /* 0x001ea20000100800 */
[----:B------:R-:W-:Y:S01]  /*9af0*/  LEA R2, R18, UR36, 0x10 ;  /* 0x0000002412027c11 */ /* 0x000fe2000f8e80ff */
[----:B------:R-:W-:Y:S01]  /*9b00*/  UIADD3 UR4, UP0, UR40, 0x470, URZ ;  /* 0x0000047028047890 */ /* 0x000fe2000ff1e03f */
[----:B------:R-:W-:Y:S01]  /*9b10*/  VIADD R3, R3, 0x28c50 ;  /* 0x00028c5003037836 */ /* 0x000fe20000000000 */
[----:B------:R-:W-:Y:S01]  /*9b20*/  PLOP3.LUT P0, PT, PT, PT, PT, 0x80, 0x0 ;  /* 0x000000000000781c */ /* 0x000fe20003f0f070 */
[----:B------:R-:W-:Y:S01]  /*9b30*/  UMOV UR6, 0x0 ;  /* 0x0000000000067882 */ /* 0x000fe20000000000 */
[----:B------:R-:W-:Y:S01]  /*9b40*/  VIADD R4, R2, 0x400 ;  /* 0x0000040002047836 */ /* 0x000fe20000000000 */
[----:B------:R-:W-:Y:S01]  /*9b50*/  UIADD3.X UR5, URZ, UR41, URZ, UP0, !UPT ;  /* 0x000000293f057290 */ /* 0x000fe200087fe43f */
[----:B------:R-:W-:Y:S01]  /*9b60*/  UMOV UR7, 0x14f00000 ;  /* 0x14f0000000077882 */ /* 0x000fe20000000000 */
[----:B------:R-:W-:Y:S01]  /*9b70*/  UMOV UR10, URZ ;  /* 0x0000003f000a7c82 */ /* 0x000fe20008000000 */
[----:B--2---:R-:W-:-:S09]  /*9b80*/  IMAD.SHL.U32 R0, R0, 0x40, RZ ;  /* 0x0000004000007824 */ /* 0x004fd200078e00ff */
.L_x_65:
[----:B------:R-:W-:-:S13]  /*9b90*/  @P0 ELECT P1, URZ, PT ;  /* 0x00000000003f082f */ /* 0x000fda0003820000 */
[----:B------:R-:W-:Y:S02]  /*9ba0*/  @P1 R2UR UR13, R16 ;  /* 0x00000000100d12ca */ /* 0x000fe400000e0000 */
[----:B------:R-:W-:Y:S02]  /*9bb0*/  @P1 R2UR UR12, R17 ;  /* 0x00000000110c12ca */ /* 0x000fe400000e0000 */
[----:B------:R-:W-:Y:S02]  /*9bc0*/  @P1 R2UR UR11, R0 ;  /* 0x00000000000b12ca */ /* 0x000fe400000e0000 */
[----:B------:R-:W-:Y:S02]  /*9bd0*/  @P1 R2UR UR9, R3 ;  /* 0x00000000030912ca */ /* 0x000fe400000e0000 */
[----:B------:R-:W-:Y:S02]  /*9be0*/  @P1 R2UR UR8, R4 ;  /* 0x00000000040812ca */ /* 0x000fe400000e0000 */
[----:B------:R-:W-:-:S02]  /*9bf0*/  @P1 PLOP3.LUT P0, PT, P1, PT, PT, 0x8, 0x0 ;  /* 0x000000000000181c */ /* 0x000fc40000f0e170 */
[----:B------:R-:W-:-:S09]  /*9c00*/  PLOP3.LUT P1, PT, PT, PT, PT, 0x8, 0x0 ;  /* 0x000000000000781c */ /* 0x000fd20003f2e170 */
[----:B------:R0:W-:Y:S02]  /*9c10*/  UTMALDG.4D [UR8], [UR4], desc[UR6] ;  /* 0x00000608040075b4 */ /* 0x0001e40008019000 */
[----:B0-----:R-:W-:Y:S05]  /*9c20*/  @P0 BRA.U.ANY `(.L_x_65) ;  /* 0xfffffffd00d80947 */ /* 0x001fea000393ffff */
[----:B------:R-:W-:Y:S01]  /*9c30*/  PLOP3.LUT P0, PT, PT, PT, PT, 0x80, 0x0 ;  /* 0x000000000000781c */ /* 0x000fe20003f0f070 */
[----:B------:R-:W-:Y:S01]  /*9c40*/  VIADD R4, R2, 0x2400 ;  /* 0x0000240002047836 */ /* 0x000fe20000000000 */
[----:B------:R-:W-:Y:S01]  /*9c50*/  UMOV UR6, 0x0 ;  /* 0x0000000000067882 */ /* 0x000fe20000000000 */
[----:B------:R-:W-:Y:S01]  /*9c60*/  UMOV UR7, 0x14f00000 ;  /* 0x14f0000000077882 */ /* 0x000fe20000000000 */
[----:B------:R-:W-:-:S09]  /*9c70*/  UMOV UR10, 0x40 ;  /* 0x00000040000a7882 */ /* 0x000fd20000000000 */
.L_x_66:
        /* <DEDUP_REMOVED lines=15> */
.L_x_67:
        /* <DEDUP_REMOVED lines=15> */
.L_x_68:
        /* <DEDUP_REMOVED lines=15> */
.L_x_69:
        /* <DEDUP_REMOVED lines=15> */
.L_x_70:
        /* <DEDUP_REMOVED lines=15> */
.L_x_71:
        /* <DEDUP_REMOVED lines=15> */
.L_x_72:
        /* <DEDUP_REMOVED lines=9> */
[----:B-1----:R-:W-:Y:S05]  /*a2b0*/  @P0 BRA.U.ANY `(.L_x_72) ;  /* 0xfffffffd00d80947 */ /* 0x002fea000393ffff */
.L_x_60:
[----:B------:R-:W-:Y:S05]  /*a2c0*/  BSYNC B0 ;  /* 0x0000000000007941 */ /* 0x000fea0003800000 */
.L_x_59:
[----:B------:R-:W2:Y:S04]  /*a2d0*/  LDL.LU R4, [R1+0x2c] ;  /* 0x00002c0001047983 */ /* 0x000ea80000300800 */
[----:B------:R-:W3:Y:S01]  /*a2e0*/  LDL.LU R7, [R1] ;  /* 0x0000000001077983 */ /* 0x000ee20000300800 */
[----:B------:R-:W-:-:S05]  /*a2f0*/  VIADD R18, R18, 0x1 ;  /* 0x0000000112127836 */ /* 0x000fca0000000000 */
[----:B------:R-:W-:-:S04]  /*a300*/  ISETP.NE.AND P0, PT, R18, 0x2, PT ;  /* 0x000000021200780c */ /* 0x000fc80003f05270 */
[----:B0-----:R-:W-:Y:S02]  /*a310*/  SEL R0, RZ, 0x1, P0 ;  /* 0x00000001ff007807 */ /* 0x001fe40000000000 */
[----:B------:R-:W-:Y:S02]  /*a320*/  SEL R18, R18, RZ, P0 ;  /* 0x000000ff12127207 */ /* 0x000fe40000000000 */
[----:B--2---:R-:W-:Y:S02]  /*a330*/  ISETP.GE.AND P1, PT, R4, 0x41, PT ;  /* 0x000000410400780c */ /* 0x004fe40003f26270 */
[----:B---3--:R-:W-:-:S05]  /*a340*/  LOP3.LUT R7, R7, R0, RZ, 0x3c, !PT ;  /* 0x0000000007077212 */ /* 0x008fca00078e3cff */
[----:B------:R0:W-:Y:S06]  /*a350*/  STL [R1], R7 ;  /* 0x0000000701007387 */ /* 0x0001ec0000100800 */
[----:B------:R-:W-:Y:S05]  /*a360*/  @!P1 BRA `(.L_x_73) ;  /* 0x00000028005c9947 */ /* 0x000fea0003800000 */
[----:B------:R-:W2:Y:S01]  /*a370*/  LDL R4, [R1+0x1c] ;  /* 0x00001c0001047983 */ /* 0x000ea20000100800 */
[----:B------:R-:W-:Y:S02]  /*a380*/  IMAD.MOV.U32 R0, RZ, RZ, 0x1 ;  /* 0x00000001ff007424 */ /* 0x000fe400078e00ff */
[----:B--2---:R-:W-:-:S05]  /*a390*/  IMAD.MOV R6, RZ, RZ, -R4 ;  /* 0x000000ffff067224 */ /* 0x004fca00078e0a04 */
[----:B------:R-:W-:-:S05]  /*a3a0*/  VIADDMNMX R6, R6, R0, 0xffffffff, !PT ;  /* 0xffffffff06067446 */ /* 0x000fca0007800100 */
[----:B------:R-:W-:-:S05]  /*a3b0*/  IMAD.IADD R0, R4, 0x1, R6 ;  /* 0x0000000104007824 */ /* 0x000fca00078e0206 */
[----:B------:R-:W-:-:S04]  /*a3c0*/  LOP3.LUT R0, R0, 0x1, RZ, 0xc0, !PT ;  /* 0x0000000100007812 */ /* 0x000fc800078ec0ff */
[----:B------:R-:W-:Y:S01]  /*a3d0*/  ISETP.NE.U32.AND P0, PT, R0, 0x1, PT ;  /* 0x000000010000780c */ /* 0x000fe20003f05070 */
[----:B------:R-:W-:-:S12]  /*a3e0*/  VIADD R0, R4, 0xfffffffe ;  /* 0xfffffffe04007836 */ /* 0x000fd80000000000 */
[----:B------:R-:W-:Y:S05]  /*a3f0*/  @P0 BRA `(.L_x_74) ;  /* 0x0000000c00600947 */ /* 0x000fea0003800000 */
[----:B------:R-:W2:Y:S01]  /*a400*/  LDL R4, [R1+0x8] ;  /* 0x0000080001047983 */ /* 0x000ea20000100800 */
[----:B------:R-:W-:Y:S01]  /*a410*/  BSSY B0, `(.L_x_75) ;  /* 0x00000cd000007945 */ /* 0x000fe20003800000 */
[----:B--2---:R-:W-:-:S13]  /*a420*/  ISETP.NE.AND P2, PT, R4, RZ, PT ;  /* 0x000000ff0400720c */ /* 0x004fda0003f45270 */
[----:B------:R-:W-:Y:S05]  /*a430*/  @!P2 BRA `(.L_x_76) ;  /* 0x0000000c0028a947 */ /* 0x000fea0003800000 */
[----:B------:R-:W2:Y:S02]  /*a440*/  LDL R4, [R1+0xc] ;  /* 0x00000c0001047983 */ /* 0x000ea40000100800 */
[----:B--2---:R-:W-:-:S13]  /*a450*/  ISETP.NE.AND P2, PT, R4, RZ, PT ;  /* 0x000000ff0400720c */ /* 0x004fda0003f45270 */
[----:B------:R-:W-:Y:S05]  /*a460*/  @!P2 BRA `(.L_x_77) ;  /* 0x00000000004ca947 */ /* 0x000fea0003800000 */
[----:B------:R-:W2:Y:S01]  /*a470*/  LDL R8, [R1+0x4] ;  /* 0x0000040001087983 */ /* 0x000ea20000100800 */
[----:B------:R-:W1:Y:S01]  /*a480*/  LDC R5, c[0x0][0x43c] ;  /* 0x00010f00ff057b82 */ /* 0x000e620000000800 */
[----:B------:R-:W-:Y:S01]  /*a490*/  ULDC.64 UR4, c[0x0][0x428] ;  /* 0x00010a0000047ab9 */ /* 0x000fe20000000a00 */
[----:B-1----:R-:W-:-:S13]  /*a4a0*/  ISETP.NE.AND P0, PT, R5, 0x1, PT ;  /* 0x000000010500780c */ /* 0x002fda0003f05270 */
[----:B------:R-:W1:Y:S02]  /*a4b0*/  @P0 LDC.64 R2, c[0x0][0x440] ;  /* 0x00011000ff020b82 */ /* 0x000e640000000a00 */
[----:B-1----:R-:W-:-:S04]  /*a4c0*/  @P0 IMAD.HI.U32 R4, R0, R2, RZ ;  /* 0x0000000200040227 */ /* 0x002fc800078e00ff */
[----:B------:R-:W-:Y:S01]  /*a4d0*/  IMAD.MOV.U32 R2, RZ, RZ, R0 ;  /* 0x000000ffff027224 */ /* 0x000fe200078e0000 */
[----:B------:R-:W-:-:S05]  /*a4e0*/  @P0 SHF.R.U32.HI R2, RZ, R3, R4 ;  /* 0x00000003ff020219 */ /* 0x000fca0000011604 */
[----:B------:R-:W-:-:S04]  /*a4f0*/  IMAD.MOV R3, RZ, RZ, -R2 ;  /* 0x000000ffff037224 */ /* 0x000fc800078e0a02 */
[----:B------:R-:W-:Y:S01]  /*a500*/  IMAD R0, R5, R3, R0 ;  /* 0x0000000305007224 */ /* 0x000fe200078e0200 */
[----:B------:R-:W-:-:S03]  /*a510*/  SHF.R.S32.HI R3, RZ, 0x1f, R2 ;  /* 0x0000001fff037819 */ /* 0x000fc60000011402 */
[----:B------:R-:W-:-:S04]  /*a520*/  IMAD.WIDE.U32 R2, R19, UR4, R2 ;  /* 0x0000000413027c25 */ /* 0x000fc8000f8e0002 */
[----:B--2---:R-:W-:-:S04]  /*a530*/  IMAD R4, R8, UR4, RZ ;  /* 0x0000000408047c24 */ /* 0x004fc8000f8e02ff */
[----:B------:R-:W-:Y:S01]  /*a540*/  IMAD R4, R19, UR5, R4 ;  /* 0x0000000513047c24 */ /* 0x000fe2000f8e0204 */
[----:B------:R-:W-:-:S03]  /*a550*/  ULDC.64 UR4, c[0x0][0x418] ;  /* 0x0001060000047ab9 */ /* 0x000fc60000000a00 */
[----:B------:R-:W-:Y:S01]  /*a560*/  IMAD.IADD R3, R4, 0x1, R3 ;  /* 0x0000000104037824 */ /* 0x000fe200078e0203 */
[----:B------:R-:W-:-:S04]  /*a570*/  LEA R4, P0, R2, UR4, 0x2 ;  /* 0x0000000402047c11 */ /* 0x000fc8000f8010ff */
[----:B------:R-:W-:-:S05]  /*a580*/  LEA.HI.X R5, R2, UR5, R3, 0x2, P0 ;  /* 0x0000000502057c11 */ /* 0x000fca00080f1403 */
[----:B------:R1:W5:Y:S04]  /*a590*/  LDG.E R16, desc[UR42][R4.64] ;  /* 0x0000002a04107981 */ /* 0x000368000c1e1900 */
.L_x_77:
[----:B------:R-:W-:Y:S01]  /*a5a0*/  LEA R3, R18, UR36, 0x3 ;  /* 0x0000002412037c11 */ /* 0x000fe2000f8e18ff */
[----:B-1----:R-:W1:Y:S01]  /*a5b0*/  S2R R4, SR_TID.X ;  /* 0x0000000000047919 */ /* 0x002e620000002100 */
[----:B------:R-:W-:Y:S01]  /*a5c0*/  SHF.L.U32 R2, R7, 0x1f, RZ ;  /* 0x0000001f07027819 */ /* 0x000fe200000006ff */
[----:B------:R-:W-:Y:S03]  /*a5d0*/  BSSY B1, `(.L_x_78) ;  /* 0x0000005000017945 */ /* 0x000fe60003800000 */
[----:B------:R-:W2:Y:S01]  /*a5e0*/  SYNCS.PHASECHK.TRANS64.TRYWAIT P0, [R3+URZ+0x28c40], R2 ;  /* 0x028c4002030075a7 */ /* 0x000ea2000800017f */
[----:B-1----:R-:W-:-:S04]  /*a5f0*/  LOP3.LUT R4, R4, 0x7f, RZ, 0xc0, !PT ;  /* 0x0000007f04047812 */ /* 0x002fc800078ec0ff */
[----:B------:R-:W-:Y:S01]  /*a600*/  ISETP.NE.AND P1, PT, R4, RZ, PT ;  /* 0x000000ff0400720c */ /* 0x000fe20003f25270 */
[----:B--2---:R-:W-:-:S12]  /*a610*/  @!P0 BRA `(.L_x_79) ;  /* 0x0000003400348947 */ /* 0x004fd80003800000 */
.L_x_170:
[----:B------:R-:W-:Y:S05]  /*a620*/  BSYNC B1 ;  /* 0x0000000000017941 */ /* 0x000fea0003800000 */
.L_x_78:
[----:B------:R-:W-:Y:S04]  /*a630*/  BSSY B1, `(.L_x_80) ;  /* 0x0000009000017945 */ /* 0x000fe80003800000 */
[----:B------:R-:W-:Y:S05]  /*a640*/  @P1 BRA `(.L_x_81) ;  /* 0x00000000001c1947 */ /* 0x000fea0003800000 */
[----:B------:R-:W2:Y:S01]  /*a650*/  S2R R5, SR_TID.X ;  /* 0x0000000000057919 */ /* 0x000ea20000002100 */
[----:B------:R-:W-:-:S04]  /*a660*/  IMAD.MOV.U32 R4, RZ, RZ, 0x2000 ;  /* 0x00002000ff047424 */ /* 0x000fc800078e00ff */
[----:B------:R3:W-:Y:S01]  /*a670*/  SYNCS.ARRIVE.TRANS64 RZ, [R3+URZ+0x28c30], R4 ;  /* 0x028c300403ff79a7 */ /* 0x0007e2000800003f */
[----:B--2---:R-:W-:-:S04]  /*a680*/  LOP3.LUT R5, R5, 0x1f, RZ, 0xc0, !PT ;  /* 0x0000001f05057812 */ /* 0x004fc800078ec0ff */
[----:B------:R-:W-:-:S13]  /*a690*/  ISETP.NE.AND P0, PT, R5, RZ, PT ;  /* 0x000000ff0500720c */ /* 0x000fda0003f05270 */
[----:B---3--:R-:W-:Y:S05]  /*a6a0*/  @!P0 BRA `(.L_x_81) ;  /* 0x0000000000048947 */ /* 0x008fea0003800000 */
[----:B------:R-:W-:Y:S01]  /*a6b0*/  BPT.TRAP 0x1 ;  /* 0x000000040000795c */ /* 0x000fe20000300000 */
.L_x_81:
[----:B------:R-:W-:Y:S05]  /*a6c0*/  BSYNC B1 ;  /* 0x0000000000017941 */ /* 0x000fea0003800000 */
.L_x_80:
[----:B0-----:R-:W-:Y:S01]  /*a6d0*/  IMAD.MOV.U32 R7, RZ, RZ, RZ ;  /* 0x000000ffff077224 */ /* 0x001fe200078e00ff */
[----:B------:R-:W-:Y:S01]  /*a6e0*/  LEA R4, R18, UR36, 0xd ;  /* 0x0000002412047c11 */ /* 0x000fe2000f8e68ff */
[----:B------:R-:W-:Y:S01]  /*a6f0*/  UIADD3 UR4, UP0, UR40, 0x370, URZ ;  /* 0x0000037028047890 */ /* 0x000fe2000ff1e03f */
[----:B------:R-:W-:Y:S01]  /*a700*/  PLOP3.LUT P0, PT, PT, PT, PT, 0x80, 0x0 ;  /* 0x000000000000781c */ /* 0x000fe20003f0f070 */
[----:B------:R-:W-:Y:S01]  /*a710*/  IMAD.SHL.U32 R0, R0, 0x40, RZ ;  /* 0x0000004000007824 */ /* 0x000fe200078e00ff */
[----:B------:R-:W-:Y:S01]  /*a720*/  R2UR UR10, R7 ;  /* 0x00000000070a72ca */ /* 0x000fe200000e0000 */
[----:B------:R-:W-:Y:S01]  /*a730*/  VIADD R4, R4, 0x22400 ;  /* 0x0002240004047836 */ /* 0x000fe20000000000 */
[----:B------:R-:W-:Y:S01]  /*a740*/  UIADD3.X UR5, URZ, UR41, URZ, UP0, !UPT ;  /* 0x000000293f057290 */ /* 0x000fe200087fe43f */
[----:B------:R-:W-:Y:S01]  /*a750*/  VIADD R5, R3, 0x28c30 ;  /* 0x00028c3003057836 */ /* 0x000fe20000000000 */
[----:B------:R-:W-:Y:S01]  /*a760*/  UMOV UR6, 0x0 ;  /* 0x0000000000067882 */ /* 0x000fe20000000000 */
[----:B------:R-:W-:-:S10]  /*a770*/  UMOV UR7, 0x14f00000 ;  /* 0x14f0000000077882 */ /* 0x000fd40000000000 */
.L_x_82:
[----:B------:R-:W-:-:S13]  /*a780*/  @P0 ELECT P2, URZ, PT ;  /* 0x00000000003f082f */ /* 0x000fda0003840000 */
[----:B-----5:R-:W-:Y:S02]  /*a790*/  @P2 R2UR UR13, R16 ;  /* 0x00000000100d22ca */ /* 0x020fe400000e0000 */
        /* <DEDUP_REMOVED lines=8> */
[----:B------:R-:W0:Y:S01]  /*a820*/  SYNCS.PHASECHK.TRANS64.TRYWAIT P0, [R3+URZ+0x28c60], R2 ;  /* 0x028c6002030075a7 */ /* 0x000e22000800017f */
[----:B------:R-:W-:Y:S04]  /*a830*/  BSSY B1, `(.L_x_83) ;  /* 0x0000002000017945 */ /* 0x000fe80003800000 */
[----:B0-----:R-:W-:Y:S05]  /*a840*/  @!P0 BRA `(.L_x_84) ;  /* 0x0000003000bc8947 */ /* 0x001fea0003800000 */
.L_x_171:
[----:B------:R-:W-:Y:S05]  /*a850*/  BSYNC B1 ;  /* 0x0000000000017941 */ /* 0x000fea0003800000 */
.L_x_83:
[----:B------:R-:W-:Y:S01]  /*a860*/  BSSY B1, `(.L_x_85) ;  /* 0x000000b000017945 */ /* 0x000fe20003800000 */
[----:B------:R-:W-:Y:S02]  /*a870*/  IMAD.MOV.U32 R8, RZ, RZ, 0x0 ;  /* 0x00000000ff087424 */ /* 0x000fe400078e00ff */
[----:B------:R-:W-:Y:S01]  /*a880*/  IMAD.MOV.U32 R9, RZ, RZ, 0x14f00000 ;  /* 0x14f00000ff097424 */ /* 0x000fe200078e00ff */
[----:B------:R-:W-:Y:S06]  /*a890*/  @P1 BRA `(.L_x_86) ;  /* 0x00000000001c1947 */ /* 0x000fec0003800000 */
[----:B------:R-:W2:Y:S01]  /*a8a0*/  S2R R4, SR_TID.X ;  /* 0x0000000000047919 */ /* 0x000ea20000002100 */
[----:B01----:R-:W-:-:S04]  /*a8b0*/  IMAD.MOV.U32 R2, RZ, RZ, 0x10000 ;  /* 0x00010000ff027424 */ /* 0x003fc800078e00ff */
[----:B------:R3:W-:Y:S01]  /*a8c0*/  SYNCS.ARRIVE.TRANS64 RZ, [R3+URZ+0x28c50], R2 ;  /* 0x028c500203ff79a7 */ /* 0x0007e2000800003f */
[----:B--2---:R-:W-:-:S04]  /*a8d0*/  LOP3.LUT R4, R4, 0x1f, RZ, 0xc0, !PT ;  /* 0x0000001f04047812 */ /* 0x004fc800078ec0ff */
[----:B------:R-:W-:-:S13]  /*a8e0*/  ISETP.NE.AND P0, PT, R4, RZ, PT ;  /* 0x000000ff0400720c */ /* 0x000fda0003f05270 */
[----:B---3--:R-:W-:Y:S05]  /*a8f0*/  @!P0 BRA `(.L_x_86) ;  /* 0x0000000000048947 */ /* 0x008fea0003800000 */
[----:B------:R-:W-:Y:S01]  /*a900*/  BPT.TRAP 0x1 ;  /* 0x000000040000795c */ /* 0x000fe20000300000 */
.L_x_86:
[----:B------:R-:W-:Y:S05]  /*a910*/  BSYNC B1 ;  /* 0x0000000000017941 */ /* 0x000fea0003800000 */
.L_x_85:
[----:B------:R-:W-:Y:S01]  /*a920*/  R2UR UR10, R7 ;  /* 0x00000000070a72ca */ /* 0x000fe200000e0000 */
[----:B------:R-:W-:Y:S01]  /*a930*/  UIADD3 UR4, UP0, UR40, 0x470, URZ ;  /* 0x0000047028047890 */ /* 0x000fe2000ff1e03f */
[----:B------:R-:W-:Y:S01]  /*a940*/  R2UR UR6, R8 ;  /* 0x00000000080672ca */ /* 0x000fe200000e0000 */
[----:B01----:R-:W-:Y:S01]  /*a950*/  VIADD R3, R3, 0x28c50 ;  /* 0x00028c5003037836 */ /* 0x003fe20000000000 */
[----:B------:R-:W-:Y:S01]  /*a960*/  R2UR UR7, R9 ;  /* 0x00000000090772ca */ /* 0x000fe200000e0000 */
[----:B------:R-:W-:Y:S01]  /*a970*/  UIADD3.X UR5, URZ, UR41, URZ, UP0, !UPT ;  /* 0x000000293f057290 */ /* 0x000fe200087fe43f */
[----:B------:R-:W-:Y:S02]  /*a980*/  LEA R2, R18, UR36, 0x10 ;  /* 0x0000002412027c11 */ /* 0x000fe4000f8e80ff */
[----:B------:R-:W-:-:S03]  /*a990*/  PLOP3.LUT P0, PT, PT, PT, PT, 0x80, 0x0 ;  /* 0x000000000000781c */ /* 0x000fc60003f0f070 */
[----:B------:R-:W-:-:S10]  /*a9a0*/  VIADD R4, R2, 0x400 ;  /* 0x0000040002047836 */ /* 0x000fd40000000000 */
.L_x_87:
        /* <DEDUP_REMOVED lines=10> */
[----:B------:R-:W-:Y:S01]  /*aa50*/  R2UR UR6, R8 ;  /* 0x00000000080672ca */ /* 0x000fe200000e0000 */
[----:B------:R-:W-:Y:S01]  /*aa60*/  VIADD R4, R2, 0x2400 ;  /* 0x0000240002047836 */ /* 0x000fe20000000000 */
[----:B------:R-:W-:Y:S01]  /*aa70*/  R2UR UR7, R9 ;  /* 0x00000000090772ca */ /* 0x000fe200000e0000 */
[----:B------:R-:W-:Y:S01]  /*aa80*/  UMOV UR10, 0x40 ;  /* 0x00000040000a7882 */ /* 0x000fe20000000000 */
[----:B------:R-:W-:-:S13]  /*aa90*/  PLOP3.LUT P0, PT, PT, PT, PT, 0x80, 0x0 ;  /* 0x000000000000781c */ /* 0x000fda0003f0f070 */
.L_x_88:
        /* <DEDUP_REMOVED lines=15> */
.L_x_89:
        /* <DEDUP_REMOVED lines=15> */
.L_x_90:
        /* <DEDUP_REMOVED lines=15> */
.L_x_91:
        /* <DEDUP_REMOVED lines=15> */
.L_x_92:
        /* <DEDUP_REMOVED lines=15> */
.L_x_93:
        /* <DEDUP_REMOVED lines=15> */
.L_x_94:
        /* <DEDUP_REMOVED lines=10> */
.L_x_76:
[----:B------:R-:W-:Y:S05]  /*b0e0*/  BSYNC B0 ;  /* 0x0000000000007941 */ /* 0x000fea0003800000 */
.L_x_75:
[----:B------:R-:W2:Y:S04]  /*b0f0*/  LDL.LU R5, [R1] ;  /* 0x0000000001057983 */ /* 0x000ea80000300800 */
[----:B------:R-:W3:Y:S01]  /*b100*/  LDL.LU R4, [R1+0x1c] ;  /* 0x00001c0001047983 */ /* 0x000ee20000300800 */
[----:B------:R-:W-:-:S05]  /*b110*/  VIADD R18, R18, 0x1 ;  /* 0x0000000112127836 */ /* 0x000fca0000000000 */
[----:B------:R-:W-:-:S04]  /*b120*/  ISETP.NE.AND P0, PT, R18, 0x2, PT ;  /* 0x000000021200780c */ /* 0x000fc80003f05270 */
[----:B------:R-:W-:Y:S02]  /*b130*/  SEL R0, RZ, 0x1, P0 ;  /* 0x00000001ff007807 */ /* 0x000fe40000000000 */
[----:B------:R-:W-:Y:S02]  /*b140*/  SEL R18, R18, RZ, P0 ;  /* 0x000000ff12127207 */ /* 0x000fe40000000000 */
[----:B--2---:R-:W-:Y:S01]  /*b150*/  LOP3.LUT R5, R5, R0, RZ, 0x3c, !PT ;  /* 0x0000000005057212 */ /* 0x004fe200078e3cff */
[----:B---3--:R-:W-:-:S04]  /*b160*/  VIADD R0, R4, 0xfffffffd ;  /* 0xfffffffd04007836 */ /* 0x008fc80000000000 */
[----:B------:R1:W-:Y:S03]  /*b170*/  STL [R1], R5 ;  /* 0x0000000501007387 */ /* 0x0003e60000100800 */
.L_x_74:
[----:B------:R-:W2:Y:S01]  /*b180*/  LDL.LU R2, [R1+0x14] ;  /* 0x0000140001027983 */ /* 0x000ea20000300800 */
[----:B------:R-:W-:Y:S01]  /*b190*/  IMAD.MOV R6, RZ, RZ, -R6 ;  /* 0x000000ffff067224 */ /* 0x000fe200078e0a06 */
[----:B------:R-:W-:Y:S04]  /*b1a0*/  BSSY B0, `(.L_x_73) ;  /* 0x00001b3000007945 */ /* 0x000fe80003800000 */
[----:B--2---:R-:W-:-:S13]  /*b1b0*/  ISETP.NE.AND P0, PT, R2, R6, PT ;  /* 0x000000060200720c */ /* 0x004fda0003f05270 */
[----:B------:R-:W-:Y:S05]  /*b1c0*/  @!P0 BRA `(.L_x_95) ;  /* 0x0000001800c08947 */ /* 0x000fea0003800000 */
.L_x_136:
[----:B--2---:R-:W2:Y:S01]  /*b1d0*/  LDL R2, [R1+0x8] ;  /* 0x0000080001027983 */ /* 0x004ea20000100800 */
[----:B------:R-:W-:Y:S01]  /*b1e0*/  BSSY B1, `(.L_x_96) ;  /* 0x00000cf000017945 */ /* 0x000fe20003800000 */
[----:B--2---:R-:W-:-:S13]  /*b1f0*/  ISETP.NE.AND P0, PT, R2, RZ, PT ;  /* 0x000000ff0200720c */ /* 0x004fda0003f05270 */
[----:B------:R-:W-:Y:S05]  /*b200*/  @!P0 BRA `(.L_x_97) ;  /* 0x0000000c00308947 */ /* 0x000fea0003800000 */
[----:B------:R-:W2:Y:S01]  /*b210*/  LDL R2, [R1+0xc] ;  /* 0x00000c0001027983 */ /* 0x000ea20000100800 */
[----:B------:R-:W-:Y:S01]  /*b220*/  IMAD.MOV.U32 R6, RZ, RZ, R0 ;  /* 0x000000ffff067224 */ /* 0x000fe200078e0000 */
[----:B--2---:R-:W-:-:S13]  /*b230*/  ISETP.NE.AND P0, PT, R2, RZ, PT ;  /* 0x000000ff0200720c */ /* 0x004fda0003f05270 */
[----:B------:R-:W-:Y:S05]  /*b240*/  @!P0 BRA `(.L_x_98) ;  /* 0x00000000004c8947 */ /* 0x000fea0003800000 */
[----:B-1----:R-:W2:Y:S01]  /*b250*/  LDL R5, [R1+0x4] ;  /* 0x0000040001057983 */ /* 0x002ea20000100800 */
        /* <DEDUP_REMOVED lines=18> */
.L_x_98:
[----:B------:R-:W3:Y:S01]  /*b380*/  LDL R2, [R1] ;  /* 0x0000000001027983 */ /* 0x000ee20000100800 */
[----:B--2---:R-:W-:Y:S01]  /*b390*/  LEA R4, R18, UR36, 0x3 ;  /* 0x0000002412047c11 */ /* 0x004fe2000f8e18ff */
[----:B------:R-:W-:Y:S01]  /*b3a0*/  BSSY B2, `(.L_x_99) ;  /* 0x0000007000027945 */ /* 0x000fe20003800000 */
[----:B------:R-:W2:Y:S02]  /*b3b0*/  S2R R3, SR_TID.X ;  /* 0x0000000000037919 */ /* 0x000ea40000002100 */
[----:B--2---:R-:W-:-:S04]  /*b3c0*/  LOP3.LUT R3, R3, 0x7f, RZ, 0xc0, !PT ;  /* 0x0000007f03037812 */ /* 0x004fc800078ec0ff */
[----:B------:R-:W-:Y:S02]  /*b3d0*/  ISETP.NE.AND P1, PT, R3, RZ, PT ;  /* 0x000000ff0300720c */ /* 0x000fe40003f25270 */
[----:B---3--:R-:W-:-:S04]  /*b3e0*/  SHF.L.U32 R2, R2, 0x1f, RZ ;  /* 0x0000001f02027819 */ /* 0x008fc800000006ff */
[----:B------:R-:W2:Y:S02]  /*b3f0*/  SYNCS.PHASECHK.TRANS64.TRYWAIT P0, [R4+URZ+0x28c40], R2 ;  /* 0x028c4002040075a7 */ /* 0x000ea4000800017f */
[----:B--2---:R-:W-:Y:S05]  /*b400*/  @!P0 BRA `(.L_x_100) ;  /* 0x0000002400e08947 */ /* 0x004fea0003800000 */
.L_x_172:
[----:B------:R-:W-:Y:S05]  /*b410*/  BSYNC B2 ;  /* 0x0000000000027941 */ /* 0x000fea0003800000 */
.L_x_99:
[----:B------:R-:W-:Y:S04]  /*b420*/  BSSY B2, `(.L_x_101) ;  /* 0x0000009000027945 */ /* 0x000fe80003800000 */
[----:B------:R-:W-:Y:S05]  /*b430*/  @P1 BRA `(.L_x_102) ;  /* 0x00000000001c1947 */ /* 0x000fea0003800000 */
[----:B-1----:R-:W1:Y:S01]  /*b440*/  S2R R5, SR_TID.X ;  /* 0x0000000000057919 */ /* 0x002e620000002100 */
[----:B------:R-:W-:-:S04]  /*b450*/  IMAD.MOV.U32 R3, RZ, RZ, 0x2000 ;  /* 0x00002000ff037424 */ /* 0x000fc800078e00ff */
[----:B------:R3:W-:Y:S01]  /*b460*/  SYNCS.ARRIVE.TRANS64 RZ, [R4+URZ+0x28c30], R3 ;  /* 0x028c300304ff79a7 */ /* 0x0007e2000800003f */
[----:B-1----:R-:W-:-:S04]  /*b470*/  LOP3.LUT R5, R5, 0x1f, RZ, 0xc0, !PT ;  /* 0x0000001f05057812 */ /* 0x002fc800078ec0ff */
[----:B------:R-:W-:-:S13]  /*b480*/  ISETP.NE.AND P0, PT, R5, RZ, PT ;  /* 0x000000ff0500720c */ /* 0x000fda0003f05270 */
[----:B---3--:R-:W-:Y:S05]  /*b490*/  @!P0 BRA `(.L_x_102) ;  /* 0x0000000000048947 */ /* 0x008fea0003800000 */
[----:B------:R-:W-:Y:S01]  /*b4a0*/  BPT.TRAP 0x1 ;  /* 0x000000040000795c */ /* 0x000fe20000300000 */
.L_x_102:
[----:B------:R-:W-:Y:S05]  /*b4b0*/  BSYNC B2 ;  /* 0x0000000000027941 */ /* 0x000fea0003800000 */
.L_x_101:
[----:B-1----:R-:W-:Y:S01]  /*b4c0*/  IMAD.MOV.U32 R5, RZ, RZ, RZ ;  /* 0x000000ffff057224 */ /* 0x002fe200078e00ff */
[----:B------:R-:W-:Y:S01]  /*b4d0*/  LEA R3, R18, UR36, 0xd ;  /* 0x0000002412037c11 */ /* 0x000fe2000f8e68ff */
[----:B------:R-:W-:Y:S01]  /*b4e0*/  UIADD3 UR4, UP0, UR40, 0x370, URZ ;  /* 0x0000037028047890 */ /* 0x000fe2000ff1e03f */
[----:B------:R-:W-:Y:S01]  /*b4f0*/  PLOP3.LUT P0, PT, PT, PT, PT, 0x80, 0x0 ;  /* 0x000000000000781c */ /* 0x000fe20003f0f070 */
[----:B------:R-:W-:Y:S01]  /*b500*/  IMAD.SHL.U32 R6, R6, 0x40, RZ ;  /* 0x0000004006067824 */ /* 0x000fe200078e00ff */
[----:B------:R-:W-:Y:S01]  /*b510*/  R2UR UR10, R5 ;  /* 0x00000000050a72ca */ /* 0x000fe200000e0000 */
[----:B------:R-:W-:Y:S01]  /*b520*/  VIADD R3, R3, 0x22400 ;  /* 0x0002240003037836 */ /* 0x000fe20000000000 */
[----:B------:R-:W-:Y:S01]  /*b530*/  UIADD3.X UR5, URZ, UR41, URZ, UP0, !UPT ;  /* 0x000000293f057290 */ /* 0x000fe200087fe43f */
[----:B0-----:R-:W-:Y:S01]  /*b540*/  VIADD R7, R4, 0x28c30 ;  /* 0x00028c3004077836 */ /* 0x001fe20000000000 */
[----:B------:R-:W-:Y:S01]  /*b550*/  UMOV UR6, 0x0 ;  /* 0x0000000000067882 */ /* 0x000fe20000000000 */
[----:B------:R-:W-:-:S10]  /*b560*/  UMOV UR7, 0x14f00000 ;  /* 0x14f0000000077882 */ /* 0x000fd40000000000 */
.L_x_103:
        /* <DEDUP_REMOVED lines=13> */
.L_x_173:
[----:B------:R-:W-:Y:S05]  /*b640*/  BSYNC B2 ;  /* 0x0000000000027941 */ /* 0x000fea0003800000 */
.L_x_104:
[----:B------:R-:W-:Y:S01]  /*b650*/  BSSY B2, `(.L_x_106) ;  /* 0x000000b000027945 */ /* 0x000fe20003800000 */
[----:B0-2---:R-:W-:Y:S02]  /*b660*/  IMAD.MOV.U32 R2, RZ, RZ, 0x0 ;  /* 0x00000000ff027424 */ /* 0x005fe400078e00ff */
[----:B------:R-:W-:Y:S01]  /*b670*/  IMAD.MOV.U32 R3, RZ, RZ, 0x14f00000 ;  /* 0x14f00000ff037424 */ /* 0x000fe200078e00ff */
[----:B------:R-:W-:Y:S06]  /*b680*/  @P1 BRA `(.L_x_107) ;  /* 0x00000000001c1947 */ /* 0x000fec0003800000 */
[----:B------:R-:W0:Y:S01]  /*b690*/  S2R R8, SR_TID.X ;  /* 0x0000000000087919 */ /* 0x000e220000002100 */
[----:B------:R-:W-:-:S04]  /*b6a0*/  IMAD.MOV.U32 R7, RZ, RZ, 0x10000 ;  /* 0x00010000ff077424 */ /* 0x000fc800078e00ff */
[----:B------:R1:W-:Y:S01]  /*b6b0*/  SYNCS.ARRIVE.TRANS64 RZ, [R4+URZ+0x28c50], R7 ;  /* 0x028c500704ff79a7 */ /* 0x0003e2000800003f */
[----:B0-----:R-:W-:-:S04]  /*b6c0*/  LOP3.LUT R8, R8, 0x1f, RZ, 0xc0, !PT ;  /* 0x0000001f08087812 */ /* 0x001fc800078ec0ff */
[----:B------:R-:W-:-:S13]  /*b6d0*/  ISETP.NE.AND P0, PT, R8, RZ, PT ;  /* 0x000000ff0800720c */ /* 0x000fda0003f05270 */
[----:B-1----:R-:W-:Y:S05]  /*b6e0*/  @!P0 BRA `(.L_x_107) ;  /* 0x0000000000048947 */ /* 0x002fea0003800000 */
[----:B------:R-:W-:Y:S01]  /*b6f0*/  BPT.TRAP 0x1 ;  /* 0x000000040000795c */ /* 0x000fe20000300000 */
.L_x_107:
[----:B------:R-:W-:Y:S05]  /*b700*/  BSYNC B2 ;  /* 0x0000000000027941 */ /* 0x000fea0003800000 */
.L_x_106:
[----:B------:R-:W-:Y:S01]  /*b710*/  R2UR UR6, R2 ;  /* 0x00000000020672ca */ /* 0x000fe200000e0000 */
[----:B------:R-:W-:Y:S01]  /*b720*/  UIADD3 UR4, UP0, UR40, 0x470, URZ ;  /* 0x0000047028047890 */ /* 0x000fe2000ff1e03f */
[----:B------:R-:W-:Y:S01]  /*b730*/  R2UR UR7, R3 ;  /* 0x00000000030772ca */ /* 0x000fe200000e0000 */
[----:B------:R-:W-:Y:S01]  /*b740*/  VIADD R4, R4, 0x28c50 ;  /* 0x00028c5004047836 */ /* 0x000fe20000000000 */
[----:B------:R-:W-:Y:S01]  /*b750*/  R2UR UR10, R5 ;  /* 0x00000000050a72ca */ /* 0x000fe200000e0000 */
[----:B------:R-:W-:Y:S01]  /*b760*/  UIADD3.X UR5, URZ, UR41, URZ, UP0, !UPT ;  /* 0x000000293f057290 */ /* 0x000fe200087fe43f */
[----:B------:R-:W-:Y:S02]  /*b770*/  LEA R5, R18, UR36, 0x10 ;  /* 0x0000002412057c11 */ /* 0x000fe4000f8e80ff */
[----:B------:R-:W-:-:S03]  /*b780*/  PLOP3.LUT P0, PT, PT, PT, PT, 0x80, 0x0 ;  /* 0x000000000000781c */ /* 0x000fc60003f0f070 */
[----:B------:R-:W-:-:S10]  /*b790*/  VIADD R7, R5, 0x400 ;  /* 0x0000040005077836 */ /* 0x000fd40000000000 */
.L_x_108:
        /* <DEDUP_REMOVED lines=15> */
.L_x_109:
        /* <DEDUP_REMOVED lines=15> */
.L_x_110:
        /* <DEDUP_REMOVED lines=15> */
.L_x_111:
        /* <DEDUP_REMOVED lines=15> */
.L_x_112:
        /* <DEDUP_REMOVED lines=15> */
.L_x_113:
        /* <DEDUP_REMOVED lines=15> */
.L_x_114:
        /* <DEDUP_REMOVED lines=15> */
.L_x_115:
        /* <DEDUP_REMOVED lines=9> */
[----:B--2---:R-:W-:Y:S05]  /*bec0*/  @P0 BRA.U.ANY `(.L_x_115) ;  /* 0xfffffffd00d80947 */ /* 0x004fea000393ffff */
.L_x_97:
[----:B------:R-:W-:Y:S05]  /*bed0*/  BSYNC B1 ;  /* 0x0000000000017941 */ /* 0x000fea0003800000 */
.L_x_96:
[----:B------:R-:W2:Y:S04]  /*bee0*/  LDL R3, [R1+0x8] ;  /* 0x0000080001037983 */ /* 0x000ea80000100800 */
[----:B------:R-:W3:Y:S01]  /*bef0*/  LDL.LU R2, [R1] ;  /* 0x0000000001027983 */ /* 0x000ee20000300800 */
[----:B0-----:R-:W-:Y:S01]  /*bf00*/  VIADD R7, R18, 0x1 ;  /* 0x0000000112077836 */ /* 0x001fe20000000000 */
[----:B------:R-:W-:Y:S04]  /*bf10*/  BSSY B1, `(.L_x_116) ;  /* 0x00000d2000017945 */ /* 0x000fe80003800000 */
[----:B------:R-:W-:-:S04]  /*bf20*/  ISETP.NE.AND P0, PT, R7, 0x2, PT ;  /* 0x000000020700780c */ /* 0x000fc80003f05270 */
[----:B------:R-:W-:Y:S02]  /*bf30*/  SEL R6, RZ, 0x1, P0 ;  /* 0x00000001ff067807 */ /* 0x000fe40000000000 */
[----:B------:R-:W-:Y:S02]  /*bf40*/  SEL R7, R7, RZ, P0 ;  /* 0x000000ff07077207 */ /* 0x000fe40000000000 */
[----:B--2---:R-:W-:Y:S02]  /*bf50*/  ISETP.NE.AND P2, PT, R3, RZ, PT ;  /* 0x000000ff0300720c */ /* 0x004fe40003f45270 */
[----:B---3--:R-:W-:-:S11]  /*bf60*/  LOP3.LUT R6, R2, R6, RZ, 0x3c, !PT ;  /* 0x0000000602067212 */ /* 0x008fd600078e3cff */
[----:B------:R-:W-:Y:S05]  /*bf70*/  @!P2 BRA `(.L_x_117) ;  /* 0x0000000c002ca947 */ /* 0x000fea0003800000 */
[----:B------:R-:W2:Y:S01]  /*bf80*/  LDL R2, [R1+0xc] ;  /* 0x00000c0001027983 */ /* 0x000ea20000100800 */
[----:B------:R-:W-:Y:S01]  /*bf90*/  VIADD R8, R0, 0xffffffff ;  /* 0xffffffff00087836 */ /* 0x000fe20000000000 */
[----:B--2---:R-:W-:-:S13]  /*bfa0*/  ISETP.NE.AND P2, PT, R2, RZ, PT ;  /* 0x000000ff0200720c */ /* 0x004fda0003f45270 */
[----:B------:R-:W-:Y:S05]  /*bfb0*/  @!P2 BRA `(.L_x_118) ;  /* 0x00000000004ca947 */ /* 0x000fea0003800000 */
[----:B------:R-:W2:Y:S01]  /*bfc0*/  LDL R9, [R1+0x4] ;  /* 0x0000040001097983 */ /* 0x000ea20000100800 */
[----:B------:R-:W0:Y:S01]  /*bfd0*/  LDC R4, c[0x0][0x43c] ;  /* 0x00010f00ff047b82 */ /* 0x000e220000000800 */
[----:B------:R-:W-:Y:S01]  /*bfe0*/  ULDC.64 UR4, c[0x0][0x428] ;  /* 0x00010a0000047ab9 */ /* 0x000fe20000000a00 */
[----:B0-----:R-:W-:-:S13]  /*bff0*/  ISETP.NE.AND P0, PT, R4, 0x1, PT ;  /* 0x000000010400780c */ /* 0x001fda0003f05270 */
        /* <DEDUP_REMOVED lines=15> */
.L_x_118:
[----:B0-----:R-:W-:Y:S01]  /*c0f0*/  LEA R4, R7, UR36, 0x3 ;  /* 0x0000002407047c11 */ /* 0x001fe2000f8e18ff */
[----:B------:R-:W0:Y:S01]  /*c100*/  S2R R3, SR_TID.X ;  /* 0x0000000000037919 */ /* 0x000e220000002100 */
[----:B------:R-:W-:Y:S01]  /*c110*/  SHF.L.U32 R2, R6, 0x1f, RZ ;  /* 0x0000001f06027819 */ /* 0x000fe200000006ff */
[----:B------:R-:W-:Y:S03]  /*c120*/  BSSY B2, `(.L_x_119) ;  /* 0x0000005000027945 */ /* 0x000fe60003800000 */
[----:B------:R-:W2:Y:S01]  /*c130*/  SYNCS.PHASECHK.TRANS64.TRYWAIT P0, [R4+URZ+0x28c40], R2 ;  /* 0x028c4002040075a7 */ /* 0x000ea2000800017f */
[----:B0-----:R-:W-:-:S04]  /*c140*/  LOP3.LUT R3, R3, 0x7f, RZ, 0xc0, !PT ;  /* 0x0000007f03037812 */ /* 0x001fc800078ec0ff */
[----:B------:R-:W-:Y:S01]  /*c150*/  ISETP.NE.AND P1, PT, R3, RZ, PT ;  /* 0x000000ff0300720c */ /* 0x000fe20003f25270 */
[----:B--2---:R-:W-:-:S12]  /*c160*/  @!P0 BRA `(.L_x_120) ;  /* 0x0000001800b08947 */ /* 0x004fd80003800000 */
.L_x_174:
[----:B------:R-:W-:Y:S05]  /*c170*/  BSYNC B2 ;  /* 0x0000000000027941 */ /* 0x000fea0003800000 */
.L_x_119:
[----:B------:R-:W-:Y:S04]  /*c180*/  BSSY B2, `(.L_x_121) ;  /* 0x0000009000027945 */ /* 0x000fe80003800000 */
[----:B------:R-:W-:Y:S05]  /*c190*/  @P1 BRA `(.L_x_122) ;  /* 0x00000000001c1947 */ /* 0x000fea0003800000 */
[----:B-1----:R-:W1:Y:S01]  /*c1a0*/  S2R R5, SR_TID.X ;  /* 0x0000000000057919 */ /* 0x002e620000002100 */
[----:B------:R-:W-:-:S04]  /*c1b0*/  IMAD.MOV.U32 R3, RZ, RZ, 0x2000 ;  /* 0x00002000ff037424 */ /* 0x000fc800078e00ff */
[----:B------:R2:W-:Y:S01]  /*c1c0*/  SYNCS.ARRIVE.TRANS64 RZ, [R4+URZ+0x28c30], R3 ;  /* 0x028c300304ff79a7 */ /* 0x0005e2000800003f */
[----:B-1----:R-:W-:-:S04]  /*c1d0*/  LOP3.LUT R5, R5, 0x1f, RZ, 0xc0, !PT ;  /* 0x0000001f05057812 */ /* 0x002fc800078ec0ff */
[----:B------:R-:W-:-:S13]  /*c1e0*/  ISETP.NE.AND P0, PT, R5, RZ, PT ;  /* 0x000000ff0500720c */ /* 0x000fda0003f05270 */
[----:B--2---:R-:W-:Y:S05]  /*c1f0*/  @!P0 BRA `(.L_x_122) ;  /* 0x0000000000048947 */ /* 0x004fea0003800000 */
[----:B------:R-:W-:Y:S01]  /*c200*/  BPT.TRAP 0x1 ;  /* 0x000000040000795c */ /* 0x000fe20000300000 */
.L_x_122:
[----:B------:R-:W-:Y:S05]  /*c210*/  BSYNC B2 ;  /* 0x0000000000027941 */ /* 0x000fea0003800000 */
.L_x_121:
        /* <DEDUP_REMOVED lines=11> */
.L_x_123:
        /* <DEDUP_REMOVED lines=10> */
[----:B------:R-:W1:Y:S01]  /*c370*/  SYNCS.PHASECHK.TRANS64.TRYWAIT P0, [R4+URZ+0x28c60], R2 ;  /* 0x028c6002040075a7 */ /* 0x000e62000800017f */
[----:B------:R-:W-:Y:S04]  /*c380*/  BSSY B2, `(.L_x_124) ;  /* 0x0000002000027945 */ /* 0x000fe80003800000 */
[----:B-1----:R-:W-:Y:S05]  /*c390*/  @!P0 BRA `(.L_x_125) ;  /* 0x0000001800388947 */ /* 0x002fea0003800000 */
.L_x_175:
[----:B------:R-:W-:Y:S05]  /*c3a0*/  BSYNC B2 ;  /* 0x0000000000027941 */ /* 0x000fea0003800000 */
.L_x_124:
[----:B------:R-:W-:Y:S01]  /*c3b0*/  BSSY B2, `(.L_x_126) ;  /* 0x000000b000027945 */ /* 0x000fe20003800000 */
[----:B01----:R-:W-:Y:S02]  /*c3c0*/  IMAD.MOV.U32 R2, RZ, RZ, 0x0 ;  /* 0x00000000ff027424 */ /* 0x003fe400078e00ff */
        /* <DEDUP_REMOVED lines=9> */
.L_x_127:
[----:B------:R-:W-:Y:S05]  /*c460*/  BSYNC B2 ;  /* 0x0000000000027941 */ /* 0x000fea0003800000 */
.L_x_126:
        /* <DEDUP_REMOVED lines=9> */
.L_x_128:
        /* <DEDUP_REMOVED lines=15> */
.L_x_129:
        /* <DEDUP_REMOVED lines=15> */
.L_x_130:
        /* <DEDUP_REMOVED lines=15> */
.L_x_131:
        /* <DEDUP_REMOVED lines=15> */
.L_x_132:
        /* <DEDUP_REMOVED lines=15> */
.L_x_133:
        /* <DEDUP_REMOVED lines=15> */
.L_x_134:
        /* <DEDUP_REMOVED lines=15> */
.L_x_135:
        /* <DEDUP_REMOVED lines=10> */
.L_x_117:
[----:B------:R-:W-:Y:S05]  /*cc30*/  BSYNC B1 ;  /* 0x0000000000017941 */ /* 0x000fea0003800000 */
.L_x_116:
[----:B------:R-:W-:Y:S01]  /*cc40*/  VIADD R7, R7, 0x1 ;  /* 0x0000000107077836 */ /* 0x000fe20000000000 */
[C---:B------:R-:W-:Y:S01]  /*cc50*/  ISETP.GT.AND P1, PT, R0.reuse, 0x1, PT ;  /* 0x000000010000780c */ /* 0x040fe20003f24270 */
[----:B------:R-:W-:-:S03]  /*cc60*/  VIADD R0, R0, 0xfffffffe ;  /* 0xfffffffe00007836 */ /* 0x000fc60000000000 */
[----:B------:R-:W-:-:S04]  /*cc70*/  ISETP.NE.AND P0, PT, R7, 0x2, PT ;  /* 0x000000020700780c */ /* 0x000fc80003f05270 */
[----:B------:R-:W-:Y:S02]  /*cc80*/  SEL R3, RZ, 0x1, P0 ;  /* 0x00000001ff037807 */ /* 0x000fe40000000000 */
[----:B------:R-:W-:Y:S02]  /*cc90*/  SEL R18, R7, RZ, P0 ;  /* 0x000000ff07127207 */ /* 0x000fe40000000000 */
[----:B------:R-:W-:-:S05]  /*cca0*/  LOP3.LUT R2, R6, R3, RZ, 0x3c, !PT ;  /* 0x0000000306027212 */ /* 0x000fca00078e3cff */
[----:B------:R2:W-:Y:S01]  /*ccb0*/  STL [R1], R2 ;  /* 0x0000000201007387 */ /* 0x0005e20000100800 */
[----:B------:R-:W-:Y:S05]  /*ccc0*/  @P1 BRA `(.L_x_136) ;  /* 0xffffffe400401947 */ /* 0x000fea000383ffff */
.L_x_95:
[----:B------:R-:W-:Y:S05]  /*ccd0*/  BSYNC B0 ;  /* 0x0000000000007941 */ /* 0x000fea0003800000 */
.L_x_73:
[----:B--2---:R-:W2:Y:S01]  /*cce0*/  LDL.LU R2, [R1+0x20] ;  /* 0x0000200001027983 */ /* 0x004ea20000300800 */
[----:B------:R-:W-:-:S03]  /*ccf0*/  ULDC UR4, c[0x0][0xc34] ;  /* 0x00030d0000047ab9 */ /* 0x000fc60000000800 */
[----:B------:R-:W3:Y:S01]  /*cd00*/  LDL.LU R0, [R1+0x30] ;  /* 0x0000300001007983 */ /* 0x000ee20000300800 */
[----:B--2---:R-:W-:Y:S02]  /*cd10*/  VIADD R2, R2, UR38 ;  /* 0x0000002602027c36 */ /* 0x004fe40008000000 */
[----:B---3--:R-:W-:-:S03]  /*cd20*/  VIADD R0, R0, 0x1 ;  /* 0x0000000100007836 */ /* 0x008fc60000000000 */
[----:B------:R2:W-:Y:S01]  /*cd30*/  STL [R1+0x20], R2 ;  /* 0x0000200201007387 */ /* 0x0005e20000100800 */
[----:B------:R-:W-:-:S03]  /*cd40*/  ISETP.GE.AND P0, PT, R2, UR4, PT ;  /* 0x0000000402007c0c */ /* 0x000fc6000bf06270 */
[----:B------:R2:W-:Y:S10]  /*cd50*/  STL [R1+0x30], R0 ;  /* 0x0000300001007387 */ /* 0x0005f40000100800 */
[----:B--2---:R-:W-:Y:S05]  /*cd60*/  @!P0 BRA `(.L_x_137) ;  /* 0xffffffb800148947 */ /* 0x004fea000383ffff */
[----:B------:R-:W-:-:S07]  /*cd70*/  LOP3.LUT R2, R0, 0x1, RZ, 0xc, !PT ;  /* 0x0000000100027812 */ /* 0x000fce00078e0cff */
.L_x_45:
[----:B0-----:R-:W0:Y:S01]  /*cd80*/  S2R R3, SR_CgaCtaId ;  /* 0x0000000000037919 */ /* 0x001e220000008800 */
[----:B------:R-:W-:Y:S01]  /*cd90*/  MOV R0, 0x400 ;  /* 0x0000040000007802 */ /* 0x000fe20000000f00 */
[----:B------:R-:W-:Y:S03]  /*cda0*/  BSSY B0, `(.L_x_138) ;  /* 0x0000005000007945 */ /* 0x000fe60003800000 */
[----:B0-----:R-:W-:Y:S02]  /*cdb0*/  LEA R0, R3, R0, 0x18 ;  /* 0x0000000003007211 */ /* 0x001fe400078ec0ff */
[----:B------:R-:W-:-:S04]  /*cdc0*/  SHF.L.U32 R3, R2, 0x1f, RZ ;  /* 0x0000001f02037819 */ /* 0x000fc800000006ff */
[----:B------:R-:W0:Y:S02]  /*cdd0*/  SYNCS.PHASECHK.TRANS64.TRYWAIT P0, [R0+URZ+0x28c20], R3 ;  /* 0x028c2003000075a7 */ /* 0x000e24000800017f */
[----:B0-----:R-:W-:Y:S05]  /*cde0*/  @!P0 BRA `(.L_x_139) ;  /* 0x0000000c00b88947 */ /* 0x001fea0003800000 */
.L_x_176:
[----:B------:R-:W-:Y:S05]  /*cdf0*/  BSYNC B0 ;  /* 0x0000000000007941 */ /* 0x000fea0003800000 */
.L_x_138:
[----:B------:R-:W-:-:S03]  /*ce00*/  UMOV UR4, 0xffffffff ;  /* 0xffffffff00047882 */ /* 0x000fc60000000000 */
[----:B------:R-:W-:Y:S05]  /*ce10*/  BRA.DIV UR4, `(.L_x_140) ;  /* 0x0000000e04c07947 */ /* 0x000fea000b800000 */
[----:B------:R-:W2:Y:S02]  /*ce20*/  S2R R2, SR_TID.X ;  /* 0x0000000000027919 */ /* 0x000ea40000002100 */
[----:B--2---:R-:W-:-:S04]  /*ce30*/  SHF.R.U32.HI R2, RZ, 0x5, R2 ;  /* 0x00000005ff027819 */ /* 0x004fc80000011602 */
[----:B------:R-:W-:-:S05]  /*ce40*/  LOP3.LUT R2, R2, 0x3, RZ, 0xc0, !PT ;  /* 0x0000000302027812 */ /* 0x000fca00078ec0ff */
[----:B------:R2:W3:Y:S02]  /*ce50*/  SHFL.IDX PT, R14, R2, RZ, 0x1f ;  /* 0x00001fff020e7589 */ /* 0x0004e400000e0000 */
.L_x_179:
[----:B---3--:R-:W-:Y:S01]  /*ce60*/  ISETP.NE.AND P0, PT, R14, RZ, PT ;  /* 0x000000ff0e00720c */ /* 0x008fe20003f05270 */
[----:B------:R-:W-:-:S12]  /*ce70*/  BSSY B0, `(.L_x_141) ;  /* 0x0000025000007945 */ /* 0x000fd80003800000 */
[----:B------:R-:W-:Y:S05]  /*ce80*/  @P0 BRA `(.L_x_142) ;  /* 0x00000000008c0947 */ /* 0x000fea0003800000 */
[----:B------:R-:W-:-:S03]  /*ce90*/  UMOV UR4, 0xffffffff ;  /* 0xffffffff00047882 */ /* 0x000fc60000000000 */
[----:B------:R-:W-:Y:S05]  /*cea0*/  BRA.DIV UR4, `(.L_x_143) ;  /* 0x0000000e04d07947 */ /* 0x000fea000b800000 */
[----:B------:R-:W-:-:S13]  /*ceb0*/  ELECT P6, URZ, PT ;  /* 0x00000000003f782f */ /* 0x000fda00038c0000 */
.L_x_182:
[----:B------:R-:W-:Y:S05]  /*cec0*/  @!P6 BRA `(.L_x_142) ;  /* 0x00000000007ce947 */ /* 0x000fea0003800000 */
[----:B------:R-:W-:-:S06]  /*ced0*/  ULOP3.LUT UR4, UR37, 0x2, URZ, 0xfc, !UPT ;  /* 0x0000000225047892 */ /* 0x000fcc000f8efc3f */
[----:B--2---:R-:W-:-:S05]  /*cee0*/  IMAD.U32 R2, RZ, RZ, UR4 ;  /* 0x00000004ff027e24 */ /* 0x004fca000f8e00ff */
[----:B------:R-:W-:-:S13]  /*cef0*/  ISETP.NE.AND P2, PT, R2, 0x3, PT ;  /* 0x000000030200780c */ /* 0x000fda0003f45270 */
[----:B------:R-:W-:Y:S05]  /*cf00*/  @!P2 BRA `(.L_x_144) ;  /* 0x000000000004a947 */ /* 0x000fea0003800000 */
[----:B------:R-:W-:Y:S01]  /*cf10*/  BPT.TRAP 0x1 ;  /* 0x000000040000795c */ /* 0x000fe20000300000 */
.L_x_144:
[----:B------:R-:W1:Y:S01]  /*cf20*/  LDL.LU R7, [R1] ;  /* 0x0000000001077983 */ /* 0x000e620000300800 */
[----:B0-----:R-:W-:Y:S02]  /*cf30*/  VIADD R3, R0, 0x28c40 ;  /* 0x00028c4000037836 */ /* 0x001fe40000000000 */
[C---:B------:R-:W-:Y:S02]  /*cf40*/  VIADD R2, R18.reuse, 0x1 ;  /* 0x0000000112027836 */ /* 0x040fe40000000000 */
[----:B------:R-:W-:-:S03]  /*cf50*/  IMAD R6, R18, 0x8, R3 ;  /* 0x0000000812067824 */ /* 0x000fc600078e0203 */
[----:B------:R-:W-:-:S04]  /*cf60*/  ISETP.NE.AND P1, PT, R2, 0x2, PT ;  /* 0x000000020200780c */ /* 0x000fc80003f25270 */
[----:B------:R-:W-:Y:S02]  /*cf70*/  SEL R4, RZ, 0x1, P1 ;  /* 0x00000001ff047807 */ /* 0x000fe40000800000 */
[C---:B-1----:R-:W-:Y:S02]  /*cf80*/  SHF.L.U32 R5, R7.reuse, 0x1f, RZ ;  /* 0x0000001f07057819 */ /* 0x042fe400000006ff */
[----:B------:R-:W-:Y:S02]  /*cf90*/  LOP3.LUT R7, R7, R4, RZ, 0x3c, !PT ;  /* 0x0000000407077212 */ /* 0x000fe400078e3cff */
[----:B------:R-:W0:Y:S01]  /*cfa0*/  SYNCS.PHASECHK.TRANS64.TRYWAIT P0, [R6+URZ], R5 ;  /* 0x00000005060075a7 */ /* 0x000e22000800017f */
[----:B------:R-:W-:Y:S02]  /*cfb0*/  SEL R4, R2, RZ, P1 ;  /* 0x000000ff02047207 */ /* 0x000fe40000800000 */
[----:B------:R-:W-:-:S03]  /*cfc0*/  SHF.L.U32 R2, R7, 0x1f, RZ ;  /* 0x0000001f07027819 */ /* 0x000fc600000006ff */
[----:B------:R-:W-:Y:S01]  /*cfd0*/  IMAD R3, R4, 0x8, R3 ;  /* 0x0000000804037824 */ /* 0x000fe200078e0203 */
[----:B0-----:R-:W-:Y:S06]  /*cfe0*/  @!P0 BRA `(.L_x_145) ;  /* 0x0000000c00a08947 */ /* 0x001fec0003800000 */
.L_x_183:
[----:B------:R-:W1:Y:S02]  /*cff0*/  SYNCS.PHASECHK.TRANS64.TRYWAIT P0, [R3+URZ], R2 ;  /* 0x00000002030075a7 */ /* 0x000e64000800017f */
[----:B-1----:R-:W-:Y:S05]  /*d000*/  @!P0 BRA `(.L_x_146) ;  /* 0x0000000c00ac8947 */ /* 0x002fea0003800000 */
.L_x_184:
[----:B------:R-:W-:Y:S05]  /*d010*/  @!P2 BRA `(.L_x_147) ;  /* 0x000000000004a947 */ /* 0x000fea0003800000 */
[----:B------:R-:W-:Y:S01]  /*d020*/  BPT.TRAP 0x1 ;  /* 0x000000040000795c */ /* 0x000fe20000300000 */
.L_x_147:
[----:B-1----:R-:W-:-:S04]  /*d030*/  VIADD R3, R0, 0x28c60 ;  /* 0x00028c6000037836 */ /* 0x002fc80000000000 */
[----:B------:R-:W-:-:S04]  /*d040*/  IMAD R18, R18, 0x8, R3 ;  /* 0x0000000812127824 */ /* 0x000fc800078e0203 */
[----:B------:R-:W1:Y:S02]  /*d050*/  SYNCS.PHASECHK.TRANS64.TRYWAIT P0, [R18+URZ], R5 ;  /* 0x00000005120075a7 */ /* 0x000e64000800017f */
[----:B-1----:R-:W-:Y:S05]  /*d060*/  @!P0 BRA `(.L_x_148) ;  /* 0x0000000c00a88947 */ /* 0x002fea0003800000 */
.L_x_185:
[----:B------:R-:W-:-:S07]  /*d070*/  IMAD R3, R4, 0x8, R3 ;  /* 0x0000000804037824 */ /* 0x000fce00078e0203 */
.L_x_149:
[----:B--2---:R2:W3:Y:S02]  /*d080*/  SYNCS.PHASECHK.TRANS64.TRYWAIT P0, [R3+URZ], R2 ;  /* 0x00000002030075a7 */ /* 0x0044e4000800017f */
[----:B---3--:R-:W-:Y:S05]  /*d090*/  @!P0 NANOSLEEP.SYNCS 0x989680 ;  /* 0x009896800000895d */ /* 0x008fea0003900000 */
[----:B------:R-:W3:Y:S02]  /*d0a0*/  @!P0 SYNCS.PHASECHK.TRANS64 P0, [R3+URZ], R2 ;  /* 0x00000002030085a7 */ /* 0x000ee4000800007f */
[----:B---3--:R-:W-:Y:S05]  /*d0b0*/  @!P0 BRA `(.L_x_149) ;  /* 0xfffffffc00f08947 */ /* 0x008fea000383ffff */
.L_x_142:
[----:B------:R-:W-:Y:S05]  /*d0c0*/  BSYNC B0 ;  /* 0x0000000000007941 */ /* 0x000fea0003800000 */
.L_x_141:
[----:B------:R-:W-:Y:S05]  /*d0d0*/  EXIT ;  /* 0x000000000000794d */ /* 0x000fea0003800000 */
.L_x_11:
[----:B0-----:R-:W-:-:S04]  /*d0e0*/  IMAD.U32 R3, RZ, RZ, UR16 ;  /* 0x00000010ff037e24 */ /* 0x001fc8000f8e00ff */
[----:B------:R0:W1:Y:S03]  /*d0f0*/  SYNCS.PHASECHK.TRANS64.TRYWAIT P0, [R3+URZ+0x28c50], R0 ;  /* 0x028c5000030075a7 */ /* 0x000066000800017f */
[----:B-1----:R-:W-:Y:S05]  /*d100*/  @!P0 NANOSLEEP.SYNCS 0x989680 ;  /* 0x009896800000895d */ /* 0x002fea0003900000 */
[----:B------:R-:W1:Y:S02]  /*d110*/  @!P0 SYNCS.PHASECHK.TRANS64 P0, [R3+URZ+0x28c50], R0 ;  /* 0x028c5000030085a7 */ /* 0x000e64000800007f */
[----:B-1----:R-:W-:Y:S05]  /*d120*/  @!P0 BRA `(.L_x_11) ;  /* 0xfffffffc00ec8947 */ /* 0x002fea000383ffff */
[----:B------:R-:W-:Y:S05]  /*d130*/  BRA `(.L_x_150) ;  /* 0xffffff4000687947 */ /* 0x000fea000383ffff */
.L_x_16:
[----:B-1----:R-:W-:-:S04]  /*d140*/  IMAD.U32 R4, RZ, RZ, UR6 ;  /* 0x00000006ff047e24 */ /* 0x002fc8000f8e00ff */
[----:B------:R1:W2:Y:S03]  /*d150*/  SYNCS.PHASECHK.TRANS64.TRYWAIT P0, [R4+URZ+0x28c50], R3 ;  /* 0x028c5003040075a7 */ /* 0x0002a6000800017f */
[----:B--2---:R-:W-:Y:S05]  /*d160*/  @!P0 NANOSLEEP.SYNCS 0x989680 ;  /* 0x009896800000895d */ /* 0x004fea0003900000 */
[----:B------:R-:W2:Y:S02]  /*d170*/  @!P0 SYNCS.PHASECHK.TRANS64 P0, [R4+URZ+0x28c50], R3 ;  /* 0x028c5003040085a7 */ /* 0x000ea4000800007f */
[----:B--2---:R-:W-:Y:S05]  /*d180*/  @!P0 BRA `(.L_x_16) ;  /* 0xfffffffc00ec8947 */ /* 0x004fea000383ffff */
[----:B------:R-:W-:Y:S05]  /*d190*/  BRA `(.L_x_15) ;  /* 0xffffff4c007c7947 */ /* 0x000fea000383ffff */
.L_x_20:
[----:B0-----:R-:W-:-:S04]  /*d1a0*/  IMAD.U32 R3, RZ, RZ, UR41 ;  /* 0x00000029ff037e24 */ /* 0x001fc8000f8e00ff */
[----:B------:R0:W1:Y:S03]  /*d1b0*/  SYNCS.PHASECHK.TRANS64.TRYWAIT P1, [R3+URZ+0x28c00], R0 ;  /* 0x028c0000030075a7 */ /* 0x000066000802017f */
[----:B-1----:R-:W-:Y:S05]  /*d1c0*/  @!P1 NANOSLEEP.SYNCS 0x989680 ;  /* 0x009896800000995d */ /* 0x002fea0003900000 */
[----:B------:R-:W1:Y:S02]  /*d1d0*/  @!P1 SYNCS.PHASECHK.TRANS64 P1, [R3+URZ+0x28c00], R0 ;  /* 0x028c0000030095a7 */ /* 0x000e64000802007f */
[----:B-1----:R-:W-:Y:S05]  /*d1e0*/  @!P1 BRA `(.L_x_20) ;  /* 0xfffffffc00ec9947 */ /* 0x002fea000383ffff */
[----:B------:R-:W-:Y:S05]  /*d1f0*/  BRA `(.L_x_151) ;  /* 0xffffff5800cc7947 */ /* 0x000fea000383ffff */
.L_x_24:
[----:B--2---:R2:W3:Y:S02]  /*d200*/  SYNCS.PHASECHK.TRANS64.TRYWAIT P1, [R7+URZ+0x28c30], R8 ;  /* 0x028c3008070075a7 */ /* 0x0044e4000802017f */
[----:B---3--:R-:W-:Y:S05]  /*d210*/  @!P1 NANOSLEEP.SYNCS 0x989680 ;  /* 0x009896800000995d */ /* 0x008fea0003900000 */
[----:B------:R-:W3:Y:S02]  /*d220*/  @!P1 SYNCS.PHASECHK.TRANS64 P1, [R7+URZ+0x28c30], R8 ;  /* 0x028c3008070095a7 */ /* 0x000ee4000802007f */
[----:B---3--:R-:W-:Y:S05]  /*d230*/  @!P1 BRA `(.L_x_24) ;  /* 0xfffffffc00f09947 */ /* 0x008fea000383ffff */
[----:B------:R-:W-:Y:S05]  /*d240*/  BRA `(.L_x_23) ;  /* 0xffffff5800e87947 */ /* 0x000fea000383ffff */
.L_x_28:
[----:B----4-:R4:W0:Y:S02]  /*d250*/  SYNCS.PHASECHK.TRANS64.TRYWAIT P2, [R7+URZ+0x28c50], R8 ;  /* 0x028c5008070075a7 */ /* 0x010824000804017f */
[----:B0-----:R-:W-:Y:S05]  /*d260*/  @!P2 NANOSLEEP.SYNCS 0x989680 ;  /* 0x009896800000a95d */ /* 0x001fea0003900000 */
[----:B------:R-:W0:Y:S02]  /*d270*/  @!P2 SYNCS.PHASECHK.TRANS64 P2, [R7+URZ+0x28c50], R8 ;  /* 0x028c50080700a5a7 */ /* 0x000e24000804007f */
[----:B0-----:R-:W-:Y:S05]  /*d280*/  @!P2 BRA `(.L_x_28) ;  /* 0xfffffffc00f0a947 */ /* 0x001fea000383ffff */
[----:B------:R-:W-:Y:S05]  /*d290*/  BRA `(.L_x_27) ;  /* 0xffffff6800fc7947 */ /* 0x000fea000383ffff */
.L_x_33:
[----:B--2---:R-:W-:-:S04]  /*d2a0*/  IMAD.U32 R0, RZ, RZ, UR22 ;  /* 0x00000016ff007e24 */ /* 0x004fc8000f8e00ff */
[----:B------:R2:W3:Y:S03]  /*d2b0*/  SYNCS.PHASECHK.TRANS64.TRYWAIT P3, [R0+URZ+0x28c30], R7 ;  /* 0x028c3007000075a7 */ /* 0x0004e6000806017f */
[----:B---3--:R-:W-:Y:S05]  /*d2c0*/  @!P3 NANOSLEEP.SYNCS 0x989680 ;  /* 0x009896800000b95d */ /* 0x008fea0003900000 */
[----:B------:R-:W3:Y:S02]  /*d2d0*/  @!P3 SYNCS.PHASECHK.TRANS64 P3, [R0+URZ+0x28c30], R7 ;  /* 0x028c30070000b5a7 */ /* 0x000ee4000806007f */
[----:B---3--:R-:W-:Y:S05]  /*d2e0*/  @!P3 BRA `(.L_x_33) ;  /* 0xfffffffc00ecb947 */ /* 0x008fea000383ffff */
[----:B------:R-:W-:Y:S05]  /*d2f0*/  BRA `(.L_x_32) ;  /* 0xffffff6c00dc7947 */ /* 0x000fea000383ffff */
.L_x_37:
[----:B---3--:R3:W4:Y:S02]  /*d300*/  SYNCS.PHASECHK.TRANS64.TRYWAIT P3, [R170+URZ+0x28c50], R7 ;  /* 0x028c5007aa0075a7 */ /* 0x008724000806017f */
[----:B----4-:R-:W-:Y:S05]  /*d310*/  @!P3 NANOSLEEP.SYNCS 0x989680 ;  /* 0x009896800000b95d */ /* 0x010fea0003900000 */
[----:B------:R-:W4:Y:S02]  /*d320*/  @!P3 SYNCS.PHASECHK.TRANS64 P3, [R170+URZ+0x28c50], R7 ;  /* 0x028c5007aa00b5a7 */ /* 0x000f24000806007f */
[----:B----4-:R-:W-:Y:S05]  /*d330*/  @!P3 BRA `(.L_x_37) ;  /* 0xfffffffc00f0b947 */ /* 0x010fea000383ffff */
[----:B------:R-:W-:Y:S05]  /*d340*/  BRA `(.L_x_36) ;  /* 0xffffff8400107947 */ /* 0x000fea000383ffff */
.L_x_49:
[----:B0-----:R-:W0:Y:S01]  /*d350*/  S2R R0, SR_TID.X ;  /* 0x0000000000007919 */ /* 0x001e220000002100 */
[----:B------:R-:W-:Y:S01]  /*d360*/  BSSY B0, `(.L_x_152) ;  /* 0x000000a000007945 */ /* 0x000fe20003800000 */
[----:B------:R-:W-:Y:S02]  /*d370*/  IMAD.MOV.U32 R12, RZ, RZ, RZ ;  /* 0x000000ffff0c7224 */ /* 0x000fe400078e00ff */
[----:B------:R-:W-:Y:S02]  /*d380*/  IMAD.MOV.U32 R11, RZ, RZ, 0x1f ;  /* 0x0000001fff0b7424 */ /* 0x000fe400078e00ff */
[----:B------:R-:W-:Y:S01]  /*d390*/  IMAD.MOV.U32 R15, RZ, RZ, -0x1 ;  /* 0xffffffffff0f7424 */ /* 0x000fe200078e00ff */
[----:B0-----:R-:W-:-:S04]  /*d3a0*/  SHF.R.U32.HI R0, RZ, 0x5, R0 ;  /* 0x00000005ff007819 */ /* 0x001fc80000011600 */
[----:B------:R-:W-:-:S05]  /*d3b0*/  LOP3.LUT R0, R0, 0x3, RZ, 0xc0, !PT ;  /* 0x0000000300007812 */ /* 0x000fca00078ec0ff */
[----:B------:R-:W-:-:S07]  /*d3c0*/  IMAD.MOV.U32 R13, RZ, RZ, R0 ;  /* 0x000000ffff0d7224 */ /* 0x000fce00078e0000 */
[----:B------:R-:W-:Y:S05]  /*d3d0*/  WARPSYNC.COLLECTIVE R15, `(.L_x_153) ;  /* 0x000000000f087348 */ /* 0x000fea0003c00000 */
[----:B------:R0:W1:Y:S02]  /*d3e0*/  SHFL.IDX P6, R14, R13, R12, R11 ;  /* 0x0000000c0d0e7389 */ /* 0x00006400000c000b */
[----:B01----:R-:W-:Y:S01]  /*d3f0*/  ENDCOLLECTIVE ;  /* 0x000000000000791b */ /* 0x003fe20003800000 */
.L_x_153:
[----:B------:R-:W-:Y:S05]  /*d400*/  BSYNC B0 ;  /* 0x0000000000007941 */ /* 0x000fea0003800000 */
.L_x_152:
[----:B------:R-:W-:Y:S05]  /*d410*/  BRA `(.L_x_154) ;  /* 0xffffffb800207947 */ /* 0x000fea000383ffff */
.L_x_51:
[----:B------:R-:W-:Y:S01]  /*d420*/  BSSY B0, `(.L_x_155) ;  /* 0x0000006000007945 */ /* 0x000fe20003800000 */
[----:B------:R-:W-:-:S07]  /*d430*/  IMAD.MOV.U32 R15, RZ, RZ, -0x1 ;  /* 0xffffffffff0f7424 */ /* 0x000fce00078e00ff */
[----:B0-----:R-:W-:Y:S05]  /*d440*/  WARPSYNC.COLLECTIVE R15, `(.L_x_156) ;  /* 0x000000000f0c7348 */ /* 0x001fea0003c00000 */
[----:B------:R-:W-:Y:S02]  /*d450*/  ELECT P6, UR62, PT ;  /* 0x00000000003e782f */ /* 0x000fe400038c0000 */
[----:B------:R-:W-:Y:S01]  /*d460*/  MOV R14, UR62 ;  /* 0x0000003e000e7c02 */ /* 0x000fe20008000f00 */
[----:B0-----:R-:W-:Y:S10]  /*d470*/  ENDCOLLECTIVE ;  /* 0x000000000000791b */ /* 0x001ff40003800000 */
.L_x_156:
[----:B------:R-:W-:Y:S05]  /*d480*/  BSYNC B0 ;  /* 0x0000000000007941 */ /* 0x000fea0003800000 */
.L_x_155:
[----:B------:R-:W-:Y:S05]  /*d490*/  BRA `(.L_x_157) ;  /* 0xffffffb800207947 */ /* 0x000fea000383ffff */
.L_x_53:
[----:B0-----:R0:W2:Y:S02]  /*d4a0*/  SYNCS.PHASECHK.TRANS64.TRYWAIT P0, [R0+URZ+0x28c40], R2 ;  /* 0x028c4002000075a7 */ /* 0x0010a4000800017f */
[----:B--2---:R-:W-:Y:S05]  /*d4b0*/  @!P0 NANOSLEEP.SYNCS 0x989680 ;  /* 0x009896800000895d */ /* 0x004fea0003900000 */
[----:B------:R-:W2:Y:S02]  /*d4c0*/  @!P0 SYNCS.PHASECHK.TRANS64 P0, [R0+URZ+0x28c40], R2 ;  /* 0x028c4002000085a7 */ /* 0x000ea4000800007f */
[----:B--2---:R-:W-:Y:S05]  /*d4d0*/  @!P0 BRA `(.L_x_53) ;  /* 0xfffffffc00f08947 */ /* 0x004fea000383ffff */
[----:B------:R-:W-:Y:S05]  /*d4e0*/  BRA `(.L_x_158) ;  /* 0xffffffb8007c7947 */ /* 0x000fea000383ffff */
.L_x_56:
[----:B------:R-:W-:Y:S01]  /*d4f0*/  IMAD.MOV.U32 R13, RZ, RZ, R2 ;  /* 0x000000ffff0d7224 */ /* 0x000fe200078e0002 */
[----:B------:R-:W0:Y:S01]  /*d500*/  S2R R7, SR_TID.X ;  /* 0x0000000000077919 */ /* 0x000e220000002100 */
[----:B------:R-:W-:Y:S02]  /*d510*/  IMAD.MOV.U32 R12, RZ, RZ, RZ ;  /* 0x000000ffff0c7224 */ /* 0x000fe400078e00ff */
[----:B------:R-:W-:Y:S02]  /*d520*/  IMAD.MOV.U32 R11, RZ, RZ, 0x181f ;  /* 0x0000181fff0b7424 */ /* 0x000fe400078e00ff */
[----:B------:R-:W-:-:S07]  /*d530*/  IMAD.MOV.U32 R15, RZ, RZ, -0x1 ;  /* 0xffffffffff0f7424 */ /* 0x000fce00078e00ff */
[----:B0----5:R-:W-:Y:S05]  /*d540*/  WARPSYNC.COLLECTIVE R15, `(.L_x_159) ;  /* 0x000000000f087348 */ /* 0x021fea0003c00000 */
[----:B------:R1:W2:Y:S02]  /*d550*/  SHFL.IDX P6, R14, R13, R12, R11 ;  /* 0x0000000c0d0e7389 */ /* 0x0002a400000c000b */
[----:B012--5:R-:W-:Y:S01]  /*d560*/  ENDCOLLECTIVE ;  /* 0x000000000000791b */ /* 0x027fe20003800000 */
.L_x_159:
[----:B------:R-:W-:Y:S01]  /*d570*/  IMAD.MOV.U32 R13, RZ, RZ, R0 ;  /* 0x000000ffff0d7224 */ /* 0x000fe200078e0000 */
[----:B------:R-:W-:Y:S01]  /*d580*/  LOP3.LUT R7, R7, 0x7f, RZ, 0xc0, !PT ;  /* 0x0000007f07077812 */ /* 0x000fe200078ec0ff */
[----:B------:R-:W-:-:S07]  /*d590*/  IMAD.MOV.U32 R6, RZ, RZ, R14 ;  /* 0x000000ffff067224 */ /* 0x000fce00078e000e */
[----:B------:R-:W-:Y:S05]  /*d5a0*/  WARPSYNC.COLLECTIVE R15, `(.L_x_160) ;  /* 0x000000000f087348 */ /* 0x000fea0003c00000 */
[----:B------:R0:W1:Y:S02]  /*d5b0*/  SHFL.IDX P6, R14, R13, R12, R11 ;  /* 0x0000000c0d0e7389 */ /* 0x00006400000c000b */
[----:B01----:R-:W-:Y:S01]  /*d5c0*/  ENDCOLLECTIVE ;  /* 0x000000000000791b */ /* 0x003fe20003800000 */
.L_x_160:
[----:B------:R-:W-:Y:S01]  /*d5d0*/  SHF.R.U32.HI R5, RZ, 0x3, R7 ;  /* 0x00000003ff057819 */ /* 0x000fe20000011607 */
[----:B------:R-:W-:Y:S02]  /*d5e0*/  ULDC UR4, c[0x0][0x288] ;  /* 0x0000a20000047ab9 */ /* 0x000fe40000000800 */
[----:B------:R-:W-:Y:S02]  /*d5f0*/  IMAD R3, R8, UR4, RZ ;  /* 0x0000000408037c24 */ /* 0x000fe4000f8e02ff */
[----:B------:R-:W-:-:S04]  /*d600*/  IMAD R4, R4, 0x40, R5 ;  /* 0x0000004004047824 */ /* 0x000fc800078e0205 */
[C---:B------:R-:W-:Y:S01]  /*d610*/  VIADD R5, R4.reuse, 0x10 ;  /* 0x0000001004057836 */ /* 0x040fe20000000000 */
[----:B------:R-:W-:Y:S01]  /*d620*/  ISETP.GE.AND P1, PT, R4, R3, PT ;  /* 0x000000030400720c */ /* 0x000fe20003f26270 */
[----:B------:R-:W-:Y:S02]  /*d630*/  IMAD.MOV.U32 R13, RZ, RZ, R2 ;  /* 0x000000ffff0d7224 */ /* 0x000fe400078e0002 */
[----:B------:R-:W-:Y:S02]  /*d640*/  IMAD.MOV.U32 R12, RZ, RZ, 0x1 ;  /* 0x00000001ff0c7424 */ /* 0x000fe400078e00ff */
[----:B------:R-:W-:-:S08]  /*d650*/  IMAD.MOV.U32 R7, RZ, RZ, R14 ;  /* 0x000000ffff077224 */ /* 0x000fd000078e000e */
[----:B------:R-:W-:Y:S05]  /*d660*/  WARPSYNC.COLLECTIVE R15, `(.L_x_161) ;  /* 0x000000000f087348 */ /* 0x000fea0003c00000 */
[----:B------:R0:W1:Y:S02]  /*d670*/  SHFL.IDX P6, R14, R13, R12, R11 ;  /* 0x0000000c0d0e7389 */ /* 0x00006400000c000b */
[----:B01----:R-:W-:Y:S01]  /*d680*/  ENDCOLLECTIVE ;  /* 0x000000000000791b */ /* 0x003fe20003800000 */
.L_x_161:
[----:B------:R-:W-:-:S05]  /*d690*/  @!P1 LEA R7, P2, R10, R7, 0x1 ;  /* 0x000000070a079211 */ /* 0x000fca00078408ff */
[----:B------:R-:W-:-:S05]  /*d6a0*/  @!P1 IMAD.X R6, RZ, RZ, R6, P2 ;  /* 0x000000ffff069224 */ /* 0x000fca00010e0606 */
[----:B------:R-:W-:Y:S01]  /*d6b0*/  @!P1 LOP3.LUT R7, R7, R6, RZ, 0x3c, !PT ;  /* 0x0000000607079212 */ /* 0x000fe200078e3cff */
[----:B------:R-:W-:-:S03]  /*d6c0*/  IMAD.MOV.U32 R13, RZ, RZ, R0 ;  /* 0x000000ffff0d7224 */ /* 0x000fc600078e0000 */
[----:B------:R-:W-:-:S04]  /*d6d0*/  @!P1 LOP3.LUT R6, R7, R6, RZ, 0x3c, !PT ;  /* 0x0000000607069212 */ /* 0x000fc800078e3cff */
[----:B------:R-:W-:-:S05]  /*d6e0*/  @!P1 LOP3.LUT R7, R7, R6, RZ, 0x3c, !PT ;  /* 0x0000000607079212 */ /* 0x000fca00078e3cff */
[----:B------:R-:W-:Y:S01]  /*d6f0*/  @!PT LDS RZ, [RZ] ;  /* 0x00000000fffff984 */ /* 0x000fe20000000800 */
[----:B------:R-:W-:Y:S01]  /*d700*/  @!PT LDS RZ, [RZ] ;  /* 0x00000000fffff984 */ /* 0x000fe20000000800 */
[----:B------:R-:W-:Y:S01]  /*d710*/  @!PT LDS RZ, [RZ] ;  /* 0x00000000fffff984 */ /* 0x000fe20000000800 */
[----:B------:R0:W-:Y:S01]  /*d720*/  @!P1 LDGSTS.E.BYPASS.LTC128B.128 [R9+0x20400], desc[UR42][R6.64], !P0 ;  /* 0x2040000006099fae */ /* 0x0001e2000c101d6a */
[----:B------:R-:W-:Y:S01]  /*d730*/  ISETP.GE.AND P1, PT, R5, R3, PT ;  /* 0x000000030500720c */ /* 0x000fe20003f26270 */
[----:B------:R-:W-:Y:S02]  /*d740*/  VIADD R5, R4, 0x20 ;  /* 0x0000002004057836 */ /* 0x000fe40000000000 */
[----:B0-----:R-:W-:-:S10]  /*d750*/  IMAD.MOV.U32 R6, RZ, RZ, R14 ;  /* 0x000000ffff067224 */ /* 0x001fd400078e000e */
[----:B------:R-:W-:Y:S05]  /*d760*/  WARPSYNC.COLLECTIVE R15, `(.L_x_162) ;  /* 0x000000000f087348 */ /* 0x000fea0003c00000 */
[----:B------:R0:W1:Y:S02]  /*d770*/  SHFL.IDX P6, R14, R13, R12, R11 ;  /* 0x0000000c0d0e7389 */ /* 0x00006400000c000b */
[----:B01----:R-:W-:Y:S01]  /*d780*/  ENDCOLLECTIVE ;  /* 0x000000000000791b */ /* 0x003fe20003800000 */
.L_x_162:
[----:B------:R-:W-:Y:S02]  /*d790*/  IMAD.MOV.U32 R13, RZ, RZ, R2 ;  /* 0x000000ffff0d7224 */ /* 0x000fe400078e0002 */
[----:B------:R-:W-:Y:S02]  /*d7a0*/  IMAD.MOV.U32 R12, RZ, RZ, 0x2 ;  /* 0x00000002ff0c7424 */ /* 0x000fe400078e00ff */
[----:B------:R-:W-:-:S07]  /*d7b0*/  IMAD.MOV.U32 R7, RZ, RZ, R14 ;  /* 0x000000ffff077224 */ /* 0x000fce00078e000e */
[----:B------:R-:W-:Y:S05]  /*d7c0*/  WARPSYNC.COLLECTIVE R15, `(.L_x_163) ;  /* 0x000000000f087348 */ /* 0x000fea0003c00000 */
[----:B------:R0:W1:Y:S02]  /*d7d0*/  SHFL.IDX P6, R14, R13, R12, R11 ;  /* 0x0000000c0d0e7389 */ /* 0x00006400000c000b */
[----:B01----:R-:W-:Y:S01]  /*d7e0*/  ENDCOLLECTIVE ;  /* 0x000000000000791b */ /* 0x003fe20003800000 */
.L_x_163:
        /* <DEDUP_REMOVED lines=11> */
[----:B0-----:R-:W-:-:S12]  /*d8a0*/  IMAD.MOV.U32 R6, RZ, RZ, R14 ;  /* 0x000000ffff067224 */ /* 0x001fd800078e000e */
[----:B------:R-:W-:Y:S05]  /*d8b0*/  WARPSYNC.COLLECTIVE R15, `(.L_x_164) ;  /* 0x000000000f087348 */ /* 0x000fea0003c00000 */
[----:B------:R0:W1:Y:S02]  /*d8c0*/  SHFL.IDX P6, R14, R13, R12, R11 ;  /* 0x0000000c0d0e7389 */ /* 0x00006400000c000b */
[----:B01----:R-:W-:Y:S01]  /*d8d0*/  ENDCOLLECTIVE ;  /* 0x000000000000791b */ /* 0x003fe20003800000 */
.L_x_164:
[----:B------:R-:W-:Y:S02]  /*d8e0*/  IMAD.MOV.U32 R13, RZ, RZ, R2 ;  /* 0x000000ffff0d7224 */ /* 0x000fe400078e0002 */
[----:B------:R-:W-:Y:S02]  /*d8f0*/  IMAD.MOV.U32 R12, RZ, RZ, 0x3 ;  /* 0x00000003ff0c7424 */ /* 0x000fe400078e00ff */
[----:B------:R-:W-:-:S07]  /*d900*/  IMAD.MOV.U32 R7, RZ, RZ, R14 ;  /* 0x000000ffff077224 */ /* 0x000fce00078e000e */
[----:B------:R-:W-:Y:S05]  /*d910*/  WARPSYNC.COLLECTIVE R15, `(.L_x_165) ;  /* 0x000000000f087348 */ /* 0x000fea0003c00000 */
[----:B------:R0:W1:Y:S02]  /*d920*/  SHFL.IDX P6, R14, R13, R12, R11 ;  /* 0x0000000c0d0e7389 */ /* 0x00006400000c000b */
[----:B01----:R-:W-:Y:S01]  /*d930*/  ENDCOLLECTIVE ;  /* 0x000000000000791b */ /* 0x003fe20003800000 */
.L_x_165:
[----:B------:R-:W-:-:S05]  /*d940*/  @!P1 LEA R7, P2, R10, R7, 0x1 ;  /* 0x000000070a079211 */ /* 0x000fca00078408ff */
[----:B------:R-:W-:-:S05]  /*d950*/  @!P1 IMAD.X R6, RZ, RZ, R6, P2 ;  /* 0x000000ffff069224 */ /* 0x000fca00010e0606 */
[----:B------:R-:W-:Y:S01]  /*d960*/  @!P1 LOP3.LUT R7, R7, R6, RZ, 0x3c, !PT ;  /* 0x0000000607079212 */ /* 0x000fe200078e3cff */
[----:B------:R-:W-:-:S03]  /*d970*/  IMAD.MOV.U32 R13, RZ, RZ, R0 ;  /* 0x000000ffff0d7224 */ /* 0x000fc600078e0000 */
[----:B------:R-:W-:-:S04]  /*d980*/  @!P1 LOP3.LUT R6, R7, R6, RZ, 0x3c, !PT ;  /* 0x0000000607069212 */ /* 0x000fc800078e3cff */
[----:B------:R-:W-:Y:S01]  /*d990*/  @!P1 LOP3.LUT R7, R7, R6, RZ, 0x3c, !PT ;  /* 0x0000000607079212 */ /* 0x000fe200078e3cff */
[----:B------:R-:W-:-:S07]  /*d9a0*/  IMAD.MOV.U32 R5, RZ, RZ, R14 ;  /* 0x000000ffff057224 */ /* 0x000fce00078e000e */
[----:B------:R-:W-:Y:S05]  /*d9b0*/  WARPSYNC.COLLECTIVE R15, `(.L_x_166) ;  /* 0x000000000f087348 */ /* 0x000fea0003c00000 */
[----:B------:R0:W1:Y:S02]  /*d9c0*/  SHFL.IDX P6, R14, R13, R12, R11 ;  /* 0x0000000c0d0e7389 */ /* 0x00006400000c000b */
[----:B01----:R-:W-:Y:S01]  /*d9d0*/  ENDCOLLECTIVE ;  /* 0x000000000000791b */ /* 0x003fe20003800000 */
.L_x_166:
[----:B------:R-:W-:Y:S01]  /*d9e0*/  @!PT LDS RZ, [RZ] ;  /* 0x00000000fffff984 */ /* 0x000fe20000000800 */
[----:B------:R-:W-:Y:S01]  /*d9f0*/  @!PT LDS RZ, [RZ] ;  /* 0x00000000fffff984 */ /* 0x000fe20000000800 */
[----:B------:R-:W-:Y:S01]  /*da00*/  @!PT LDS RZ, [RZ] ;  /* 0x00000000fffff984 */ /* 0x000fe20000000800 */
[----:B------:R1:W-:Y:S01]  /*da10*/  @!P1 LDGSTS.E.BYPASS.LTC128B.128 [R9+0x21400], desc[UR42][R6.64], !P0 ;  /* 0x2140000006099fae */ /* 0x0003e2000c101d6a */
[----:B------:R-:W-:Y:S01]  /*da20*/  IMAD.MOV.U32 R0, RZ, RZ, R14 ;  /* 0x000000ffff007224 */ /* 0x000fe200078e000e */
[----:B------:R-:W-:Y:S06]  /*da30*/  BRA `(.L_x_167) ;  /* 0xffffffbc00787947 */ /* 0x000fec000383ffff */
.L_x_58:
[----:B0-----:R-:W-:-:S04]  /*da40*/  IMAD.U32 R3, RZ, RZ, UR36 ;  /* 0x00000024ff037e24 */ /* 0x001fc8000f8e00ff */
[----:B------:R0:W1:Y:S03]  /*da50*/  SYNCS.PHASECHK.TRANS64.TRYWAIT P0, [R3+URZ+0x28c20], R0 ;  /* 0x028c2000030075a7 */ /* 0x000066000800017f */
[----:B-1----:R-:W-:Y:S05]  /*da60*/  @!P0 NANOSLEEP.SYNCS 0x989680 ;  /* 0x009896800000895d */ /* 0x002fea0003900000 */
[----:B------:R-:W1:Y:S02]  /*da70*/  @!P0 SYNCS.PHASECHK.TRANS64 P0, [R3+URZ+0x28c20], R0 ;  /* 0x028c2000030085a7 */ /* 0x000e64000800007f */
[----:B-1----:R-:W-:Y:S05]  /*da80*/  @!P0 BRA `(.L_x_58) ;  /* 0xfffffffc00ec8947 */ /* 0x002fea000383ffff */
[----:B------:R-:W-:Y:S05]  /*da90*/  BRA `(.L_x_168) ;  /* 0xffffffbc00ac7947 */ /* 0x000fea000383ffff */
.L_x_62:
[----:B0-----:R0:W1:Y:S02]  /*daa0*/  SYNCS.PHASECHK.TRANS64.TRYWAIT P0, [R3+URZ+0x28c60], R0 ;  /* 0x028c6000030075a7 */ /* 0x001064000800017f */
[----:B-1----:R-:W-:Y:S05]  /*dab0*/  @!P0 NANOSLEEP.SYNCS 0x989680 ;  /* 0x009896800000895d */ /* 0x002fea0003900000 */
[----:B------:R-:W1:Y:S02]  /*dac0*/  @!P0 SYNCS.PHASECHK.TRANS64 P0, [R3+URZ+0x28c60], R0 ;  /* 0x028c6000030085a7 */ /* 0x000e64000800007f */
[----:B-1----:R-:W-:Y:S05]  /*dad0*/  @!P0 BRA `(.L_x_62) ;  /* 0xfffffffc00f08947 */ /* 0x002fea000383ffff */
[----:B------:R-:W-:Y:S05]  /*dae0*/  BRA `(.L_x_169) ;  /* 0xffffffbc00d07947 */ /* 0x000fea000383ffff */
.L_x_79:
[----:B-1----:R1:W2:Y:S02]  /*daf0*/  SYNCS.PHASECHK.TRANS64.TRYWAIT P0, [R3+URZ+0x28c40], R2 ;  /* 0x028c4002030075a7 */ /* 0x0022a4000800017f */
[----:B--2---:R-:W-:Y:S05]  /*db00*/  @!P0 NANOSLEEP.SYNCS 0x989680 ;  /* 0x009896800000895d */ /* 0x004fea0003900000 */
[----:B------:R-:W2:Y:S02]  /*db10*/  @!P0 SYNCS.PHASECHK.TRANS64 P0, [R3+URZ+0x28c40], R2 ;  /* 0x028c4002030085a7 */ /* 0x000ea4000800007f */
[----:B--2---:R-:W-:Y:S05]  /*db20*/  @!P0 BRA `(.L_x_79) ;  /* 0xfffffffc00f08947 */ /* 0x004fea000383ffff */
[----:B------:R-:W-:Y:S05]  /*db30*/  BRA `(.L_x_170) ;  /* 0xffffffc800b87947 */ /* 0x000fea000383ffff */
.L_x_84:
[----:B0-----:R0:W2:Y:S02]  /*db40*/  SYNCS.PHASECHK.TRANS64.TRYWAIT P0, [R3+URZ+0x28c60], R2 ;  /* 0x028c6002030075a7 */ /* 0x0010a4000800017f */
[----:B--2---:R-:W-:Y:S05]  /*db50*/  @!P0 NANOSLEEP.SYNCS 0x989680 ;  /* 0x009896800000895d */ /* 0x004fea0003900000 */
[----:B------:R-:W2:Y:S02]  /*db60*/  @!P0 SYNCS.PHASECHK.TRANS64 P0, [R3+URZ+0x28c60], R2 ;  /* 0x028c6002030085a7 */ /* 0x000ea4000800007f */
[----:B--2---:R-:W-:Y:S05]  /*db70*/  @!P0 BRA `(.L_x_84) ;  /* 0xfffffffc00f08947 */ /* 0x004fea000383ffff */
[----:B------:R-:W-:Y:S05]  /*db80*/  BRA `(.L_x_171) ;  /* 0xffffffcc00307947 */ /* 0x000fea000383ffff */
.L_x_100:
[----:B--2---:R2:W3:Y:S02]  /*db90*/  SYNCS.PHASECHK.TRANS64.TRYWAIT P0, [R4+URZ+0x28c40], R2 ;  /* 0x028c4002040075a7 */ /* 0x0044e4000800017f */
[----:B---3--:R-:W-:Y:S05]  /*dba0*/  @!P0 NANOSLEEP.SYNCS 0x989680 ;  /* 0x009896800000895d */ /* 0x008fea0003900000 */
[----:B------:R-:W3:Y:S02]  /*dbb0*/  @!P0 SYNCS.PHASECHK.TRANS64 P0, [R4+URZ+0x28c40], R2 ;  /* 0x028c4002040085a7 */ /* 0x000ee4000800007f */
[----:B---3--:R-:W-:Y:S05]  /*dbc0*/  @!P0 BRA `(.L_x_100) ;  /* 0xfffffffc00f08947 */ /* 0x008fea000383ffff */
[----:B------:R-:W-:Y:S05]  /*dbd0*/  BRA `(.L_x_172) ;  /* 0xffffffd8000c7947 */ /* 0x000fea000383ffff */
.L_x_105:
[----:B0-----:R0:W1:Y:S02]  /*dbe0*/  SYNCS.PHASECHK.TRANS64.TRYWAIT P0, [R4+URZ+0x28c60], R2 ;  /* 0x028c6002040075a7 */ /* 0x001064000800017f */
[----:B-1----:R-:W-:Y:S05]  /*dbf0*/  @!P0 NANOSLEEP.SYNCS 0x989680 ;  /* 0x009896800000895d */ /* 0x002fea0003900000 */
[----:B------:R-:W1:Y:S02]  /*dc00*/  @!P0 SYNCS.PHASECHK.TRANS64 P0, [R4+URZ+0x28c60], R2 ;  /* 0x028c6002040085a7 */ /* 0x000e64000800007f */
[----:B-1----:R-:W-:Y:S05]  /*dc10*/  @!P0 BRA `(.L_x_105) ;  /* 0xfffffffc00f08947 */ /* 0x002fea000383ffff */
[----:B------:R-:W-:Y:S05]  /*dc20*/  BRA `(.L_x_173) ;  /* 0xffffffd800847947 */ /* 0x000fea000383ffff */
.L_x_120:
[----:B0-----:R0:W2:Y:S02]  /*dc30*/  SYNCS.PHASECHK.TRANS64.TRYWAIT P0, [R4+URZ+0x28c40], R2 ;  /* 0x028c4002040075a7 */ /* 0x0010a4000800017f */
[----:B--2---:R-:W-:Y:S05]  /*dc40*/  @!P0 NANOSLEEP.SYNCS 0x989680 ;  /* 0x009896800000895d */ /* 0x004fea0003900000 */
[----:B------:R-:W2:Y:S02]  /*dc50*/  @!P0 SYNCS.PHASECHK.TRANS64 P0, [R4+URZ+0x28c40], R2 ;  /* 0x028c4002040085a7 */ /* 0x000ea4000800007f */
[----:B--2---:R-:W-:Y:S05]  /*dc60*/  @!P0 BRA `(.L_x_120) ;  /* 0xfffffffc00f08947 */ /* 0x004fea000383ffff */
[----:B------:R-:W-:Y:S05]  /*dc70*/  BRA `(.L_x_174) ;  /* 0xffffffe4003c7947 */ /* 0x000fea000383ffff */
.L_x_125:
[----:B-1----:R1:W2:Y:S02]  /*dc80*/  SYNCS.PHASECHK.TRANS64.TRYWAIT P0, [R4+URZ+0x28c60], R2 ;  /* 0x028c6002040075a7 */ /* 0x0022a4000800017f */
[----:B--2---:R-:W-:Y:S05]  /*dc90*/  @!P0 NANOSLEEP.SYNCS 0x989680 ;  /* 0x009896800000895d */ /* 0x004fea0003900000 */
[----:B------:R-:W2:Y:S02]  /*dca0*/  @!P0 SYNCS.PHASECHK.TRANS64 P0, [R4+URZ+0x28c60], R2 ;  /* 0x028c6002040085a7 */ /* 0x000ea4000800007f */
[----:B--2---:R-:W-:Y:S05]  /*dcb0*/  @!P0 BRA `(.L_x_125) ;  /* 0xfffffffc00f08947 */ /* 0x004fea000383ffff */
[----:B------:R-:W-:Y:S05]  /*dcc0*/  BRA `(.L_x_175) ;  /* 0xffffffe400b47947 */ /* 0x000fea000383ffff */
.L_x_139:
[----:B0-----:R0:W2:Y:S02]  /*dcd0*/  SYNCS.PHASECHK.TRANS64.TRYWAIT P0, [R0+URZ+0x28c20], R3 ;  /* 0x028c2003000075a7 */ /* 0x0010a4000800017f */
[----:B--2---:R-:W-:Y:S05]  /*dce0*/  @!P0 NANOSLEEP.SYNCS 0x989680 ;  /* 0x009896800000895d */ /* 0x004fea0003900000 */
[----:B------:R-:W2:Y:S02]  /*dcf0*/  @!P0 SYNCS.PHASECHK.TRANS64 P0, [R0+URZ+0x28c20], R3 ;  /* 0x028c2003000085a7 */ /* 0x000ea4000800007f */
[----:B--2---:R-:W-:Y:S05]  /*dd00*/  @!P0 BRA `(.L_x_139) ;  /* 0xfffffffc00f08947 */ /* 0x004fea000383ffff */
[----:B------:R-:W-:Y:S05]  /*dd10*/  BRA `(.L_x_176) ;  /* 0xfffffff000347947 */ /* 0x000fea000383ffff */
.L_x_140:
[----:B------:R-:W2:Y:S01]  /*dd20*/  S2R R2, SR_TID.X ;  /* 0x0000000000027919 */ /* 0x000ea20000002100 */
[----:B------:R-:W-:Y:S01]  /*dd30*/  BSSY B0, `(.L_x_177) ;  /* 0x000000a000007945 */ /* 0x000fe20003800000 */
[----:B------:R-:W-:Y:S02]  /*dd40*/  IMAD.MOV.U32 R12, RZ, RZ, RZ ;  /* 0x000000ffff0c7224 */ /* 0x000fe400078e00ff */
[----:B------:R-:W-:Y:S02]  /*dd50*/  IMAD.MOV.U32 R11, RZ, RZ, 0x1f ;  /* 0x0000001fff0b7424 */ /* 0x000fe400078e00ff */
[----:B------:R-:W-:Y:S01]  /*dd60*/  IMAD.MOV.U32 R15, RZ, RZ, -0x1 ;  /* 0xffffffffff0f7424 */ /* 0x000fe200078e00ff */
[----:B--2---:R-:W-:-:S04]  /*dd70*/  SHF.R.U32.HI R2, RZ, 0x5, R2 ;  /* 0x00000005ff027819 */ /* 0x004fc80000011602 */
[----:B------:R-:W-:-:S05]  /*dd80*/  LOP3.LUT R2, R2, 0x3, RZ, 0xc0, !PT ;  /* 0x0000000302027812 */ /* 0x000fca00078ec0ff */
[----:B------:R-:W-:-:S07]  /*dd90*/  IMAD.MOV.U32 R13, RZ, RZ, R2 ;  /* 0x000000ffff0d7224 */ /* 0x000fce00078e0002 */
[----:B01----:R-:W-:Y:S05]  /*dda0*/  WARPSYNC.COLLECTIVE R15, `(.L_x_178) ;  /* 0x000000000f087348 */ /* 0x003fea0003c00000 */
[----:B------:R2:W3:Y:S02]  /*ddb0*/  SHFL.IDX P6, R14, R13, R12, R11 ;  /* 0x0000000c0d0e7389 */ /* 0x0004e400000c000b */
[----:B0123--:R-:W-:Y:S01]  /*ddc0*/  ENDCOLLECTIVE ;  /* 0x000000000000791b */ /* 0x00ffe20003800000 */
.L_x_178:
[----:B------:R-:W-:Y:S05]  /*ddd0*/  BSYNC B0 ;  /* 0x0000000000007941 */ /* 0x000fea0003800000 */
.L_x_177:
[----:B------:R-:W-:Y:S05]  /*dde0*/  BRA `(.L_x_179) ;  /* 0xfffffff0001c7947 */ /* 0x000fea000383ffff */
.L_x_143:
[----:B------:R-:W-:Y:S01]  /*ddf0*/  BSSY B1, `(.L_x_180) ;  /* 0x0000006000017945 */ /* 0x000fe20003800000 */
[----:B------:R-:W-:-:S07]  /*de00*/  IMAD.MOV.U32 R15, RZ, RZ, -0x1 ;  /* 0xffffffffff0f7424 */ /* 0x000fce00078e00ff */
[----:B012---:R-:W-:Y:S05]  /*de10*/  WARPSYNC.COLLECTIVE R15, `(.L_x_181) ;  /* 0x000000000f0c7348 */ /* 0x007fea0003c00000 */
[----:B------:R-:W-:Y:S02]  /*de20*/  ELECT P6, UR62, PT ;  /* 0x00000000003e782f */ /* 0x000fe400038c0000 */
[----:B------:R-:W-:Y:S01]  /*de30*/  MOV R14, UR62 ;  /* 0x0000003e000e7c02 */ /* 0x000fe20008000f00 */
[----:B012---:R-:W-:Y:S10]  /*de40*/  ENDCOLLECTIVE ;  /* 0x000000000000791b */ /* 0x007ff40003800000 */
.L_x_181:
[----:B------:R-:W-:Y:S05]  /*de50*/  BSYNC B1 ;  /* 0x0000000000017941 */ /* 0x000fea0003800000 */
.L_x_180:
[----:B------:R-:W-:Y:S05]  /*de60*/  BRA `(.L_x_182) ;  /* 0xfffffff000147947 */ /* 0x000fea000383ffff */
.L_x_145:
[----:B0-----:R0:W1:Y:S02]  /*de70*/  SYNCS.PHASECHK.TRANS64.TRYWAIT P0, [R6+URZ], R5 ;  /* 0x00000005060075a7 */ /* 0x001064000800017f */
[----:B-1----:R-:W-:Y:S05]  /*de80*/  @!P0 NANOSLEEP.SYNCS 0x989680 ;  /* 0x009896800000895d */ /* 0x002fea0003900000 */
[----:B------:R-:W1:Y:S02]  /*de90*/  @!P0 SYNCS.PHASECHK.TRANS64 P0, [R6+URZ], R5 ;  /* 0x00000005060085a7 */ /* 0x000e64000800007f */
[----:B-1----:R-:W-:Y:S05]  /*dea0*/  @!P0 BRA `(.L_x_145) ;  /* 0xfffffffc00f08947 */ /* 0x002fea000383ffff */
[----:B------:R-:W-:Y:S05]  /*deb0*/  BRA `(.L_x_183) ;  /* 0xfffffff0004c7947 */ /* 0x000fea000383ffff */
.L_x_146:
[----:B-1----:R1:W2:Y:S02]  /*dec0*/  SYNCS.PHASECHK.TRANS64.TRYWAIT P0, [R3+URZ], R2 ;  /* 0x00000002030075a7 */ /* 0x0022a4000800017f */
[----:B--2---:R-:W-:Y:S05]  /*ded0*/  @!P0 NANOSLEEP.SYNCS 0x989680 ;  /* 0x009896800000895d */ /* 0x004fea0003900000 */
[----:B------:R-:W2:Y:S02]  /*dee0*/  @!P0 SYNCS.PHASECHK.TRANS64 P0, [R3+URZ], R2 ;  /* 0x00000002030085a7 */ /* 0x000ea4000800007f */
[----:B--2---:R-:W-:Y:S05]  /*def0*/  @!P0 BRA `(.L_x_146) ;  /* 0xfffffffc00f08947 */ /* 0x004fea000383ffff */
[----:B------:R-:W-:Y:S05]  /*df00*/  BRA `(.L_x_184) ;  /* 0xfffffff000407947 */ /* 0x000fea000383ffff */
.L_x_148:
[----:B-1----:R1:W2:Y:S02]  /*df10*/  SYNCS.PHASECHK.TRANS64.TRYWAIT P0, [R18+URZ], R5 ;  /* 0x00000005120075a7 */ /* 0x0022a4000800017f */
[----:B--2---:R-:W-:Y:S05]  /*df20*/  @!P0 NANOSLEEP.SYNCS 0x989680 ;  /* 0x009896800000895d */ /* 0x004fea0003900000 */
[----:B------:R-:W2:Y:S02]  /*df30*/  @!P0 SYNCS.PHASECHK.TRANS64 P0, [R18+URZ], R5 ;  /* 0x00000005120085a7 */ /* 0x000ea4000800007f */
[----:B--2---:R-:W-:Y:S05]  /*df40*/  @!P0 BRA `(.L_x_148) ;  /* 0xfffffffc00f08947 */ /* 0x004fea000383ffff */
[----:B------:R-:W-:Y:S05]  /*df50*/  BRA `(.L_x_185) ;  /* 0xfffffff000447947 */ /* 0x000fea000383ffff */
.L_x_186:
[----:B------:R-:W-:-:S00]  /*df60*/  BRA `(.L_x_186) ;  /* 0xfffffffc00fc7947 */ /* 0x000fc0000383ffff */
[----:B------:R-:W-:-:S00]  /*df70*/  NOP ;  /* 0x0000000000007918 */ /* 0x000fc00000000000 */
        /* <DEDUP_REMOVED lines=8> */
.L_x_5867:


//--------------------- .text._ZN7cutlass13device_kernelIN5flash11enable_sm90INS1_16FlashAttnFwdSm90INS1_25CollectiveMainloopFwdSm90ILi2EN4cute5tupleIJNS5_1CILi1EEES8_S8_EEENS6_IJNS7_ILi64EEESA_SA_EEELi512ENS_10bfloat16_tEfNS_4arch4Sm90ELb0ELb0ELb0ELb0ELb0ELb0ELb1ELb0ELb0ELb1ELb0ELb0EEENS1_21CollectiveEpilogueFwdINS6_IJSA_NS7_ILi512EEESA_EEES9_SC_SE_Li256ELb0ELb1ELb0ELb0EEENS1_29StaticPersistentTileSchedulerILb0EEEEEEEEEvNT_6ParamsE --------------------------
	.section	.text._ZN7cutlass13device_kernelIN5flash11enable_sm90INS1_16FlashAttnFwdSm90INS1_25CollectiveMainloopFwdSm90ILi2EN4cute5tupleIJNS5_1CILi1EEES8_S8_EEENS6_IJNS7_ILi64EEESA_SA_EEELi512ENS_10bfloat16_tEfNS_4arch4Sm90ELb0ELb0ELb0ELb0ELb0ELb0ELb1ELb0ELb0ELb1ELb0ELb0EEENS1_21CollectiveEpilogueFwdINS6_IJSA_NS7_ILi512EEESA_EEES9_SC_SE_Li256ELb0ELb1ELb0ELb0EEENS1_29StaticPersistentTileSchedulerILb0EEEEEEEEEvNT_6ParamsE,"ax",@progbits
	.align	128
.text._ZN7cutlass13device_kernelIN5flash11enable_sm90INS1_16FlashAttnFwdSm90INS1_25CollectiveMainloopFwdSm90ILi2EN4cute5tupleIJNS5_1CILi1EEES8_S8_EEENS6_IJNS7_ILi64EEESA_SA_EEELi512ENS_10bfloat16_tEfNS_4arch4Sm90ELb0ELb0ELb0ELb0ELb0ELb0ELb1ELb0ELb0ELb1ELb0ELb0EEENS1_21CollectiveEpilogueFwdINS6_IJSA_NS7_ILi512EEESA_EEES9_SC_SE_Li256ELb0ELb1ELb0ELb0EEENS1_29StaticPersistentTileSchedulerILb0EEEEEEEEEvNT_6ParamsE:
        .type           _ZN7cutlass13device_kernelIN5flash11enable_sm90INS1_16FlashAttnFwdSm90INS1_25CollectiveMainloopFwdSm90ILi2EN4cute5tupleIJNS5_1CILi1EEES8_S8_EEENS6_IJNS7_ILi64EEESA_SA_EEELi512ENS_10bfloat16_tEfNS_4arch4Sm90ELb0ELb0ELb0ELb0ELb0ELb0ELb1ELb0ELb0ELb1ELb0ELb0EEENS1_21CollectiveEpilogueFwdINS6_IJSA_NS7_ILi512EEESA_EEES9_SC_SE_Li256ELb0ELb1ELb0ELb0EEENS1_29StaticPersistentTileSchedulerILb0EEEEEEEEEvNT_6ParamsE,@function
        .size           _ZN7cutlass13device_kernelIN5flash11enable_sm90INS1_16FlashAttnFwdSm90INS1_25CollectiveMainloopFwdSm90ILi2EN4cute5tupleIJNS5_1CILi1EEES8_S8_EEENS6_IJNS7_ILi64EEESA_SA_EEELi512ENS_10bfloat16_tEfNS_4arch4Sm90ELb0ELb0ELb0ELb0ELb0ELb0ELb1ELb0ELb0ELb1ELb0ELb0EEENS1_21CollectiveEpilogueFwdINS6_IJSA_NS7_ILi512EEESA_EEES9_SC_SE_Li256ELb0ELb1ELb0ELb0EEENS1_29StaticPersistentTileSchedulerILb0EEEEEEEEEvNT_6ParamsE,(.L_x_5868 - _ZN7cutlass13device_kernelIN5flash11enable_sm90INS1_16FlashAttnFwdSm90INS1_25CollectiveMainloopFwdSm90ILi2EN4cute5tupleIJNS5_1CILi1EEES8_S8_EEENS6_IJNS7_ILi64EEESA_SA_EEELi512ENS_10bfloat16_tEfNS_4arch4Sm90ELb0ELb0ELb0ELb0ELb0ELb0ELb1ELb0ELb0ELb1ELb0ELb0EEENS1_21CollectiveEpilogueFwdINS6_IJSA_NS7_ILi512EEESA_EEES9_SC_SE_Li256ELb0ELb1ELb0ELb0EEENS1_29StaticPersistentTileSchedulerILb0EEEEEEEEEvNT_6ParamsE)
        .other          _ZN7cutlass13device_kernelIN5flash11enable_sm90INS1_16FlashAttnFwdSm90INS1_25CollectiveMainloopFwdSm90ILi2EN4cute5tupleIJNS5_1CILi1EEES8_S8_EEENS6_IJNS7_ILi64EEESA_SA_EEELi512ENS_10bfloat16_tEfNS_4arch4Sm90ELb0ELb0ELb0ELb0ELb0ELb0ELb1ELb0ELb0ELb1ELb0ELb0EEENS1_21CollectiveEpilogueFwdINS6_IJSA_NS7_ILi512EEESA_EEES9_SC_SE_Li256ELb0ELb1ELb0ELb0EEENS1_29StaticPersistentTileSchedulerILb0EEEEEEEEEvNT_6ParamsE,@"STO_CUDA_ENTRY STV_DEFAULT"
_ZN7cutlass13device_kernelIN5flash11enable_sm90INS1_16FlashAttnFwdSm90INS1_25CollectiveMainloopFwdSm90ILi2EN4cute5tupleIJNS5_1CILi1EEES8_S8_EEENS6_IJNS7_ILi64EEESA_SA_EEELi512ENS_10bfloat16_tEfNS_4arch4Sm90ELb0ELb0ELb0ELb0ELb0ELb0ELb1ELb0ELb0ELb1ELb0ELb0EEENS1_21CollectiveEpilogueFwdINS6_IJSA_NS7_ILi512EEESA_EEES9_SC_SE_Li256ELb0ELb1ELb0ELb0EEENS1_29StaticPersistentTileSchedulerILb0EEEEEEEEEvNT_6ParamsE:
[----:B------:R-:W0:Y:S02]  /*0000*/  LDC R1, c[0x0][0x28] ;  /* 0x00000a00ff017b82 */ /* 0x000e240000000800 */
[----:B0-----:R-:W-:Y:S01]  /*0010*/  VIADD R1, R1, 0xffffffa8 ;  /* 0xffffffa801017836 */ /* 0x001fe20000000000 */
[----:B------:R-:W0:Y:S01]  /*0020*/  S2R R0, SR_TID.X ;  /* 0x0000000000007919 */ /* 0x000e220000002100 */
[----:B------:R-:W-:Y:S01]  /*0030*/  ELECT P0, URZ, PT ;  /* 0x00000000003f782f */ /* 0x000fe20003800000 */
[----:B------:R-:W-:Y:S01]  /*0040*/  BSSY B0, `(.L_x_187) ;  /* 0x000000d000007945 */ /* 0x000fe20003800000 */
[----:B0-----:R-:W-:-:S05]  /*0050*/  SHF.R.U32.HI R2, RZ, 0x5, R0 ;  /* 0x00000005ff027819 */ /* 0x001fca0000011600 */
[----:B------:R-:W0:Y:S02]  /*0060*/  SHFL.IDX PT, R3, R2, RZ, 0x1f ;  /* 0x00001fff02037589 */ /* 0x000e2400000e0000 */
[----:B0-----:R-:W-:-:S13]  /*0070*/  ISETP.EQ.AND P0, PT, R3, RZ, P0 ;  /* 0x000000ff0300720c */ /* 0x001fda0000702270 */
        /* <DEDUP_REMOVED lines=9> */
.L_x_188:
[----:B------:R-:W-:Y:S05]  /*0110*/  BSYNC B0 ;  /* 0x0000000000007941 */ /* 0x000fea0003800000 */
.L_x_187:
[----:B------:R-:W-:Y:S01]  /*0120*/  SHF.R.U32.HI R4, RZ, 0x7, R0 ;  /* 0x00000007ff047819 */ /* 0x000fe20000011600 */
[----:B------:R-:W-:Y:S01]  /*0130*/  VOTEU.ANY UP0, P0 ;  /* 0x00000000003f7886 */ /* 0x000fe20000000100 */
[----:B------:R-:W0:Y:S01]  /*0140*/  SHFL.IDX PT, R3, R2, RZ, 0x1f ;  /* 0x00001fff02037589 */ /* 0x000e2200000e0000 */
[----:B------:R-:W-:Y:S01]  /*0150*/  UMOV UR4, 0x80 ;  /* 0x0000008000047882 */ /* 0x000fe20000000000 */
[----:B------:R-:W-:Y:S01]  /*0160*/  UMOV UR7, 0x100 ;  /* 0x0000010000077882 */ /* 0x000fe20000000000 */
[----:B------:R-:W-:Y:S01]  /*0170*/  VOTEU.ANY UP1, P0 ;  /* 0x00000000003f7886 */ /* 0x000fe20000020100 */
[----:B------:R-:W1:Y:S01]  /*0180*/  SHFL.IDX PT, R4, R4, RZ, 0x1f ;  /* 0x00001fff04047589 */ /* 0x000e6200000e0000 */
[----:B------:R-:W2:Y:S01]  /*0190*/  @UP0 S2UR UR8, SR_CgaCtaId ;  /* 0x00000000000809c3 */ /* 0x000ea20000008800 */
[----:B------:R-:W-:Y:S01]  /*01a0*/  @UP0 UMOV UR6, 0x400 ;  /* 0x0000040000060882 */ /* 0x000fe20000000000 */
[----:B------:R-:W-:-:S04]  /*01b0*/  @UP0 UIADD3 UR4, -UR4, 0x100000, URZ ;  /* 0x0010000004040890 */ /* 0x000fc8000fffe13f */
[----:B------:R-:W-:Y:S02]  /*01c0*/  @UP0 USHF.L.U32 UR5, UR4, 0xb, URZ ;  /* 0x0000000b04050899 */ /* 0x000fe4000800063f */
[----:B------:R-:W-:Y:S01]  /*01d0*/  @UP0 USHF.L.U32 UR4, UR4, 0x1, URZ ;  /* 0x0000000104040899 */ /* 0x000fe2000800063f */
[----:B------:R-:W-:Y:S01]  /*01e0*/  VOTEU.ANY UP2, P0 ;  /* 0x00000000003f7886 */ /* 0x000fe20000040100 */
[----:B0-----:R-:W-:Y:S01]  /*01f0*/  ISETP.NE.AND P1, PT, R3, RZ, PT ;  /* 0x000000ff0300720c */ /* 0x001fe20003f25270 */
[----:B-1----:R0:W-:Y:S01]  /*0200*/  STL [R1], R4 ;  /* 0x0000000401007387 */ /* 0x0021e20000100800 */
[----:B--2---:R-:W-:Y:S02]  /*0210*/  @UP0 ULEA UR8, UR8, UR6, 0x18 ;  /* 0x0000000608080291 */ /* 0x004fe4000f8ec03f */
[----:B------:R-:W-:-:S04]  /*0220*/  @UP0 UIADD3 UR6, -UR7, 0x100000, URZ ;  /* 0x0010000007060890 */ /* 0x000fc8000fffe13f */
[----:B------:R-:W-:Y:S02]  /*0230*/  @UP0 USHF.L.U32 UR7, UR6, 0xb, URZ ;  /* 0x0000000b06070899 */ /* 0x000fe4000800063f */
[----:B------:R-:W-:Y:S01]  /*0240*/  @UP0 USHF.L.U32 UR6, UR6, 0x1, URZ ;  /* 0x0000000106060899 */ /* 0x000fe2000800063f */
[----:B------:R-:W-:Y:S01]  /*0250*/  VOTEU.ANY UP0, P0 ;  /* 0x00000000003f7886 */ /* 0x000fe20000000100 */
[----:B------:R-:W1:Y:S04]  /*0260*/  FENCE.VIEW.ASYNC.S ;  /* 0x00000000000073c6 */ /* 0x000e680000000000 */
[----:B-1----:R0:W1:Y:S01]  /*0270*/  @UP0 SYNCS.EXCH.64 URZ, [UR8+0x38800], UR4 ;  /* 0x03880004083f05b2 */ /* 0x0020620008000100 */
[----:B------:R0:W2:Y:S05]  /*0280*/  @UP1 SYNCS.EXCH.64 URZ, [UR8+0x38810], UR4 ;  /* 0x03881004083f15b2 */ /* 0x0000aa0008000100 */
[----:B------:R0:W3:Y:S02]  /*0290*/  @UP2 SYNCS.EXCH.64 URZ, [UR8+0x38820], UR6 ;  /* 0x03882006083f25b2 */ /* 0x0000e40008000100 */
[----:B0-----:R-:W-:Y:S05]  /*02a0*/  @P1 BRA `(.L_x_189) ;  /* 0x0000000000381947 */ /* 0x001fea0003800000 */
[----:B------:R-:W0:Y:S01]  /*02b0*/  S2UR UR5, SR_CgaCtaId ;  /* 0x00000000000579c3 */ /* 0x000e220000008800 */
        /* <DEDUP_REMOVED lines=11> */
[----:B------:R0:W0:Y:S01]  /*0370*/  SYNCS.EXCH.64 URZ, [UR6+0x38848], UR4 ;  /* 0x03884804063f75b2 */ /* 0x0000220008000100 */
[----:B------:R-:W-:Y:S01]  /*0380*/  NOP ;  /* 0x0000000000007918 */ /* 0x000fe20000000000 */
.L_x_189:
[----:B------:R-:W5:Y:S01]  /*0390*/  SHFL.IDX PT, R3, R2, RZ, 0x1f ;  /* 0x00001fff02037589 */ /* 0x000f6200000e0000 */
[----:B------:R-:W-:Y:S01]  /*03a0*/  NOP ;  /* 0x0000000000007918 */ /* 0x000fe20000000000 */
[----:B-----5:R-:W-:-:S13]  /*03b0*/  ISETP.NE.AND P0, PT, R3, RZ, PT ;  /* 0x000000ff0300720c */ /* 0x020fda0003f05270 */
        /* <DEDUP_REMOVED lines=17> */
[----:B------:R0:W0:Y:S01]  /*04d0*/  SYNCS.EXCH.64 URZ, [UR8+0x38868], UR4 ;  /* 0x03886804083f75b2 */ /* 0x0000220008000100 */
[----:B------:R-:W-:Y:S01]  /*04e0*/  NOP ;  /* 0x0000000000007918 */ /* 0x000fe20000000000 */
.L_x_190:
[----:B------:R-:W5:Y:S01]  /*04f0*/  SHFL.IDX PT, R3, R2, RZ, 0x1f ;  /* 0x00001fff02037589 */ /* 0x000f6200000e0000 */
[----:B------:R-:W-:Y:S01]  /*0500*/  NOP ;  /* 0x0000000000007918 */ /* 0x000fe20000000000 */
[----:B-----5:R-:W-:-:S13]  /*0510*/  ISETP.NE.AND P0, PT, R3, RZ, PT ;  /* 0x000000ff0300720c */ /* 0x020fda0003f05270 */
        /* <DEDUP_REMOVED lines=13> */
[----:B------:R0:W0:Y:S01]  /*05f0*/  SYNCS.EXCH.64 URZ, [UR6+0x38888], UR4 ;  /* 0x03888804063f75b2 */ /* 0x0000220008000100 */
[----:B------:R-:W-:Y:S01]  /*0600*/  NOP ;  /* 0x0000000000007918 */ /* 0x000fe20000000000 */
.L_x_191:
        /* <DEDUP_REMOVED lines=22> */
.L_x_192:
        /* <DEDUP_REMOVED lines=22> */
.L_x_193:
[----:B------:R-:W-:Y:S01]  /*08d0*/  ISETP.NE.AND P0, PT, R4, RZ, PT ;  /* 0x000000ff0400720c */ /* 0x000fe20003f05270 */
[----:B------:R-:W-:Y:S01]  /*08e0*/  NOP ;  /* 0x0000000000007918 */ /* 0x000fe20000000000 */
[----:B------:R-:W-:Y:S01]  /*08f0*/  ULDC.64 UR38, c[0x0][0x208] ;  /* 0x0000820000267ab9 */ /* 0x000fe20000000a00 */
[----:B01234-:R-:W-:Y:S10]  /*0900*/  BAR.SYNC.DEFER_BLOCKING 0x0 ;  /* 0x0000000000007b1d */ /* 0x01fff40000010000 */
[----:B------:R-:W-:Y:S05]  /*0910*/  @!P0 BRA `(.L_x_194) ;  /* 0x0000009800948947 */ /* 0x000fea0003800000 */
.L_x_195:
        /* <DEDUP_REMOVED lines=17> */
[----:B------:R-:W-:Y:S01]  /*0a30*/  UMOV UR36, URZ ;  /* 0x0000003f00247c82 */ /* 0x000fe20008000000 */
[----:B------:R-:W-:Y:S01]  /*0a40*/  SHF.R.S32.HI R3, RZ, 0x1f, R0 ;  /* 0x0000001fff037819 */ /* 0x000fe20000011400 */
[----:B------:R-:W-:-:S03]  /*0a50*/  IMAD.MOV.U32 R201, RZ, RZ, RZ ;  /* 0x000000ffffc97224 */ /* 0x000fc600078e00ff */
[CC--:B------:R-:W-:Y:S02]  /*0a60*/  LEA.HI R5, R3.reuse, R0.reuse, RZ, 0x5 ;  /* 0x0000000003057211 */ /* 0x0c0fe400078f28ff */
[CC--:B------:R-:W-:Y:S02]  /*0a70*/  LEA.HI R4, R3.reuse, R0.reuse, RZ, 0x4 ;  /* 0x0000000003047211 */ /* 0x0c0fe400078f20ff */
[--C-:B------:R-:W-:Y:S02]  /*0a80*/  SHF.R.S32.HI R10, RZ, 0x5, R5.reuse ;  /* 0x00000005ff0a7819 */ /* 0x100fe40000011405 */
[----:B------:R-:W-:Y:S02]  /*0a90*/  SHF.R.S32.HI R9, RZ, 0x1f, R5 ;  /* 0x0000001fff097819 */ /* 0x000fe40000011405 */
[----:B------:R-:W-:Y:S02]  /*0aa0*/  LEA.HI R6, R3, R0, RZ, 0x2 ;  /* 0x0000000003067211 */ /* 0x000fe400078f10ff */
[----:B------:R-:W-:-:S02]  /*0ab0*/  LOP3.LUT R5, R4, 0xfffffff0, RZ, 0xc0, !PT ;  /* 0xfffffff004057812 */ /* 0x000fc400078ec0ff */
[----:B------:R-:W-:Y:S02]  /*0ac0*/  LOP3.LUT R11, R6, 0xfffffffc, RZ, 0xc0, !PT ;  /* 0xfffffffc060b7812 */ /* 0x000fe400078ec0ff */
[----:B------:R-:W-:Y:S01]  /*0ad0*/  SHF.R.S32.HI R7, RZ, 0x4, R4 ;  /* 0x00000004ff077819 */ /* 0x000fe20000011404 */
[C---:B------:R-:W-:Y:S01]  /*0ae0*/  IMAD.IADD R6, R0.reuse, 0x1, -R5 ;  /* 0x0000000100067824 */ /* 0x040fe200078e0a05 */
[CC--:B------:R-:W-:Y:S01]  /*0af0*/  LEA.HI R2, R3.reuse, R0.reuse, RZ, 0x7 ;  /* 0x0000000003027211 */ /* 0x0c0fe200078f38ff */
[----:B------:R-:W-:Y:S01]  /*0b00*/  IMAD.IADD R11, R0, 0x1, -R11 ;  /* 0x00000001000b7824 */ /* 0x000fe200078e0a0b */
[----:B------:R-:W-:Y:S01]  /*0b10*/  LEA.HI R214, R3, R0, RZ, 0x3 ;  /* 0x0000000003d67211 */ /* 0x000fe200078f18ff */
[----:B0-----:R-:W-:Y:S01]  /*0b20*/  ULEA UR37, UR4, UR37, 0x18 ;  /* 0x0000002504257291 */ /* 0x001fe2000f8ec03f */
[----:B------:R-:W-:Y:S02]  /*0b30*/  LEA.HI R4, R4, R7, RZ, 0x1 ;  /* 0x0000000704047211 */ /* 0x000fe400078f08ff */
[----:B------:R-:W-:-:S02]  /*0b40*/  LEA.HI R9, R9, R10, RZ, 0x2 ;  /* 0x0000000a09097211 */ /* 0x000fc400078f10ff */
[----:B------:R-:W-:Y:S02]  /*0b50*/  SHF.R.S32.HI R5, RZ, 0x1f, R6 ;  /* 0x0000001fff057819 */ /* 0x000fe40000011406 */
[----:B------:R-:W-:Y:S02]  /*0b60*/  LOP3.LUT R3, R2, 0xffffff80, RZ, 0xc0, !PT ;  /* 0xffffff8002037812 */ /* 0x000fe400078ec0ff */
[----:B------:R-:W-:Y:S02]  /*0b70*/  LOP3.LUT R13, R214, 0xfffffff8, RZ, 0xc0, !PT ;  /* 0xfffffff8d60d7812 */ /* 0x000fe400078ec0ff */
[----:B------:R-:W-:Y:S01]  /*0b80*/  LOP3.LUT R4, R4, 0x1ffffffe, RZ, 0xc0, !PT ;  /* 0x1ffffffe04047812 */ /* 0x000fe200078ec0ff */
[C---:B------:R-:W-:Y:S01]  /*0b90*/  IMAD.IADD R3, R0.reuse, 0x1, -R3 ;  /* 0x0000000100037824 */ /* 0x040fe200078e0a03 */
[----:B------:R-:W-:Y:S01]  /*0ba0*/  SHF.R.S32.HI R213, RZ, 0x7, R2 ;  /* 0x00000007ffd57819 */ /* 0x000fe20000011402 */
[----:B------:R-:W-:Y:S01]  /*0bb0*/  IMAD.IADD R212, R0, 0x1, -R13 ;  /* 0x0000000100d47824 */ /* 0x000fe200078e0a0d */
[----:B------:R-:W-:Y:S01]  /*0bc0*/  LOP3.LUT R9, R9, 0x3ffffc, RZ, 0xc0, !PT ;  /* 0x003ffffc09097812 */ /* 0x000fe200078ec0ff */
[----:B------:R-:W-:Y:S01]  /*0bd0*/  IMAD.IADD R8, R7, 0x1, -R4 ;  /* 0x0000000107087824 */ /* 0x000fe200078e0a04 */
[----:B------:R-:W-:Y:S01]  /*0be0*/  LEA.HI R5, R5, R6, RZ, 0x3 ;  /* 0x0000000605057211 */ /* 0x000fe200078f18ff */
[----:B------:R-:W-:Y:S01]  /*0bf0*/  IMAD R0, R213, 0x100, R6 ;  /* 0x00000100d5007824 */ /* 0x000fe200078e0206 */
[----:B------:R-:W-:Y:S01]  /*0c00*/  LEA.HI R7, R11, R11, RZ, 0x1 ;  /* 0x0000000b0b077211 */ /* 0x000fe200078f08ff */
[----:B------:R-:W-:Y:S01]  /*0c10*/  IMAD.IADD R9, R10, 0x1, -R9 ;  /* 0x000000010a097824 */ /* 0x000fe200078e0a09 */
[----:B------:R-:W-:Y:S01]  /*0c20*/  SHF.R.S32.HI R214, RZ, 0x3, R214 ;  /* 0x00000003ffd67819 */ /* 0x000fe200000114d6 */
[C---:B------:R-:W-:Y:S01]  /*0c30*/  IMAD.SHL.U32 R4, R5.reuse, 0x40, RZ ;  /* 0x0000004005047824 */ /* 0x040fe200078e00ff */
[----:B------:R-:W-:Y:S01]  /*0c40*/  LOP3.LUT R5, R5, 0xfffffff8, RZ, 0xc0, !PT ;  /* 0xfffffff805057812 */ /* 0x000fe200078ec0ff */
[----:B------:R-:W-:Y:S01]  /*0c50*/  IMAD R13, R9, 0x10, R0 ;  /* 0x00000010090d7824 */ /* 0x000fe200078e0200 */
[----:B------:R-:W-:Y:S01]  /*0c60*/  LOP3.LUT R12, R7, 0x1ffffffe, RZ, 0xc0, !PT ;  /* 0x1ffffffe070c7812 */ /* 0x000fe200078ec0ff */
[----:B------:R-:W-:Y:S01]  /*0c70*/  IMAD.SHL.U32 R8, R8, 0x8, RZ ;  /* 0x0000000808087824 */ /* 0x000fe200078e00ff */
[----:B------:R-:W-:Y:S01]  /*0c80*/  LOP3.LUT R9, R4, 0x7ffffe00, RZ, 0xc0, !PT ;  /* 0x7ffffe0004097812 */ /* 0x000fe200078ec0ff */
[----:B------:R-:W-:Y:S01]  /*0c90*/  IMAD.IADD R7, R6, 0x1, -R5 ;  /* 0x0000000106077824 */ /* 0x000fe200078e0a05 */
[----:B------:R-:W-:Y:S01]  /*0ca0*/  SHF.R.S32.HI R0, RZ, 0x1f, R3 ;  /* 0x0000001fff007819 */ /* 0x000fe20000011403 */
[----:B------:R-:W-:-:S02]  /*0cb0*/  IMAD.U32 R218, R13, 0x40, R8 ;  /* 0x000000400dda7824 */ /* 0x000fc400078e0008 */
[----:B------:R-:W-:Y:S01]  /*0cc0*/  IMAD R10, R10, 0x400, R9 ;  /* 0x000004000a0a7824 */ /* 0x000fe200078e0209 */
[CC--:B------:R-:W-:Y:S01]  /*0cd0*/  LEA.HI R4, R0.reuse, R3.reuse, RZ, 0x2 ;  /* 0x0000000300047211 */ /* 0x0c0fe200078f10ff */
[----:B------:R-:W-:Y:S01]  /*0ce0*/  IMAD.SHL.U32 R9, R7, 0x40, RZ ;  /* 0x0000004007097824 */ /* 0x000fe200078e00ff */
[----:B------:R-:W-:Y:S01]  /*0cf0*/  LEA.HI R0, R0, R3, RZ, 0x5 ;  /* 0x0000000300007211 */ /* 0x000fe200078f28ff */
[----:B------:R-:W-:Y:S01]  /*0d00*/  IMAD.SHL.U32 R17, R212, 0x8, RZ ;  /* 0x00000008d4117824 */ /* 0x000fe200078e00ff */
[----:B------:R-:W-:Y:S01]  /*0d10*/  SHF.R.S32.HI R5, RZ, 0x2, R4 ;  /* 0x00000002ff057819 */ /* 0x000fe20000011404 */
[----:B------:R-:W-:Y:S01]  /*0d20*/  IMAD.IADD R217, R11, 0x1, -R12 ;  /* 0x000000010bd97824 */ /* 0x000fe200078e0a0c */
[----:B------:R-:W-:Y:S01]  /*0d30*/  LOP3.LUT R9, R9, 0x1c0, RZ, 0xc0, !PT ;  /* 0x000001c009097812 */ /* 0x000fe200078ec0ff */
[C---:B------:R-:W-:Y:S01]  /*0d40*/  VIADD R190, R17.reuse, 0x40 ;  /* 0x0000004011be7836 */ /* 0x040fe20000000000 */
[----:B------:R-:W-:Y:S01]  /*0d50*/  SHF.R.S32.HI R6, RZ, 0x1f, R4 ;  /* 0x0000001fff067819 */ /* 0x000fe20000011404 */
[----:B------:R-:W-:Y:S01]  /*0d60*/  VIADD R189, R17, 0x80 ;  /* 0x0000008011bd7836 */ /* 0x000fe20000000000 */
[----:B------:R-:W-:Y:S01]  /*0d70*/  LOP3.LUT R8, R9, 0x8, R8, 0xf8, !PT ;  /* 0x0000000809087812 */ /* 0x000fe200078ef808 */
[C---:B------:R-:W-:Y:S01]  /*0d80*/  VIADD R188, R17.reuse, 0xc0 ;  /* 0x000000c011bc7836 */ /* 0x040fe20000000000 */
[----:B------:R-:W-:Y:S01]  /*0d90*/  LEA.HI R6, R6, R5, RZ, 0x3 ;  /* 0x0000000506067211 */ /* 0x000fe200078f18ff */
[C---:B------:R-:W-:Y:S01]  /*0da0*/  VIADD R187, R17.reuse, 0x100 ;  /* 0x0000010011bb7836 */ /* 0x040fe20000000000 */
[----:B------:R-:W-:Y:S01]  /*0db0*/  SHF.R.U32.HI R9, RZ, 0x3, R9 ;  /* 0x00000003ff097819 */ /* 0x000fe20000011609 */
[C---:B------:R-:W-:Y:S01]  /*0dc0*/  VIADD R186, R17.reuse, 0x140 ;  /* 0x0000014011ba7836 */ /* 0x040fe20000000000 */
[----:B------:R-:W-:Y:S01]  /*0dd0*/  LOP3.LUT R6, R6, 0xfffffff8, RZ, 0xc0, !PT ;  /* 0xfffffff806067812 */ /* 0x000fe200078ec0ff */
[C---:B------:R-:W-:Y:S01]  /*0de0*/  VIADD R216, R17.reuse, 0x180 ;  /* 0x0000018011d87836 */ /* 0x040fe20000000000 */
[----:B------:R-:W-:Y:S01]  /*0df0*/  LOP3.LUT R9, R8, R9, RZ, 0x3c, !PT ;  /* 0x0000000908097212 */ /* 0x000fe200078e3cff */
[----:B------:R-:W-:Y:S01]  /*0e00*/  VIADD R215, R17, 0x1c0 ;  /* 0x000001c011d77836 */ /* 0x000fe20000000000 */
[----:B------:R-:W-:Y:S01]  /*0e10*/  SHF.R.S32.HI R0, RZ, 0x5, R0 ;  /* 0x00000005ff007819 */ /* 0x000fe20000011400 */
[----:B------:R-:W-:Y:S01]  /*0e20*/  IMAD.IADD R5, R5, 0x1, -R6 ;  /* 0x0000000105057824 */ /* 0x000fe200078e0a06 */
[----:B------:R-:W-:Y:S01]  /*0e30*/  R2P PR, R7, 0x6 ;  /* 0x0000000607007804 */ /* 0x000fe20000000000 */
[----:B------:R-:W-:Y:S01]  /*0e40*/  IMAD.IADD R9, R10, 0x1, R9 ;  /* 0x000000010a097824 */ /* 0x000fe200078e0209 */
[----:B------:R-:W-:Y:S01]  /*0e50*/  LOP3.LUT R4, R4, 0x7ffffffc, RZ, 0xc0, !PT ;  /* 0x7ffffffc04047812 */ /* 0x000fe200078ec0ff */
[----:B------:R-:W-:Y:S01]  /*0e60*/  IMAD R16, R0, 0x10, R5 ;  /* 0x0000001000107824 */ /* 0x000fe200078e0205 */
[----:B------:R-:W-:Y:S01]  /*0e70*/  LEA.HI R0, R2, R213, RZ, 0x1 ;  /* 0x000000d502007211 */ /* 0x000fe200078f08ff */
[----:B------:R-:W-:Y:S01]  /*0e80*/  IMAD.MOV.U32 R2, RZ, RZ, RZ ;  /* 0x000000ffff027224 */ /* 0x000fe200078e00ff */
[----:B------:R-:W-:Y:S01]  /*0e90*/  LEA R23, R9, UR37, 0x1 ;  /* 0x0000002509177c11 */ /* 0x000fe2000f8e08ff */
[----:B------:R-:W-:Y:S01]  /*0ea0*/  IMAD.IADD R4, R3, 0x1, -R4 ;  /* 0x0000000103047824 */ /* 0x000fe200078e0a04 */
[----:B------:R-:W-:Y:S01]  /*0eb0*/  LOP3.LUT R0, R0, 0xfffffe, RZ, 0xc0, !PT ;  /* 0x00fffffe00007812 */ /* 0x000fe200078ec0ff */
[----:B------:R-:W-:Y:S01]  /*0ec0*/  IMAD R217, R217, 0x8, R16 ;  /* 0x00000008d9d97824 */ /* 0x000fe200078e0210 */
[----:B------:R-:W-:Y:S01]  /*0ed0*/  SEL R184, R184, 0xffffffc0, !P2 ;  /* 0xffffffc0b8b87807 */ /* 0x000fe20005000000 */
[C---:B------:R-:W-:Y:S01]  /*0ee0*/  VIADD R185, R23.reuse, 0x36400 ;  /* 0x0003640017b97836 */ /* 0x040fe20000000000 */
[----:B------:R-:W-:Y:S01]  /*0ef0*/  SHF.R.S32.HI R225, RZ, 0x1f, R190 ;  /* 0x0000001fffe17819 */ /* 0x000fe200000114be */
[----:B------:R-:W-:Y:S01]  /*0f00*/  VIADD R22, R23, 0x36420 ;  /* 0x0003642017167836 */ /* 0x000fe20000000000 */
[----:B------:R-:W-:Y:S01]  /*0f10*/  SHF.R.S32.HI R224, RZ, 0x1f, R189 ;  /* 0x0000001fffe07819 */ /* 0x000fe200000114bd */
[----:B------:R-:W-:Y:S01]  /*0f20*/  IMAD.IADD R0, R213, 0x1, -R0 ;  /* 0x00000001d5007824 */ /* 0x000fe200078e0a00 */
[----:B------:R-:W-:Y:S01]  /*0f30*/  SHF.R.S32.HI R223, RZ, 0x1f, R188 ;  /* 0x0000001fffdf7819 */ /* 0x000fe200000114bc */
[C---:B------:R-:W-:Y:S01]  /*0f40*/  @P1 VIADD R22, R185.reuse, 0xffffffe0 ;  /* 0xffffffe0b9161836 */ /* 0x040fe20000000000 */
[----:B------:R-:W-:Y:S01]  /*0f50*/  SHF.R.S32.HI R222, RZ, 0x1f, R187 ;  /* 0x0000001fffde7819 */ /* 0x000fe200000114bb */
[----:B------:R-:W-:Y:S01]  /*0f60*/  IMAD.IADD R185, R185, 0x1, R184 ;  /* 0x00000001b9b97824 */ /* 0x000fe200078e02b8 */
[----:B------:R-:W-:Y:S01]  /*0f70*/  SHF.R.S32.HI R221, RZ, 0x1f, R186 ;  /* 0x0000001fffdd7819 */ /* 0x000fe200000114ba */
[----:B------:R-:W-:Y:S01]  /*0f80*/  IMAD.SHL.U32 R19, R0, 0x100, RZ ;  /* 0x0000010000137824 */ /* 0x000fe200078e00ff */
[----:B------:R-:W-:Y:S01]  /*0f90*/  SHF.R.S32.HI R220, RZ, 0x1f, R216 ;  /* 0x0000001fffdc7819 */ /* 0x000fe200000114d8 */
[----:B------:R-:W-:Y:S01]  /*0fa0*/  IMAD.SHL.U32 R18, R4, 0x2, RZ ;  /* 0x0000000204127824 */ /* 0x000fe200078e00ff */
[----:B------:R-:W-:Y:S01]  /*0fb0*/  SHF.R.S32.HI R219, RZ, 0x1f, R215 ;  /* 0x0000001fffdb7819 */ /* 0x000fe200000114d7 */
[----:B------:R-:W-:-:S07]  /*0fc0*/  IMAD.IADD R184, R184, 0x1, R22 ;  /* 0x00000001b8b87824 */ /* 0x000fce00078e0216 */
.L_x_226:
[----:B--2---:R-:W2:Y:S01]  /*0fd0*/  LDL R0, [R1] ;  /* 0x0000000001007983 */ /* 0x004ea20000100800 */
[----:B------:R-:W-:Y:S01]  /*0fe0*/  ULDC UR4, c[0x0][0xd38] ;  /* 0x00034e0000047ab9 */ /* 0x000fe20000000800 */
[----:B0-----:R-:W0:Y:S01]  /*0ff0*/  LDC R152, c[0x0][0x2f0] ;  /* 0x0000bc00ff987b82 */ /* 0x001e220000000800 */
[----:B------:R-:W-:Y:S01]  /*1000*/  UISETP.NE.AND UP2, UPT, UR4, 0x1, UPT ;  /* 0x000000010400788c */ /* 0x000fe2000bf45270 */
[----:B------:R-:W-:Y:S02]  /*1010*/  ULDC.64 UR6, c[0x0][0x418] ;  /* 0x0001060000067ab9 */ /* 0x000fe40000000a00 */
[----:B------:R-:W-:Y:S01]  /*1020*/  ULDC UR4, c[0x0][0xd44] ;  /* 0x0003510000047ab9 */ /* 0x000fe20000000800 */
[----:B------:R-:W-:Y:S02]  /*1030*/  UISETP.NE.U32.AND UP0, UPT, UR6, URZ, UPT ;  /* 0x0000003f0600728c */ /* 0x000fe4000bf05070 */
[----:B------:R-:W-:Y:S01]  /*1040*/  UISETP.NE.AND UP1, UPT, UR4, 0x1, UPT ;  /* 0x000000010400788c */ /* 0x000fe2000bf25270 */
[----:B------:R-:W-:Y:S01]  /*1050*/  UMOV UR41, UR40 ;  /* 0x0000002800297c82 */ /* 0x000fe20008000000 */
[----:B------:R-:W-:-:S03]  /*1060*/  UISETP.NE.AND.EX UP0, UPT, UR7, URZ, UPT, UP0 ;  /* 0x0000003f0700728c */ /* 0x000fc6000bf05300 */
[----:B------:R-:W-:Y:S01]  /*1070*/  @UP2 ULDC UR4, c[0x0][0xd3c] ;  /* 0x00034f0000042ab9 */ /* 0x000fe20000000800 */
[----:B------:R-:W-:Y:S01]  /*1080*/  @UP2 ULDC UR6, c[0x0][0xd40] ;  /* 0x0003500000062ab9 */ /* 0x000fe20000000800 */
[----:B------:R-:W-:Y:S02]  /*1090*/  UIMAD.WIDE.U32 UR4, UR40, UR4, URZ ;  /* 0x00000004280472a5 */ /* 0x000fe4000f8e003f */
[----:B------:R-:W-:Y:S02]  /*10a0*/  UMOV UR43, UR40 ;  /* 0x00000028002b7c82 */ /* 0x000fe40008000000 */
[----:B------:R-:W-:-:S03]  /*10b0*/  @UP2 USHF.R.U32.HI UR41, URZ, UR6, UR5 ;  /* 0x000000063f292299 */ /* 0x000fc60008011605 */
[----:B------:R-:W-:Y:S02]  /*10c0*/  @UP1 ULDC.64 UR6, c[0x0][0xd48] ;  /* 0x0003520000061ab9 */ /* 0x000fe40000000a00 */
[----:B------:R-:W-:Y:S02]  /*10d0*/  UIMAD.WIDE.U32 UR4, UR41, UR6, URZ ;  /* 0x00000006290472a5 */ /* 0x000fe4000f8e003f */
[----:B------:R-:W-:Y:S01]  /*10e0*/  UMOV UR42, UR41 ;  /* 0x00000029002a7c82 */ /* 0x000fe20008000000 */
[----:B------:R-:W-:Y:S01]  /*10f0*/  ULDC UR6, c[0x0][0x424] ;  /* 0x0001090000067ab9 */ /* 0x000fe20000000800 */
[----:B------:R-:W-:Y:S02]  /*1100*/  @UP1 USHF.R.U32.HI UR42, URZ, UR7, UR5 ;  /* 0x000000073f2a1299 */ /* 0x000fe40008011605 */
[----:B------:R-:W-:-:S06]  /*1110*/  USEL UR6, UR6, 0x1, UP0 ;  /* 0x0000000106067887 */ /* 0x000fcc0008000000 */
[----:B0-----:R-:W-:Y:S01]  /*1120*/  IMAD R152, R152, UR6, RZ ;  /* 0x0000000698987c24 */ /* 0x001fe2000f8e02ff */
[----:B--2---:R-:W-:-:S13]  /*1130*/  ISETP.NE.AND P0, PT, R0, 0x1, PT ;  /* 0x000000010000780c */ /* 0x004fda0003f05270 */
[----:B-1-3-5:R-:W-:Y:S05]  /*1140*/  @!P0 BRA `(.L_x_196) ;  /* 0x0000001400d88947 */ /* 0x02afea0003800000 */
[----:B------:R-:W0:Y:S01]  /*1150*/  SHFL.IDX PT, R0, R213, RZ, 0x1f ;  /* 0x00001fffd5007589 */ /* 0x000e2200000e0000 */
[----:B------:R-:W-:Y:S01]  /*1160*/  UMOV UR7, 0x40000040 ;  /* 0x4000004000077882 */ /* 0x000fe20000000000 */
[----:B------:R-:W-:Y:S01]  /*1170*/  UMOV UR9, 0x40000040 ;  /* 0x4000004000097882 */ /* 0x000fe20000000000 */
[----:B------:R-:W-:Y:S01]  /*1180*/  UMOV UR11, 0x40000040 ;  /* 0x40000040000b7882 */ /* 0x000fe20000000000 */
[----:B------:R-:W-:Y:S01]  /*1190*/  BAR.SYNC.DEFER_BLOCKING 0xe, 0x100 ;  /* 0x0384000000007b1d */ /* 0x000fe20000010000 */
[----:B------:R-:W-:-:S05]  /*11a0*/  ISETP.GE.AND P0, PT, R152, 0x41, PT ;  /* 0x000000419800780c */ /* 0x000fca0003f06270 */
[----:B------:R-:W-:Y:S01]  /*11b0*/  UMOV UR13, 0x40000040 ;  /* 0x40000040000d7882 */ /* 0x000fe20000000000 */
[----:B------:R-:W-:Y:S01]  /*11c0*/  UMOV UR15, 0x40000040 ;  /* 0x40000040000f7882 */ /* 0x000fe20000000000 */
[----:B------:R-:W-:Y:S01]  /*11d0*/  UMOV UR17, 0x40000040 ;  /* 0x4000004000117882 */ /* 0x000fe20000000000 */
[----:B------:R-:W-:Y:S01]  /*11e0*/  UMOV UR19, 0x40000040 ;  /* 0x4000004000137882 */ /* 0x000fe20000000000 */
[----:B------:R-:W1:Y:S01]  /*11f0*/  S2R R3, SR_TID.X ;  /* 0x0000000000037919 */ /* 0x000e620000002100 */
[----:B0-----:R-:W-:Y:S01]  /*1200*/  R2UR UR4, R0 ;  /* 0x00000000000472ca */ /* 0x001fe200000e0000 */
[----:B------:R-:W-:Y:S01]  /*1210*/  IMAD.U32 R0, RZ, RZ, UR36 ;  /* 0x00000024ff007e24 */ /* 0x000fe2000f8e00ff */
[----:B------:R-:W-:-:S11]  /*1220*/  WARPGROUP.ARRIVE ;  /* 0x00000000000079c5 */ /* 0x000fd60000000000 */
[----:B------:R-:W-:-:S04]  /*1230*/  ULEA.HI UR5, UR4, UR4, URZ, 0x1 ;  /* 0x0000000404057291 */ /* 0x000fc8000f8f083f */
[----:B------:R-:W-:-:S04]  /*1240*/  ULOP3.LUT UR5, UR5, 0x1fffe, URZ, 0xc0, !UPT ;  /* 0x0001fffe05057892 */ /* 0x000fc8000f8ec03f */
[----:B------:R-:W-:Y:S01]  /*1250*/  UIADD3 UR5, UR4, -UR5, URZ ;  /* 0x8000000504057290 */ /* 0x000fe2000fffe03f */
[----:B-1----:R-:W-:Y:S01]  /*1260*/  LOP3.LUT R3, R3, 0x7f, RZ, 0xc0, !PT ;  /* 0x0000007f03037812 */ /* 0x002fe200078ec0ff */
[----:B------:R-:W-:Y:S02]  /*1270*/  UIADD3 UR4, UR37, 0x36400, URZ ;  /* 0x0003640025047890 */ /* 0x000fe4000fffe03f */
[----:B------:R-:W-:Y:S01]  /*1280*/  ULEA UR5, UR5, UR37, 0xf ;  /* 0x0000002505057291 */ /* 0x000fe2000f8e783f */
[----:B------:R-:W-:Y:S01]  /*1290*/  ISETP.NE.AND P1, PT, R3, RZ, PT ;  /* 0x000000ff0300720c */ /* 0x000fe20003f25270 */
[----:B------:R-:W-:Y:S02]  /*12a0*/  USHF.R.U32.HI UR4, URZ, 0x4, UR4 ;  /* 0x000000043f047899 */ /* 0x000fe40008011604 */
[----:B------:R-:W-:Y:S02]  /*12b0*/  UIADD3 UR5, UR5, 0x400, URZ ;  /* 0x0000040005057890 */ /* 0x000fe4000fffe03f */
[----:B------:R-:W-:-:S02]  /*12c0*/  ULOP3.LUT UR4, UR4, 0x3fff, URZ, 0xc0, !UPT ;  /* 0x00003fff04047892 */ /* 0x000fc4000f8ec03f */
[----:B------:R-:W-:Y:S02]  /*12d0*/  USHF.R.U32.HI UR5, URZ, 0x4, UR5 ;  /* 0x000000043f057899 */ /* 0x000fe40008011605 */
[----:B------:R-:W-:Y:S02]  /*12e0*/  ULOP3.LUT UR4, UR4, 0x10000, URZ, 0xfc, !UPT ;  /* 0x0001000004047892 */ /* 0x000fe4000f8efc3f */
[----:B------:R-:W-:Y:S02]  /*12f0*/  ULOP3.LUT UR5, UR5, 0x3fff, URZ, 0xc0, !UPT ;  /* 0x00003fff05057892 */ /* 0x000fe4000f8ec03f */
[----:B------:R-:W-:Y:S01]  /*1300*/  UIADD3 UR8, UR4, 0x2, URZ ;  /* 0x0000000204087890 */ /* 0x000fe2000fffe03f */
[----:B------:R-:W-:Y:S01]  /*1310*/  @!P1 LEA R0, R0, UR37, 0x3 ;  /* 0x0000002500009c11 */ /* 0x000fe2000f8e18ff */
[----:B------:R-:W-:Y:S02]  /*1320*/  ULOP3.LUT UR20, UR5, 0x2000000, URZ, 0xfc, !UPT ;  /* 0x0200000005147892 */ /* 0x000fe4000f8efc3f */
[----:B------:R-:W-:-:S02]  /*1330*/  UIADD3 UR12, UR4, 0x4, URZ ;  /* 0x00000004040c7890 */ /* 0x000fc4000fffe03f */
[----:B------:R-:W-:Y:S01]  /*1340*/  ULEA UR6, UR36, UR20, 0xc ;  /* 0x0000001424067291 */ /* 0x000fe2000f8e603f */
[----:B------:R-:W-:Y:S01]  /*1350*/  @!P1 VIADD R0, R0, 0x38860 ;  /* 0x0003886000009836 */ /* 0x000fe20000000000 */
[----:B------:R-:W-:Y:S01]  /*1360*/  UMOV UR5, 0x40000040 ;  /* 0x4000004000057882 */ /* 0x000fe20000000000 */
[----:B------:R-:W-:Y:S02]  /*1370*/  UIADD3 UR16, UR4, 0x6, URZ ;  /* 0x0000000604107890 */ /* 0x000fe4000fffe03f */
[----:B------:R-:W-:Y:S01]  /*1380*/  UIADD3 UR10, UR6, 0x80, URZ ;  /* 0x00000080060a7890 */ /* 0x000fe2000fffe03f */
[----:B------:R-:W-:Y:S01]  /*1390*/  @!P1 PRMT R0, RZ, 0x654, R0 ;  /* 0x00000654ff009816 */ /* 0x000fe20000000000 */
[----:B------:R-:W-:Y:S02]  /*13a0*/  UIADD3 UR14, UR6, 0x100, URZ ;  /* 0x00000100060e7890 */ /* 0x000fe4000fffe03f */
[----:B------:R-:W-:Y:S01]  /*13b0*/  HGMMA.64x256x16.F32.BF16 R24, gdesc[UR4].tnspB, RZ, !UPT, gsb0 ;  /* 0x43e00000041879f0 */ /* 0x000fe2000c0018ff */
[----:B------:R-:W-:-:S02]  /*13c0*/  UIADD3 UR18, UR6, 0x180, URZ ;  /* 0x0000018006127890 */ /* 0x000fc4000fffe03f */
        /* <DEDUP_REMOVED lines=15> */
[----:B------:R-:W-:Y:S05]  /*14c0*/  @!P0 BRA `(.L_x_197) ;  /* 0x0000000800bc8947 */ /* 0x000fea0003800000 */
[----:B------:R-:W-:-:S05]  /*14d0*/  VIADD R152, R152, 0x3f ;  /* 0x0000003f98987836 */ /* 0x000fca0000000000 */
[----:B------:R-:W-:-:S04]  /*14e0*/  SHF.R.S32.HI R3, RZ, 0x1f, R152 ;  /* 0x0000001fff037819 */ /* 0x000fc80000011498 */
[----:B------:R-:W-:-:S04]  /*14f0*/  LEA.HI R3, R3, R152, RZ, 0x6 ;  /* 0x0000009803037211 */ /* 0x000fc800078f30ff */
[----:B------:R-:W-:-:S07]  /*1500*/  LEA.HI.SX32 R3, R3, 0xfffffffe, 0x1a ;  /* 0xfffffffe03037811 */ /* 0x000fce00078fd2ff */
.L_x_198:
[----:B------:R-:W-:Y:S01]  /*1510*/  BAR.SYNC.DEFER_BLOCKING 0xe, 0x100 ;  /* 0x0384000000007b1d */ /* 0x000fe20000010000 */
[----:B------:R-:W-:Y:S01]  /*1520*/  IMAD.U32 R5, RZ, RZ, UR36 ;  /* 0x00000024ff057e24 */ /* 0x000fe2000f8e00ff */
[----:B------:R-:W-:Y:S01]  /*1530*/  UIADD3 UR36, UR36, 0x1, URZ ;  /* 0x0000000124247890 */ /* 0x000fe2000fffe03f */
[C---:B------:R-:W-:Y:S01]  /*1540*/  ISETP.GT.AND P0, PT, R3.reuse, RZ, PT ;  /* 0x000000ff0300720c */ /* 0x040fe20003f04270 */
[----:B------:R-:W-:Y:S02]  /*1550*/  VIADD R3, R3, 0xffffffff ;  /* 0xffffffff03037836 */ /* 0x000fe40000000000 */
[----:B01----:R-:W-:Y:S01]  /*1560*/  IMAD R0, R5, 0x40, R16 ;  /* 0x0000004005007824 */ /* 0x003fe200078e0210 */
[----:B------:R-:W-:Y:S01]  /*1570*/  UISETP.NE.AND UP0, UPT, UR36, 0x2, UPT ;  /* 0x000000022400788c */ /* 0x000fe2000bf05270 */
[----:B------:R-:W-:Y:S01]  /*1580*/  UMOV UR7, 0x40000040 ;  /* 0x4000004000077882 */ /* 0x000fe20000000000 */
[----:B------:R-:W-:Y:S02]  /*1590*/  UMOV UR11, 0x40000040 ;  /* 0x40000040000b7882 */ /* 0x000fe40000000000 */
[----:B------:R-:W-:Y:S01]  /*15a0*/  LEA R0, R0, UR37, 0x2 ;  /* 0x0000002500007c11 */ /* 0x000fe2000f8e10ff */
[----:B------:R-:W-:Y:S01]  /*15b0*/  USEL UR36, UR36, URZ, UP0 ;  /* 0x0000003f24247287 */ /* 0x000fe20008000000 */
[----:B------:R-:W-:Y:S01]  /*15c0*/  UMOV UR15, 0x40000040 ;  /* 0x40000040000f7882 */ /* 0x000fe20000000000 */
[----:B------:R-:W-:-:S02]  /*15d0*/  UMOV UR19, 0x40000040 ;  /* 0x4000004000137882 */ /* 0x000fc40000000000 */
[----:B------:R-:W-:-:S04]  /*15e0*/  ULEA UR6, UR36, UR20, 0xc ;  /* 0x0000001424067291 */ /* 0x000fc8000f8e603f */
[----:B------:R-:W-:Y:S02]  /*15f0*/  UIADD3 UR10, UR6, 0x80, URZ ;  /* 0x00000080060a7890 */ /* 0x000fe4000fffe03f */
[----:B------:R-:W-:Y:S01]  /*1600*/  UIADD3 UR14, UR6, 0x100, URZ ;  /* 0x00000100060e7890 */ /* 0x000fe2000fffe03f */
[----:B------:R-:W0:Y:S01]  /*1610*/  LDS R4, [R0+0x38400] ;  /* 0x0384000000047984 */ /* 0x000e220000000800 */
[----:B------:R-:W-:-:S03]  /*1620*/  UIADD3 UR18, UR6, 0x180, URZ ;  /* 0x0000018006127890 */ /* 0x000fc6000fffe03f */
[----:B------:R1:W2:Y:S02]  /*1630*/  LDS R5, [R0+0x38420] ;  /* 0x0384200000057984 */ /* 0x0002a40000000800 */
[----:B-1----:R-:W-:-:S05]  /*1640*/  IMAD.U32 R0, RZ, RZ, UR36 ;  /* 0x00000024ff007e24 */ /* 0x002fca000f8e00ff */
[----:B------:R-:W-:-:S05]  /*1650*/  @!P1 LEA R0, R0, UR37, 0x3 ;  /* 0x0000002500009c11 */ /* 0x000fca000f8e18ff */
[----:B------:R-:W-:-:S05]  /*1660*/  @!P1 VIADD R0, R0, 0x38860 ;  /* 0x0003886000009836 */ /* 0x000fca0000000000 */
[----:B------:R-:W-:Y:S01]  /*1670*/  @!P1 PRMT R0, RZ, 0x654, R0 ;  /* 0x00000654ff009816 */ /* 0x000fe20000000000 */
        /* <DEDUP_REMOVED lines=127> */
[----:B------:R-:W-:-:S06]  /*1e70*/  FMUL.FTZ R151, R151, R5 ;  /* 0x0000000597977220 */ /* 0x000fcc0000410000 */
[----:B------:R-:W-:-:S06]  /*1e80*/  WARPGROUP.ARRIVE ;  /* 0x00000000000079c5 */ /* 0x000fcc0000000000 */
[----:B------:R-:W-:Y:S01]  /*1e90*/  HGMMA.64x256x16.F32.BF16 R24, gdesc[UR4].tnspB, R24, gsb0 ;  /* 0x43e00000041879f0 */ /* 0x000fe20008001818 */
[----:B------:R-:W-:-:S06]  /*1ea0*/  USEL UR6, URZ, 0x1, UP0 ;  /* 0x000000013f067887 */ /* 0x000fcc0008000000 */
[----:B------:R-:W-:Y:S01]  /*1eb0*/  LOP3.LUT R2, R2, UR6, RZ, 0x3c, !PT ;  /* 0x0000000602027c12 */ /* 0x000fe2000f8e3cff */
[----:B------:R-:W-:Y:S02]  /*1ec0*/  WARPGROUP.DEPBAR.LE gsb0, 0x0 ;  /* 0x00008000000079c5 */ /* 0x000fe40000010000 */
[----:B------:R-:W-:-:S15]  /*1ed0*/  WARPGROUP.ARRIVE ;  /* 0x00000000000079c5 */ /* 0x000fde0000000000 */
[----:B------:R-:W-:-:S03]  /*1ee0*/  NOP ;  /* 0x0000000000007918 */ /* 0x000fc60000000000 */
        /* <DEDUP_REMOVED lines=13> */
.L_x_197:
[----:B------:R-:W-:Y:S01]  /*1fc0*/  BAR.SYNC.DEFER_BLOCKING 0xe, 0x100 ;  /* 0x0384000000007b1d */ /* 0x000fe20000010000 */
[----:B------:R-:W-:Y:S01]  /*1fd0*/  IMAD.U32 R3, RZ, RZ, UR36 ;  /* 0x00000024ff037e24 */ /* 0x000fe2000f8e00ff */
[----:B------:R-:W-:Y:S01]  /*1fe0*/  UIADD3 UR36, UR36, 0x1, URZ ;  /* 0x0000000124247890 */ /* 0x000fe2000fffe03f */
[----:B------:R-:W-:Y:S02]  /*1ff0*/  IMAD.MOV.U32 R20, RZ, RZ, RZ ;  /* 0x000000ffff147224 */ /* 0x000fe400078e00ff */
[----:B01----:R-:W-:Y:S01]  /*2000*/  IMAD R0, R3, 0x40, R16 ;  /* 0x0000004003007824 */ /* 0x003fe200078e0210 */
[----:B------:R-:W-:-:S04]  /*2010*/  UISETP.NE.AND UP0, UPT, UR36, 0x2, UPT ;  /* 0x000000022400788c */ /* 0x000fc8000bf05270 */
[----:B------:R-:W-:Y:S01]  /*2020*/  LEA R4, R0, UR37, 0x2 ;  /* 0x0000002500047c11 */ /* 0x000fe2000f8e10ff */
[----:B------:R-:W-:Y:S02]  /*2030*/  USEL UR4, URZ, 0x1, UP0 ;  /* 0x000000013f047887 */ /* 0x000fe40008000000 */
[----:B------:R-:W-:-:S04]  /*2040*/  USEL UR36, UR36, URZ, UP0 ;  /* 0x0000003f24247287 */ /* 0x000fc80008000000 */
[----:B------:R-:W-:Y:S01]  /*2050*/  LOP3.LUT R2, R2, UR4, RZ, 0x3c, !PT ;  /* 0x0000000402027c12 */ /* 0x000fe2000f8e3cff */
        /* <DEDUP_REMOVED lines=130> */
[----:B------:R-:W-:Y:S01]  /*2880*/  IMAD.MOV.U32 R3, RZ, RZ, RZ ;  /* 0x000000ffff037224 */ /* 0x000fe200078e00ff */
[----:B------:R-:W-:Y:S06]  /*2890*/  BAR.ARV 0xf, 0x100 ;  /* 0x03c4000000007b1d */ /* 0x000fec0000002000 */
[----:B------:R-:W-:Y:S05]  /*28a0*/  BRA `(.L_x_199) ;  /* 0x0000005800e87947 */ /* 0x000fea0003800000 */
.L_x_196:
[----:B------:R-:W0:Y:S02]  /*28b0*/  SHFL.IDX PT, R0, R213, RZ, 0x1f ;  /* 0x00001fffd5007589 */ /* 0x000e2400000e0000 */
[----:B0-----:R-:W-:Y:S01]  /*28c0*/  R2UR UR4, R0 ;  /* 0x00000000000472ca */ /* 0x001fe200000e0000 */
[----:B------:R-:W-:-:S05]  /*28d0*/  VIADD R0, R152, 0x3f ;  /* 0x0000003f98007836 */ /* 0x000fca0000000000 */
[----:B------:R-:W-:-:S04]  /*28e0*/  SHF.R.S32.HI R3, RZ, 0x1f, R0 ;  /* 0x0000001fff037819 */ /* 0x000fc80000011400 */
[----:B------:R-:W-:-:S03]  /*28f0*/  LEA.HI R3, R3, R0, RZ, 0x6 ;  /* 0x0000000003037211 */ /* 0x000fc600078f30ff */
[----:B------:R-:W-:Y:S01]  /*2900*/  ULEA.HI UR5, UR4, UR4, URZ, 0x1 ;  /* 0x0000000404057291 */ /* 0x000fe2000f8f083f */
[----:B------:R-:W-:-:S03]  /*2910*/  SHF.R.S32.HI R153, RZ, 0x6, R3 ;  /* 0x00000006ff997819 */ /* 0x000fc60000011403 */
        /* <DEDUP_REMOVED lines=26> */
.L_x_200:
[----:B------:R-:W2:Y:S01]  /*2ac0*/  LDL R20, [R1] ;  /* 0x0000000001147983 */ /* 0x000ea20000100800 */
[----:B------:R-:W-:-:S04]  /*2ad0*/  LEA.HI R0, R201, R201, RZ, 0x1 ;  /* 0x000000c9c9007211 */ /* 0x000fc800078f08ff */
[----:B------:R-:W-:-:S05]  /*2ae0*/  LOP3.LUT R0, R0, 0xfffffffe, RZ, 0xc0, !PT ;  /* 0xfffffffe00007812 */ /* 0x000fca00078ec0ff */
[----:B------:R-:W-:-:S05]  /*2af0*/  IMAD.IADD R0, R201, 0x1, -R0 ;  /* 0x00000001c9007824 */ /* 0x000fca00078e0a00 */
[----:B------:R-:W-:-:S04]  /*2b00*/  SHF.L.U32 R0, R0, 0x1f, RZ ;  /* 0x0000001f00007819 */ /* 0x000fc800000006ff */
[----:B------:R-:W0:Y:S01]  /*2b10*/  SYNCS.PHASECHK.TRANS64.TRYWAIT P1, [UR37+0x38800], R0 ;  /* 0x03880000ff0075a7 */ /* 0x000e220008020165 */
[----:B--2---:R-:W-:Y:S01]  /*2b20*/  ISETP.NE.AND P0, PT, R20, RZ, PT ;  /* 0x000000ff1400720c */ /* 0x004fe20003f05270 */
[----:B0-----:R-:W-:-:S12]  /*2b30*/  @!P1 BRA `(.L_x_201) ;  /* 0x000000d400409947 */ /* 0x001fd80003800000 */
.L_x_334:
[----:B------:R-:W-:Y:S05]  /*2b40*/  @P0 BRA `(.L_x_202) ;  /* 0x0000000000040947 */ /* 0x000fea0003800000 */
[----:B------:R-:W-:Y:S01]  /*2b50*/  BPT.TRAP 0x1 ;  /* 0x000000040000795c */ /* 0x000fe20000300000 */
.L_x_202:
[----:B------:R-:W-:Y:S01]  /*2b60*/  IMAD.U32 R6, RZ, RZ, UR36 ;  /* 0x00000024ff067e24 */ /* 0x000fe2000f8e00ff */
[----:B------:R-:W-:-:S04]  /*2b70*/  SHF.L.U32 R5, R2, 0x1f, RZ ;  /* 0x0000001f02057819 */ /* 0x000fc800000006ff */
[----:B------:R-:W-:-:S04]  /*2b80*/  LEA R6, R6, UR37, 0x3 ;  /* 0x0000002506067c11 */ /* 0x000fc8000f8e18ff */
[----:B------:R1:W2:Y:S01]  /*2b90*/  SYNCS.PHASECHK.TRANS64.TRYWAIT P1, [R6+URZ+0x38830], R5 ;  /* 0x03883005060075a7 */ /* 0x0002a2000802017f */
[----:B------:R-:W-:Y:S05]  /*2ba0*/  @P0 BRA `(.L_x_203) ;  /* 0x0000000000040947 */ /* 0x000fea0003800000 */
[----:B------:R-:W-:Y:S01]  /*2bb0*/  BPT.TRAP 0x1 ;  /* 0x000000040000795c */ /* 0x000fe20000300000 */
.L_x_203:
[----:B--2---:R-:W-:Y:S05]  /*2bc0*/  @P1 BRA `(.L_x_204) ;  /* 0x0000000000081947 */ /* 0x004fea0003800000 */
[----:B------:R-:W2:Y:S02]  /*2bd0*/  SYNCS.PHASECHK.TRANS64.TRYWAIT P1, [R6+URZ+0x38830], R5 ;  /* 0x03883005060075a7 */ /* 0x000ea4000802017f */
[----:B--2---:R-:W-:Y:S05]  /*2be0*/  @!P1 BRA `(.L_x_205) ;  /* 0x000000d4002c9947 */ /* 0x004fea0003800000 */
.L_x_204:
[----:B------:R-:W-:-:S04]  /*2bf0*/  UIADD3 UR4, UR37, 0x22400, URZ ;  /* 0x0002240025047890 */ /* 0x000fc8000fffe03f */
[----:B------:R-:W-:-:S04]  /*2c00*/  USHF.R.U32.HI UR4, URZ, 0x4, UR4 ;  /* 0x000000043f047899 */ /* 0x000fc80008011604 */
[----:B------:R-:W-:-:S06]  /*2c10*/  ULOP3.LUT UR4, UR4, 0x3fff, URZ, 0xc0, !UPT ;  /* 0x00003fff04047892 */ /* 0x000fcc000f8ec03f */
[----:B0-----:R-:W-:Y:S01]  /*2c20*/  IMAD.U32 R3, RZ, RZ, UR4 ;  /* 0x00000004ff037e24 */ /* 0x001fe2000f8e00ff */
[----:B------:R-:W-:Y:S05]  /*2c30*/  WARPSYNC.ALL ;  /* 0x0000000000007948 */ /* 0x000fea0003800000 */
[----:B------:R-:W-:-:S04]  /*2c40*/  LOP3.LUT R3, R3, 0x10000, RZ, 0xfc, !PT ;  /* 0x0001000003037812 */ /* 0x000fc800078efcff */
        /* <DEDUP_REMOVED lines=10> */
[----:B------:R-:W-:-:S02]  /*2cf0*/  UMOV UR13, 0x40000040 ;  /* 0x40000040000d7882 */ /* 0x000fc40000000000 */
[----:B------:R-:W-:Y:S02]  /*2d00*/  ULEA UR6, UR36, UR6, 0x9 ;  /* 0x0000000624067291 */ /* 0x000fe4000f8e483f */
[----:B------:R-:W-:Y:S02]  /*2d10*/  ULOP3.LUT UR4, UR4, 0x10000, URZ, 0xfc, !UPT ;  /* 0x0001000004047892 */ /* 0x000fe4000f8efc3f */
[----:B------:R-:W-:Y:S02]  /*2d20*/  UIADD3 UR10, UR6, 0x2, URZ ;  /* 0x00000002060a7890 */ /* 0x000fe4000fffe03f */
[----:B------:R-:W-:Y:S02]  /*2d30*/  UIADD3 UR8, UR4, 0x2, URZ ;  /* 0x0000000204087890 */ /* 0x000fe4000fffe03f */
[----:B------:R-:W-:Y:S02]  /*2d40*/  UIADD3 UR14, UR6, 0x4, URZ ;  /* 0x00000004060e7890 */ /* 0x000fe4000fffe03f */
[----:B------:R-:W-:-:S02]  /*2d50*/  UIADD3 UR12, UR4, 0x4, URZ ;  /* 0x00000004040c7890 */ /* 0x000fc4000fffe03f */
[----:B------:R-:W-:Y:S01]  /*2d60*/  HGMMA.64x64x16.F32.BF16 R24, gdesc[UR4], RZ, !UPT, gsb0 ;  /* 0x00e00000041879f0 */ /* 0x000fe2000c0018ff */
[----:B------:R-:W-:Y:S02]  /*2d70*/  UIADD3 UR18, UR6, 0x6, URZ ;  /* 0x0000000606127890 */ /* 0x000fe4000fffe03f */
[----:B------:R-:W-:Y:S01]  /*2d80*/  UIADD3 UR16, UR4, 0x6, URZ ;  /* 0x0000000604107890 */ /* 0x000fe2000fffe03f */
[----:B------:R-:W-:Y:S01]  /*2d90*/  UMOV UR19, 0x40000040 ;  /* 0x4000004000137882 */ /* 0x000fe20000000000 */
[----:B------:R-:W-:Y:S01]  /*2da0*/  UMOV UR17, 0x40000040 ;  /* 0x4000004000117882 */ /* 0x000fe20000000000 */
        /* <DEDUP_REMOVED lines=10> */
[----:B------:R-:W0:Y:S02]  /*2e50*/  SYNCS.PHASECHK.TRANS64.TRYWAIT P1, [UR37+0x38810], R0 ;  /* 0x03881000ff0075a7 */ /* 0x000e240008020165 */
[----:B0-----:R-:W-:Y:S05]  /*2e60*/  @!P1 BRA `(.L_x_206) ;  /* 0x000000d000a09947 */ /* 0x001fea0003800000 */
.L_x_335:
[----:B------:R-:W-:Y:S05]  /*2e70*/  @P0 BRA `(.L_x_207) ;  /* 0x0000000000040947 */ /* 0x000fea0003800000 */
[----:B------:R-:W-:Y:S01]  /*2e80*/  BPT.TRAP 0x1 ;  /* 0x000000040000795c */ /* 0x000fe20000300000 */
.L_x_207:
[----:B------:R3:W4:Y:S01]  /*2e90*/  SYNCS.PHASECHK.TRANS64.TRYWAIT P1, [R6+URZ+0x38850], R5 ;  /* 0x03885005060075a7 */ /* 0x000722000802017f */
[----:B------:R-:W-:Y:S05]  /*2ea0*/  @P0 BRA `(.L_x_208) ;  /* 0x0000000000040947 */ /* 0x000fea0003800000 */
[----:B------:R-:W-:Y:S01]  /*2eb0*/  BPT.TRAP 0x1 ;  /* 0x000000040000795c */ /* 0x000fe20000300000 */
.L_x_208:
[----:B----4-:R-:W-:Y:S05]  /*2ec0*/  @P1 BRA `(.L_x_209) ;  /* 0x0000000000081947 */ /* 0x010fea0003800000 */
[----:B------:R-:W4:Y:S02]  /*2ed0*/  SYNCS.PHASECHK.TRANS64.TRYWAIT P1, [R6+URZ+0x38850], R5 ;  /* 0x03885005060075a7 */ /* 0x000f24000802017f */
[----:B----4-:R-:W-:Y:S05]  /*2ee0*/  @!P1 BRA `(.L_x_210) ;  /* 0x000000d000989947 */ /* 0x010fea0003800000 */
.L_x_209:
[----:B------:R-:W-:Y:S01]  /*2ef0*/  UIADD3 UR4, UR37, 0x400, URZ ;  /* 0x0000040025047890 */ /* 0x000fe2000fffe03f */
[----:B------:R-:W-:Y:S01]  /*2f00*/  WARPGROUP.ARRIVE ;  /* 0x00000000000079c5 */ /* 0x000fe20000000000 */
[----:B------:R-:W-:-:S05]  /*2f10*/  UIADD3 UR5, UR37, 0x26400, URZ ;  /* 0x0002640025057890 */ /* 0x000fca000fffe03f */
[----:B0-----:R-:W0:Y:S01]  /*2f20*/  S2R R0, SR_TID.X ;  /* 0x0000000000007919 */ /* 0x001e220000002100 */
[----:B------:R-:W-:Y:S01]  /*2f30*/  USHF.R.U32.HI UR4, URZ, 0x4, UR4 ;  /* 0x000000043f047899 */ /* 0x000fe20008011604 */
[----:B-1234-:R-:W-:Y:S01]  /*2f40*/  IMAD R5, R153, -0x40, R152 ;  /* 0xffffffc099057824 */ /* 0x01efe200078e0298 */
[----:B------:R-:W-:Y:S01]  /*2f50*/  USHF.R.U32.HI UR5, URZ, 0x4, UR5 ;  /* 0x000000043f057899 */ /* 0x000fe20008011605 */
[----:B------:R-:W1:Y:S01]  /*2f60*/  S2R R57, SR_TID.X ;  /* 0x0000000000397919 */ /* 0x000e620000002100 */
[----:B------:R-:W-:Y:S02]  /*2f70*/  ULOP3.LUT UR4, UR4, 0x3fff, URZ, 0xc0, !UPT ;  /* 0x00003fff04047892 */ /* 0x000fe4000f8ec03f */
[----:B------:R-:W-:Y:S01]  /*2f80*/  ULOP3.LUT UR5, UR5, 0x3fff, URZ, 0xc0, !UPT ;  /* 0x00003fff05057892 */ /* 0x000fe2000f8ec03f */
[----:B------:R-:W-:Y:S01]  /*2f90*/  IADD3 R5, -R18, 0x40, R5 ;  /* 0x0000004012057810 */ /* 0x000fe20007ffe105 */
[----:B------:R-:W-:Y:S02]  /*2fa0*/  ULOP3.LUT UR4, UR4, 0x10000, URZ, 0xfc, !UPT ;  /* 0x0001000004047892 */ /* 0x000fe4000f8efc3f */
[----:B------:R-:W-:Y:S01]  /*2fb0*/  ULOP3.LUT UR6, UR5, 0x10000, URZ, 0xfc, !UPT ;  /* 0x0001000005067892 */ /* 0x000fe2000f8efc3f */
[C---:B------:R-:W-:Y:S01]  /*2fc0*/  ISETP.GT.AND P5, PT, R5.reuse, RZ, PT ;  /* 0x000000ff0500720c */ /* 0x040fe20003fa4270 */
[----:B------:R-:W-:Y:S01]  /*2fd0*/  ULEA UR5, UR36, UR4, 0xc ;  /* 0x0000000424057291 */ /* 0x000fe2000f8e603f */
[C---:B------:R-:W-:Y:S01]  /*2fe0*/  ISETP.GT.AND P4, PT, R5.reuse, 0x1, PT ;  /* 0x000000010500780c */ /* 0x040fe20003f84270 */
[----:B------:R-:W-:Y:S01]  /*2ff0*/  UMOV UR21, 0x40000040 ;  /* 0x4000004000157882 */ /* 0x000fe20000000000 */
[----:B------:R-:W-:Y:S01]  /*3000*/  UMOV UR23, 0x40000040 ;  /* 0x4000004000177882 */ /* 0x000fe20000000000 */
[----:B------:R-:W-:Y:S01]  /*3010*/  UIADD3 UR14, UR6, 0x800, URZ ;  /* 0x00000800060e7890 */ /* 0x000fe2000fffe03f */
[C---:B------:R-:W-:Y:S01]  /*3020*/  ISETP.GT.AND P3, PT, R5.reuse, 0x8, PT ;  /* 0x000000080500780c */ /* 0x040fe20003f64270 */
[----:B------:R-:W-:Y:S01]  /*3030*/  UMOV UR20, UR6 ;  /* 0x0000000600147c82 */ /* 0x000fe20008000000 */
[----:B------:R-:W-:Y:S01]  /*3040*/  UMOV UR22, UR5 ;  /* 0x0000000500167c82 */ /* 0x000fe20008000000 */
[----:B------:R-:W-:Y:S01]  /*3050*/  UIADD3 UR15, UR5, 0x800, URZ ;  /* 0x00000800050f7890 */ /* 0x000fe2000fffe03f */
[----:B------:R-:W-:Y:S01]  /*3060*/  HGMMA.64x64x16.F32.BF16 R24, gdesc[UR20], R24, gsb0 ;  /* 0x00e00000141879f0 */ /* 0x000fe20008001818 */
[----:B------:R-:W-:Y:S01]  /*3070*/  UIADD3 UR20, UR6, 0x2, URZ ;  /* 0x0000000206147890 */ /* 0x000fe2000fffe03f */
[C---:B------:R-:W-:Y:S01]  /*3080*/  ISETP.GT.AND P2, PT, R5.reuse, 0x9, PT ;  /* 0x000000090500780c */ /* 0x040fe20003f44270 */
[----:B------:R-:W-:Y:S01]  /*3090*/  UIADD3 UR22, UR5, 0x2, URZ ;  /* 0x0000000205167890 */ /* 0x000fe2000fffe03f */
[C---:B------:R-:W-:Y:S01]  /*30a0*/  ISETP.GT.AND P1, PT, R5.reuse, 0x10, PT ;  /* 0x000000100500780c */ /* 0x040fe20003f24270 */
[----:B------:R-:W-:Y:S01]  /*30b0*/  UMOV UR21, 0x40000040 ;  /* 0x4000004000157882 */ /* 0x000fe20000000000 */
[----:B------:R-:W-:Y:S01]  /*30c0*/  UMOV UR23, 0x40000040 ;  /* 0x4000004000177882 */ /* 0x000fe20000000000 */
[----:B------:R-:W-:-:S02]  /*30d0*/  ISETP.GT.AND P6, PT, R5, 0x11, PT ;  /* 0x000000110500780c */ /* 0x000fc40003fc4270 */
[----:B0-----:R-:W-:Y:S02]  /*30e0*/  SHF.R.U32.HI R0, RZ, 0x7, R0 ;  /* 0x00000007ff007819 */ /* 0x001fe40000011600 */
[----:B-1----:R-:W-:-:S04]  /*30f0*/  LOP3.LUT R57, R57, 0x7f, RZ, 0xc0, !PT ;  /* 0x0000007f39397812 */ /* 0x002fc800078ec0ff */
[----:B------:R-:W0:Y:S02]  /*3100*/  SHFL.IDX PT, R0, R0, RZ, 0x1f ;  /* 0x00001fff00007589 */ /* 0x000e2400000e0000 */
[----:B0-----:R-:W-:-:S13]  /*3110*/  R2UR UR7, R0 ;  /* 0x00000000000772ca */ /* 0x001fda00000e0000 */
[----:B------:R-:W-:-:S03]  /*3120*/  UISETP.GT.AND UP0, UPT, UR7, 0x7f, UPT ;  /* 0x0000007f0700788c */ /* 0x000fc6000bf04270 */
[----:B------:R-:W-:Y:S01]  /*3130*/  UMOV UR7, 0x4 ;  /* 0x0000000400077882 */ /* 0x000fe20000000000 */
[----:B------:R-:W-:Y:S02]  /*3140*/  USEL UR11, URZ, 0x2, !UP0 ;  /* 0x000000023f0b7887 */ /* 0x000fe4000c000000 */
[----:B------:R-:W-:Y:S02]  /*3150*/  USEL UR10, UR7, 0x2, UP0 ;  /* 0x00000002070a7887 */ /* 0x000fe40008000000 */
[----:B------:R-:W-:Y:S01]  /*3160*/  USEL UR7, UR7, 0x6, !UP0 ;  /* 0x0000000607077887 */ /* 0x000fe2000c000000 */
[----:B------:R-:W-:Y:S02]  /*3170*/  WARPGROUP.DEPBAR.LE gsb0, 0x0 ;  /* 0x00008000000079c5 */ /* 0x000fe40000010000 */
[----:B------:R-:W-:-:S06]  /*3180*/  WARPGROUP.ARRIVE ;  /* 0x00000000000079c5 */ /* 0x000fcc0000000000 */
[----:B------:R-:W-:Y:S01]  /*3190*/  HGMMA.64x64x16.F32.BF16 R24, gdesc[UR20], R24, gsb0 ;  /* 0x00e00000141879f0 */ /* 0x000fe20008001818 */
[----:B------:R-:W-:Y:S02]  /*31a0*/  UIADD3 UR20, UR6, 0x4, URZ ;  /* 0x0000000406147890 */ /* 0x000fe4000fffe03f */
[----:B------:R-:W-:Y:S01]  /*31b0*/  UIADD3 UR22, UR5, 0x4, URZ ;  /* 0x0000000405167890 */ /* 0x000fe2000fffe03f */
[----:B------:R-:W-:Y:S01]  /*31c0*/  UMOV UR21, 0x40000040 ;  /* 0x4000004000157882 */ /* 0x000fe20000000000 */
[----:B------:R-:W-:Y:S01]  /*31d0*/  UMOV UR23, 0x40000040 ;  /* 0x4000004000177882 */ /* 0x000fe20000000000 */
        /* <DEDUP_REMOVED lines=94> */
[----:B------:R-:W-:Y:S02]  /*37c0*/  UIADD3 UR20, UR11, UR14, URZ ;  /* 0x0000000e0b147290 */ /* 0x000fe4000fffe03f */
[----:B------:R-:W-:Y:S01]  /*37d0*/  UIADD3 UR22, UR11, UR15, URZ ;  /* 0x0000000f0b167290 */ /* 0x000fe2000fffe03f */
        /* <DEDUP_REMOVED lines=16> */
[----:B------:R-:W-:Y:S01]  /*38e0*/  UMOV UR14, 0x28 ;  /* 0x00000028000e7882 */ /* 0x000fe20000000000 */
[----:B------:R-:W-:Y:S01]  /*38f0*/  UMOV UR15, 0xa00 ;  /* 0x00000a00000f7882 */ /* 0x000fe20000000000 */
[----:B------:R-:W-:Y:S02]  /*3900*/  USEL UR14, UR14, 0x26, UP0 ;  /* 0x000000260e0e7887 */ /* 0x000fe40008000000 */
[----:B------:R-:W-:-:S02]  /*3910*/  USEL UR15, UR15, 0x980, UP0 ;  /* 0x000009800f0f7887 */ /* 0x000fc40008000000 */
[----:B------:R-:W-:Y:S02]  /*3920*/  ULOP3.LUT UR14, UR14, 0x6, URZ, 0xc0, !UPT ;  /* 0x000000060e0e7892 */ /* 0x000fe4000f8ec03f */
[----:B------:R-:W-:Y:S01]  /*3930*/  ULOP3.LUT UR15, UR15, 0xa00, URZ, 0xc0, !UPT ;  /* 0x00000a000f0f7892 */ /* 0x000fe2000f8ec03f */
[----:B------:R-:W-:Y:S02]  /*3940*/  WARPGROUP.DEPBAR.LE gsb0, 0x0 ;  /* 0x00008000000079c5 */ /* 0x000fe40000010000 */
[----:B------:R-:W-:-:S06]  /*3950*/  WARPGROUP.ARRIVE ;  /* 0x00000000000079c5 */ /* 0x000fcc0000000000 */
[----:B------:R-:W-:Y:S01]  /*3960*/  HGMMA.64x64x16.F32.BF16 R24, gdesc[UR20], R24, gsb0 ;  /* 0x00e00000141879f0 */ /* 0x000fe20008001818 */
[----:B------:R-:W-:Y:S02]  /*3970*/  UIADD3 UR20, UR14, UR15, UR6 ;  /* 0x0000000f0e147290 */ /* 0x000fe4000fffe006 */
[----:B------:R-:W-:Y:S01]  /*3980*/  UIADD3 UR22, UR14, UR15, UR5 ;  /* 0x0000000f0e167290 */ /* 0x000fe2000fffe005 */
[----:B------:R-:W-:Y:S01]  /*3990*/  UMOV UR21, 0x40000040 ;  /* 0x4000004000157882 */ /* 0x000fe20000000000 */
[----:B------:R-:W-:Y:S01]  /*39a0*/  UMOV UR23, 0x40000040 ;  /* 0x4000004000177882 */ /* 0x000fe20000000000 */
[----:B------:R-:W-:Y:S02]  /*39b0*/  UIADD3 UR14, UR6, 0xa00, URZ ;  /* 0x00000a00060e7890 */ /* 0x000fe4000fffe03f */
[----:B------:R-:W-:Y:S01]  /*39c0*/  UIADD3 UR15, UR5, 0xa00, URZ ;  /* 0x00000a00050f7890 */ /* 0x000fe2000fffe03f */
        /* <DEDUP_REMOVED lines=87> */
[----:B------:R-:W-:Y:S02]  /*3f40*/  UMOV UR10, 0x1000 ;  /* 0x00001000000a7882 */ /* 0x000fe40000000000 */
[----:B------:R-:W-:-:S04]  /*3f50*/  USEL UR10, UR10, 0xf80, UP0 ;  /* 0x00000f800a0a7887 */ /* 0x000fc80008000000 */
[----:B------:R-:W-:Y:S01]  /*3f60*/  ULOP3.LUT UR10, UR10, 0x1e00, URZ, 0xc0, !UPT ;  /* 0x00001e000a0a7892 */ /* 0x000fe2000f8ec03f */
        /* <DEDUP_REMOVED lines=9> */
[----:B------:R-:W-:-:S04]  /*4000*/  USEL UR7, UR7, 0x3e, UP0 ;  /* 0x0000003e07077887 */ /* 0x000fc80008000000 */
        /* <DEDUP_REMOVED lines=8> */
[----:B------:R-:W-:Y:S01]  /*4090*/  ULDC UR5, c[0x0][0xa80] ;  /* 0x0002a00000057ab9 */ /* 0x000fe20000000800 */
[----:B------:R-:W-:-:S04]  /*40a0*/  ULOP3.LUT UR7, UR44, 0x2000000, URZ, 0xfc, !UPT ;  /* 0x020000002c077892 */ /* 0x000fc8000f8efc3f */
[----:B------:R-:W-:-:S04]  /*40b0*/  ULEA UR10, UR36, UR7, 0xc ;  /* 0x00000007240a7291 */ /* 0x000fc8000f8e603f */
[----:B------:R-:W-:Y:S01]  /*40c0*/  UIADD3 UR14, UR10, 0x80, URZ ;  /* 0x000000800a0e7890 */ /* 0x000fe2000fffe03f */
        /* <DEDUP_REMOVED lines=33> */
[C---:B------:R-:W-:Y:S02]  /*42e0*/  ISETP.GT.AND P6, PT, R5.reuse, 0x29, PT ;  /* 0x000000290500780c */ /* 0x040fe40003fc4270 */
        /* <DEDUP_REMOVED lines=19> */
[----:B------:R-:W-:Y:S02]  /*4420*/  FMNMX.FTZ R7, R52, R7, !PT ;  /* 0x0000000734077209 */ /* 0x000fe40007810000 */
[----:B------:R-:W-:Y:S02]  /*4430*/  FSEL R46, R46, -INF , P1 ;  /* 0xff8000002e2e7808 */ /* 0x000fe40000800000 */
[----:B------:R-:W-:-:S02]  /*4440*/  FMNMX.FTZ R8, R72, R7, !PT ;  /* 0x0000000748087209 */ /* 0x000fc40007810000 */
[----:B------:R-:W-:Y:S02]  /*4450*/  FSEL R48, R47, -INF , P6 ;  /* 0xff8000002f307808 */ /* 0x000fe40003000000 */
[----:B------:R-:W-:Y:S01]  /*4460*/  FSEL R50, R50, -INF , P5 ;  /* 0xff80000032327808 */ /* 0x000fe20002800000 */
[----:B------:R-:W0:Y:S01]  /*4470*/  SHFL.BFLY PT, R5, R8, 0x2, 0x1f ;  /* 0x0c401f0008057f89 */ /* 0x000e2200000e0000 */
[----:B------:R-:W-:Y:S02]  /*4480*/  FSEL R54, R54, -INF , P3 ;  /* 0xff80000036367808 */ /* 0x000fe40001800000 */
[----:B------:R-:W-:Y:S02]  /*4490*/  FSEL R70, R55, -INF , P2 ;  /* 0xff80000037467808 */ /* 0x000fe40001000000 */
[----:B------:R-:W-:Y:S02]  /*44a0*/  ISETP.GE.AND P2, PT, R152, 0x41, PT ;  /* 0x000000419800780c */ /* 0x000fe40003f46270 */
[----:B0-----:R-:W-:-:S02]  /*44b0*/  FMNMX.FTZ R9, R8, R5, !PT ;  /* 0x0000000508097209 */ /* 0x001fc40007810000 */
[----:B------:R-:W-:-:S03]  /*44c0*/  FMNMX.FTZ R5, R26, R27, !PT ;  /* 0x0000001b1a057209 */ /* 0x000fc60007810000 */
[----:B------:R-:W0:Y:S01]  /*44d0*/  SHFL.BFLY PT, R0, R9, 0x1, 0x1f ;  /* 0x0c201f0009007f89 */ /* 0x000e2200000e0000 */
[----:B------:R-:W-:-:S04]  /*44e0*/  FMNMX.FTZ R5, R30, R5, !PT ;  /* 0x000000051e057209 */ /* 0x000fc80007810000 */
[----:B------:R-:W-:-:S04]  /*44f0*/  FMNMX.FTZ R5, R32, R5, !PT ;  /* 0x0000000520057209 */ /* 0x000fc80007810000 */
[----:B------:R-:W-:-:S04]  /*4500*/  FMNMX.FTZ R5, R34, R5, !PT ;  /* 0x0000000522057209 */ /* 0x000fc80007810000 */
[----:B------:R-:W-:-:S04]  /*4510*/  FMNMX.FTZ R5, R36, R5, !PT ;  /* 0x0000000524057209 */ /* 0x000fc80007810000 */
[----:B------:R-:W-:Y:S01]  /*4520*/  FMNMX.FTZ R7, R38, R5, !PT ;  /* 0x0000000526077209 */ /* 0x000fe20007810000 */
[----:B------:R-:W-:-:S03]  /*4530*/  IMAD.U32 R5, RZ, RZ, UR5 ;  /* 0x00000005ff057e24 */ /* 0x000fc6000f8e00ff */
[----:B------:R-:W-:Y:S02]  /*4540*/  FMNMX.FTZ R7, R40, R7, !PT ;  /* 0x0000000728077209 */ /* 0x000fe40007810000 */
[----:B0-----:R-:W-:Y:S02]  /*4550*/  FMNMX.FTZ R0, R9, R0, !PT ;  /* 0x0000000009007209 */ /* 0x001fe40007810000 */
[----:B------:R-:W-:Y:S02]  /*4560*/  FMNMX.FTZ R7, R42, R7, !PT ;  /* 0x000000072a077209 */ /* 0x000fe40007810000 */
[C---:B------:R-:W-:Y:S01]  /*4570*/  FSETP.NEU.FTZ.AND P1, PT, R0.reuse, -INF , PT ;  /* 0xff8000000000780b */ /* 0x040fe20003f3d000 */
[----:B------:R-:W-:Y:S01]  /*4580*/  FMUL.FTZ R8, R0, R5 ;  /* 0x0000000500087220 */ /* 0x000fe20000410000 */
[----:B------:R-:W-:-:S04]  /*4590*/  FMNMX.FTZ R7, R44, R7, !PT ;  /* 0x000000072c077209 */ /* 0x000fc80007810000 */
[----:B------:R-:W-:Y:S02]  /*45a0*/  FMNMX.FTZ R7, R46, R7, !PT ;  /* 0x000000072e077209 */ /* 0x000fe40007810000 */
[----:B------:R-:W-:Y:S02]  /*45b0*/  FSEL R29, R8, RZ, P1 ;  /* 0x000000ff081d7208 */ /* 0x000fe40000800000 */
[----:B------:R-:W-:-:S03]  /*45c0*/  FMNMX.FTZ R9, R48, R7, !PT ;  /* 0x0000000730097209 */ /* 0x000fc60007810000 */
[-CC-:B------:R-:W-:Y:S01]  /*45d0*/  FFMA.FTZ R10, R24, R5.reuse, -R29.reuse ;  /* 0x00000005180a7223 */ /* 0x180fe2000001081d */
[----:B------:R-:W-:Y:S01]  /*45e0*/  FSEL R24, R51, -INF , P4 ;  /* 0xff80000033187808 */ /* 0x000fe20002000000 */
[--C-:B------:R-:W-:Y:S01]  /*45f0*/  FFMA.FTZ R8, R25, R5, -R29.reuse ;  /* 0x0000000519087223 */ /* 0x100fe2000001081d */
[----:B------:R-:W-:Y:S01]  /*4600*/  FMNMX.FTZ R9, R50, R9, !PT ;  /* 0x0000000932097209 */ /* 0x000fe20007810000 */
[----:B------:R0:W-:Y:S01]  /*4610*/  MUFU.EX2 R7, R10 ;  /* 0x0000000a00077308 */ /* 0x0001e20000000800 */
[-CC-:B------:R-:W-:Y:S01]  /*4620*/  FFMA.FTZ R11, R12, R5.reuse, -R29.reuse ;  /* 0x000000050c0b7223 */ /* 0x180fe2000001081d */
[--C-:B------:R-:W-:Y:S01]  /*4630*/  FFMA.FTZ R12, R14, R5, -R29.reuse ;  /* 0x000000050e0c7223 */ /* 0x100fe2000001081d */
[----:B------:R-:W-:Y:S01]  /*4640*/  FMNMX.FTZ R9, R24, R9, !PT ;  /* 0x0000000918097209 */ /* 0x000fe20007810000 */
[-CC-:B------:R-:W-:Y:S01]  /*4650*/  FFMA.FTZ R13, R20, R5.reuse, -R29.reuse ;  /* 0x00000005140d7223 */ /* 0x180fe2000001081d */
[-CC-:B------:R-:W-:Y:S01]  /*4660*/  FFMA.FTZ R14, R56, R5.reuse, -R29.reuse ;  /* 0x00000005380e7223 */ /* 0x180fe2000001081d */
[--C-:B------:R-:W-:Y:S01]  /*4670*/  FFMA.FTZ R28, R28, R5, -R29.reuse ;  /* 0x000000051c1c7223 */ /* 0x100fe2000001081d */
[----:B------:R-:W-:Y:S01]  /*4680*/  FMNMX.FTZ R9, R54, R9, !PT ;  /* 0x0000000936097209 */ /* 0x000fe20007810000 */
[-CC-:B------:R-:W-:Y:S01]  /*4690*/  FFMA.FTZ R20, R60, R5.reuse, -R29.reuse ;  /* 0x000000053c147223 */ /* 0x180fe2000001081d */
[-CC-:B0-----:R-:W-:Y:S01]  /*46a0*/  FFMA.FTZ R10, R4, R5.reuse, -R29.reuse ;  /* 0x00000005040a7223 */ /* 0x181fe2000001081d */
[--C-:B------:R-:W-:Y:S01]  /*46b0*/  FFMA.FTZ R21, R62, R5, -R29.reuse ;  /* 0x000000053e157223 */ /* 0x100fe2000001081d */
[----:B------:R-:W-:Y:S01]  /*46c0*/  FMNMX.FTZ R15, R70, R9, !PT ;  /* 0x00000009460f7209 */ /* 0x000fe20007810000 */
[-CC-:B------:R-:W-:Y:S01]  /*46d0*/  FFMA.FTZ R154, R64, R5.reuse, -R29.reuse ;  /* 0x00000005409a7223 */ /* 0x180fe2000001081d */
[-CC-:B------:R-:W-:Y:S01]  /*46e0*/  FFMA.FTZ R155, R66, R5.reuse, -R29.reuse ;  /* 0x00000005429b7223 */ /* 0x180fe2000001081d */
[-CC-:B------:R-:W-:Y:S01]  /*46f0*/  FFMA.FTZ R172, R68, R5.reuse, -R29.reuse ;  /* 0x0000000544ac7223 */ /* 0x180fe2000001081d */
[-CC-:B------:R-:W-:Y:S01]  /*4700*/  FFMA.FTZ R173, R52, R5.reuse, -R29.reuse ;  /* 0x0000000534ad7223 */ /* 0x180fe2000001081d */
[----:B------:R-:W0:Y:S01]  /*4710*/  SHFL.BFLY PT, R4, R15, 0x2, 0x1f ;  /* 0x0c401f000f047f89 */ /* 0x000e2200000e0000 */
[--C-:B------:R-:W-:Y:S01]  /*4720*/  FFMA.FTZ R174, R72, R5, -R29.reuse ;  /* 0x0000000548ae7223 */ /* 0x100fe2000001081d */
[----:B------:R-:W1:Y:S08]  /*4730*/  MUFU.EX2 R8, R8 ;  /* 0x0000000800087308 */ /* 0x000e700000000800 */
[----:B------:R-:W-:Y:S08]  /*4740*/  MUFU.EX2 R9, R28 ;  /* 0x0000001c00097308 */ /* 0x000ff00000000800 */
[----:B------:R-:W2:Y:S01]  /*4750*/  MUFU.EX2 R10, R10 ;  /* 0x0000000a000a7308 */ /* 0x000ea20000000800 */
[----:B-1----:R-:W-:Y:S01]  /*4760*/  F2FP.BF16.F32.PACK_AB R156, R8, R7 ;  /* 0x00000007089c723e */ /* 0x002fe200000010ff */
[----:B------:R-:W-:Y:S01]  /*4770*/  FADD.FTZ R8, R7, R8 ;  /* 0x0000000807087221 */ /* 0x000fe20000010000 */
[----:B0-----:R-:W-:Y:S01]  /*4780*/  FMNMX.FTZ R25, R15, R4, !PT ;  /* 0x000000040f197209 */ /* 0x001fe20007810000 */
[----:B------:R-:W-:-:S04]  /*4790*/  FFMA.FTZ R15, R58, R5, -R29 ;  /* 0x000000053a0f7223 */ /* 0x000fc8000001081d */
[----:B------:R-:W-:Y:S01]  /*47a0*/  MUFU.EX2 R11, R11 ;  /* 0x0000000b000b7308 */ /* 0x000fe20000000800 */
[----:B------:R-:W0:Y:S07]  /*47b0*/  SHFL.BFLY PT, R4, R25, 0x1, 0x1f ;  /* 0x0c201f0019047f89 */ /* 0x000e2e00000e0000 */
[----:B------:R-:W1:Y:S01]  /*47c0*/  MUFU.EX2 R12, R12 ;  /* 0x0000000c000c7308 */ /* 0x000e620000000800 */
[----:B--2---:R-:W-:Y:S01]  /*47d0*/  F2FP.BF16.F32.PACK_AB R158, R10, R9 ;  /* 0x000000090a9e723e */ /* 0x004fe200000010ff */
[----:B------:R-:W-:-:S04]  /*47e0*/  FADD.FTZ R9, R9, R8 ;  /* 0x0000000809097221 */ /* 0x000fc80000010000 */
[----:B------:R-:W-:Y:S02]  /*47f0*/  FADD.FTZ R10, R10, R9 ;  /* 0x000000090a0a7221 */ /* 0x000fe40000010000 */
[----:B------:R-:W-:Y:S08]  /*4800*/  MUFU.EX2 R13, R13 ;  /* 0x0000000d000d7308 */ /* 0x000ff00000000800 */
[----:B------:R-:W2:Y:S01]  /*4810*/  MUFU.EX2 R14, R14 ;  /* 0x0000000e000e7308 */ /* 0x000ea20000000800 */
[----:B-1----:R-:W-:Y:S01]  /*4820*/  F2FP.BF16.F32.PACK_AB R160, R12, R11 ;  /* 0x0000000b0ca0723e */ /* 0x002fe200000010ff */
[----:B------:R-:W-:Y:S01]  /*4830*/  FADD.FTZ R11, R11, R10 ;  /* 0x0000000a0b0b7221 */ /* 0x000fe20000010000 */
[----:B0-----:R-:W-:-:S03]  /*4840*/  FMNMX.FTZ R4, R25, R4, !PT ;  /* 0x0000000419047209 */ /* 0x001fc60007810000 */
[----:B------:R-:W-:Y:S01]  /*4850*/  FADD.FTZ R12, R12, R11 ;  /* 0x0000000b0c0c7221 */ /* 0x000fe20000010000 */
[C---:B------:R-:W-:Y:S01]  /*4860*/  FSETP.NEU.FTZ.AND P1, PT, R4.reuse, -INF , PT ;  /* 0xff8000000400780b */ /* 0x040fe20003f3d000 */
[-C--:B------:R-:W-:Y:S01]  /*4870*/  FMUL.FTZ R25, R4, R5.reuse ;  /* 0x0000000504197220 */ /* 0x080fe20000410000 */
[----:B------:R-:W-:Y:S04]  /*4880*/  MUFU.EX2 R15, R15 ;  /* 0x0000000f000f7308 */ /* 0x000fe80000000800 */
[----:B------:R-:W-:Y:S02]  /*4890*/  FSEL R25, R25, RZ, P1 ;  /* 0x000000ff19197208 */ /* 0x000fe40000800000 */
[----:B------:R-:W-:Y:S02]  /*48a0*/  ISETP.NE.AND P1, PT, R57, RZ, PT ;  /* 0x000000ff3900720c */ /* 0x000fe40003f25270 */
[----:B------:R-:W0:Y:S01]  /*48b0*/  MUFU.EX2 R20, R20 ;  /* 0x0000001400147308 */ /* 0x000e220000000800 */
[-CC-:B------:R-:W-:Y:S01]  /*48c0*/  FFMA.FTZ R196, R24, R5.reuse, -R25.reuse ;  /* 0x0000000518c47223 */ /* 0x180fe20000010819 */
        /* <DEDUP_REMOVED lines=8> */
[----:B------:R-:W-:Y:S01]  /*4950*/  FFMA.FTZ R183, R42, R5, -R25 ;  /* 0x000000052ab77223 */ /* 0x000fe20000010819 */
[----:B------:R-:W-:-:S02]  /*4960*/  @!P1 VIADD R24, R6, 0x38840 ;  /* 0x0003884006189836 */ /* 0x000fc40000000000 */
[-CC-:B------:R-:W-:Y:S01]  /*4970*/  FFMA.FTZ R192, R44, R5.reuse, -R25.reuse ;  /* 0x000000052cc07223 */ /* 0x180fe20000010819 */
[-CC-:B------:R-:W-:Y:S01]  /*4980*/  FFMA.FTZ R191, R46, R5.reuse, -R25.reuse ;  /* 0x000000052ebf7223 */ /* 0x180fe20000010819 */
[-CC-:B------:R-:W-:Y:S01]  /*4990*/  FFMA.FTZ R194, R48, R5.reuse, -R25.reuse ;  /* 0x0000000530c27223 */ /* 0x180fe20000010819 */
[-CC-:B------:R-:W-:Y:S01]  /*49a0*/  FFMA.FTZ R193, R50, R5.reuse, -R25.reuse ;  /* 0x0000000532c17223 */ /* 0x180fe20000010819 */
[----:B------:R-:W-:Y:S01]  /*49b0*/  @!P1 PRMT R24, RZ, 0x654, R24 ;  /* 0x00000654ff189816 */ /* 0x000fe20000000018 */
[-CC-:B------:R-:W-:Y:S01]  /*49c0*/  FFMA.FTZ R195, R54, R5.reuse, -R25.reuse ;  /* 0x0000000536c37223 */ /* 0x180fe20000010819 */
[----:B------:R-:W-:Y:S01]  /*49d0*/  FFMA.FTZ R198, R70, R5, -R25 ;  /* 0x0000000546c67223 */ /* 0x000fe20000010819 */
[----:B------:R-:W-:Y:S01]  /*49e0*/  MUFU.EX2 R175, R175 ;  /* 0x000000af00af7308 */ /* 0x000fe20000000800 */
[----:B------:R1:W-:Y:S01]  /*49f0*/  @!P1 SYNCS.ARRIVE.TRANS64.RED.A1T0 RZ, [R24+URZ], RZ ;  /* 0x000000ff18ff99a7 */ /* 0x0003e2000810043f */
[----:B--2---:R-:W-:Y:S01]  /*4a00*/  F2FP.BF16.F32.PACK_AB R162, R14, R13 ;  /* 0x0000000d0ea2723e */ /* 0x004fe200000010ff */
[----:B------:R-:W-:Y:S01]  /*4a10*/  FADD.FTZ R13, R13, R12 ;  /* 0x0000000c0d0d7221 */ /* 0x000fe20000010000 */
[----:B0-----:R-:W-:Y:S01]  /*4a20*/  F2FP.BF16.F32.PACK_AB R164, R20, R15 ;  /* 0x0000000f14a4723e */ /* 0x001fe200000010ff */
[----:B------:R-:W-:-:S02]  /*4a30*/  @!P1 VIADD R6, R6, 0x38860 ;  /* 0x0003886006069836 */ /* 0x000fc40000000000 */
[----:B------:R-:W-:Y:S01]  /*4a40*/  FADD.FTZ R14, R14, R13 ;  /* 0x0000000d0e0e7221 */ /* 0x000fe20000010000 */
[----:B------:R-:W0:Y:S02]  /*4a50*/  MUFU.EX2 R176, R176 ;  /* 0x000000b000b07308 */ /* 0x000e240000000800 */
[----:B------:R-:W-:Y:S01]  /*4a60*/  @!P1 PRMT R6, RZ, 0x654, R6 ;  /* 0x00000654ff069816 */ /* 0x000fe20000000006 */
[----:B------:R-:W-:-:S04]  /*4a70*/  FADD.FTZ R15, R15, R14 ;  /* 0x0000000e0f0f7221 */ /* 0x000fc80000010000 */
[----:B------:R-:W-:Y:S01]  /*4a80*/  FADD.FTZ R20, R20, R15 ;  /* 0x0000000f14147221 */ /* 0x000fe20000010000 */
[----:B------:R-:W-:Y:S08]  /*4a90*/  MUFU.EX2 R177, R177 ;  /* 0x000000b100b17308 */ /* 0x000ff00000000800 */
[----:B------:R-:W2:Y:S01]  /*4aa0*/  MUFU.EX2 R178, R178 ;  /* 0x000000b200b27308 */ /* 0x000ea20000000800 */
[----:B0-----:R-:W-:Y:S01]  /*4ab0*/  F2FP.BF16.F32.PACK_AB R157, R176, R175 ;  /* 0x000000afb09d723e */ /* 0x001fe200000010ff */
[----:B------:R-:W-:-:S06]  /*4ac0*/  FADD.FTZ R176, R175, R176 ;  /* 0x000000b0afb07221 */ /* 0x000fcc0000010000 */
[----:B------:R-:W-:Y:S08]  /*4ad0*/  MUFU.EX2 R179, R179 ;  /* 0x000000b300b37308 */ /* 0x000ff00000000800 */
[----:B------:R-:W0:Y:S01]  /*4ae0*/  MUFU.EX2 R180, R180 ;  /* 0x000000b400b47308 */ /* 0x000e220000000800 */
[----:B--2---:R-:W-:Y:S01]  /*4af0*/  F2FP.BF16.F32.PACK_AB R159, R178, R177 ;  /* 0x000000b1b29f723e */ /* 0x004fe200000010ff */
[----:B------:R-:W-:Y:S01]  /*4b00*/  BAR.SYNC.DEFER_BLOCKING 0xf, 0x100 ;  /* 0x03c4000000007b1d */ /* 0x000fe20000010000 */
[----:B------:R-:W-:-:S04]  /*4b10*/  FADD.FTZ R177, R177, R176 ;  /* 0x000000b0b1b17221 */ /* 0x000fc80000010000 */
[----:B------:R-:W-:Y:S01]  /*4b20*/  FADD.FTZ R178, R178, R177 ;  /* 0x000000b1b2b27221 */ /* 0x000fe20000010000 */
[----:B------:R-:W-:Y:S08]  /*4b30*/  MUFU.EX2 R181, R181 ;  /* 0x000000b500b57308 */ /* 0x000ff00000000800 */
[----:B------:R-:W2:Y:S01]  /*4b40*/  MUFU.EX2 R182, R182 ;  /* 0x000000b600b67308 */ /* 0x000ea20000000800 */
[----:B0-----:R-:W-:Y:S01]  /*4b50*/  F2FP.BF16.F32.PACK_AB R161, R180, R179 ;  /* 0x000000b3b4a1723e */ /* 0x001fe200000010ff */
[----:B------:R-:W-:-:S04]  /*4b60*/  FADD.FTZ R179, R179, R178 ;  /* 0x000000b2b3b37221 */ /* 0x000fc80000010000 */
[----:B------:R-:W-:Y:S02]  /*4b70*/  FADD.FTZ R180, R180, R179 ;  /* 0x000000b3b4b47221 */ /* 0x000fe40000010000 */
[----:B------:R-:W-:Y:S01]  /*4b80*/  MUFU.EX2 R21, R21 ;  /* 0x0000001500157308 */ /* 0x000fe20000000800 */
[----:B------:R0:W-:Y:S07]  /*4b90*/  STSM.16.M88.4 [R23+0x36400], R156 ;  /* 0x0364009c17007844 */ /* 0x0001ee0000000200 */
[----:B------:R-:W3:Y:S01]  /*4ba0*/  MUFU.EX2 R154, R154 ;  /* 0x0000009a009a7308 */ /* 0x000ee20000000800 */
[----:B--2---:R-:W-:Y:S01]  /*4bb0*/  F2FP.BF16.F32.PACK_AB R163, R182, R181 ;  /* 0x000000b5b6a3723e */ /* 0x004fe200000010ff */
[----:B------:R-:W-:-:S04]  /*4bc0*/  FADD.FTZ R181, R181, R180 ;  /* 0x000000b4b5b57221 */ /* 0x000fc80000010000 */
[----:B------:R0:W-:Y:S01]  /*4bd0*/  STSM.16.M88.4 [R22], R160 ;  /* 0x000000a016007844 */ /* 0x0001e20000000200 */
[----:B------:R-:W-:Y:S01]  /*4be0*/  FADD.FTZ R182, R182, R181 ;  /* 0x000000b5b6b67221 */ /* 0x000fe20000010000 */
[----:B------:R-:W-:Y:S08]  /*4bf0*/  MUFU.EX2 R183, R183 ;  /* 0x000000b700b77308 */ /* 0x000ff00000000800 */
[----:B------:R-:W2:Y:S01]  /*4c00*/  MUFU.EX2 R192, R192 ;  /* 0x000000c000c07308 */ /* 0x000ea20000000800 */
[----:B---3--:R-:W-:Y:S01]  /*4c10*/  F2FP.BF16.F32.PACK_AB R166, R154, R21 ;  /* 0x000000159aa6723e */ /* 0x008fe200000010ff */
[----:B------:R-:W-:-:S04]  /*4c20*/  FADD.FTZ R21, R21, R20 ;  /* 0x0000001415157221 */ /* 0x000fc80000010000 */
[----:B------:R-:W-:Y:S02]  /*4c30*/  FADD.FTZ R154, R154, R21 ;  /* 0x000000159a9a7221 */ /* 0x000fe40000010000 */
[----:B------:R-:W-:Y:S08]  /*4c40*/  MUFU.EX2 R191, R191 ;  /* 0x000000bf00bf7308 */ /* 0x000ff00000000800 */
[----:B------:R-:W3:Y:S01]  /*4c50*/  MUFU.EX2 R194, R194 ;  /* 0x000000c200c27308 */ /* 0x000ee20000000800 */
[----:B--2---:R-:W-:Y:S01]  /*4c60*/  F2FP.BF16.F32.PACK_AB R165, R192, R183 ;  /* 0x000000b7c0a5723e */ /* 0x004fe200000010ff */
[----:B------:R-:W-:-:S04]  /*4c70*/  FADD.FTZ R183, R183, R182 ;  /* 0x000000b6b7b77221 */ /* 0x000fc80000010000 */
[----:B------:R-:W-:Y:S02]  /*4c80*/  FADD.FTZ R192, R192, R183 ;  /* 0x000000b7c0c07221 */ /* 0x000fe40000010000 */
[----:B------:R-:W-:Y:S08]  /*4c90*/  MUFU.EX2 R155, R155 ;  /* 0x0000009b009b7308 */ /* 0x000ff00000000800 */
[----:B------:R-:W2:Y:S01]  /*4ca0*/  MUFU.EX2 R172, R172 ;  /* 0x000000ac00ac7308 */ /* 0x000ea20000000800 */
[----:B---3--:R-:W-:Y:S01]  /*4cb0*/  F2FP.BF16.F32.PACK_AB R167, R194, R191 ;  /* 0x000000bfc2a7723e */ /* 0x008fe200000010ff */
[----:B------:R-:W-:-:S04]  /*4cc0*/  FADD.FTZ R191, R191, R192 ;  /* 0x000000c0bfbf7221 */ /* 0x000fc80000010000 */
[----:B------:R0:W-:Y:S01]  /*4cd0*/  STSM.16.M88.4 [R185], R164 ;  /* 0x000000a4b9007844 */ /* 0x0001e20000000200 */
[----:B------:R-:W-:Y:S01]  /*4ce0*/  FADD.FTZ R194, R194, R191 ;  /* 0x000000bfc2c27221 */ /* 0x000fe20000010000 */
        /* <DEDUP_REMOVED lines=8> */
[----:B------:R-:W-:-:S06]  /*4d70*/  FADD.FTZ R173, R173, R172 ;  /* 0x000000acadad7221 */ /* 0x000fcc0000010000 */
[----:B------:R-:W3:Y:S08]  /*4d80*/  MUFU.EX2 R195, R195 ;  /* 0x000000c300c37308 */ /* 0x000ef00000000800 */
[----:B------:R-:W4:Y:S01]  /*4d90*/  MUFU.EX2 R198, R198 ;  /* 0x000000c600c67308 */ /* 0x000f220000000800 */
[----:B--2---:R-:W-:Y:S01]  /*4da0*/  F2FP.BF16.F32.PACK_AB R169, R196, R193 ;  /* 0x000000c1c4a9723e */ /* 0x004fe200000010ff */
[----:B------:R-:W-:-:S04]  /*4db0*/  FADD.FTZ R193, R193, R194 ;  /* 0x000000c2c1c17221 */ /* 0x000fc80000010000 */
[----:B------:R-:W-:-:S04]  /*4dc0*/  FADD.FTZ R196, R196, R193 ;  /* 0x000000c1c4c47221 */ /* 0x000fc80000010000 */
[----:B---3--:R-:W-:Y:S01]  /*4dd0*/  FADD.FTZ R7, R195, R196 ;  /* 0x000000c4c3077221 */ /* 0x008fe20000010000 */
[----:B----4-:R-:W-:-:S03]  /*4de0*/  F2FP.BF16.F32.PACK_AB R171, R198, R195 ;  /* 0x000000c3c6ab723e */ /* 0x010fc600000010ff */
[----:B------:R-:W-:Y:S02]  /*4df0*/  FADD.FTZ R7, R198, R7 ;  /* 0x00000007c6077221 */ /* 0x000fe40000010000 */
[----:B------:R0:W-:Y:S01]  /*4e00*/  STSM.16.M88.4 [R184], R168 ;  /* 0x000000a8b8007844 */ /* 0x0001e20000000200 */
[----:B-1----:R-:W-:-:S06]  /*4e10*/  WARPGROUP.ARRIVE ;  /* 0x00000000000079c5 */ /* 0x002fcc0000000000 */
[----:B------:R-:W-:Y:S01]  /*4e20*/  HGMMA.64x256x16.F32.BF16 R24, R156, gdesc[UR8].tnspB, RZ, !UPT, gsb0 ;  /* 0x43e000089c187df0 */ /* 0x000fe2000c0018ff */
[----:B------:R-:W-:Y:S02]  /*4e30*/  UMOV UR11, 0x40000040 ;  /* 0x40000040000b7882 */ /* 0x000fe40000000000 */
[----:B------:R-:W-:Y:S02]  /*4e40*/  WARPGROUP.DEPBAR.LE gsb0, 0x0 ;  /* 0x00008000000079c5 */ /* 0x000fe40000010000 */
[----:B------:R-:W-:-:S15]  /*4e50*/  WARPGROUP.ARRIVE ;  /* 0x00000000000079c5 */ /* 0x000fde0000000000 */
[----:B------:R-:W-:-:S08]  /*4e60*/  NOP ;  /* 0x0000000000007918 */ /* 0x000fd00000000000 */
[----:B------:R-:W-:Y:S01]  /*4e70*/  HGMMA.64x256x16.F32.BF16 R24, R160, gdesc[UR12].tnspB, R24, gsb0 ;  /* 0x43e0000ca0187df0 */ /* 0x000fe20008001818 */
[----:B------:R-:W-:Y:S01]  /*4e80*/  UIADD3 UR14, UR10, 0x100, URZ ;  /* 0x000001000a0e7890 */ /* 0x000fe2000fffe03f */
[----:B------:R-:W-:Y:S01]  /*4e90*/  UMOV UR15, 0x40000040 ;  /* 0x40000040000f7882 */ /* 0x000fe20000000000 */
[----:B------:R-:W-:Y:S01]  /*4ea0*/  UIADD3 UR10, UR10, 0x180, URZ ;  /* 0x000001800a0a7890 */ /* 0x000fe2000fffe03f */
[----:B------:R-:W-:Y:S02]  /*4eb0*/  WARPGROUP.DEPBAR.LE gsb0, 0x0 ;  /* 0x00008000000079c5 */ /* 0x000fe40000010000 */
[----:B------:R-:W-:-:S15]  /*4ec0*/  WARPGROUP.ARRIVE ;  /* 0x00000000000079c5 */ /* 0x000fde0000000000 */
[----:B------:R-:W-:-:S07]  /*4ed0*/  NOP ;  /* 0x0000000000007918 */ /* 0x000fce0000000000 */
[----:B------:R-:W-:Y:S03]  /*4ee0*/  HGMMA.64x256x16.F32.BF16 R24, R164, gdesc[UR12].tnspB, R24, gsb0 ;  /* 0x43e0000ca4187df0 */ /* 0x000fe60008001818 */
        /* <DEDUP_REMOVED lines=13> */
[----:B------:R1:W-:Y:S02]  /*4fc0*/  @!P1 SYNCS.ARRIVE.TRANS64.RED.A1T0 RZ, [R6+URZ], RZ ;  /* 0x000000ff06ff99a7 */ /* 0x0003e4000810043f */
[----:B-1----:R-:W-:Y:S01]  /*4fd0*/  FADD.FTZ R6, R174, R173 ;  /* 0x000000adae067221 */ /* 0x002fe20000010000 */
[----:B0-----:R-:W-:Y:S06]  /*4fe0*/  @!P2 BRA `(.L_x_211) ;  /* 0x000000280078a947 */ /* 0x001fec0003800000 */
[----:B------:R-:W-:Y:S01]  /*4ff0*/  VIADD R8, R153, 0xfffffffe ;  /* 0xfffffffe99087836 */ /* 0x000fe20000000000 */
[----:B------:R-:W-:Y:S01]  /*5000*/  UMOV UR24, UR36 ;  /* 0x0000002400187c82 */ /* 0x000fe20008000000 */
[----:B------:R-:W-:Y:S02]  /*5010*/  IMAD.MOV.U32 R191, RZ, RZ, R4 ;  /* 0x000000ffffbf7224 */ /* 0x000fe400078e0004 */
[----:B------:R-:W-:-:S07]  /*5020*/  IMAD.MOV.U32 R9, RZ, RZ, R0 ;  /* 0x000000ffff097224 */ /* 0x000fce00078e0000 */
.L_x_220:
[----:B------:R-:W-:Y:S01]  /*5030*/  UIADD3 UR36, UR24, 0x1, URZ ;  /* 0x0000000118247890 */ /* 0x000fe2000fffe03f */
[C---:B------:R-:W-:Y:S01]  /*5040*/  ISETP.GT.AND P2, PT, R8.reuse, RZ, PT ;  /* 0x000000ff0800720c */ /* 0x040fe20003f44270 */
[----:B------:R-:W-:Y:S02]  /*5050*/  VIADD R8, R8, 0xffffffff ;  /* 0xffffffff08087836 */ /* 0x000fe40000000000 */
[----:B------:R-:W-:-:S04]  /*5060*/  UISETP.NE.AND UP0, UPT, UR36, 0x2, UPT ;  /* 0x000000022400788c */ /* 0x000fc8000bf05270 */
[----:B------:R-:W-:Y:S02]  /*5070*/  USEL UR5, URZ, 0x1, UP0 ;  /* 0x000000013f057887 */ /* 0x000fe40008000000 */
[----:B------:R-:W-:-:S04]  /*5080*/  USEL UR36, UR36, URZ, UP0 ;  /* 0x0000003f24247287 */ /* 0x000fc80008000000 */
[----:B------:R-:W-:Y:S01]  /*5090*/  LOP3.LUT R2, R2, UR5, RZ, 0x3c, !PT ;  /* 0x0000000502027c12 */ /* 0x000fe2000f8e3cff */
[----:B-1----:R-:W-:Y:S07]  /*50a0*/  @P0 BRA `(.L_x_212) ;  /* 0x0000000000040947 */ /* 0x002fee0003800000 */
[----:B------:R-:W-:Y:S01]  /*50b0*/  BPT.TRAP 0x1 ;  /* 0x000000040000795c */ /* 0x000fe20000300000 */
.L_x_212:
[----:B------:R-:W-:Y:S01]  /*50c0*/  ULEA UR5, UR36, UR37, 0x3 ;  /* 0x0000002524057291 */ /* 0x000fe2000f8e183f */
[----:B------:R-:W-:-:S08]  /*50d0*/  SHF.L.U32 R0, R2, 0x1f, RZ ;  /* 0x0000001f02007819 */ /* 0x000fd000000006ff */
[----:B------:R0:W1:Y:S01]  /*50e0*/  SYNCS.PHASECHK.TRANS64.TRYWAIT P3, [UR5+0x38830], R0 ;  /* 0x03883000ff0075a7 */ /* 0x0000620008060145 */
[----:B------:R-:W-:Y:S05]  /*50f0*/  @P0 BRA `(.L_x_213) ;  /* 0x0000000000040947 */ /* 0x000fea0003800000 */
[----:B------:R-:W-:Y:S01]  /*5100*/  BPT.TRAP 0x1 ;  /* 0x000000040000795c */ /* 0x000fe20000300000 */
.L_x_213:
[----:B-1----:R-:W-:Y:S05]  /*5110*/  @P3 BRA `(.L_x_214) ;  /* 0x0000000000083947 */ /* 0x002fea0003800000 */
[----:B------:R-:W1:Y:S02]  /*5120*/  SYNCS.PHASECHK.TRANS64.TRYWAIT P3, [UR5+0x38830], R0 ;  /* 0x03883000ff0075a7 */ /* 0x000e640008060145 */
[----:B-1----:R-:W-:Y:S05]  /*5130*/  @!P3 BRA `(.L_x_215) ;  /* 0x000000b00018b947 */ /* 0x002fea0003800000 */
.L_x_214:
        /* <DEDUP_REMOVED lines=26> */
[----:B------:R-:W-:Y:S05]  /*52e0*/  @P0 BRA `(.L_x_216) ;  /* 0x0000000000040947 */ /* 0x000fea0003800000 */
[----:B------:R-:W-:Y:S01]  /*52f0*/  BPT.TRAP 0x1 ;  /* 0x000000040000795c */ /* 0x000fe20000300000 */
.L_x_216:
[----:B------:R2:W3:Y:S01]  /*5300*/  SYNCS.PHASECHK.TRANS64.TRYWAIT P3, [UR5+0x38850], R0 ;  /* 0x03885000ff0075a7 */ /* 0x0004e20008060145 */
[----:B------:R-:W-:Y:S05]  /*5310*/  @P0 BRA `(.L_x_217) ;  /* 0x0000000000040947 */ /* 0x000fea0003800000 */
[----:B------:R-:W-:Y:S01]  /*5320*/  BPT.TRAP 0x1 ;  /* 0x000000040000795c */ /* 0x000fe20000300000 */
.L_x_217:
[----:B---3--:R-:W-:Y:S05]  /*5330*/  @P3 BRA `(.L_x_218) ;  /* 0x0000000000083947 */ /* 0x008fea0003800000 */
[----:B------:R-:W3:Y:S02]  /*5340*/  SYNCS.PHASECHK.TRANS64.TRYWAIT P3, [UR5+0x38850], R0 ;  /* 0x03885000ff0075a7 */ /* 0x000ee40008060145 */
[----:B---3--:R-:W-:Y:S05]  /*5350*/  @!P3 BRA `(.L_x_219) ;  /* 0x000000ac00a8b947 */ /* 0x008fea0003800000 */
.L_x_218:
[----:B------:R-:W-:Y:S01]  /*5360*/  UIADD3 UR10, UR37, 0x26400, URZ ;  /* 0x00026400250a7890 */ /* 0x000fe2000fffe03f */
[----:B------:R-:W-:Y:S01]  /*5370*/  WARPGROUP.ARRIVE ;  /* 0x00000000000079c5 */ /* 0x000fe20000000000 */
[----:B------:R-:W-:-:S05]  /*5380*/  UIADD3 UR14, UR6, 0x200, URZ ;  /* 0x00000200060e7890 */ /* 0x000fca000fffe03f */
[----:B------:R-:W3:Y:S01]  /*5390*/  S2R R4, SR_TID.X ;  /* 0x0000000000047919 */ /* 0x000ee20000002100 */
[----:B------:R-:W-:Y:S02]  /*53a0*/  USHF.R.U32.HI UR10, URZ, 0x4, UR10 ;  /* 0x000000043f0a7899 */ /* 0x000fe4000801160a */
[----:B------:R-:W-:Y:S02]  /*53b0*/  UIADD3 UR11, UR6, 0x202, URZ ;  /* 0x00000202060b7890 */ /* 0x000fe4000fffe03f */
[----:B------:R-:W-:Y:S02]  /*53c0*/  ULOP3.LUT UR15, UR10, 0x3fff, URZ, 0xc0, !UPT ;  /* 0x00003fff0a0f7892 */ /* 0x000fe4000f8ec03f */
[----:B------:R-:W-:Y:S02]  /*53d0*/  ULEA UR10, UR36, UR4, 0xc ;  /* 0x00000004240a7291 */ /* 0x000fe4000f8e603f */
[----:B------:R-:W-:Y:S01]  /*53e0*/  ULOP3.LUT UR6, UR15, 0x10000, URZ, 0xfc, !UPT ;  /* 0x000100000f067892 */ /* 0x000fe2000f8efc3f */
[----:B------:R-:W-:Y:S01]  /*53f0*/  UMOV UR23, 0x40000040 ;  /* 0x4000004000177882 */ /* 0x000fe20000000000 */
[----:B------:R-:W-:Y:S01]  /*5400*/  UMOV UR21, 0x40000040 ;  /* 0x4000004000157882 */ /* 0x000fe20000000000 */
[----:B------:R-:W-:-:S02]  /*5410*/  UIADD3 UR18, UR10, 0x800, URZ ;  /* 0x000008000a127890 */ /* 0x000fc4000fffe03f */
[----:B------:R-:W-:Y:S02]  /*5420*/  UMOV UR22, UR10 ;  /* 0x0000000a00167c82 */ /* 0x000fe40008000000 */
[----:B------:R-:W-:Y:S01]  /*5430*/  UMOV UR20, UR6 ;  /* 0x0000000600147c82 */ /* 0x000fe20008000000 */
[----:B------:R-:W-:Y:S01]  /*5440*/  UIADD3 UR19, UR6, 0x800, URZ ;  /* 0x0000080006137890 */ /* 0x000fe2000fffe03f */
[----:B------:R-:W-:Y:S01]  /*5450*/  HGMMA.64x64x16.F32.BF16 R152, gdesc[UR20], R152, gsb0 ;  /* 0x00e00000149879f0 */ /* 0x000fe20008001898 */
[----:B------:R-:W-:Y:S02]  /*5460*/  UIADD3 UR22, UR10, 0x2, URZ ;  /* 0x000000020a167890 */ /* 0x000fe4000fffe03f */
[----:B------:R-:W-:Y:S01]  /*5470*/  UIADD3 UR20, UR6, 0x2, URZ ;  /* 0x0000000206147890 */ /* 0x000fe2000fffe03f */
[----:B------:R-:W-:Y:S01]  /*5480*/  UMOV UR23, 0x40000040 ;  /* 0x4000004000177882 */ /* 0x000fe20000000000 */
[----:B------:R-:W-:Y:S01]  /*5490*/  UMOV UR21, 0x40000040 ;  /* 0x4000004000157882 */ /* 0x000fe20000000000 */
[----:B---3--:R-:W-:-:S05]  /*54a0*/  SHF.R.U32.HI R4, RZ, 0x7, R4 ;  /* 0x00000007ff047819 */ /* 0x008fca0000011604 */
[----:B012---:R-:W0:Y:S01]  /*54b0*/  SHFL.IDX PT, R0, R4, RZ, 0x1f ;  /* 0x00001fff04007589 */ /* 0x007e2200000e0000 */
        /* <DEDUP_REMOVED lines=17> */
[----:B------:R-:W-:Y:S01]  /*55d0*/  UIADD3 UR22, UR10, 0x200, URZ ;  /* 0x000002000a167890 */ /* 0x000fe2000fffe03f */
[----:B------:R-:W-:Y:S01]  /*55e0*/  UMOV UR20, UR14 ;  /* 0x0000000e00147c82 */ /* 0x000fe20008000000 */
        /* <DEDUP_REMOVED lines=228> */
[----:B------:R-:W-:Y:S01]  /*6430*/  ULEA UR10, UR36, UR7, 0xc ;  /* 0x00000007240a7291 */ /* 0x000fe2000f8e603f */
[----:B------:R-:W-:-:S03]  /*6440*/  UMOV UR11, 0x40000040 ;  /* 0x40000040000b7882 */ /* 0x000fc60000000000 */
[----:B------:R-:W-:Y:S01]  /*6450*/  UIADD3 UR14, UR10, 0x80, URZ ;  /* 0x000000800a0e7890 */ /* 0x000fe2000fffe03f */
[----:B------:R-:W-:Y:S02]  /*6460*/  WARPGROUP.DEPBAR.LE gsb0, 0x0 ;  /* 0x00008000000079c5 */ /* 0x000fe40000010000 */
[----:B------:R-:W-:-:S06]  /*6470*/  WARPGROUP.ARRIVE ;  /* 0x00000000000079c5 */ /* 0x000fcc0000000000 */
[----:B------:R-:W-:Y:S03]  /*6480*/  HGMMA.64x64x16.F32.BF16 R152, gdesc[UR20], R152, gsb0 ;  /* 0x00e00000149879f0 */ /* 0x000fe60008001898 */
[----:B------:R-:W-:Y:S02]  /*6490*/  WARPGROUP.DEPBAR.LE gsb0, 0x0 ;  /* 0x00008000000079c5 */ /* 0x000fe40000010000 */
        /* <DEDUP_REMOVED lines=25> */
[----:B------:R-:W-:Y:S01]  /*6630*/  FMNMX.FTZ R11, R167, R4, !PT ;  /* 0x00000004a70b7209 */ /* 0x000fe20007810000 */
[----:B------:R-:W0:Y:S02]  /*6640*/  LDC R5, c[0x0][0xa80] ;  /* 0x0002a000ff057b82 */ /* 0x000e240000000800 */
[----:B------:R-:W1:Y:S01]  /*6650*/  SHFL.BFLY PT, R13, R12, 0x1, 0x1f ;  /* 0x0c201f000c0d7f89 */ /* 0x000e6200000e0000 */
[----:B------:R-:W-:-:S04]  /*6660*/  FMNMX.FTZ R4, R170, R11, !PT ;  /* 0x0000000baa047209 */ /* 0x000fc80007810000 */
[----:B------:R-:W-:-:S04]  /*6670*/  FMNMX.FTZ R11, R171, R4, !PT ;  /* 0x00000004ab0b7209 */ /* 0x000fc80007810000 */
[----:B------:R-:W-:Y:S02]  /*6680*/  FMNMX.FTZ R4, R174, R11, !PT ;  /* 0x0000000bae047209 */ /* 0x000fe40007810000 */
[----:B-1----:R-:W-:Y:S02]  /*6690*/  FMNMX.FTZ R0, R12, R13, !PT ;  /* 0x0000000d0c007209 */ /* 0x002fe40007810000 */
[----:B------:R-:W-:-:S03]  /*66a0*/  FMNMX.FTZ R13, R175, R4, !PT ;  /* 0x00000004af0d7209 */ /* 0x000fc60007810000 */
[----:B0-----:R-:W-:Y:S01]  /*66b0*/  FMUL.FTZ R192, R0, R5 ;  /* 0x0000000500c07220 */ /* 0x001fe20000410000 */
[----:B------:R-:W-:Y:S01]  /*66c0*/  FMNMX.FTZ R4, R178, R13, !PT ;  /* 0x0000000db2047209 */ /* 0x000fe20007810000 */
[----:B------:R-:W-:Y:S02]  /*66d0*/  FADD.FTZ R10, -R0, R9 ;  /* 0x00000009000a7221 */ /* 0x000fe40000010100 */
[-CC-:B------:R-:W-:Y:S01]  /*66e0*/  FFMA.FTZ R11, R153, R5.reuse, -R192.reuse ;  /* 0x00000005990b7223 */ /* 0x180fe200000108c0 */
[----:B------:R-:W-:Y:S01]  /*66f0*/  FMNMX.FTZ R13, R179, R4, !PT ;  /* 0x00000004b30d7209 */ /* 0x000fe20007810000 */
[-C--:B------:R-:W-:Y:S01]  /*6700*/  FMUL.FTZ R9, R10, R5.reuse ;  /* 0x000000050a097220 */ /* 0x080fe20000410000 */
[-CC-:B------:R-:W-:Y:S01]  /*6710*/  FFMA.FTZ R10, R152, R5.reuse, -R192.reuse ;  /* 0x00000005980a7223 */ /* 0x180fe200000108c0 */
[--C-:B------:R-:W-:Y:S01]  /*6720*/  FFMA.FTZ R12, R156, R5, -R192.reuse ;  /* 0x000000059c0c7223 */ /* 0x100fe200000108c0 */
[----:B------:R-:W-:Y:S01]  /*6730*/  FMNMX.FTZ R4, R182, R13, !PT ;  /* 0x0000000db6047209 */ /* 0x000fe20007810000 */
[-CC-:B------:R-:W-:Y:S01]  /*6740*/  FFMA.FTZ R13, R157, R5.reuse, -R192.reuse ;  /* 0x000000059d0d7223 */ /* 0x180fe200000108c0 */
[-CC-:B------:R-:W-:Y:S01]  /*6750*/  FFMA.FTZ R14, R160, R5.reuse, -R192.reuse ;  /* 0x00000005a00e7223 */ /* 0x180fe200000108c0 */
[-CC-:B------:R-:W-:Y:S01]  /*6760*/  FFMA.FTZ R15, R161, R5.reuse, -R192.reuse ;  /* 0x00000005a10f7223 */ /* 0x180fe200000108c0 */
[----:B------:R-:W-:Y:S01]  /*6770*/  FMNMX.FTZ R4, R183, R4, !PT ;  /* 0x00000004b7047209 */ /* 0x000fe20007810000 */
[-CC-:B------:R-:W-:Y:S01]  /*6780*/  FFMA.FTZ R20, R164, R5.reuse, -R192.reuse ;  /* 0x00000005a4147223 */ /* 0x180fe200000108c0 */
[-CC-:B------:R-:W-:Y:S01]  /*6790*/  FFMA.FTZ R21, R165, R5.reuse, -R192.reuse ;  /* 0x00000005a5157223 */ /* 0x180fe200000108c0 */
[-CC-:B------:R-:W-:Y:S01]  /*67a0*/  FFMA.FTZ R168, R168, R5.reuse, -R192.reuse ;  /* 0x00000005a8a87223 */ /* 0x180fe200000108c0 */
[-CC-:B------:R-:W-:Y:S01]  /*67b0*/  FFMA.FTZ R169, R169, R5.reuse, -R192.reuse ;  /* 0x00000005a9a97223 */ /* 0x180fe200000108c0 */
[----:B------:R-:W0:Y:S01]  /*67c0*/  SHFL.BFLY PT, R153, R4, 0x2, 0x1f ;  /* 0x0c401f0004997f89 */ /* 0x000e2200000e0000 */
[-CC-:B------:R-:W-:Y:S01]  /*67d0*/  FFMA.FTZ R172, R172, R5.reuse, -R192.reuse ;  /* 0x00000005acac7223 */ /* 0x180fe200000108c0 */
[-CC-:B------:R-:W-:Y:S01]  /*67e0*/  FFMA.FTZ R173, R173, R5.reuse, -R192.reuse ;  /* 0x00000005adad7223 */ /* 0x180fe200000108c0 */
[-CC-:B------:R-:W-:Y:S01]  /*67f0*/  FFMA.FTZ R176, R176, R5.reuse, -R192.reuse ;  /* 0x00000005b0b07223 */ /* 0x180fe200000108c0 */
[-CC-:B------:R-:W-:Y:S01]  /*6800*/  FFMA.FTZ R177, R177, R5.reuse, -R192.reuse ;  /* 0x00000005b1b17223 */ /* 0x180fe200000108c0 */
[-CC-:B------:R-:W-:Y:S01]  /*6810*/  FFMA.FTZ R180, R180, R5.reuse, -R192.reuse ;  /* 0x00000005b4b47223 */ /* 0x180fe200000108c0 */
[----:B------:R-:W-:Y:S01]  /*6820*/  FFMA.FTZ R181, R181, R5, -R192 ;  /* 0x00000005b5b57223 */ /* 0x000fe200000108c0 */
[----:B------:R-:W1:Y:S08]  /*6830*/  MUFU.EX2 R9, R9 ;  /* 0x0000000900097308 */ /* 0x000e700000000800 */
[----:B------:R-:W-:Y:S08]  /*6840*/  MUFU.EX2 R10, R10 ;  /* 0x0000000a000a7308 */ /* 0x000ff00000000800 */
[----:B------:R-:W2:Y:S01]  /*6850*/  MUFU.EX2 R11, R11 ;  /* 0x0000000b000b7308 */ /* 0x000ea20000000800 */
[----:B0-----:R-:W-:Y:S01]  /*6860*/  FMNMX.FTZ R153, R4, R153, !PT ;  /* 0x0000009904997209 */ /* 0x001fe20007810000 */
[-C--:B-1----:R-:W-:Y:S01]  /*6870*/  FMUL.FTZ R24, R24, R9.reuse ;  /* 0x0000000918187220 */ /* 0x082fe20000410000 */
[-C--:B------:R-:W-:Y:S01]  /*6880*/  FMUL.FTZ R25, R25, R9.reuse ;  /* 0x0000000919197220 */ /* 0x080fe20000410000 */
[-C--:B------:R-:W-:Y:S01]  /*6890*/  FMUL.FTZ R28, R28, R9.reuse ;  /* 0x000000091c1c7220 */ /* 0x080fe20000410000 */
[-C--:B------:R-:W-:Y:S01]  /*68a0*/  FMUL.FTZ R29, R29, R9.reuse ;  /* 0x000000091d1d7220 */ /* 0x080fe20000410000 */
[----:B------:R-:W0:Y:S01]  /*68b0*/  SHFL.BFLY PT, R4, R153, 0x1, 0x1f ;  /* 0x0c201f0099047f89 */ /* 0x000e2200000e0000 */
        /* <DEDUP_REMOVED lines=23> */
[----:B0-----:R-:W-:Y:S01]  /*6a30*/  FMNMX.FTZ R4, R153, R4, !PT ;  /* 0x0000000499047209 */ /* 0x001fe20007810000 */
[----:B------:R-:W-:Y:S01]  /*6a40*/  IMAD.MOV R153, RZ, RZ, -R19 ;  /* 0x000000ffff997224 */ /* 0x000fe200078e0a13 */
[----:B------:R-:W-:Y:S01]  /*6a50*/  MUFU.EX2 R15, R15 ;  /* 0x0000000f000f7308 */ /* 0x000fe20000000800 */
[-C--:B------:R-:W-:Y:S01]  /*6a60*/  FMUL.FTZ R72, R72, R9.reuse ;  /* 0x0000000948487220 */ /* 0x080fe20000410000 */
[----:B------:R-:W-:Y:S01]  /*6a70*/  FMUL.FTZ R73, R73, R9 ;  /* 0x0000000949497220 */ /* 0x000fe20000410000 */
[----:B------:R-:W-:Y:S01]  /*6a80*/  FADD.FTZ R152, -R4, R191 ;  /* 0x000000bf04987221 */ /* 0x000fe20000010100 */
[----:B------:R-:W-:Y:S01]  /*6a90*/  ISETP.NE.AND P3, PT, R18, R153, PT ;  /* 0x000000991200720c */ /* 0x000fe20003f65270 */
[-C--:B------:R-:W-:Y:S01]  /*6aa0*/  FMUL.FTZ R76, R76, R9.reuse ;  /* 0x000000094c4c7220 */ /* 0x080fe20000410000 */
[----:B------:R-:W-:Y:S01]  /*6ab0*/  FMUL.FTZ R77, R77, R9 ;  /* 0x000000094d4d7220 */ /* 0x000fe20000410000 */
[-C--:B------:R-:W-:Y:S01]  /*6ac0*/  FMUL.FTZ R192, R152, R5.reuse ;  /* 0x0000000598c07220 */ /* 0x080fe20000410000 */
[----:B------:R-:W-:Y:S01]  /*6ad0*/  FMUL.FTZ R152, R4, R5 ;  /* 0x0000000504987220 */ /* 0x000fe20000410000 */
[----:B------:R-:W-:Y:S01]  /*6ae0*/  MUFU.EX2 R20, R20 ;  /* 0x0000001400147308 */ /* 0x000fe20000000800 */
[-C--:B------:R-:W-:Y:S01]  /*6af0*/  FMUL.FTZ R80, R80, R9.reuse ;  /* 0x0000000950507220 */ /* 0x080fe20000410000 */
[----:B------:R-:W-:Y:S01]  /*6b00*/  FMUL.FTZ R81, R81, R9 ;  /* 0x0000000951517220 */ /* 0x000fe20000410000 */
[-CC-:B------:R-:W-:Y:S01]  /*6b10*/  FFMA.FTZ R194, R155, R5.reuse, -R152.reuse ;  /* 0x000000059bc27223 */ /* 0x180fe20000010898 */
[----:B------:R-:W-:Y:S01]  /*6b20*/  FFMA.FTZ R199, R179, R5, -R152 ;  /* 0x00000005b3c77223 */ /* 0x000fe20000010898 */
[----:B------:R-:W-:-:S02]  /*6b30*/  IMAD.U32 R179, RZ, RZ, UR5 ;  /* 0x00000005ffb37e24 */ /* 0x000fc4000f8e00ff */
[-CC-:B------:R-:W-:Y:S01]  /*6b40*/  FFMA.FTZ R191, R154, R5.reuse, -R152.reuse ;  /* 0x000000059abf7223 */ /* 0x180fe20000010898 */
[----:B------:R-:W-:Y:S01]  /*6b50*/  IMAD.U32 R155, RZ, RZ, UR24 ;  /* 0x00000018ff9b7e24 */ /* 0x000fe2000f8e00ff */
[----:B------:R-:W0:Y:S01]  /*6b60*/  MUFU.EX2 R192, R192 ;  /* 0x000000c000c07308 */ /* 0x000e220000000800 */
[----:B------:R-:W-:Y:S02]  /*6b70*/  @!P1 VIADD R153, R179, 0x38840 ;  /* 0x00038840b3999836 */ /* 0x000fe40000000000 */
[-C--:B------:R-:W-:Y:S01]  /*6b80*/  FFMA.FTZ R193, R158, R5.reuse, -R152 ;  /* 0x000000059ec17223 */ /* 0x080fe20000010898 */
[----:B------:R-:W-:Y:S02]  /*6b90*/  @!P3 IMAD R154, R155, 0x40, R16 ;  /* 0x000000409b9ab824 */ /* 0x000fe400078e0210 */
[-CC-:B------:R-:W-:Y:S01]  /*6ba0*/  FFMA.FTZ R196, R159, R5.reuse, -R152.reuse ;  /* 0x000000059fc47223 */ /* 0x180fe20000010898 */
[-CC-:B------:R-:W-:Y:S01]  /*6bb0*/  FFMA.FTZ R195, R162, R5.reuse, -R152.reuse ;  /* 0x00000005a2c37223 */ /* 0x180fe20000010898 */
[----:B------:R-:W-:Y:S01]  /*6bc0*/  @!P1 PRMT R153, RZ, 0x654, R153 ;  /* 0x00000654ff999816 */ /* 0x000fe20000000099 */
[-CC-:B------:R-:W-:Y:S01]  /*6bd0*/  FFMA.FTZ R198, R163, R5.reuse, -R152.reuse ;  /* 0x00000005a3c67223 */ /* 0x180fe20000010898 */
[----:B------:R-:W-:Y:S01]  /*6be0*/  @!P3 LEA R154, R154, UR37, 0x2 ;  /* 0x000000259a9abc11 */ /* 0x000fe2000f8e10ff */
[-CC-:B------:R-:W-:Y:S01]  /*6bf0*/  FFMA.FTZ R197, R166, R5.reuse, -R152.reuse ;  /* 0x00000005a6c57223 */ /* 0x180fe20000010898 */
[-CC-:B------:R-:W-:Y:S01]  /*6c00*/  FFMA.FTZ R200, R167, R5.reuse, -R152.reuse ;  /* 0x00000005a7c87223 */ /* 0x180fe20000010898 */
[-CC-:B------:R-:W-:Y:S01]  /*6c10*/  FFMA.FTZ R170, R170, R5.reuse, -R152.reuse ;  /* 0x00000005aaaa7223 */ /* 0x180fe20000010898 */
[-CC-:B------:R-:W-:Y:S01]  /*6c20*/  FFMA.FTZ R171, R171, R5.reuse, -R152.reuse ;  /* 0x00000005abab7223 */ /* 0x180fe20000010898 */
[-CC-:B------:R-:W-:Y:S01]  /*6c30*/  FFMA.FTZ R174, R174, R5.reuse, -R152.reuse ;  /* 0x00000005aeae7223 */ /* 0x180fe20000010898 */
[-CC-:B------:R-:W-:Y:S01]  /*6c40*/  FFMA.FTZ R175, R175, R5.reuse, -R152.reuse ;  /* 0x00000005afaf7223 */ /* 0x180fe20000010898 */
[----:B------:R1:W-:Y:S01]  /*6c50*/  @!P1 SYNCS.ARRIVE.TRANS64.RED.A1T0 RZ, [R153+URZ], RZ ;  /* 0x000000ff99ff99a7 */ /* 0x0003e2000810043f */
[-CC-:B------:R-:W-:Y:S01]  /*6c60*/  FFMA.FTZ R178, R178, R5.reuse, -R152.reuse ;  /* 0x00000005b2b27223 */ /* 0x180fe20000010898 */
[-CC-:B------:R-:W-:Y:S01]  /*6c70*/  FFMA.FTZ R182, R182, R5.reuse, -R152.reuse ;  /* 0x00000005b6b67223 */ /* 0x180fe20000010898 */
[----:B------:R-:W-:Y:S01]  /*6c80*/  FFMA.FTZ R183, R183, R5, -R152 ;  /* 0x00000005b7b77223 */ /* 0x000fe20000010898 */
[----:B------:R-:W-:Y:S01]  /*6c90*/  @!P3 STS [R154+0x38400], R9 ;  /* 0x038400099a00b388 */ /* 0x000fe20000000800 */
[----:B------:R-:W-:Y:S01]  /*6ca0*/  MUFU.EX2 R191, R191 ;  /* 0x000000bf00bf7308 */ /* 0x000fe20000000800 */
[----:B--2---:R-:W-:Y:S01]  /*6cb0*/  F2FP.BF16.F32.PACK_AB R152, R11, R10 ;  /* 0x0000000a0b98723e */ /* 0x004fe200000010ff */
[----:B0-----:R-:W-:Y:S01]  /*6cc0*/  FMUL.FTZ R26, R26, R192 ;  /* 0x000000c01a1a7220 */ /* 0x001fe20000410000 */
[----:B------:R0:W-:Y:S01]  /*6cd0*/  @!P3 STS [R154+0x38420], R192 ;  /* 0x038420c09a00b388 */ /* 0x0001e20000000800 */
[----:B------:R-:W-:Y:S01]  /*6ce0*/  F2FP.BF16.F32.PACK_AB R156, R15, R14 ;  /* 0x0000000e0f9c723e */ /* 0x000fe200000010ff */
[-C--:B------:R-:W-:Y:S01]  /*6cf0*/  FMUL.FTZ R27, R27, R192.reuse ;  /* 0x000000c01b1b7220 */ /* 0x080fe20000410000 */
[-C--:B------:R-:W-:Y:S01]  /*6d00*/  FMUL.FTZ R30, R30, R192.reuse ;  /* 0x000000c01e1e7220 */ /* 0x080fe20000410000 */
[-C--:B------:R-:W-:Y:S01]  /*6d10*/  FMUL.FTZ R31, R31, R192.reuse ;  /* 0x000000c01f1f7220 */ /* 0x080fe20000410000 */
[----:B------:R-:W1:Y:S01]  /*6d20*/  MUFU.EX2 R194, R194 ;  /* 0x000000c200c27308 */ /* 0x000e620000000800 */
[-C--:B------:R-:W-:Y:S01]  /*6d30*/  FMUL.FTZ R34, R34, R192.reuse ;  /* 0x000000c022227220 */ /* 0x080fe20000410000 */
[-C--:B------:R-:W-:Y:S01]  /*6d40*/  FMUL.FTZ R35, R35, R192.reuse ;  /* 0x000000c023237220 */ /* 0x080fe20000410000 */
[-C--:B------:R-:W-:Y:S01]  /*6d50*/  FMUL.FTZ R38, R38, R192.reuse ;  /* 0x000000c026267220 */ /* 0x080fe20000410000 */
[----:B------:R-:W-:Y:S01]  /*6d60*/  FMUL.FTZ R39, R39, R192 ;  /* 0x000000c027277220 */ /* 0x000fe20000410000 */
[----:B0-----:R-:W-:Y:S01]  /*6d70*/  F2FP.BF16.F32.PACK_AB R154, R13, R12 ;  /* 0x0000000c0d9a723e */ /* 0x001fe200000010ff */
        /* <DEDUP_REMOVED lines=10> */
[----:B------:R-:W0:Y:S01]  /*6e20*/  MUFU.EX2 R196, R196 ;  /* 0x000000c400c47308 */ /* 0x000e220000000800 */
[----:B-1----:R-:W-:Y:S01]  /*6e30*/  F2FP.BF16.F32.PACK_AB R153, R194, R191 ;  /* 0x000000bfc299723e */ /* 0x002fe200000010ff */
[-C--:B------:R-:W-:Y:S01]  /*6e40*/  FMUL.FTZ R59, R59, R192.reuse ;  /* 0x000000c03b3b7220 */ /* 0x080fe20000410000 */
[-C--:B------:R-:W-:Y:S01]  /*6e50*/  FMUL.FTZ R62, R62, R192.reuse ;  /* 0x000000c03e3e7220 */ /* 0x080fe20000410000 */
[-C--:B------:R-:W-:Y:S01]  /*6e60*/  FMUL.FTZ R63, R63, R192.reuse ;  /* 0x000000c03f3f7220 */ /* 0x080fe20000410000 */
[-C--:B------:R-:W-:Y:S01]  /*6e70*/  FMUL.FTZ R66, R66, R192.reuse ;  /* 0x000000c042427220 */ /* 0x080fe20000410000 */
[-C--:B------:R-:W-:Y:S01]  /*6e80*/  FMUL.FTZ R67, R67, R192.reuse ;  /* 0x000000c043437220 */ /* 0x080fe20000410000 */
[-C--:B------:R-:W-:Y:S01]  /*6e90*/  FMUL.FTZ R70, R70, R192.reuse ;  /* 0x000000c046467220 */ /* 0x080fe20000410000 */
[----:B------:R-:W1:Y:S01]  /*6ea0*/  MUFU.EX2 R21, R21 ;  /* 0x0000001500157308 */ /* 0x000e620000000800 */
        /* <DEDUP_REMOVED lines=8> */
[----:B0-----:R-:W-:Y:S01]  /*6f30*/  F2FP.BF16.F32.PACK_AB R155, R196, R193 ;  /* 0x000000c1c49b723e */ /* 0x001fe200000010ff */
[----:B------:R-:W-:Y:S01]  /*6f40*/  BAR.SYNC.DEFER_BLOCKING 0xf, 0x100 ;  /* 0x03c4000000007b1d */ /* 0x000fe20000010000 */
[-C--:B------:R-:W-:Y:S01]  /*6f50*/  FMUL.FTZ R84, R84, R9.reuse ;  /* 0x0000000954547220 */ /* 0x080fe20000410000 */
[-C--:B------:R-:W-:Y:S01]  /*6f60*/  FMUL.FTZ R85, R85, R9.reuse ;  /* 0x0000000955557220 */ /* 0x080fe20000410000 */
[-C--:B------:R-:W-:Y:S01]  /*6f70*/  FMUL.FTZ R86, R86, R192.reuse ;  /* 0x000000c056567220 */ /* 0x080fe20000410000 */
[----:B------:R-:W-:Y:S01]  /*6f80*/  FMUL.FTZ R87, R87, R192 ;  /* 0x000000c057577220 */ /* 0x000fe20000410000 */
        /* <DEDUP_REMOVED lines=17> */
[----:B------:R-:W1:Y:S01]  /*70a0*/  MUFU.EX2 R200, R200 ;  /* 0x000000c800c87308 */ /* 0x000e620000000800 */
[----:B0-----:R-:W-:Y:S01]  /*70b0*/  F2FP.BF16.F32.PACK_AB R157, R198, R195 ;  /* 0x000000c3c69d723e */ /* 0x001fe200000010ff */
        /* <DEDUP_REMOVED lines=57> */
[----:B------:R-:W-:Y:S01]  /*7450*/  FMUL.FTZ R149, R149, R9 ;  /* 0x0000000995957220 */ /* 0x000fe20000410000 */
[-C--:B------:R-:W-:Y:S01]  /*7460*/  FMUL.FTZ R150, R150, R192.reuse ;  /* 0x000000c096967220 */ /* 0x080fe20000410000 */
[----:B------:R-:W-:Y:S01]  /*7470*/  FMUL.FTZ R151, R151, R192 ;  /* 0x000000c097977220 */ /* 0x000fe20000410000 */
[----:B------:R1:W-:Y:S01]  /*7480*/  STSM.16.M88.4 [R23+0x36400], R152 ;  /* 0x0364009817007844 */ /* 0x0003e20000000200 */
[----:B------:R-:W-:Y:S01]  /*7490*/  FFMA.FTZ R6, R9, R6, R10 ;  /* 0x0000000609067223 */ /* 0x000fe2000001000a */
[----:B------:R-:W2:Y:S01]  /*74a0*/  MUFU.EX2 R175, R175 ;  /* 0x000000af00af7308 */ /* 0x000ea20000000800 */
[----:B0-----:R-:W-:Y:S01]  /*74b0*/  F2FP.BF16.F32.PACK_AB R161, R171, R170 ;  /* 0x000000aaaba1723e */ /* 0x001fe200000010ff */
[----:B------:R1:W-:Y:S01]  /*74c0*/  STSM.16.M88.4 [R22], R156 ;  /* 0x0000009c16007844 */ /* 0x0003e20000000200 */
[----:B------:R-:W-:Y:S01]  /*74d0*/  FFMA.FTZ R7, R192, R7, R191 ;  /* 0x00000007c0077223 */ /* 0x000fe200000100bf */
[----:B------:R-:W-:Y:S01]  /*74e0*/  FADD.FTZ R11, R11, R6 ;  /* 0x000000060b0b7221 */ /* 0x000fe20000010000 */
[----:B------:R-:W-:Y:S01]  /*74f0*/  @!P1 VIADD R179, R179, 0x38860 ;  /* 0x00038860b3b39836 */ /* 0x000fe20000000000 */
[----:B------:R-:W-:Y:S01]  /*7500*/  UMOV UR24, UR36 ;  /* 0x0000002400187c82 */ /* 0x000fe20008000000 */
[----:B------:R-:W-:Y:S01]  /*7510*/  FADD.FTZ R194, R194, R7 ;  /* 0x00000007c2c27221 */ /* 0x000fe20000010000 */
[----:B------:R-:W-:Y:S01]  /*7520*/  MUFU.EX2 R176, R176 ;  /* 0x000000b000b07308 */ /* 0x000fe20000000800 */
[----:B------:R-:W-:Y:S01]  /*7530*/  FADD.FTZ R12, R12, R11 ;  /* 0x0000000b0c0c7221 */ /* 0x000fe20000010000 */
[----:B------:R-:W-:Y:S01]  /*7540*/  @!P1 PRMT R179, RZ, 0x654, R179 ;  /* 0x00000654ffb39816 */ /* 0x000fe200000000b3 */
[----:B------:R-:W-:Y:S01]  /*7550*/  FADD.FTZ R193, R193, R194 ;  /* 0x000000c2c1c17221 */ /* 0x000fe20000010000 */
[----:B------:R-:W-:-:S02]  /*7560*/  IMAD.MOV.U32 R191, RZ, RZ, R4 ;  /* 0x000000ffffbf7224 */ /* 0x000fc400078e0004 */
[----:B------:R-:W-:Y:S01]  /*7570*/  FADD.FTZ R13, R13, R12 ;  /* 0x0000000c0d0d7221 */ /* 0x000fe20000010000 */
[----:B------:R-:W-:Y:S02]  /*7580*/  IMAD.MOV.U32 R9, RZ, RZ, R0 ;  /* 0x000000ffff097224 */ /* 0x000fe400078e0000 */
[----:B------:R-:W-:Y:S01]  /*7590*/  FADD.FTZ R196, R196, R193 ;  /* 0x000000c1c4c47221 */ /* 0x000fe20000010000 */
[----:B------:R-:W0:Y:S01]  /*75a0*/  MUFU.EX2 R177, R177 ;  /* 0x000000b100b17308 */ /* 0x000e220000000800 */
[----:B--2---:R-:W-:Y:S01]  /*75b0*/  F2FP.BF16.F32.PACK_AB R163, R175, R174 ;  /* 0x000000aeafa3723e */ /* 0x004fe200000010ff */
[----:B------:R-:W-:Y:S01]  /*75c0*/  FADD.FTZ R14, R14, R13 ;  /* 0x0000000d0e0e7221 */ /* 0x000fe20000010000 */
[----:B------:R-:W-:-:S03]  /*75d0*/  FADD.FTZ R195, R195, R196 ;  /* 0x000000c4c3c37221 */ /* 0x000fc60000010000 */
[----:B------:R1:W-:Y:S01]  /*75e0*/  STSM.16.M88.4 [R185], R160 ;  /* 0x000000a0b9007844 */ /* 0x0003e20000000200 */
[----:B------:R-:W-:Y:S01]  /*75f0*/  FADD.FTZ R15, R15, R14 ;  /* 0x0000000e0f0f7221 */ /* 0x000fe20000010000 */
[----:B------:R-:W-:Y:S01]  /*7600*/  MUFU.EX2 R180, R180 ;  /* 0x000000b400b47308 */ /* 0x000fe20000000800 */
[----:B------:R-:W-:Y:S02]  /*7610*/  FADD.FTZ R198, R198, R195 ;  /* 0x000000c3c6c67221 */ /* 0x000fe40000010000 */
[----:B------:R-:W-:Y:S02]  /*7620*/  FADD.FTZ R20, R20, R15 ;  /* 0x0000000f14147221 */ /* 0x000fe40000010000 */
[----:B------:R-:W-:Y:S02]  /*7630*/  FADD.FTZ R197, R197, R198 ;  /* 0x000000c6c5c57221 */ /* 0x000fe40000010000 */
[----:B------:R-:W-:Y:S01]  /*7640*/  FADD.FTZ R21, R21, R20 ;  /* 0x0000001415157221 */ /* 0x000fe20000010000 */
[----:B------:R-:W2:Y:S01]  /*7650*/  MUFU.EX2 R181, R181 ;  /* 0x000000b500b57308 */ /* 0x000ea20000000800 */
[----:B0-----:R-:W-:Y:S01]  /*7660*/  F2FP.BF16.F32.PACK_AB R164, R177, R176 ;  /* 0x000000b0b1a4723e */ /* 0x001fe200000010ff */
[----:B------:R-:W-:Y:S01]  /*7670*/  FADD.FTZ R197, R200, R197 ;  /* 0x000000c5c8c57221 */ /* 0x000fe20000010000 */
[----:B------:R-:W-:-:S03]  /*7680*/  FADD.FTZ R168, R168, R21 ;  /* 0x00000015a8a87221 */ /* 0x000fc60000010000 */
[----:B------:R-:W-:Y:S01]  /*7690*/  FADD.FTZ R170, R170, R197 ;  /* 0x000000c5aaaa7221 */ /* 0x000fe20000010000 */
[----:B------:R-:W-:Y:S01]  /*76a0*/  FADD.FTZ R169, R169, R168 ;  /* 0x000000a8a9a97221 */ /* 0x000fe20000010000 */
[----:B------:R-:W-:Y:S02]  /*76b0*/  MUFU.EX2 R178, R178 ;  /* 0x000000b200b27308 */ /* 0x000fe40000000800 */
[----:B------:R-:W-:Y:S01]  /*76c0*/  FADD.FTZ R171, R171, R170 ;  /* 0x000000aaabab7221 */ /* 0x000fe20000010000 */
[----:B------:R-:W-:-:S03]  /*76d0*/  FADD.FTZ R172, R172, R169 ;  /* 0x000000a9acac7221 */ /* 0x000fc60000010000 */
[----:B------:R-:W-:Y:S01]  /*76e0*/  FADD.FTZ R174, R174, R171 ;  /* 0x000000abaeae7221 */ /* 0x000fe20000010000 */
[----:B------:R-:W-:Y:S01]  /*76f0*/  FADD.FTZ R173, R173, R172 ;  /* 0x000000acadad7221 */ /* 0x000fe20000010000 */
[----:B------:R-:W0:Y:S01]  /*7700*/  MUFU.EX2 R199, R199 ;  /* 0x000000c700c77308 */ /* 0x000e220000000800 */
[----:B--2---:R-:W-:Y:S01]  /*7710*/  F2FP.BF16.F32.PACK_AB R166, R181, R180 ;  /* 0x000000b4b5a6723e */ /* 0x004fe200000010ff */
[----:B------:R-:W-:Y:S01]  /*7720*/  FADD.FTZ R175, R175, R174 ;  /* 0x000000aeafaf7221 */ /* 0x000fe20000010000 */
[----:B------:R-:W-:-:S04]  /*7730*/  FADD.FTZ R176, R176, R173 ;  /* 0x000000adb0b07221 */ /* 0x000fc80000010000 */
[----:B------:R-:W-:Y:S01]  /*7740*/  FADD.FTZ R177, R177, R176 ;  /* 0x000000b0b1b17221 */ /* 0x000fe20000010000 */
[----:B------:R-:W-:Y:S03]  /*7750*/  MUFU.EX2 R182, R182 ;  /* 0x000000b600b67308 */ /* 0x000fe60000000800 */
[----:B------:R-:W-:-:S04]  /*7760*/  FADD.FTZ R6, R180, R177 ;  /* 0x000000b1b4067221 */ /* 0x000fc80000010000 */
[----:B------:R-:W-:Y:S01]  /*7770*/  FADD.FTZ R6, R181, R6 ;  /* 0x00000006b5067221 */ /* 0x000fe20000010000 */
[----:B------:R-:W2:Y:S01]  /*7780*/  MUFU.EX2 R183, R183 ;  /* 0x000000b700b77308 */ /* 0x000ea20000000800 */
[----:B0-----:R-:W-:Y:S01]  /*7790*/  F2FP.BF16.F32.PACK_AB R165, R199, R178 ;  /* 0x000000b2c7a5723e */ /* 0x001fe200000010ff */
[----:B------:R-:W-:-:S04]  /*77a0*/  FADD.FTZ R178, R178, R175 ;  /* 0x000000afb2b27221 */ /* 0x000fc80000010000 */
[----:B------:R-:W-:Y:S01]  /*77b0*/  FADD.FTZ R199, R199, R178 ;  /* 0x000000b2c7c77221 */ /* 0x000fe20000010000 */
[----:B--2---:R-:W-:-:S03]  /*77c0*/  F2FP.BF16.F32.PACK_AB R167, R183, R182 ;  /* 0x000000b6b7a7723e */ /* 0x004fc600000010ff */
[----:B------:R-:W-:Y:S02]  /*77d0*/  FADD.FTZ R182, R182, R199 ;  /* 0x000000c7b6b67221 */ /* 0x000fe40000010000 */
[----:B------:R1:W-:Y:S01]  /*77e0*/  STSM.16.M88.4 [R184], R164 ;  /* 0x000000a4b8007844 */ /* 0x0003e20000000200 */
[----:B------:R-:W-:Y:S01]  /*77f0*/  WARPGROUP.ARRIVE ;  /* 0x00000000000079c5 */ /* 0x000fe20000000000 */
[----:B------:R-:W-:-:S05]  /*7800*/  FADD.FTZ R7, R183, R182 ;  /* 0x000000b6b7077221 */ /* 0x000fca0000010000 */
[----:B------:R-:W-:Y:S01]  /*7810*/  HGMMA.64x256x16.F32.BF16 R24, R152, gdesc[UR8].tnspB, R24, gsb0 ;  /* 0x43e0000898187df0 */ /* 0x000fe20008001818 */
        /* <DEDUP_REMOVED lines=22> */
[----:B0-----:R-:W0:Y:S02]  /*7980*/  FENCE.VIEW.ASYNC.S ;  /* 0x00000000000073c6 */ /* 0x001e240000000000 */
[----:B0-----:R-:W-:Y:S01]  /*7990*/  NOP ;  /* 0x0000000000007918 */ /* 0x001fe20000000000 */
[----:B------:R-:W-:Y:S06]  /*79a0*/  BAR.ARV 0xe, 0x100 ;  /* 0x0384000000007b1d */ /* 0x000fec0000002000 */
[----:B------:R1:W-:Y:S01]  /*79b0*/  @!P1 SYNCS.ARRIVE.TRANS64.RED.A1T0 RZ, [R179+URZ], RZ ;  /* 0x000000ffb3ff99a7 */ /* 0x0003e2000810043f */
[----:B------:R-:W-:Y:S05]  /*79c0*/  @P2 BRA `(.L_x_220) ;  /* 0xffffffd400982947 */ /* 0x000fea000383ffff */
.L_x_211:
[----:B------:R-:W0:Y:S01]  /*79d0*/  SHFL.BFLY PT, R3, R6, 0x2, 0x1f ;  /* 0x0c401f0006037f89 */ /* 0x000e2200000e0000 */
[----:B------:R-:W-:Y:S02]  /*79e0*/  IMAD.MOV R15, RZ, RZ, -R19 ;  /* 0x000000ffff0f7224 */ /* 0x000fe400078e0a13 */
[----:B------:R-:W-:Y:S01]  /*79f0*/  IMAD.MOV.U32 R11, RZ, RZ, RZ ;  /* 0x000000ffff0b7224 */ /* 0x000fe200078e00ff */
[----:B------:R-:W2:Y:S01]  /*7a00*/  SHFL.BFLY PT, R10, R7, 0x2, 0x1f ;  /* 0x0c401f00070a7f89 */ /* 0x000ea200000e0000 */
[----:B------:R-:W-:Y:S01]  /*7a10*/  IMAD.MOV.U32 R20, RZ, RZ, -0x800000 ;  /* 0xff800000ff147424 */ /* 0x000fe200078e00ff */
[----:B------:R-:W-:Y:S08]  /*7a20*/  BAR.ARV 0x8, 0x100 ;  /* 0x0204000000007b1d */ /* 0x000ff00000002000 */
[----:B------:R-:W-:Y:S01]  /*7a30*/  BAR.SYNC.DEFER_BLOCKING 0xf, 0x100 ;  /* 0x03c4000000007b1d */ /* 0x000fe20000010000 */
[----:B------:R-:W-:Y:S01]  /*7a40*/  ISETP.NE.AND P2, PT, R18, R15, PT ;  /* 0x0000000f1200720c */ /* 0x000fe20003f45270 */
[----:B------:R-:W-:-:S02]  /*7a50*/  VIADD R201, R201, 0x1 ;  /* 0x00000001c9c97836 */ /* 0x000fc40000000000 */
[----:B0-----:R-:W-:Y:S01]  /*7a60*/  FADD.FTZ R3, R3, R6 ;  /* 0x0000000603037221 */ /* 0x001fe20000010000 */
[----:B------:R-:W-:Y:S02]  /*7a70*/  IMAD.MOV.U32 R6, RZ, RZ, RZ ;  /* 0x000000ffff067224 */ /* 0x000fe400078e00ff */
[----:B--2---:R-:W-:Y:S02]  /*7a80*/  FADD.FTZ R10, R10, R7 ;  /* 0x000000070a0a7221 */ /* 0x004fe40000010000 */
[----:B------:R-:W0:Y:S04]  /*7a90*/  SHFL.BFLY PT, R8, R3, 0x1, 0x1f ;  /* 0x0c201f0003087f89 */ /* 0x000e2800000e0000 */
[----:B------:R-:W2:Y:S01]  /*7aa0*/  SHFL.BFLY PT, R9, R10, 0x1, 0x1f ;  /* 0x0c201f000a097f89 */ /* 0x000ea200000e0000 */
[----:B0-----:R-:W-:Y:S01]  /*7ab0*/  FADD.FTZ R13, R3, R8 ;  /* 0x00000008030d7221 */ /* 0x001fe20000010000 */
[----:B------:R-:W-:Y:S01]  /*7ac0*/  IMAD.U32 R3, RZ, RZ, UR36 ;  /* 0x00000024ff037e24 */ /* 0x000fe2000f8e00ff */
[----:B------:R-:W-:Y:S01]  /*7ad0*/  UIADD3 UR36, UR36, 0x1, URZ ;  /* 0x0000000124247890 */ /* 0x000fe2000fffe03f */
[----:B--2---:R-:W-:-:S02]  /*7ae0*/  FADD.FTZ R8, R10, R9 ;  /* 0x000000090a087221 */ /* 0x004fc40000010000 */
[----:B------:R-:W-:Y:S01]  /*7af0*/  FSETP.NE.FTZ.AND P0, PT, R13, RZ, PT ;  /* 0x000000ff0d00720b */ /* 0x000fe20003f15000 */
[----:B------:R-:W-:Y:S01]  /*7b00*/  @!P2 IMAD R3, R3, 0x40, R16 ;  /* 0x000000400303a824 */ /* 0x000fe200078e0210 */
[----:B------:R-:W-:Y:S01]  /*7b10*/  UISETP.NE.AND UP0, UPT, UR36, 0x2, UPT ;  /* 0x000000022400788c */ /* 0x000fe2000bf05270 */
[----:B------:R-:W-:-:S03]  /*7b20*/  FSETP.NE.FTZ.AND P1, PT, R8, RZ, PT ;  /* 0x000000ff0800720b */ /* 0x000fc60003f35000 */
[----:B------:R-:W-:Y:S01]  /*7b30*/  @!P2 LEA R12, R3, UR37, 0x2 ;  /* 0x00000025030cac11 */ /* 0x000fe2000f8e10ff */
[----:B------:R-:W-:Y:S01]  /*7b40*/  USEL UR4, URZ, 0x1, UP0 ;  /* 0x000000013f047887 */ /* 0x000fe20008000000 */
[----:B------:R-:W-:Y:S01]  /*7b50*/  IMAD.MOV.U32 R3, RZ, RZ, -0x800000 ;  /* 0xff800000ff037424 */ /* 0x000fe200078e00ff */
[----:B------:R-:W-:-:S04]  /*7b60*/  USEL UR36, UR36, URZ, UP0 ;  /* 0x0000003f24247287 */ /* 0x000fc80008000000 */
[----:B------:R-:W0:Y:S01]  /*7b70*/  @P0 MUFU.RCP R11, R13 ;  /* 0x0000000d000b0308 */ /* 0x000e220000001000 */
[C---:B------:R-:W-:Y:S01]  /*7b80*/  @P0 FMUL.FTZ R9, R5.reuse, 0.69314718246459960938 ;  /* 0x3f31721805090820 */ /* 0x040fe20000410000 */
[----:B------:R-:W-:Y:S01]  /*7b90*/  LOP3.LUT R2, R2, UR4, RZ, 0x3c, !PT ;  /* 0x0000000402027c12 */ /* 0x000fe2000f8e3cff */
[----:B------:R-:W-:-:S05]  /*7ba0*/  @P1 FMUL.FTZ R14, R5, 0.69314718246459960938 ;  /* 0x3f317218050e1820 */ /* 0x000fca0000410000 */
[----:B------:R-:W2:Y:S08]  /*7bb0*/  @P1 MUFU.RCP R6, R8 ;  /* 0x0000000800061308 */ /* 0x000eb00000001000 */
[----:B------:R-:W3:Y:S01]  /*7bc0*/  @P0 MUFU.LG2 R10, R13 ;  /* 0x0000000d000a0308 */ /* 0x000ee20000000c00 */
[----:B0-----:R0:W-:Y:S01]  /*7bd0*/  @!P2 STS [R12+0x38400], R11 ;  /* 0x0384000b0c00a388 */ /* 0x0011e20000000800 */
[-C--:B-1----:R-:W-:Y:S01]  /*7be0*/  FMUL.FTZ R154, R92, R11.reuse ;  /* 0x0000000b5c9a7220 */ /* 0x082fe20000410000 */
[-C--:B------:R-:W-:Y:S01]  /*7bf0*/  FMUL.FTZ R208, R24, R11.reuse ;  /* 0x0000000b18d07220 */ /* 0x080fe20000410000 */
[-C--:B------:R-:W-:Y:S01]  /*7c00*/  FMUL.FTZ R205, R25, R11.reuse ;  /* 0x0000000b19cd7220 */ /* 0x080fe20000410000 */
[-C--:B------:R-:W-:Y:S01]  /*7c10*/  FMUL.FTZ R204, R28, R11.reuse ;  /* 0x0000000b1ccc7220 */ /* 0x080fe20000410000 */
[-C--:B------:R-:W-:Y:S01]  /*7c20*/  FMUL.FTZ R7, R29, R11.reuse ;  /* 0x0000000b1d077220 */ /* 0x080fe20000410000 */
[-C--:B------:R-:W-:Y:S01]  /*7c30*/  FMUL.FTZ R211, R32, R11.reuse ;  /* 0x0000000b20d37220 */ /* 0x080fe20000410000 */
[----:B------:R-:W1:Y:S01]  /*7c40*/  @P1 MUFU.LG2 R8, R8 ;  /* 0x0000000800081308 */ /* 0x000e620000000c00 */
[----:B--2---:R0:W-:Y:S01]  /*7c50*/  @!P2 STS [R12+0x38420], R6 ;  /* 0x038420060c00a388 */ /* 0x0041e20000000800 */
[-C--:B------:R-:W-:Y:S01]  /*7c60*/  FMUL.FTZ R210, R33, R11.reuse ;  /* 0x0000000b21d27220 */ /* 0x080fe20000410000 */
[-C--:B------:R-:W-:Y:S01]  /*7c70*/  FMUL.FTZ R209, R36, R11.reuse ;  /* 0x0000000b24d17220 */ /* 0x080fe20000410000 */
[-C--:B------:R-:W-:Y:S01]  /*7c80*/  FMUL.FTZ R207, R37, R11.reuse ;  /* 0x0000000b25cf7220 */ /* 0x080fe20000410000 */
[-C--:B------:R-:W-:Y:S01]  /*7c90*/  FMUL.FTZ R206, R40, R11.reuse ;  /* 0x0000000b28ce7220 */ /* 0x080fe20000410000 */
[-C--:B------:R-:W-:Y:S01]  /*7ca0*/  FMUL.FTZ R203, R41, R11.reuse ;  /* 0x0000000b29cb7220 */ /* 0x080fe20000410000 */
[-C--:B------:R-:W-:Y:S01]  /*7cb0*/  FMUL.FTZ R202, R44, R11.reuse ;  /* 0x0000000b2cca7220 */ /* 0x080fe20000410000 */
[-C--:B------:R-:W-:Y:S01]  /*7cc0*/  FMUL.FTZ R200, R45, R11.reuse ;  /* 0x0000000b2dc87220 */ /* 0x080fe20000410000 */
[----:B---3--:R-:W-:Y:S01]  /*7cd0*/  @P0 FMUL.FTZ R10, R10, 0.69314718246459960938 ;  /* 0x3f3172180a0a0820 */ /* 0x008fe20000410000 */
        /* <DEDUP_REMOVED lines=116> */
[----:B------:R-:W-:Y:S01]  /*8420*/  @P0 FFMA.FTZ R20, R9, R0, R10 ;  /* 0x0000000009140223 */ /* 0x000fe2000001000a */
[----:B------:R-:W-:Y:S01]  /*8430*/  @P1 FFMA.FTZ R3, R14, R4, R5 ;  /* 0x000000040e031223 */ /* 0x000fe20000010005 */
[----:B0-----:R-:W-:Y:S06]  /*8440*/  BAR.ARV 0xe, 0x100 ;  /* 0x0384000000007b1d */ /* 0x001fec0000002000 */
.L_x_199:
[----:B------:R-:W0:Y:S01]  /*8450*/  S2UR UR6, SR_SWINHI ;  /* 0x00000000000679c3 */ /* 0x000e220000002f00 */
[----:B------:R-:W-:Y:S01]  /*8460*/  IMAD R9, R214, 0x40, R17 ;  /* 0x00000040d6097824 */ /* 0x000fe200078e0211 */
[----:B------:R-:W1:Y:S01]  /*8470*/  SHFL.IDX PT, R0, R213, RZ, 0x1f ;  /* 0x00001fffd5007589 */ /* 0x000e6200000e0000 */
        /* <DEDUP_REMOVED lines=15> */
[----:B------:R-:W-:Y:S01]  /*8570*/  F2FP.BF16.F32.PACK_AB R128, R129, R128 ;  /* 0x000000808180723e */ /* 0x000fe200000010ff */
[----:B------:R-:W-:Y:S01]  /*8580*/  IMAD.U32 R114, RZ, RZ, UR4 ;  /* 0x00000004ff727e24 */ /* 0x000fe2000f8e00ff */
[----:B------:R-:W-:Y:S01]  /*8590*/  BAR.SYNC.DEFER_BLOCKING 0x1, 0x100 ;  /* 0x0044000000007b1d */ /* 0x000fe20000010000 */
[----:B------:R-:W-:Y:S01]  /*85a0*/  IMAD.U32 R115, RZ, RZ, UR5 ;  /* 0x00000005ff737e24 */ /* 0x000fe2000f8e00ff */
[----:B-1----:R-:W-:Y:S01]  /*85b0*/  ISETP.NE.AND P0, PT, R0, RZ, PT ;  /* 0x000000ff0000720c */ /* 0x002fe20003f05270 */
[----:B------:R-:W-:Y:S01]  /*85c0*/  UIADD3 UR5, -UR42, URZ, URZ ;  /* 0x0000003f2a057290 */ /* 0x000fe2000fffe13f */
[----:B------:R-:W-:Y:S01]  /*85d0*/  F2FP.BF16.F32.PACK_AB R129, R163, R162 ;  /* 0x000000a2a381723e */ /* 0x000fe200000010ff */
[----:B------:R-:W-:Y:S01]  /*85e0*/  IMAD.WIDE R4, R218, 0x2, R114 ;  /* 0x00000002da047825 */ /* 0x000fe200078e0272 */
[----:B------:R-:W-:Y:S01]  /*85f0*/  ULDC UR4, c[0x0][0xc] ;  /* 0x0000030000047ab9 */ /* 0x000fe20000000800 */
[----:B------:R-:W-:-:S02]  /*8600*/  UIMAD UR7, UR7, UR5, UR41 ;  /* 0x00000005070772a4 */ /* 0x000fc4000f8e0229 */
[----:B------:R-:W-:Y:S01]  /*8610*/  IMAD.WIDE R114, R9, 0x2, R114 ;  /* 0x0000000209727825 */ /* 0x000fe200078e0272 */
[C---:B------:R-:W-:Y:S01]  /*8620*/  IADD3 R37, P3, R4.reuse, 0x40, RZ ;  /* 0x0000004004257810 */ /* 0x040fe20007f7e0ff */
[----:B------:R-:W-:Y:S01]  /*8630*/  UIADD3 UR40, UR4, UR40, URZ ;  /* 0x0000002804287290 */ /* 0x000fe2000fffe03f */
[C---:B------:R-:W-:Y:S01]  /*8640*/  IADD3 R33, P2, R4.reuse, 0x20, RZ ;  /* 0x0000002004217810 */ /* 0x040fe20007f5e0ff */
[----:B------:R-:W-:Y:S01]  /*8650*/  USHF.R.S32.HI UR10, URZ, 0x1f, UR7 ;  /* 0x0000001f3f0a7899 */ /* 0x000fe20008011407 */
[----:B------:R-:W-:Y:S01]  /*8660*/  LOP3.LUT R10, R37, 0x380, RZ, 0xc0, !PT ;  /* 0x00000380250a7812 */ /* 0x000fe200078ec0ff */
[--C-:B------:R-:W-:Y:S01]  /*8670*/  IMAD.X R11, RZ, RZ, R5.reuse, P3 ;  /* 0x000000ffff0b7224 */ /* 0x100fe200018e0605 */
[----:B------:R-:W-:Y:S01]  /*8680*/  IADD3 R53, P6, R4, 0x2020, RZ ;  /* 0x0000202004357810 */ /* 0x000fe20007fde0ff */
[--C-:B------:R-:W-:Y:S01]  /*8690*/  IMAD.X R9, RZ, RZ, R5.reuse, P2 ;  /* 0x000000ffff097224 */ /* 0x100fe200010e0605 */
[----:B------:R-:W-:Y:S02]  /*86a0*/  SHF.R.U64 R10, R10, 0x3, RZ ;  /* 0x000000030a0a7819 */ /* 0x000fe400000012ff */
[----:B------:R-:W-:Y:S01]  /*86b0*/  IADD3 R40, P2, R4, 0x2060, RZ ;  /* 0x0000206004287810 */ /* 0x000fe20007f5e0ff */
[----:B------:R-:W-:Y:S01]  /*86c0*/  IMAD.X R49, RZ, RZ, R5, P6 ;  /* 0x000000ffff317224 */ /* 0x000fe200030e0605 */
[----:B------:R-:W-:-:S02]  /*86d0*/  LOP3.LUT R10, R10, R37, RZ, 0x3c, !PT ;  /* 0x000000250a0a7212 */ /* 0x000fc400078e3cff */
[----:B------:R-:W-:Y:S01]  /*86e0*/  LOP3.LUT R37, R40, 0x380, RZ, 0xc0, !PT ;  /* 0x0000038028257812 */ /* 0x000fe200078ec0ff */
[--C-:B------:R-:W-:Y:S01]  /*86f0*/  IMAD.X R123, RZ, RZ, R5.reuse, P2 ;  /* 0x000000ffff7b7224 */ /* 0x100fe200010e0605 */
[C---:B------:R-:W-:Y:S02]  /*8700*/  IADD3 R41, P4, R4.reuse, 0x60, RZ ;  /* 0x0000006004297810 */ /* 0x040fe40007f9e0ff */
[----:B------:R-:W-:Y:S02]  /*8710*/  LOP3.LUT R8, R33, 0x380, RZ, 0xc0, !PT ;  /* 0x0000038021087812 */ /* 0x000fe400078ec0ff */
[----:B------:R-:W-:Y:S01]  /*8720*/  SHF.R.U64 R37, R37, 0x3, RZ ;  /* 0x0000000325257819 */ /* 0x000fe200000012ff */
[----:B------:R-:W-:Y:S01]  /*8730*/  IMAD.X R25, RZ, RZ, R5, P4 ;  /* 0x000000ffff197224 */ /* 0x000fe200020e0605 */
[C---:B------:R-:W-:Y:S02]  /*8740*/  IADD3 R52, P6, R4.reuse, 0x4060, RZ ;  /* 0x0000406004347810 */ /* 0x040fe40007fde0ff */
[----:B------:R-:W-:-:S02]  /*8750*/  IADD3 R45, P5, R4, 0x2000, RZ ;  /* 0x00002000042d7810 */ /* 0x000fc40007fbe0ff */
[C---:B------:R-:W-:Y:S01]  /*8760*/  IADD3 R57, P3, R4.reuse, 0x4000, RZ ;  /* 0x0000400004397810 */ /* 0x040fe20007f7e0ff */
[--C-:B------:R-:W-:Y:S01]  /*8770*/  IMAD.X R139, RZ, RZ, R5.reuse, P6 ;  /* 0x000000ffff8b7224 */ /* 0x100fe200030e0605 */
[C---:B------:R-:W-:Y:S01]  /*8780*/  IADD3 R44, P4, R4.reuse, 0x4020, RZ ;  /* 0x00004020042c7810 */ /* 0x040fe20007f9e0ff */
[--C-:B------:R-:W-:Y:S01]  /*8790*/  IMAD.X R29, RZ, RZ, R5.reuse, P5 ;  /* 0x000000ffff1d7224 */ /* 0x100fe200028e0605 */
[----:B------:R-:W-:Y:S01]  /*87a0*/  IADD3 R14, P2, R4, 0x6020, RZ ;  /* 0x00006020040e7810 */ /* 0x000fe20007f5e0ff */
[--C-:B------:R-:W-:Y:S01]  /*87b0*/  IMAD.X R127, RZ, RZ, R5.reuse, P3 ;  /* 0x000000ffff7f7224 */ /* 0x100fe200018e0605 */
[----:B------:R-:W-:Y:S01]  /*87c0*/  SHF.R.U64 R8, R8, 0x3, RZ ;  /* 0x0000000308087819 */ /* 0x000fe200000012ff */
[--C-:B------:R-:W-:Y:S01]  /*87d0*/  IMAD.X R131, RZ, RZ, R5.reuse, P4 ;  /* 0x000000ffff837224 */ /* 0x100fe200020e0605 */
[----:B------:R-:W-:Y:S01]  /*87e0*/  LOP3.LUT R122, R37, R40, RZ, 0x3c, !PT ;  /* 0x00000028257a7212 */ /* 0x000fe200078e3cff */
[----:B------:R-:W-:Y:S01]  /*87f0*/  IMAD.X R147, RZ, RZ, R5, P2 ;  /* 0x000000ffff937224 */ /* 0x000fe200010e0605 */
[----:B------:R-:W-:-:S02]  /*8800*/  IADD3 R36, P1, R4, 0x2040, RZ ;  /* 0x0000204004247810 */ /* 0x000fc40007f3e0ff */
[----:B------:R-:W-:Y:S02]  /*8810*/  LOP3.LUT R37, R52, 0x380, RZ, 0xc0, !PT ;  /* 0x0000038034257812 */ /* 0x000fe400078ec0ff */
[----:B------:R-:W-:Y:S01]  /*8820*/  LOP3.LUT R15, R4, 0x380, RZ, 0xc0, !PT ;  /* 0x00000380040f7812 */ /* 0x000fe200078ec0ff */
[----:B------:R-:W-:Y:S01]  /*8830*/  IMAD.X R119, RZ, RZ, R5, P1 ;  /* 0x000000ffff777224 */ /* 0x000fe200008e0605 */
[----:B------:R-:W-:Y:S02]  /*8840*/  LOP3.LUT R28, R45, 0x380, RZ, 0xc0, !PT ;  /* 0x000003802d1c7812 */ /* 0x000fe400078ec0ff */
[----:B------:R-:W-:Y:S02]  /*8850*/  LOP3.LUT R8, R8, R33, RZ, 0x3c, !PT ;  /* 0x0000002108087212 */ /* 0x000fe400078e3cff */
[----:B------:R-:W-:Y:S02]  /*8860*/  LOP3.LUT R33, R36, 0x380, RZ, 0xc0, !PT ;  /* 0x0000038024217812 */ /* 0x000fe400078ec0ff */
[----:B------:R-:W-:-:S02]  /*8870*/  SHF.R.U64 R37, R37, 0x3, RZ ;  /* 0x0000000325257819 */ /* 0x000fc400000012ff */
[C---:B------:R-:W-:Y:S02]  /*8880*/  IADD3 R12, P3, R4.reuse, 0x6040, RZ ;  /* 0x00006040040c7810 */ /* 0x040fe40007f7e0ff */
[----:B------:R-:W-:Y:S02]  /*8890*/  IADD3 R6, P4, R4, 0x6060, RZ ;  /* 0x0000606004067810 */ /* 0x000fe40007f9e0ff */
[----:B------:R-:W-:Y:S01]  /*88a0*/  SHF.R.U64 R15, R15, 0x3, RZ ;  /* 0x000000030f0f7819 */ /* 0x000fe200000012ff */
[----:B------:R-:W-:Y:S01]  /*88b0*/  IMAD.X R13, RZ, RZ, R5, P3 ;  /* 0x000000ffff0d7224 */ /* 0x000fe200018e0605 */
[----:B------:R-:W-:Y:S02]  /*88c0*/  SHF.R.U64 R28, R28, 0x3, RZ ;  /* 0x000000031c1c7819 */ /* 0x000fe400000012ff */
[----:B------:R-:W-:Y:S02]  /*88d0*/  IADD3 R73, P2, R114, 0x3000, RZ ;  /* 0x0000300072497810 */ /* 0x000fe40007f5e0ff */
[----:B------:R-:W-:-:S02]  /*88e0*/  LOP3.LUT R32, R53, 0x380, RZ, 0xc0, !PT ;  /* 0x0000038035207812 */ /* 0x000fc400078ec0ff */
[C---:B------:R-:W-:Y:S02]  /*88f0*/  IADD3 R61, P5, R4.reuse, 0x4040, RZ ;  /* 0x00004040043d7810 */ /* 0x040fe40007fbe0ff */
[----:B------:R-:W-:Y:S02]  /*8900*/  IADD3 R0, P1, R4, 0x6000, RZ ;  /* 0x0000600004007810 */ /* 0x000fe40007f3e0ff */
[----:B------:R-:W-:Y:S01]  /*8910*/  SHF.R.U64 R33, R33, 0x3, RZ ;  /* 0x0000000321217819 */ /* 0x000fe200000012ff */
[--C-:B------:R-:W-:Y:S01]  /*8920*/  IMAD.X R135, RZ, RZ, R5.reuse, P5 ;  /* 0x000000ffff877224 */ /* 0x100fe200028e0605 */
[----:B------:R-:W-:Y:S01]  /*8930*/  LOP3.LUT R138, R37, R52, RZ, 0x3c, !PT ;  /* 0x00000034258a7212 */ /* 0x000fe200078e3cff */
[--C-:B------:R-:W-:Y:S01]  /*8940*/  IMAD.X R143, RZ, RZ, R5.reuse, P1 ;  /* 0x000000ffff8f7224 */ /* 0x100fe200008e0605 */
[----:B------:R-:W-:Y:S01]  /*8950*/  LOP3.LUT R4, R15, R4, RZ, 0x3c, !PT ;  /* 0x000000040f047212 */ /* 0x000fe200078e3cff */
[----:B------:R-:W-:Y:S01]  /*8960*/  IMAD.X R15, RZ, RZ, R5, P4 ;  /* 0x000000ffff0f7224 */ /* 0x000fe200020e0605 */
[----:B------:R-:W-:-:S02]  /*8970*/  LOP3.LUT R28, R28, R45, RZ, 0x3c, !PT ;  /* 0x0000002d1c1c7212 */ /* 0x000fc400078e3cff */
[----:B------:R-:W-:Y:S02]  /*8980*/  LOP3.LUT R37, R14, 0x380, RZ, 0xc0, !PT ;  /* 0x000003800e257812 */ /* 0x000fe400078ec0ff */
[----:B------:R-:W-:Y:S02]  /*8990*/  LOP3.LUT R72, R73, 0x380, RZ, 0xc0, !PT ;  /* 0x0000038049487812 */ /* 0x000fe400078ec0ff */
[----:B------:R-:W-:Y:S02]  /*89a0*/  LOP3.LUT R45, R6, 0x380, RZ, 0xc0, !PT ;  /* 0x00000380062d7812 */ /* 0x000fe400078ec0ff */
[----:B------:R-:W-:Y:S02]  /*89b0*/  SHF.R.U64 R32, R32, 0x3, RZ ;  /* 0x0000000320207819 */ /* 0x000fe400000012ff */
[C---:B------:R-:W-:Y:S02]  /*89c0*/  IADD3 R81, P4, R114.reuse, 0x1000, RZ ;  /* 0x0000100072517810 */ /* 0x040fe40007f9e0ff */
[----:B------:R-:W-:-:S02]  /*89d0*/  IADD3 R77, P3, R114, 0x2000, RZ ;  /* 0x00002000724d7810 */ /* 0x000fc40007f7e0ff */
[----:B------:R-:W-:Y:S02]  /*89e0*/  LOP3.LUT R118, R33, R36, RZ, 0x3c, !PT ;  /* 0x0000002421767212 */ /* 0x000fe400078e3cff */
[----:B------:R-:W-:Y:S02]  /*89f0*/  LOP3.LUT R33, R44, 0x380, RZ, 0xc0, !PT ;  /* 0x000003802c217812 */ /* 0x000fe400078ec0ff */
[----:B------:R-:W-:Y:S02]  /*8a00*/  SHF.R.U64 R37, R37, 0x3, RZ ;  /* 0x0000000325257819 */ /* 0x000fe400000012ff */
[----:B------:R-:W-:Y:S02]  /*8a10*/  SHF.R.U64 R72, R72, 0x3, RZ ;  /* 0x0000000348487819 */ /* 0x000fe400000012ff */
[----:B------:R-:W-:Y:S02]  /*8a20*/  SHF.R.U64 R45, R45, 0x3, RZ ;  /* 0x000000032d2d7819 */ /* 0x000fe400000012ff */
[----:B------:R-:W-:-:S02]  /*8a30*/  LOP3.LUT R48, R32, R53, RZ, 0x3c, !PT ;  /* 0x0000003520307212 */ /* 0x000fc400078e3cff */
[----:B------:R-:W-:Y:S02]  /*8a40*/  LOP3.LUT R80, R81, 0x380, RZ, 0xc0, !PT ;  /* 0x0000038051507812 */ /* 0x000fe400078ec0ff */
[----:B------:R-:W-:Y:S02]  /*8a50*/  LOP3.LUT R76, R77, 0x380, RZ, 0xc0, !PT ;  /* 0x000003804d4c7812 */ /* 0x000fe400078ec0ff */
[----:B------:R-:W-:Y:S02]  /*8a60*/  LOP3.LUT R32, R57, 0x380, RZ, 0xc0, !PT ;  /* 0x0000038039207812 */ /* 0x000fe400078ec0ff */
[----:B------:R-:W-:Y:S02]  /*8a70*/  LOP3.LUT R36, R61, 0x380, RZ, 0xc0, !PT ;  /* 0x000003803d247812 */ /* 0x000fe400078ec0ff */
[----:B------:R-:W-:Y:S02]  /*8a80*/  SHF.R.U64 R33, R33, 0x3, RZ ;  /* 0x0000000321217819 */ /* 0x000fe400000012ff */
[----:B------:R-:W-:-:S02]  /*8a90*/  LOP3.LUT R146, R37, R14, RZ, 0x3c, !PT ;  /* 0x0000000e25927212 */ /* 0x000fc400078e3cff */
[----:B------:R-:W-:Y:S01]  /*8aa0*/  LOP3.LUT R72, R72, R73, RZ, 0x3c, !PT ;  /* 0x0000004948487212 */ /* 0x000fe200078e3cff */
[----:B------:R-:W-:Y:S01]  /*8ab0*/  IMAD.X R73, RZ, RZ, R115, P2 ;  /* 0x000000ffff497224 */ /* 0x000fe200010e0673 */
[----:B------:R-:W-:Y:S02]  /*8ac0*/  LOP3.LUT R14, R45, R6, RZ, 0x3c, !PT ;  /* 0x000000062d0e7212 */ /* 0x000fe400078e3cff */
[----:B------:R-:W-:Y:S02]  /*8ad0*/  SHF.R.U64 R80, R80, 0x3, RZ ;  /* 0x0000000350507819 */ /* 0x000fe400000012ff */
[----:B------:R-:W-:Y:S02]  /*8ae0*/  SHF.R.U64 R76, R76, 0x3, RZ ;  /* 0x000000034c4c7819 */ /* 0x000fe400000012ff */
[----:B------:R-:W-:Y:S02]  /*8af0*/  IADD3 R45, P2, R114, 0x9000, RZ ;  /* 0x00009000722d7810 */ /* 0x000fe40007f5e0ff */
[----:B------:R-:W-:-:S02]  /*8b00*/  SHF.R.U64 R32, R32, 0x3, RZ ;  /* 0x0000000320207819 */ /* 0x000fc400000012ff */
[----:B------:R-:W-:Y:S02]  /*8b10*/  SHF.R.U64 R36, R36, 0x3, RZ ;  /* 0x0000000324247819 */ /* 0x000fe400000012ff */
[----:B------:R-:W-:Y:S02]  /*8b20*/  LOP3.LUT R24, R41, 0x380, RZ, 0xc0, !PT ;  /* 0x0000038029187812 */ /* 0x000fe400078ec0ff */
[----:B------:R-:W-:Y:S02]  /*8b30*/  LOP3.LUT R130, R33, R44, RZ, 0x3c, !PT ;  /* 0x0000002c21827212 */ /* 0x000fe400078e3cff */
[----:B------:R-:W-:Y:S02]  /*8b40*/  LOP3.LUT R33, R0, 0x380, RZ, 0xc0, !PT ;  /* 0x0000038000217812 */ /* 0x000fe400078ec0ff */
[----:B------:R-:W-:Y:S01]  /*8b50*/  LOP3.LUT R80, R80, R81, RZ, 0x3c, !PT ;  /* 0x0000005150507212 */ /* 0x000fe200078e3cff */
[--C-:B------:R-:W-:Y:S01]  /*8b60*/  IMAD.X R81, RZ, RZ, R115.reuse, P4 ;  /* 0x000000ffff517224 */ /* 0x100fe200020e0673 */
[----:B------:R-:W-:Y:S01]  /*8b70*/  LOP3.LUT R76, R76, R77, RZ, 0x3c, !PT ;  /* 0x0000004d4c4c7212 */ /* 0x000fe200078e3cff */
[----:B------:R-:W-:Y:S01]  /*8b80*/  IMAD.X R77, RZ, RZ, R115, P3 ;  /* 0x000000ffff4d7224 */ /* 0x000fe200018e0673 */
[----:B------:R-:W-:-:S02]  /*8b90*/  LOP3.LUT R44, R45, 0x380, RZ, 0xc0, !PT ;  /* 0x000003802d2c7812 */ /* 0x000fc400078ec0ff */
[----:B------:R-:W-:Y:S02]  /*8ba0*/  LOP3.LUT R126, R32, R57, RZ, 0x3c, !PT ;  /* 0x00000039207e7212 */ /* 0x000fe400078e3cff */
[----:B------:R-:W-:Y:S02]  /*8bb0*/  LOP3.LUT R134, R36, R61, RZ, 0x3c, !PT ;  /* 0x0000003d24867212 */ /* 0x000fe400078e3cff */
[----:B------:R-:W-:Y:S02]  /*8bc0*/  SHF.R.U64 R24, R24, 0x3, RZ ;  /* 0x0000000318187819 */ /* 0x000fe400000012ff */
[C---:B------:R-:W-:Y:S02]  /*8bd0*/  IADD3 R69, P1, R114.reuse, 0x4000, RZ ;  /* 0x0000400072457810 */ /* 0x040fe40007f3e0ff */
[C---:B------:R-:W-:Y:S02]  /*8be0*/  IADD3 R65, P6, R114.reuse, 0x5000, RZ ;  /* 0x0000500072417810 */ /* 0x040fe40007fde0ff */
[----:B------:R-:W-:-:S02]  /*8bf0*/  IADD3 R61, P5, R114, 0x6000, RZ ;  /* 0x00006000723d7810 */ /* 0x000fc40007fbe0ff */
[C---:B------:R-:W-:Y:S02]  /*8c00*/  IADD3 R57, P4, R114.reuse, 0x7000, RZ ;  /* 0x0000700072397810 */ /* 0x040fe40007f9e0ff */
[----:B------:R-:W-:Y:S02]  /*8c10*/  IADD3 R53, P3, R114, 0x8000, RZ ;  /* 0x0000800072357810 */ /* 0x000fe40007f7e0ff */
[----:B------:R-:W-:Y:S02]  /*8c20*/  SHF.R.U64 R33, R33, 0x3, RZ ;  /* 0x0000000321217819 */ /* 0x000fe400000012ff */
[----:B------:R-:W-:Y:S02]  /*8c30*/  SHF.R.U64 R44, R44, 0x3, RZ ;  /* 0x000000032c2c7819 */ /* 0x000fe400000012ff */
[----:B------:R-:W-:Y:S02]  /*8c40*/  LOP3.LUT R24, R24, R41, RZ, 0x3c, !PT ;  /* 0x0000002918187212 */ /* 0x000fe400078e3cff */
[----:B------:R-:W-:-:S02]  /*8c50*/  LOP3.LUT R68, R69, 0x380, RZ, 0xc0, !PT ;  /* 0x0000038045447812 */ /* 0x000fc400078ec0ff */
[----:B------:R-:W-:Y:S02]  /*8c60*/  LOP3.LUT R64, R65, 0x380, RZ, 0xc0, !PT ;  /* 0x0000038041407812 */ /* 0x000fe400078ec0ff */
[----:B------:R-:W-:Y:S02]  /*8c70*/  LOP3.LUT R60, R61, 0x380, RZ, 0xc0, !PT ;  /* 0x000003803d3c7812 */ /* 0x000fe400078ec0ff */
[----:B------:R-:W-:Y:S02]  /*8c80*/  LOP3.LUT R56, R57, 0x380, RZ, 0xc0, !PT ;  /* 0x0000038039387812 */ /* 0x000fe400078ec0ff */
[----:B------:R-:W-:Y:S02]  /*8c90*/  LOP3.LUT R52, R53, 0x380, RZ, 0xc0, !PT ;  /* 0x0000038035347812 */ /* 0x000fe400078ec0ff */
[----:B------:R-:W-:Y:S02]  /*8ca0*/  LOP3.LUT R41, R12, 0x380, RZ, 0xc0, !PT ;  /* 0x000003800c297812 */ /* 0x000fe400078ec0ff */
[----:B------:R-:W-:-:S02]  /*8cb0*/  LOP3.LUT R142, R33, R0, RZ, 0x3c, !PT ;  /* 0x00000000218e7212 */ /* 0x000fc400078e3cff */
[----:B------:R-:W-:Y:S02]  /*8cc0*/  F2FP.BF16.F32.PACK_AB R6, R7, R204 ;  /* 0x000000cc0706723e */ /* 0x000fe400000010ff */
[----:B------:R-:W-:Y:S01]  /*8cd0*/  LOP3.LUT R44, R44, R45, RZ, 0x3c, !PT ;  /* 0x0000002d2c2c7212 */ /* 0x000fe200078e3cff */
[----:B------:R-:W-:Y:S01]  /*8ce0*/  IMAD.X R45, RZ, RZ, R115, P2 ;  /* 0x000000ffff2d7224 */ /* 0x000fe200010e0673 */
[----:B------:R-:W-:Y:S02]  /*8cf0*/  MOV R0, R4 ;  /* 0x0000000400007202 */ /* 0x000fe40000000f00 */
[----:B------:R-:W-:Y:S02]  /*8d00*/  F2FP.BF16.F32.PACK_AB R7, R31, R30 ;  /* 0x0000001e1f07723e */ /* 0x000fe400000010ff */
[----:B------:R-:W-:Y:S02]  /*8d10*/  F2FP.BF16.F32.PACK_AB R5, R27, R26 ;  /* 0x0000001a1b05723e */ /* 0x000fe400000010ff */
[----:B------:R-:W-:-:S02]  /*8d20*/  LOP3.LUT R31, R114, 0x380, RZ, 0xc0, !PT ;  /* 0x00000380721f7812 */ /* 0x000fc400078ec0ff */
[----:B------:R-:W-:Y:S02]  /*8d30*/  SHF.R.U64 R68, R68, 0x3, RZ ;  /* 0x0000000344447819 */ /* 0x000fe400000012ff */
[----:B------:R-:W-:Y:S02]  /*8d40*/  SHF.R.U64 R64, R64, 0x3, RZ ;  /* 0x0000000340407819 */ /* 0x000fe400000012ff */
[----:B------:R-:W-:Y:S02]  /*8d50*/  SHF.R.U64 R60, R60, 0x3, RZ ;  /* 0x000000033c3c7819 */ /* 0x000fe400000012ff */
[----:B------:R-:W-:Y:S02]  /*8d60*/  SHF.R.U64 R56, R56, 0x3, RZ ;  /* 0x0000000338387819 */ /* 0x000fe400000012ff */
[----:B------:R-:W-:Y:S02]  /*8d70*/  SHF.R.U64 R52, R52, 0x3, RZ ;  /* 0x0000000334347819 */ /* 0x000fe400000012ff */
[----:B------:R-:W-:-:S02]  /*8d80*/  IADD3 R27, P2, R114, 0xf000, RZ ;  /* 0x0000f000721b7810 */ /* 0x000fc40007f5e0ff */
[----:B------:R-:W-:Y:S02]  /*8d90*/  SHF.R.U64 R41, R41, 0x3, RZ ;  /* 0x0000000329297819 */ /* 0x000fe400000012ff */
[----:B------:R-:W-:Y:S01]  /*8da0*/  F2FP.BF16.F32.PACK_AB R4, R205, R208 ;  /* 0x000000d0cd04723e */ /* 0x000fe200000010ff */
[--C-:B------:R-:W-:Y:S01]  /*8db0*/  IMAD.X R111, RZ, RZ, R115.reuse, P2 ;  /* 0x000000ffff6f7224 */ /* 0x100fe200010e0673 */
        /* <DEDUP_REMOVED lines=11> */
[----:B------:R-:W-:Y:S01]  /*8e70*/  LOP3.LUT R26, R27, 0x380, RZ, 0xc0, !PT ;  /* 0x000003801b1a7812 */ /* 0x000fe200078ec0ff */
[----:B------:R0:W-:Y:S01]  /*8e80*/  STSM.16.M88.4 [R0], R4 ;  /* 0x0000000400007844 */ /* 0x0001e20000000200 */
[----:B------:R-:W-:-:S02]  /*8e90*/  LOP3.LUT R12, R41, R12, RZ, 0x3c, !PT ;  /* 0x0000000c290c7212 */ /* 0x000fc400078e3cff */
[C---:B------:R-:W-:Y:S02]  /*8ea0*/  IADD3 R41, P1, R114.reuse, 0xa000, RZ ;  /* 0x0000a00072297810 */ /* 0x040fe40007f3e0ff */
[C---:B------:R-:W-:Y:S02]  /*8eb0*/  IADD3 R37, P6, R114.reuse, 0xb000, RZ ;  /* 0x0000b00072257810 */ /* 0x040fe40007fde0ff */
[C---:B------:R-:W-:Y:S02]  /*8ec0*/  IADD3 R33, P5, R114.reuse, 0xc000, RZ ;  /* 0x0000c00072217810 */ /* 0x040fe40007fbe0ff */
[C---:B------:R-:W-:Y:S02]  /*8ed0*/  IADD3 R89, P4, R114.reuse, 0xd000, RZ ;  /* 0x0000d00072597810 */ /* 0x040fe40007f9e0ff */
[----:B------:R-:W-:Y:S02]  /*8ee0*/  IADD3 R85, P3, R114, 0xe000, RZ ;  /* 0x0000e00072557810 */ /* 0x000fe40007f7e0ff */
[----:B------:R-:W-:-:S02]  /*8ef0*/  LOP3.LUT R114, R31, R114, RZ, 0x3c, !PT ;  /* 0x000000721f727212 */ /* 0x000fc400078e3cff */
[----:B------:R-:W-:Y:S02]  /*8f00*/  SHF.R.U64 R26, R26, 0x3, RZ ;  /* 0x000000031a1a7819 */ /* 0x000fe400000012ff */
[----:B------:R-:W-:Y:S02]  /*8f10*/  MOV R31, R8 ;  /* 0x00000008001f7202 */ /* 0x000fe40000000f00 */
[----:B0-----:R-:W-:Y:S02]  /*8f20*/  F2FP.BF16.F32.PACK_AB R4, R210, R211 ;  /* 0x000000d3d204723e */ /* 0x001fe400000010ff */
[----:B------:R-:W-:Y:S02]  /*8f30*/  F2FP.BF16.F32.PACK_AB R5, R35, R34 ;  /* 0x000000222305723e */ /* 0x000fe400000010ff */
[----:B------:R-:W-:Y:S02]  /*8f40*/  F2FP.BF16.F32.PACK_AB R6, R207, R209 ;  /* 0x000000d1cf06723e */ /* 0x000fe400000010ff */
[----:B------:R-:W-:-:S02]  /*8f50*/  F2FP.BF16.F32.PACK_AB R7, R39, R38 ;  /* 0x000000262707723e */ /* 0x000fc400000010ff */
[----:B------:R-:W-:Y:S02]  /*8f60*/  MOV R30, R10 ;  /* 0x0000000a001e7202 */ /* 0x000fe40000000f00 */
[----:B------:R-:W-:Y:S01]  /*8f70*/  F2FP.BF16.F32.PACK_AB R8, R203, R206 ;  /* 0x000000cecb08723e */ /* 0x000fe200000010ff */
[----:B------:R0:W-:Y:S01]  /*8f80*/  STSM.16.M88.4 [R31], R4 ;  /* 0x000000041f007844 */ /* 0x0001e20000000200 */
[----:B------:R-:W-:Y:S02]  /*8f90*/  F2FP.BF16.F32.PACK_AB R9, R43, R42 ;  /* 0x0000002a2b09723e */ /* 0x000fe400000010ff */
[----:B------:R-:W-:Y:S02]  /*8fa0*/  F2FP.BF16.F32.PACK_AB R10, R200, R202 ;  /* 0x000000cac80a723e */ /* 0x000fe400000010ff */
[----:B------:R-:W-:Y:S02]  /*8fb0*/  F2FP.BF16.F32.PACK_AB R11, R47, R46 ;  /* 0x0000002e2f0b723e */ /* 0x000fe400000010ff */
[----:B------:R-:W-:-:S02]  /*8fc0*/  MOV R34, R12 ;  /* 0x0000000c00227202 */ /* 0x000fc40000000f00 */
[----:B------:R-:W-:Y:S01]  /*8fd0*/  MOV R35, R14 ;  /* 0x0000000e00237202 */ /* 0x000fe20000000f00 */
[----:B------:R1:W-:Y:S01]  /*8fe0*/  STSM.16.M88.4 [R30], R8 ;  /* 0x000000081e007844 */ /* 0x0003e20000000200 */
[----:B------:R-:W-:Y:S02]  /*8ff0*/  LOP3.LUT R110, R26, R27, RZ, 0x3c, !PT ;  /* 0x0000001b1a6e7212 */ /* 0x000fe400078e3cff */
[----:B------:R-:W-:Y:S02]  /*9000*/  MOV R0, R24 ;  /* 0x0000001800007202 */ /* 0x000fe40000000f00 */
        /* <DEDUP_REMOVED lines=24> */
[----:B------:R1:W-:Y:S01]  /*9190*/  STSM.16.M88.4 [R118], R8 ;  /* 0x0000000876007844 */ /* 0x0003e20000000200 */
        /* <DEDUP_REMOVED lines=13> */
[----:B------:R-:W-:Y:S01]  /*9270*/  F2FP.BF16.F32.PACK_AB R4, R113, R112 ;  /* 0x000000707104723e */ /* 0x000fe200000010ff */
[----:B------:R0:W-:Y:S01]  /*9280*/  STSM.16.M88.4 [R130], R96 ;  /* 0x0000006082007844 */ /* 0x0001e20000000200 */
[----:B------:R-:W-:-:S02]  /*9290*/  F2FP.BF16.F32.PACK_AB R5, R153, R152 ;  /* 0x000000989905723e */ /* 0x000fc400000010ff */
[----:B------:R-:W-:Y:S01]  /*92a0*/  F2FP.BF16.F32.PACK_AB R6, R117, R116 ;  /* 0x000000747506723e */ /* 0x000fe200000010ff */
[----:B------:R-:W-:Y:S01]  /*92b0*/  STSM.16.M88.4 [R134], R104 ;  /* 0x0000006886007844 */ /* 0x000fe20000000200 */
[----:B------:R-:W-:Y:S02]  /*92c0*/  F2FP.BF16.F32.PACK_AB R7, R156, R155 ;  /* 0x0000009b9c07723e */ /* 0x000fe400000010ff */
[----:B------:R-:W-:Y:S02]  /*92d0*/  MOV R142, R142 ;  /* 0x0000008e008e7202 */ /* 0x000fe40000000f00 */
[----:B------:R-:W-:Y:S01]  /*92e0*/  F2FP.BF16.F32.PACK_AB R156, R121, R120 ;  /* 0x00000078799c723e */ /* 0x000fe200000010ff */
[----:B------:R2:W-:Y:S01]  /*92f0*/  STSM.16.M88.4 [R138], R4 ;  /* 0x000000048a007844 */ /* 0x0005e20000000200 */
[----:B------:R-:W-:Y:S02]  /*9300*/  MOV R146, R146 ;  /* 0x0000009200927202 */ /* 0x000fe40000000f00 */
[----:B------:R-:W-:Y:S01]  /*9310*/  F2FP.BF16.F32.PACK_AB R131, R165, R164 ;  /* 0x000000a4a583723e */ /* 0x000fe200000010ff */
[----:B------:R3:W-:Y:S01]  /*9320*/  STSM.16.M88.4 [R142], R156 ;  /* 0x0000009c8e007844 */ /* 0x0007e20000000200 */
[----:B-1----:R-:W-:-:S02]  /*9330*/  F2FP.BF16.F32.PACK_AB R8, R137, R136 ;  /* 0x000000888908723e */ /* 0x002fc400000010ff */
[----:B0-----:R-:W-:Y:S02]  /*9340*/  F2FP.BF16.F32.PACK_AB R130, R133, R132 ;  /* 0x000000848582723e */ /* 0x001fe400000010ff */
[----:B------:R-:W-:Y:S02]  /*9350*/  F2FP.BF16.F32.PACK_AB R9, R167, R166 ;  /* 0x000000a6a709723e */ /* 0x000fe400000010ff */
[----:B------:R-:W-:Y:S01]  /*9360*/  F2FP.BF16.F32.PACK_AB R10, R141, R140 ;  /* 0x0000008c8d0a723e */ /* 0x000fe200000010ff */
[----:B------:R3:W-:Y:S01]  /*9370*/  STSM.16.M88.4 [R146], R128 ;  /* 0x0000008092007844 */ /* 0x0007e20000000200 */
[----:B------:R-:W-:Y:S02]  /*9380*/  F2FP.BF16.F32.PACK_AB R11, R169, R168 ;  /* 0x000000a8a90b723e */ /* 0x000fe400000010ff */
[----:B------:R-:W-:Y:S02]  /*9390*/  LOP3.LUT R40, R41, 0x380, RZ, 0xc0, !PT ;  /* 0x0000038029287812 */ /* 0x000fe400078ec0ff */
[----:B------:R-:W-:Y:S01]  /*93a0*/  LOP3.LUT R36, R37, 0x380, RZ, 0xc0, !PT ;  /* 0x0000038025247812 */ /* 0x000fe200078ec0ff */
[----:B------:R3:W-:Y:S01]  /*93b0*/  STSM.16.M88.4 [R34], R8 ;  /* 0x0000000822007844 */ /* 0x0007e20000000200 */
[----:B------:R-:W-:-:S02]  /*93c0*/  LOP3.LUT R32, R33, 0x380, RZ, 0xc0, !PT ;  /* 0x0000038021207812 */ /* 0x000fc400078ec0ff */
[----:B------:R-:W-:Y:S02]  /*93d0*/  LOP3.LUT R88, R89, 0x380, RZ, 0xc0, !PT ;  /* 0x0000038059587812 */ /* 0x000fe400078ec0ff */
[----:B------:R-:W-:Y:S02]  /*93e0*/  LOP3.LUT R84, R85, 0x380, RZ, 0xc0, !PT ;  /* 0x0000038055547812 */ /* 0x000fe400078ec0ff */
[----:B--2---:R-:W-:Y:S02]  /*93f0*/  F2FP.BF16.F32.PACK_AB R4, R145, R144 ;  /* 0x000000909104723e */ /* 0x004fe400000010ff */
[----:B------:R-:W-:Y:S02]  /*9400*/  F2FP.BF16.F32.PACK_AB R5, R171, R170 ;  /* 0x000000aaab05723e */ /* 0x000fe400000010ff */
        /* <DEDUP_REMOVED lines=19> */
[----:B---3--:R-:W-:Y:S05]  /*9540*/  @P0 BRA `(.L_x_221) ;  /* 0x0000000000cc0947 */ /* 0x008fea0003800000 */
[----:B------:R-:W0:Y:S01]  /*9550*/  LDC R8, c[0x0][0xce8] ;  /* 0x00033a00ff087b82 */ /* 0x000e220000000800 */
[----:B------:R-:W-:Y:S01]  /*9560*/  IMAD R0, RZ, RZ, -UR41 ;  /* 0x80000029ff007e24 */ /* 0x000fe2000f8e02ff */
[----:B------:R-:W-:Y:S02]  /*9570*/  ULDC.64 UR8, c[0x0][0xc90] ;  /* 0x0003240000087ab9 */ /* 0x000fe40000000a00 */
        /* <DEDUP_REMOVED lines=10> */
[----:B------:R-:W-:-:S07]  /*9620*/  IMAD.MOV.U32 R7, RZ, RZ, R13 ;  /* 0x000000ffff077224 */ /* 0x000fce00078e000d */
        /* <DEDUP_REMOVED lines=12> */
[----:B------:R-:W-:Y:S01]  /*96f0*/  SHF.R.S32.HI R11, RZ, 0x1f, R7 ;  /* 0x0000001fff0b7819 */ /* 0x000fe20000011407 */
[----:B------:R-:W-:Y:S01]  /*9700*/  IMAD R13, R12, 0x40, R16 ;  /* 0x000000400c0d7824 */ /* 0x000fe200078e0210 */
        /* <DEDUP_REMOVED lines=9> */
[----:B------:R-:W-:Y:S01]  /*97a0*/  IMAD.MOV R9, RZ, RZ, -R19 ;  /* 0x000000ffff097224 */ /* 0x000fe200078e0a13 */
[----:B------:R-:W-:Y:S02]  /*97b0*/  ULDC UR4, c[0x0][0xb88] ;  /* 0x0002e20000047ab9 */ /* 0x000fe40000000800 */
[----:B------:R-:W-:Y:S01]  /*97c0*/  LEA.HI.X R11, R4, UR5, R5, 0x2, P0 ;  /* 0x00000005040b7c11 */ /* 0x000fe200080f1405 */
[----:B------:R-:W-:Y:S01]  /*97d0*/  SHFL.IDX PT, R6, R10, 0x1, 0x1c1f ;  /* 0x003c1f000a067f89 */ /* 0x000fe200000e0000 */
[----:B------:R-:W-:Y:S01]  /*97e0*/  IMAD R0, R8, UR4, RZ ;  /* 0x0000000408007c24 */ /* 0x000fe2000f8e02ff */
[----:B------:R-:W-:Y:S01]  /*97f0*/  ISETP.NE.AND P0, PT, R18, R9, PT ;  /* 0x000000091200720c */ /* 0x000fe20003f05270 */
[C---:B------:R-:W-:Y:S01]  /*9800*/  VIADD R9, R13.reuse, 0x8 ;  /* 0x000000080d097836 */ /* 0x040fe20000000000 */
[----:B------:R-:W-:Y:S02]  /*9810*/  SHFL.IDX PT, R4, R10, RZ, 0x1c1f ;  /* 0x001c1fff0a047589 */ /* 0x000fe400000e0000 */
[----:B------:R-:W-:-:S02]  /*9820*/  ISETP.GE.OR P1, PT, R13, R0, P0 ;  /* 0x000000000d00720c */ /* 0x000fc40000726670 */
[----:B------:R-:W0:Y:S01]  /*9830*/  SHFL.IDX PT, R5, R11, RZ, 0x1c1f ;  /* 0x001c1fff0b057589 */ /* 0x000e2200000e0000 */
[----:B------:R-:W-:-:S03]  /*9840*/  ISETP.GE.OR P0, PT, R9, R0, P0 ;  /* 0x000000000900720c */ /* 0x000fc60000706670 */
[----:B------:R-:W1:Y:S07]  /*9850*/  SHFL.IDX PT, R7, R11, 0x1, 0x1c1f ;  /* 0x003c1f000b077f89 */ /* 0x000e6e00000e0000 */
[----:B0-----:R0:W-:Y:S04]  /*9860*/  @!P1 ST.E desc[UR38][R4.64], R20 ;  /* 0x0000001404009985 */ /* 0x0011e8000c101926 */
[----:B-1----:R0:W-:Y:S02]  /*9870*/  @!P0 ST.E desc[UR38][R6.64], R3 ;  /* 0x0000000306008985 */ /* 0x0021e4000c101926 */
.L_x_221:
        /* <DEDUP_REMOVED lines=36> */
[----:B------:R-:W-:Y:S01]  /*9ac0*/  ISETP.GE.AND P1, PT, R187, UR12, PT ;  /* 0x0000000cbb007c0c */ /* 0x000fe2000bf26270 */
[----:B------:R-:W5:Y:S01]  /*9ad0*/  LD.E.128 R36, desc[UR38][R36.64] ;  /* 0x0000002624247980 */ /* 0x000f62000c101d00 */
[----:B-1----:R-:W-:Y:S02]  /*9ae0*/  @P3 IMAD.HI.U32 R0, R11, R12, RZ ;  /* 0x0000000c0b003227 */ /* 0x002fe400078e00ff */
[----:B------:R-:W-:Y:S01]  /*9af0*/  LOP3.LUT R3, R4, 0x8, R3, 0xe2, !PT ;  /* 0x0000000804037812 */ /* 0x000fe200078ee203 */
[----:B------:R-:W-:Y:S01]  /*9b00*/  UIMAD UR6, UR10, UR8, URZ ;  /* 0x000000080a0672a4 */ /* 0x000fe2000f8e023f */
[----:B------:R-:W-:Y:S01]  /*9b10*/  IMAD.MOV.U32 R4, RZ, RZ, R11 ;  /* 0x000000ffff047224 */ /* 0x000fe200078e000b */
[----:B------:R-:W5:Y:S01]  /*9b20*/  LD.E.128 R32, desc[UR38][R32.64] ;  /* 0x0000002620207980 */ /* 0x000f62000c101d00 */
[----:B---3--:R-:W-:-:S03]  /*9b30*/  @P3 SHF.R.U32.HI R4, RZ, R7, R0 ;  /* 0x00000007ff043219 */ /* 0x008fc60000011600 */
[----:B------:R-:W5:Y:S01]  /*9b40*/  LD.E.128 R88, desc[UR38][R88.64] ;  /* 0x0000002658587980 */ /* 0x000f62000c101d00 */
[----:B------:R-:W-:Y:S01]  /*9b50*/  SEL R0, RZ, 0xffffffff, P1 ;  /* 0xffffffffff007807 */ /* 0x000fe20000800000 */
[----:B------:R-:W-:Y:S01]  /*9b60*/  UIMAD.WIDE.U32 UR4, UR7, UR8, URZ ;  /* 0x00000008070472a5 */ /* 0x000fe2000f8e003f */
[--C-:B------:R-:W-:Y:S01]  /*9b70*/  SHF.R.S32.HI R7, RZ, 0x1f, R4.reuse ;  /* 0x0000001fff077819 */ /* 0x100fe20000011404 */
[----:B------:R-:W-:Y:S01]  /*9b80*/  UIMAD UR6, UR7, UR9, UR6 ;  /* 0x00000009070672a4 */ /* 0x000fe2000f8e0206 */
[----:B------:R-:W-:Y:S01]  /*9b90*/  ISETP.GE.AND P0, PT, R186, UR12, PT ;  /* 0x0000000cba007c0c */ /* 0x000fe2000bf06270 */
[----:B------:R-:W-:Y:S01]  /*9ba0*/  IMAD.SHL.U32 R0, R0, 0x10, RZ ;  /* 0x0000001000007824 */ /* 0x000fe200078e00ff */
[----:B------:R-:W-:Y:S01]  /*9bb0*/  ULDC.64 UR8, c[0x0][0xbf0] ;  /* 0x0002fc0000087ab9 */ /* 0x000fe20000000a00 */
[----:B------:R-:W-:Y:S01]  /*9bc0*/  UIADD3 UR5, UR5, UR6, URZ ;  /* 0x0000000605057290 */ /* 0x000fe2000fffe03f */
[----:B------:R-:W-:Y:S01]  /*9bd0*/  IMAD.MOV R6, RZ, RZ, -R4 ;  /* 0x000000ffff067224 */ /* 0x000fe200078e0a04 */
[----:B------:R-:W-:Y:S01]  /*9be0*/  UIMAD UR6, UR11, UR8, URZ ;  /* 0x000000080b0672a4 */ /* 0x000fe2000f8e023f */
[----:B------:R-:W-:Y:S01]  /*9bf0*/  SEL R5, RZ, 0xffffffff, P0 ;  /* 0xffffffffff057807 */ /* 0x000fe20000000000 */
[----:B--2---:R-:W-:Y:S01]  /*9c00*/  IMAD R7, R7, R8, RZ ;  /* 0x0000000807077224 */ /* 0x004fe200078e02ff */
[----:B------:R-:W-:Y:S01]  /*9c10*/  LOP3.LUT R0, R0, 0x10, R3, 0xe2, !PT ;  /* 0x0000001000007812 */ /* 0x000fe200078ee203 */
[----:B------:R-:W-:Y:S01]  /*9c20*/  IMAD R3, R10, R6, R11 ;  /* 0x000000060a037224 */ /* 0x000fe200078e020b */
[----:B------:R-:W-:Y:S01]  /*9c30*/  UIMAD UR6, UR42, UR9, UR6 ;  /* 0x000000092a0672a4 */ /* 0x000fe2000f8e0206 */
[----:B------:R-:W-:Y:S01]  /*9c40*/  IMAD R9, R4, R9, R7 ;  /* 0x0000000904097224 */ /* 0x000fe200078e0207 */
[----:B------:R-:W-:Y:S01]  /*9c50*/  UIMAD.WIDE.U32 UR42, UR42, UR8, UR4 ;  /* 0x000000082a2a72a5 */ /* 0x000fe2000f8e0004 */
[----:B------:R-:W-:Y:S01]  /*9c60*/  IMAD.SHL.U32 R7, R5, 0x20, RZ ;  /* 0x0000002005077824 */ /* 0x000fe200078e00ff */
[----:B------:R-:W-:Y:S01]  /*9c70*/  ISETP.GE.AND P0, PT, R216, UR12, PT ;  /* 0x0000000cd8007c0c */ /* 0x000fe2000bf06270 */
[----:B------:R-:W-:Y:S01]  /*9c80*/  ULDC.64 UR4, c[0x0][0xbd8] ;  /* 0x0002f60000047ab9 */ /* 0x000fe20000000a00 */
[----:B------:R-:W-:Y:S01]  /*9c90*/  SHF.R.S32.HI R6, RZ, 0x1f, R3 ;  /* 0x0000001fff067819 */ /* 0x000fe20000011403 */
[----:B------:R-:W-:Y:S01]  /*9ca0*/  UIADD3 UR43, UR43, UR6, URZ ;  /* 0x000000062b2b7290 */ /* 0x000fe2000fffe03f */
[----:B------:R-:W-:Y:S01]  /*9cb0*/  LOP3.LUT R0, R7, 0x20, R0, 0xe2, !PT ;  /* 0x0000002007007812 */ /* 0x000fe200078ee200 */
[----:B------:R-:W5:Y:S01]  /*9cc0*/  LD.E.128 R84, desc[UR38][R84.64] ;  /* 0x0000002654547980 */ /* 0x000f62000c101d00 */
[----:B------:R-:W-:Y:S01]  /*9cd0*/  SEL R7, RZ, 0x40, P0 ;  /* 0x00000040ff077807 */ /* 0x000fe20000000000 */
[----:B------:R-:W-:Y:S01]  /*9ce0*/  IMAD R6, R6, UR4, RZ ;  /* 0x0000000406067c24 */ /* 0x000fe2000f8e02ff */
[----:B------:R-:W-:Y:S01]  /*9cf0*/  ULDC.64 UR6, c[0x0][0xb80] ;  /* 0x0002e00000067ab9 */ /* 0x000fe20000000a00 */
[----:B------:R-:W5:Y:S01]  /*9d00*/  LD.E.128 R108, desc[UR38][R110.64] ;  /* 0x000000266e6c7980 */ /* 0x000f62000c101d00 */
[----:B------:R-:W-:Y:S01]  /*9d10*/  IMAD.WIDE.U32 R4, R4, R8, UR42 ;  /* 0x0000002a04047e25 */ /* 0x000fe2000f8e0008 */
[----:B------:R-:W-:Y:S01]  /*9d20*/  LOP3.LUT R0, R0, R7, RZ, 0xfc, !PT ;  /* 0x0000000700007212 */ /* 0x000fe200078efcff */
[----:B------:R-:W-:Y:S01]  /*9d30*/  BSSY B0, `(.L_x_222) ;  /* 0x0000039000007945 */ /* 0x000fe20003800000 */
[----:B------:R-:W-:Y:S01]  /*9d40*/  @!PT LDS RZ, [RZ] ;  /* 0x00000000fffff984 */ /* 0x000fe20000000800 */
[----:B------:R-:W-:Y:S01]  /*9d50*/  @!PT LDS RZ, [RZ] ;  /* 0x00000000fffff984 */ /* 0x000fe20000000800 */
[----:B------:R-:W-:Y:S01]  /*9d60*/  @!PT LDS RZ, [RZ] ;  /* 0x00000000fffff984 */ /* 0x000fe20000000800 */
[----:B------:R-:W-:Y:S01]  /*9d70*/  @!PT LDS RZ, [RZ] ;  /* 0x00000000fffff984 */ /* 0x000fe20000000800 */
[----:B------:R0:W-:Y:S06]  /*9d80*/  MEMBAR.ALL.CTA ;  /* 0x0000000000007992 */ /* 0x0001ec0000008000 */
[----:B0-----:R-:W0:Y:S01]  /*9d90*/  FENCE.VIEW.ASYNC.S ;  /* 0x00000000000073c6 */ /* 0x001e220000000000 */
[----:B------:R-:W-:Y:S01]  /*9da0*/  IMAD R7, R3, UR5, R6 ;  /* 0x0000000503077c24 */ /* 0x000fe2000f8e0206 */
[----:B------:R-:W-:Y:S01]  /*9db0*/  ULDC UR5, c[0x0][0xb88] ;  /* 0x0002e20000057ab9 */ /* 0x000fe20000000800 */
[----:B------:R-:W-:Y:S01]  /*9dc0*/  IMAD.IADD R5, R5, 0x1, R9 ;  /* 0x0000000105057824 */ /* 0x000fe200078e0209 */
[----:B------:R-:W-:Y:S01]  /*9dd0*/  ISETP.GE.AND P0, PT, R215, UR12, PT ;  /* 0x0000000cd7007c0c */ /* 0x000fe2000bf06270 */
[----:B------:R-:W-:-:S02]  /*9de0*/  IMAD R25, R10, UR5, RZ ;  /* 0x000000050a197c24 */ /* 0x000fc4000f8e02ff */
[----:B------:R-:W-:Y:S02]  /*9df0*/  IMAD R24, R13, 0x40, R214 ;  /* 0x000000400d187824 */ /* 0x000fe400078e02d6 */
        /* <DEDUP_REMOVED lines=44> */
.L_x_223:
[----:B------:R-:W-:Y:S05]  /*a0c0*/  BSYNC B0 ;  /* 0x0000000000007941 */ /* 0x000fea0003800000 */
.L_x_222:
        /* <DEDUP_REMOVED lines=37> */
.L_x_225:
[----:B------:R-:W-:Y:S05]  /*a320*/  BSYNC B0 ;  /* 0x0000000000007941 */ /* 0x000fea0003800000 */
.L_x_224:
[----:B------:R-:W4:Y:S02]  /*a330*/  LDC R0, c[0x0][0xd34] ;  /* 0x00034d00ff007b82 */ /* 0x000f240000000800 */
[----:B----4-:R-:W-:-:S13]  /*a340*/  ISETP.LE.AND P0, PT, R0, UR40, PT ;  /* 0x0000002800007c0c */ /* 0x010fda000bf03270 */
[----:B------:R-:W-:Y:S05]  /*a350*/  @!P0 BRA `(.L_x_226) ;  /* 0xffffff6c001c8947 */ /* 0x000fea000383ffff */
[----:B------:R-:W-:Y:S05]  /*a360*/  EXIT ;  /* 0x000000000000794d */ /* 0x000fea0003800000 */
.L_x_194:
        /* <DEDUP_REMOVED lines=8> */
[----:B------:R0:W-:Y:S07]  /*a3f0*/  STL [R1+0x8], R3 ;  /* 0x0000080301007387 */ /* 0x0001ee0000100800 */
[----:B------:R-:W-:Y:S05]  /*a400*/  @P0 BRA `(.L_x_227) ;  /* 0x0000005800500947 */ /* 0x000fea0003800000 */
[----:B------:R-:W1:Y:S01]  /*a410*/  S2UR UR4, SR_CgaCtaId ;  /* 0x00000000000479c3 */ /* 0x000e620000008800 */
[C---:B------:R-:W-:Y:S01]  /*a420*/  IMAD.SHL.U32 R2, R0.reuse, 0x8, RZ ;  /* 0x0000000800027824 */ /* 0x040fe200078e00ff */
[----:B------:R-:W-:Y:S01]  /*a430*/  LOP3.LUT R5, R0, 0x7f, RZ, 0xc0, !PT ;  /* 0x0000007f00057812 */ /* 0x000fe200078ec0ff */
[----:B------:R-:W-:Y:S01]  /*a440*/  UMOV UR36, 0x400 ;  /* 0x0000040000247882 */ /* 0x000fe20000000000 */
[----:B------:R-:W-:Y:S01]  /*a450*/  IMAD.MOV.U32 R19, RZ, RZ, RZ ;  /* 0x000000ffff137224 */ /* 0x000fe200078e00ff */
[----:B------:R-:W-:Y:S01]  /*a460*/  ULDC.64 UR40, c[0x0][0x198] ;  /* 0x0000660000287ab9 */ /* 0x000fe20000000a00 */
[C---:B0-----:R-:W-:Y:S01]  /*a470*/  LOP3.LUT R3, R2.reuse, 0x1f8, RZ, 0xc0, !PT ;  /* 0x000001f802037812 */ /* 0x041fe200078ec0ff */
[----:B------:R-:W-:Y:S01]  /*a480*/  ULDC UR37, c[0x0][0xc] ;  /* 0x0000030000257ab9 */ /* 0x000fe20000000800 */
[----:B------:R-:W-:Y:S02]  /*a490*/  LOP3.LUT R2, R2, 0x38, RZ, 0xc0, !PT ;  /* 0x0000003802027812 */ /* 0x000fe400078ec0ff */
        /* <DEDUP_REMOVED lines=8> */
[----:B------:R-:W-:Y:S01]  /*a520*/  LEA R4, R3, UR36, 0x1 ;  /* 0x0000002403047c11 */ /* 0x000fe2000f8e08ff */
[----:B------:R-:W-:-:S04]  /*a530*/  IMAD.U32 R3, RZ, RZ, UR5 ;  /* 0x00000005ff037e24 */ /* 0x000fc8000f8e00ff */
[----:B------:R0:W-:Y:S04]  /*a540*/  STL [R1+0x4], R4 ;  /* 0x0000040401007387 */ /* 0x0001e80000100800 */
[----:B------:R1:W-:Y:S04]  /*a550*/  STL [R1+0x24], R3 ;  /* 0x0000240301007387 */ /* 0x0003e80000100800 */
[----:B------:R2:W-:Y:S01]  /*a560*/  STL [R1+0x8], R0 ;  /* 0x0000080001007387 */ /* 0x0005e20000100800 */
[----:B0-----:R-:W-:-:S03]  /*a570*/  LOP3.LUT R4, R2, 0x80, RZ, 0xfc, !PT ;  /* 0x0000008002047812 */ /* 0x001fc600078efcff */
[----:B------:R0:W-:Y:S01]  /*a580*/  STL [R1+0x50], RZ ;  /* 0x000050ff01007387 */ /* 0x0001e20000100800 */
[C---:B------:R-:W-:Y:S02]  /*a590*/  LOP3.LUT R4, R2.reuse, 0x140, RZ, 0xfc, !PT ;  /* 0x0000014002047812 */ /* 0x040fe400078efcff */
[C---:B-1----:R-:W-:Y:S02]  /*a5a0*/  LOP3.LUT R3, R2.reuse, 0xc0, RZ, 0xfc, !PT ;  /* 0x000000c002037812 */ /* 0x042fe400078efcff */
[C---:B------:R-:W-:Y:S02]  /*a5b0*/  LOP3.LUT R3, R2.reuse, 0x180, RZ, 0xfc, !PT ;  /* 0x0000018002037812 */ /* 0x040fe400078efcff */
[C---:B--2---:R-:W-:Y:S02]  /*a5c0*/  LOP3.LUT R0, R2.reuse, 0x40, RZ, 0xfc, !PT ;  /* 0x0000004002007812 */ /* 0x044fe400078efcff */
[C---:B------:R-:W-:Y:S02]  /*a5d0*/  LOP3.LUT R0, R2.reuse, 0x100, RZ, 0xfc, !PT ;  /* 0x0000010002007812 */ /* 0x040fe400078efcff */
[----:B0-----:R-:W-:-:S07]  /*a5e0*/  LOP3.LUT R0, R2, 0x1c0, RZ, 0xfc, !PT ;  /* 0x000001c002007812 */ /* 0x001fce00078efcff */
.L_x_323:
        /* <DEDUP_REMOVED lines=11> */
[----:B0-----:R-:W-:-:S13]  /*a6a0*/  ISETP.NE.AND P0, PT, R0, 0x1, PT ;  /* 0x000000010000780c */ /* 0x001fda0003f05270 */
[----:B------:R-:W2:Y:S08]  /*a6b0*/  @P0 LDC R2, c[0x0][0xd3c] ;  /* 0x00034f00ff020b82 */ /* 0x000eb00000000800 */
[----:B------:R-:W0:Y:S01]  /*a6c0*/  @P0 LDC R0, c[0x0][0xd40] ;  /* 0x00035000ff000b82 */ /* 0x000e220000000800 */
[----:B--2---:R-:W-:-:S04]  /*a6d0*/  @P0 IMAD.HI.U32 R2, R3, R2, RZ ;  /* 0x0000000203020227 */ /* 0x004fc800078e00ff */
[----:B------:R-:W-:Y:S01]  /*a6e0*/  IMAD.MOV.U32 R4, RZ, RZ, R3 ;  /* 0x000000ffff047224 */ /* 0x000fe200078e0003 */
[----:B0-----:R-:W-:Y:S02]  /*a6f0*/  @P0 SHF.R.U32.HI R4, RZ, R0, R2 ;  /* 0x00000000ff040219 */ /* 0x001fe40000011602 */
[----:B-1----:R-:W-:-:S03]  /*a700*/  ISETP.NE.AND P0, PT, R17, 0x1, PT ;  /* 0x000000011100780c */ /* 0x002fc60003f05270 */
[----:B------:R-:W-:Y:S01]  /*a710*/  IMAD.MOV.U32 R5, RZ, RZ, R4 ;  /* 0x000000ffff057224 */ /* 0x000fe200078e0004 */
[----:B------:R-:W-:Y:S09]  /*a720*/  STL [R1+0x14], R4 ;  /* 0x0000140401007387 */ /* 0x000ff20000100800 */
[----:B------:R-:W0:Y:S02]  /*a730*/  @P0 LDC.64 R2, c[0x0][0xd48] ;  /* 0x00035200ff020b82 */ /* 0x000e240000000a00 */
[----:B0-----:R-:W-:-:S05]  /*a740*/  @P0 IMAD.HI.U32 R2, R4, R2, RZ ;  /* 0x0000000204020227 */ /* 0x001fca00078e00ff */
[----:B------:R-:W-:Y:S02]  /*a750*/  @P0 SHF.R.U32.HI R5, RZ, R3, R2 ;  /* 0x00000003ff050219 */ /* 0x000fe40000011602 */
[----:B------:R-:W-:-:S03]  /*a760*/  PLOP3.LUT P0, PT, PT, PT, UP0, 0x80, 0x0 ;  /* 0x000000000000781c */ /* 0x000fc60003f0f008 */
[----:B------:R-:W-:Y:S01]  /*a770*/  IMAD.MOV R0, RZ, RZ, -R5 ;  /* 0x000000ffff007224 */ /* 0x000fe200078e0a05 */
[----:B------:R-:W-:Y:S03]  /*a780*/  STL [R1+0x10], R5 ;  /* 0x0000100501007387 */ /* 0x000fe60000100800 */
[----:B------:R-:W-:Y:S02]  /*a790*/  IMAD R17, R17, R0, R4 ;  /* 0x0000000011117224 */ /* 0x000fe400078e0204 */
[----:B------:R-:W0:Y:S02]  /*a7a0*/  LDC R0, c[0x0][0x2f0] ;  /* 0x0000bc00ff007b82 */ /* 0x000e240000000800 */
[----:B0-----:R-:W-:-:S04]  /*a7b0*/  IMAD R2, R0, UR4, RZ ;  /* 0x0000000400027c24 */ /* 0x001fc8000f8e02ff */
[----:B------:R-:W-:Y:S01]  /*a7c0*/  VIADD R0, R2, 0x3f ;  /* 0x0000003f02007836 */ /* 0x000fe20000000000 */
[----:B------:R0:W-:Y:S04]  /*a7d0*/  STL [R1+0x4c], R2 ;  /* 0x00004c0201007387 */ /* 0x0001e80000100800 */
[----:B0-----:R-:W-:-:S04]  /*a7e0*/  SHF.R.S32.HI R2, RZ, 0x1f, R0 ;  /* 0x0000001fff027819 */ /* 0x001fc80000011400 */
        /* <DEDUP_REMOVED lines=8> */
[----:B------:R-:W-:Y:S02]  /*a870*/  IMAD.U32 R4, RZ, RZ, UR6 ;  /* 0x00000006ff047e24 */ /* 0x000fe4000f8e00ff */
[----:B------:R-:W1:Y:S01]  /*a880*/  LDC.64 R2, c[0x4][R2] ;  /* 0x0100000002027b82 */ /* 0x000e620000000a00 */
        /* <DEDUP_REMOVED lines=9> */
[----:B01----:R-:W-:Y:S05]  /*a920*/  CALL.ABS.NOINC R2 ;  /* 0x0000000002007343 */ /* 0x003fea0003c00000 */
.L_x_228:
        /* <DEDUP_REMOVED lines=19> */
[----:B0-2---:R-:W-:Y:S05]  /*aa60*/  CALL.ABS.NOINC R2 ;  /* 0x0000000002007343 */ /* 0x005fea0003c00000 */
.L_x_230:
        /* <DEDUP_REMOVED lines=15> */
.L_x_229:
[----:B------:R-:W2:Y:S01]  /*ab60*/  LDL R2, [R1+0x20] ;  /* 0x0000200001027983 */ /* 0x000ea20000100800 */
[----:B------:R-:W-:-:S03]  /*ab70*/  ULDC.64 UR4, c[0x0][0xaf0] ;  /* 0x0002bc0000047ab9 */ /* 0x000fc60000000a00 */
[----:B0-----:R-:W3:Y:S01]  /*ab80*/  LDL R0, [R1+0x10] ;  /* 0x0000100001007983 */ /* 0x001ee20000100800 */
[----:B------:R-:W-:-:S04]  /*ab90*/  ISETP.NE.U32.AND P0, PT, RZ, UR4, PT ;  /* 0x00000004ff007c0c */ /* 0x000fc8000bf05070 */
[----:B------:R-:W-:Y:S01]  /*aba0*/  ISETP.NE.AND.EX P0, PT, RZ, UR5, PT, P0 ;  /* 0x00000005ff007c0c */ /* 0x000fe2000bf05300 */
[----:B--2---:R-:W-:-:S12]  /*abb0*/  IMAD.MOV.U32 R16, RZ, RZ, R2 ;  /* 0x000000ffff107224 */ /* 0x004fd800078e0002 */
[----:B------:R-:W0:Y:S01]  /*abc0*/  @P0 LDC.64 R2, c[0x0][0xaf0] ;  /* 0x0002bc00ff020b82 */ /* 0x000e220000000a00 */
[----:B---3--:R-:W-:Y:S02]  /*abd0*/  IMAD.MOV.U32 R7, RZ, RZ, R0 ;  /* 0x000000ffff077224 */ /* 0x008fe400078e0000 */
[----:B0-----:R-:W-:-:S05]  /*abe0*/  @P0 IMAD.WIDE R2, R0, 0x4, R2 ;  /* 0x0000000400020825 */ /* 0x001fca00078e0202 */
[----:B------:R0:W2:Y:S01]  /*abf0*/  @P0 LDG.E R7, desc[UR38][R2.64] ;  /* 0x0000002602070981 */ /* 0x0000a2000c1e1900 */
[----:B------:R-:W-:Y:S01]  /*ac00*/  VIADD R9, R16, 0xffffffff ;  /* 0xffffffff10097836 */ /* 0x000fe20000000000 */
[----:B------:R-:W-:Y:S01]  /*ac10*/  UMOV UR4, 0xffffffff ;  /* 0xffffffff00047882 */ /* 0x000fe20000000000 */
[----:B------:R-:W-:Y:S01]  /*ac20*/  LOP3.LUT R18, R18, 0xfffffffe, RZ, 0xc0, !PT ;  /* 0xfffffffe12127812 */ /* 0x000fe200078ec0ff */
[----:B0-----:R-:W0:Y:S02]  /*ac30*/  LDC.64 R2, c[0x0][0x418] ;  /* 0x00010600ff027b82 */ /* 0x001e240000000a00 */
[----:B0-----:R-:W-:-:S04]  /*ac40*/  ISETP.NE.U32.AND P0, PT, R2, RZ, PT ;  /* 0x000000ff0200720c */ /* 0x001fc80003f05070 */
[----:B------:R-:W-:-:S13]  /*ac50*/  ISETP.NE.AND.EX P1, PT, R3, RZ, PT, P0 ;  /* 0x000000ff0300720c */ /* 0x000fda0003f25300 */
[----:B------:R-:W-:Y:S02]  /*ac60*/  @P1 LOP3.LUT R18, R18, 0x1, RZ, 0xfc, !PT ;  /* 0x0000000112121812 */ /* 0x000fe400078efcff */
[----:B--2---:R-:W-:Y:S01]  /*ac70*/  SHF.R.S32.HI R8, RZ, 0x1f, R7 ;  /* 0x0000001fff087819 */ /* 0x004fe20000011407 */
[----:B------:R0:W-:Y:S01]  /*ac80*/  STL [R1], R7 ;  /* 0x0000000701007387 */ /* 0x0001e20000100800 */
[----:B------:R-:W-:-:S03]  /*ac90*/  SEL R16, R7, RZ, !P1 ;  /* 0x000000ff07107207 */ /* 0x000fc60004800000 */
[----:B------:R0:W-:Y:S04]  /*aca0*/  STL [R1+0x1c], R9 ;  /* 0x00001c0901007387 */ /* 0x0001e80000100800 */
[----:B------:R0:W-:Y:S01]  /*acb0*/  STL [R1+0xc], R8 ;  /* 0x00000c0801007387 */ /* 0x0001e20000100800 */
[----:B------:R-:W-:Y:S05]  /*acc0*/  BRA.DIV UR4, `(.L_x_231) ;  /* 0x0000005604647947 */ /* 0x000fea000b800000 */
[----:B------:R-:W1:Y:S02]  /*acd0*/  S2R R0, SR_TID.X ;  /* 0x0000000000007919 */ /* 0x000e640000002100 */
[----:B-1----:R-:W-:-:S04]  /*ace0*/  SHF.R.U32.HI R0, RZ, 0x5, R0 ;  /* 0x00000005ff007819 */ /* 0x002fc80000011600 */
[----:B------:R-:W-:-:S05]  /*acf0*/  LOP3.LUT R0, R0, 0x3, RZ, 0xc0, !PT ;  /* 0x0000000300007812 */ /* 0x000fca00078ec0ff */
[----:B------:R1:W2:Y:S02]  /*ad00*/  SHFL.IDX PT, R14, R0, RZ, 0x1f ;  /* 0x00001fff000e7589 */ /* 0x0002a400000e0000 */
.L_x_338:
[----:B--2---:R-:W-:Y:S02]  /*ad10*/  ISETP.NE.AND P0, PT, R14, RZ, PT ;  /* 0x000000ff0e00720c */ /* 0x004fe40003f05270 */
[----:B------:R-:W-:Y:S02]  /*ad20*/  PLOP3.LUT P2, PT, PT, PT, PT, 0x8, 0x0 ;  /* 0x000000000000781c */ /* 0x000fe40003f4e170 */
[----:B------:R-:W-:-:S11]  /*ad30*/  LOP3.LUT R18, R18, 0xfffffffd, RZ, 0xc0, !PT ;  /* 0xfffffffd12127812 */ /* 0x000fd600078ec0ff */
[----:B------:R-:W-:Y:S01]  /*ad40*/  @P2 LOP3.LUT R18, R18, 0x2, RZ, 0xfc, !PT ;  /* 0x0000000212122812 */ /* 0x000fe200078efcff */
[----:B------:R-:W-:Y:S06]  /*ad50*/  @P0 BRA `(.L_x_232) ;  /* 0x0000000000f40947 */ /* 0x000fec0003800000 */
[----:B------:R-:W-:-:S03]  /*ad60*/  UMOV UR4, 0xffffffff ;  /* 0xffffffff00047882 */ /* 0x000fc60000000000 */
[----:B------:R-:W-:Y:S05]  /*ad70*/  BRA.DIV UR4, `(.L_x_233) ;  /* 0x00000056046c7947 */ /* 0x000fea000b800000 */
[----:B------:R-:W-:-:S13]  /*ad80*/  ELECT P6, URZ, PT ;  /* 0x00000000003f782f */ /* 0x000fda00038c0000 */
.L_x_341:
[----:B------:R-:W-:Y:S05]  /*ad90*/  @!P6 BRA `(.L_x_232) ;  /* 0x0000000000e4e947 */ /* 0x000fea0003800000 */
[----:B------:R2:W-:Y:S01]  /*ada0*/  STL [R1+0x40], R9 ;  /* 0x0000400901007387 */ /* 0x0005e20000100800 */
[----:B------:R-:W-:Y:S01]  /*adb0*/  IMAD.MOV.U32 R16, RZ, RZ, R7 ;  /* 0x000000ffff107224 */ /* 0x000fe200078e0007 */
[----:B------:R-:W-:Y:S06]  /*adc0*/  @!P1 BRA `(.L_x_234) ;  /* 0x0000000000489947 */ /* 0x000fec0003800000 */
[----:B------:R-:W3:Y:S01]  /*add0*/  LDC R6, c[0x0][0x43c] ;  /* 0x00010f00ff067b82 */ /* 0x000ee20000000800 */
[----:B------:R-:W-:Y:S01]  /*ade0*/  ULDC.64 UR4, c[0x0][0x428] ;  /* 0x00010a0000047ab9 */ /* 0x000fe20000000a00 */
[----:B---3--:R-:W-:-:S13]  /*adf0*/  ISETP.NE.AND P0, PT, R6, 0x1, PT ;  /* 0x000000010600780c */ /* 0x008fda0003f05270 */
[----:B------:R-:W1:Y:S02]  /*ae00*/  @P0 LDC.64 R4, c[0x0][0x440] ;  /* 0x00011000ff040b82 */ /* 0x000e640000000a00 */
[----:B-1----:R-:W-:-:S04]  /*ae10*/  @P0 IMAD.HI.U32 R0, R9, R4, RZ ;  /* 0x0000000409000227 */ /* 0x002fc800078e00ff */
[----:B------:R-:W-:Y:S01]  /*ae20*/  IMAD.MOV.U32 R4, RZ, RZ, R9 ;  /* 0x000000ffff047224 */ /* 0x000fe200078e0009 */
[----:B------:R-:W-:-:S04]  /*ae30*/  @P0 SHF.R.U32.HI R4, RZ, R5, R0 ;  /* 0x00000005ff040219 */ /* 0x000fc80000011600 */
[--C-:B------:R-:W-:Y:S01]  /*ae40*/  SHF.R.S32.HI R5, RZ, 0x1f, R4.reuse ;  /* 0x0000001fff057819 */ /* 0x100fe20000011404 */
[----:B------:R-:W-:-:S04]  /*ae50*/  IMAD.MOV R0, RZ, RZ, -R4 ;  /* 0x000000ffff007224 */ /* 0x000fc800078e0a04 */
[----:B------:R-:W-:Y:S02]  /*ae60*/  IMAD R0, R6, R0, R9 ;  /* 0x0000000006007224 */ /* 0x000fe400078e0209 */
[----:B------:R-:W-:-:S03]  /*ae70*/  IMAD.WIDE.U32 R4, R7, UR4, R4 ;  /* 0x0000000407047c25 */ /* 0x000fc6000f8e0004 */
[----:B------:R1:W-:Y:S01]  /*ae80*/  STL [R1+0x40], R0 ;  /* 0x0000400001007387 */ /* 0x0003e20000100800 */
[----:B------:R-:W-:Y:S01]  /*ae90*/  LEA R2, P0, R4, R2, 0x2 ;  /* 0x0000000204027211 */ /* 0x000fe200078010ff */
[----:B-1----:R-:W-:-:S04]  /*aea0*/  IMAD R0, R8, UR4, RZ ;  /* 0x0000000408007c24 */ /* 0x002fc8000f8e02ff */
[----:B------:R-:W-:-:S04]  /*aeb0*/  IMAD R0, R7, UR5, R0 ;  /* 0x0000000507007c24 */ /* 0x000fc8000f8e0200 */
[----:B------:R-:W-:-:S05]  /*aec0*/  IMAD.IADD R0, R5, 0x1, R0 ;  /* 0x0000000105007824 */ /* 0x000fca00078e0200 */
[----:B------:R-:W-:-:S05]  /*aed0*/  LEA.HI.X R3, R4, R3, R0, 0x2, P0 ;  /* 0x0000000304037211 */ /* 0x000fca00000f1400 */
[----:B------:R3:W5:Y:S02]  /*aee0*/  LDG.E R16, desc[UR38][R2.64] ;  /* 0x0000002602107981 */ /* 0x000764000c1e1900 */
.L_x_234:
[----:B---3--:R-:W3:Y:S01]  /*aef0*/  LDL R2, [R1+0x8] ;  /* 0x0000080001027983 */ /* 0x008ee20000100800 */
[----:B-1----:R-:W-:Y:S02]  /*af00*/  LEA R0, R19, UR36, 0x3 ;  /* 0x0000002413007c11 */ /* 0x002fe4000f8e18ff */
[----:B---3--:R-:W-:-:S04]  /*af10*/  SHF.L.U32 R2, R2, 0x1f, RZ ;  /* 0x0000001f02027819 */ /* 0x008fc800000006ff */
[----:B------:R-:W1:Y:S02]  /*af20*/  SYNCS.PHASECHK.TRANS64.TRYWAIT P0, [R0+URZ+0x38840], R2 ;  /* 0x03884002000075a7 */ /* 0x000e64000800017f */
[----:B-1----:R-:W-:Y:S05]  /*af30*/  @!P0 BRA `(.L_x_235) ;  /* 0x00000054001c8947 */ /* 0x002fea0003800000 */
.L_x_342:
[----:B------:R-:W3:Y:S02]  /*af40*/  S2R R3, SR_TID.X ;  /* 0x0000000000037919 */ /* 0x000ee40000002100 */
[----:B---3--:R-:W-:-:S04]  /*af50*/  LOP3.LUT R3, R3, 0x7f, RZ, 0xc0, !PT ;  /* 0x0000007f03037812 */ /* 0x008fc800078ec0ff */
[----:B------:R-:W-:-:S13]  /*af60*/  ISETP.NE.AND P0, PT, R3, RZ, PT ;  /* 0x000000ff0300720c */ /* 0x000fda0003f05270 */
[----:B------:R-:W-:Y:S05]  /*af70*/  @P0 BRA `(.L_x_236) ;  /* 0x00000000001c0947 */ /* 0x000fea0003800000 */
[----:B------:R-:W3:Y:S01]  /*af80*/  S2R R3, SR_TID.X ;  /* 0x0000000000037919 */ /* 0x000ee20000002100 */
[----:B-1----:R-:W-:-:S04]  /*af90*/  IMAD.MOV.U32 R2, RZ, RZ, 0x2000 ;  /* 0x00002000ff027424 */ /* 0x002fc800078e00ff */
[----:B------:R4:W-:Y:S01]  /*afa0*/  SYNCS.ARRIVE.TRANS64 RZ, [R0+URZ+0x38830], R2 ;  /* 0x0388300200ff79a7 */ /* 0x0009e2000800003f */
[----:B---3--:R-:W-:-:S04]  /*afb0*/  LOP3.LUT R3, R3, 0x1f, RZ, 0xc0, !PT ;  /* 0x0000001f03037812 */ /* 0x008fc800078ec0ff */
[----:B------:R-:W-:-:S13]  /*afc0*/  ISETP.NE.AND P0, PT, R3, RZ, PT ;  /* 0x000000ff0300720c */ /* 0x000fda0003f05270 */
[----:B----4-:R-:W-:Y:S05]  /*afd0*/  @!P0 BRA `(.L_x_236) ;  /* 0x0000000000048947 */ /* 0x010fea0003800000 */
[----:B------:R-:W-:Y:S01]  /*afe0*/  BPT.TRAP 0x1 ;  /* 0x000000040000795c */ /* 0x000fe20000300000 */
.L_x_236:
[----:B-1----:R-:W3:Y:S01]  /*aff0*/  LDL R2, [R1+0x40] ;  /* 0x0000400001027983 */ /* 0x002ee20000100800 */
        /* <DEDUP_REMOVED lines=8> */
[----:B------:R-:W-:Y:S01]  /*b080*/  UMOV UR10, URZ ;  /* 0x0000003f000a7c82 */ /* 0x000fe20008000000 */
[----:B------:R-:W-:-:S02]  /*b090*/  PLOP3.LUT P0, PT, PT, PT, PT, 0x80, 0x0 ;  /* 0x000000000000781c */ /* 0x000fc40003f0f070 */
[----:B------:R-:W-:Y:S02]  /*b0a0*/  LOP3.LUT R18, R18, 0xfffffffd, RZ, 0xc0, !PT ;  /* 0xfffffffd12127812 */ /* 0x000fe400078ec0ff */
[----:B------:R-:W-:Y:S02]  /*b0b0*/  ULEA UR8, UR8, UR36, 0xd ;  /* 0x0000002408087291 */ /* 0x000fe4000f8e683f */
[----:B------:R-:W-:Y:S02]  /*b0c0*/  UIADD3 UR9, UR9, 0x38830, URZ ;  /* 0x0003883009097890 */ /* 0x000fe4000fffe03f */
[----:B------:R-:W-:-:S05]  /*b0d0*/  UIADD3 UR8, UR8, 0x22400, URZ ;  /* 0x0002240008087890 */ /* 0x000fca000fffe03f */
[----:B------:R-:W-:Y:S02]  /*b0e0*/  @P0 LOP3.LUT R18, R18, 0x2, RZ, 0xfc, !PT ;  /* 0x0000000212120812 */ /* 0x000fe400078efcff */
[----:B---3--:R-:W-:-:S13]  /*b0f0*/  R2UR UR11, R2 ;  /* 0x00000000020b72ca */ /* 0x008fda00000e0000 */
[----:B------:R-:W-:-:S09]  /*b100*/  USHF.L.U32 UR11, UR11, 0x6, URZ ;  /* 0x000000060b0b7899 */ /* 0x000fd2000800063f */
[----:B------:R3:W-:Y:S02]  /*b110*/  UTMALDG.4D [UR8], [UR4], desc[UR6] ;  /* 0x00000608040075b4 */ /* 0x0007e40008019000 */
[----:B---3--:R-:W-:Y:S01]  /*b120*/  NOP ;  /* 0x0000000000007918 */ /* 0x008fe20000000000 */
.L_x_232:
[----:B-1----:R-:W3:Y:S01]  /*b130*/  LDL R0, [R1+0x10] ;  /* 0x0000100001007983 */ /* 0x002ee20000100800 */
[----:B------:R-:W-:Y:S05]  /*b140*/  WARPSYNC.ALL ;  /* 0x0000000000007948 */ /* 0x000fea0003800000 */
[----:B------:R-:W-:Y:S01]  /*b150*/  UIADD3 UR4, UR36, 0x20400, URZ ;  /* 0x0002040024047890 */ /* 0x000fe2000fffe03f */
[----:B------:R-:W-:-:S03]  /*b160*/  SHF.R.S32.HI R2, RZ, 0x1f, R17 ;  /* 0x0000001fff027819 */ /* 0x000fc60000011411 */
[----:B------:R-:W-:Y:S01]  /*b170*/  ULOP3.LUT UP0, URZ, UR4, 0x3ff, URZ, 0xc0, !UPT ;  /* 0x000003ff043f7892 */ /* 0x000fe2000f80c03f */
[----:B------:R-:W-:Y:S05]  /*b180*/  BAR.SYNC.DEFER_BLOCKING 0x8, 0x100 ;  /* 0x0204000000007b1d */ /* 0x000fea0000010000 */
[----:B------:R-:W-:Y:S02]  /*b190*/  PLOP3.LUT P0, PT, PT, PT, UP0, 0x80, 0x0 ;  /* 0x000000000000781c */ /* 0x000fe40003f0f008 */
[----:B---3--:R-:W-:-:S05]  /*b1a0*/  SHF.R.S32.HI R0, RZ, 0x1f, R0 ;  /* 0x0000001fff007819 */ /* 0x008fca0000011400 */
[----:B------:R1:W-:Y:S04]  /*b1b0*/  STL [R1+0x44], R0 ;  /* 0x0000440001007387 */ /* 0x0003e80000100800 */
[----:B------:R1:W-:Y:S02]  /*b1c0*/  STL [R1+0x30], R2 ;  /* 0x0000300201007387 */ /* 0x0003e40000100800 */
[----:B------:R-:W-:Y:S05]  /*b1d0*/  @!P0 BRA `(.L_x_237) ;  /* 0x0000000000408947 */ /* 0x000fea0003800000 */
[----:B-1----:R-:W-:Y:S01]  /*b1e0*/  MOV R2, 0x0 ;  /* 0x0000000000027802 */ /* 0x002fe20000000f00 */
[----:B------:R-:W-:Y:S01]  /*b1f0*/  ULDC.64 UR4, c[0x4][0x90] ;  /* 0x0100240000047ab9 */ /* 0x000fe20000000a00 */
[----:B------:R-:W-:Y:S01]  /*b200*/  ULDC.64 UR6, c[0x4][0x98] ;  /* 0x0100260000067ab9 */ /* 0x000fe20000000a00 */
[----:B------:R-:W-:Y:S01]  /*b210*/  ULDC.64 UR8, c[0x4][0x20] ;  /* 0x0100080000087ab9 */ /* 0x000fe20000000a00 */
[----:B------:R-:W-:Y:S02]  /*b220*/  IMAD.U32 R4, RZ, RZ, UR4 ;  /* 0x00000004ff047e24 */ /* 0x000fe4000f8e00ff */
[----:B------:R-:W1:Y:S01]  /*b230*/  LDC.64 R2, c[0x4][R2] ;  /* 0x0100000002027b82 */ /* 0x000e620000000a00 */
[----:B------:R-:W-:Y:S02]  /*b240*/  IMAD.U32 R5, RZ, RZ, UR5 ;  /* 0x00000005ff057e24 */ /* 0x000fe4000f8e00ff */
[----:B------:R-:W-:Y:S02]  /*b250*/  IMAD.U32 R6, RZ, RZ, UR6 ;  /* 0x00000006ff067e24 */ /* 0x000fe4000f8e00ff */
[----:B0-----:R-:W-:-:S02]  /*b260*/  IMAD.U32 R7, RZ, RZ, UR7 ;  /* 0x00000007ff077e24 */ /* 0x001fc4000f8e00ff */
[----:B------:R-:W-:Y:S02]  /*b270*/  IMAD.U32 R10, RZ, RZ, UR8 ;  /* 0x00000008ff0a7e24 */ /* 0x000fe4000f8e00ff */
[----:B------:R-:W-:Y:S02]  /*b280*/  IMAD.U32 R11, RZ, RZ, UR9 ;  /* 0x00000009ff0b7e24 */ /* 0x000fe4000f8e00ff */
[----:B------:R-:W-:Y:S02]  /*b290*/  IMAD.MOV.U32 R8, RZ, RZ, 0x70 ;  /* 0x00000070ff087424 */ /* 0x000fe400078e00ff */
[----:B------:R-:W-:Y:S02]  /*b2a0*/  IMAD.MOV.U32 R12, RZ, RZ, 0x1 ;  /* 0x00000001ff0c7424 */ /* 0x000fe400078e00ff */
[----:B------:R-:W-:-:S07]  /*b2b0*/  IMAD.MOV.U32 R13, RZ, RZ, RZ ;  /* 0x000000ffff0d7224 */ /* 0x000fce00078e00ff */
[----:B------:R-:W-:-:S07]  /*b2c0*/  LEPC R20, `(.L_x_237) ;  /* 0x000000001014794e */ /* 0x000fce0000000000 */
[----:B-12---:R-:W-:Y:S05]  /*b2d0*/  CALL.ABS.NOINC R2 ;  /* 0x0000000002007343 */ /* 0x006fea0003c00000 */
.L_x_237:
[----:B------:R-:W3:Y:S01]  /*b2e0*/  LDL.LU R4, [R1+0x14] ;  /* 0x0000140001047983 */ /* 0x000ee20000300800 */
[----:B0-----:R-:W0:Y:S01]  /*b2f0*/  LDC R7, c[0x0][0x448] ;  /* 0x00011200ff077b82 */ /* 0x001e220000000800 */
[----:B------:R-:W-:Y:S01]  /*b300*/  ULDC UR4, c[0x0][0xd38] ;  /* 0x00034e0000047ab9 */ /* 0x000fe20000000800 */
[----:B------:R-:W-:Y:S01]  /*b310*/  ULDC.64 UR6, c[0x0][0x280] ;  /* 0x0000a00000067ab9 */ /* 0x000fe20000000a00 */
[----:B------:R-:W4:Y:S04]  /*b320*/  LDL R5, [R1+0x24] ;  /* 0x0000240001057983 */ /* 0x000f280000100800 */
[----:B------:R-:W4:Y:S04]  /*b330*/  LDL R8, [R1+0x30] ;  /* 0x0000300001087983 */ /* 0x000f280000100800 */
[----:B------:R-:W4:Y:S04]  /*b340*/  LDL R10, [R1+0x44] ;  /* 0x00004400010a7983 */ /* 0x000f280000100800 */
[----:B--2---:R-:W2:Y:S01]  /*b350*/  LDL R9, [R1+0x10] ;  /* 0x0000100001097983 */ /* 0x004ea20000100800 */
[----:B-1----:R-:W1:Y:S01]  /*b360*/  S2R R0, SR_TID.X ;  /* 0x0000000000007919 */ /* 0x002e620000002100 */
[----:B0-----:R-:W-:-:S13]  /*b370*/  ISETP.NE.AND P0, PT, R7, 0x1, PT ;  /* 0x000000010700780c */ /* 0x001fda0003f05270 */
[----:B------:R-:W0:Y:S08]  /*b380*/  @P0 LDC R2, c[0x0][0x44c] ;  /* 0x00011300ff020b82 */ /* 0x000e300000000800 */
[----:B------:R-:W0:Y:S01]  /*b390*/  @P0 LDC R3, c[0x0][0x450] ;  /* 0x00011400ff030b82 */ /* 0x000e220000000800 */
[----:B-1----:R-:W-:-:S04]  /*b3a0*/  LOP3.LUT R0, R0, 0x7f, RZ, 0xc0, !PT ;  /* 0x0000007f00007812 */ /* 0x002fc800078ec0ff */
[----:B------:R-:W-:Y:S02]  /*b3b0*/  SHF.R.U32.HI R6, RZ, 0x3, R0 ;  /* 0x00000003ff067819 */ /* 0x000fe40000011600 */
[----:B------:R-:W1:Y:S02]  /*b3c0*/  S2R R0, SR_TID.X ;  /* 0x0000000000007919 */ /* 0x000e640000002100 */
[----:B-1----:R-:W-:-:S05]  /*b3d0*/  IMAD.SHL.U32 R0, R0, 0x10, RZ ;  /* 0x0000001000007824 */ /* 0x002fca00078e00ff */
[----:B------:R-:W-:Y:S01]  /*b3e0*/  LOP3.LUT R0, R6, 0x70, R0, 0xf8, !PT ;  /* 0x0000007006007812 */ /* 0x000fe200078ef800 */
[----:B---3--:R-:W-:-:S04]  /*b3f0*/  IMAD.MOV R4, RZ, RZ, -R4 ;  /* 0x000000ffff047224 */ /* 0x008fc800078e0a04 */
[----:B----4-:R-:W-:Y:S01]  /*b400*/  IMAD R4, R4, UR4, R5 ;  /* 0x0000000404047c24 */ /* 0x010fe2000f8e0205 */
[----:B------:R-:W-:-:S03]  /*b410*/  ULDC.64 UR4, c[0x0][0x2d8] ;  /* 0x0000b60000047ab9 */ /* 0x000fc60000000a00 */
[----:B------:R-:W-:Y:S02]  /*b420*/  IMAD R6, R4, 0x40, R0 ;  /* 0x0000004004067824 */ /* 0x000fe400078e0200 */
[----:B------:R-:W-:Y:S02]  /*b430*/  IMAD R5, R8, UR4, RZ ;  /* 0x0000000408057c24 */ /* 0x000fe4000f8e02ff */
[----:B0-----:R-:W-:-:S04]  /*b440*/  @P0 IMAD.HI.U32 R2, R6, R2, RZ ;  /* 0x0000000206020227 */ /* 0x001fc800078e00ff */
[----:B------:R-:W-:Y:S01]  /*b450*/  IMAD.MOV.U32 R0, RZ, RZ, R6 ;  /* 0x000000ffff007224 */ /* 0x000fe200078e0006 */
[----:B------:R-:W-:Y:S01]  /*b460*/  @P0 SHF.R.U32.HI R0, RZ, R3, R2 ;  /* 0x00000003ff000219 */ /* 0x000fe20000011602 */
[C---:B------:R-:W-:Y:S02]  /*b470*/  IMAD R5, R17.reuse, UR5, R5 ;  /* 0x0000000511057c24 */ /* 0x040fe4000f8e0205 */
[----:B------:R-:W-:Y:S01]  /*b480*/  IMAD.WIDE.U32 R2, R17, UR4, RZ ;  /* 0x0000000411027c25 */ /* 0x000fe2000f8e00ff */
[----:B------:R-:W-:-:S03]  /*b490*/  ULDC.64 UR4, c[0x0][0x2e0] ;  /* 0x0000b80000047ab9 */ /* 0x000fc60000000a00 */
[----:B------:R-:W-:Y:S02]  /*b4a0*/  IMAD.IADD R3, R3, 0x1, R5 ;  /* 0x0000000103037824 */ /* 0x000fe400078e0205 */
[----:B------:R-:W-:Y:S01]  /*b4b0*/  IMAD R5, R10, UR4, RZ ;  /* 0x000000040a057c24 */ /* 0x000fe2000f8e02ff */
[----:B------:R0:W-:Y:S01]  /*b4c0*/  STL [R1+0x18], R6 ;  /* 0x0000180601007387 */ /* 0x0001e20000100800 */
[----:B--2---:R-:W-:-:S04]  /*b4d0*/  IMAD.WIDE.U32 R2, R9, UR4, R2 ;  /* 0x0000000409027c25 */ /* 0x004fc8000f8e0002 */
[----:B------:R-:W-:Y:S01]  /*b4e0*/  IMAD R5, R9, UR5, R5 ;  /* 0x0000000509057c24 */ /* 0x000fe2000f8e0205 */
[----:B------:R-:W1:Y:S01]  /*b4f0*/  S2R R10, SR_TID.X ;  /* 0x00000000000a7919 */ /* 0x000e620000002100 */
[----:B------:R-:W-:Y:S01]  /*b500*/  ULDC.64 UR4, c[0x0][0x2d0] ;  /* 0x0000b40000047ab9 */ /* 0x000fe20000000a00 */
[----:B------:R0:W5:Y:S01]  /*b510*/  LDL R9, [R1+0x4] ;  /* 0x0000040001097983 */ /* 0x0001620000100800 */
[----:B------:R-:W-:Y:S01]  /*b520*/  IMAD.IADD R3, R3, 0x1, R5 ;  /* 0x0000000103037824 */ /* 0x000fe200078e0205 */
[----:B------:R-:W-:-:S05]  /*b530*/  SHF.R.S32.HI R5, RZ, 0x1f, R0 ;  /* 0x0000001fff057819 */ /* 0x000fca0000011400 */
[----:B------:R-:W-:Y:S02]  /*b540*/  IMAD R5, R5, UR4, RZ ;  /* 0x0000000405057c24 */ /* 0x000fe4000f8e02ff */
[----:B------:R-:W-:-:S04]  /*b550*/  IMAD.WIDE.U32 R2, R0, UR4, R2 ;  /* 0x0000000400027c25 */ /* 0x000fc8000f8e0002 */
[----:B------:R-:W-:Y:S01]  /*b560*/  IMAD R5, R0, UR5, R5 ;  /* 0x0000000500057c24 */ /* 0x000fe2000f8e0205 */
[----:B------:R-:W-:Y:S01]  /*b570*/  ULDC.64 UR4, c[0x0][0x2c8] ;  /* 0x0000b20000047ab9 */ /* 0x000fe20000000a00 */
[----:B------:R-:W-:-:S04]  /*b580*/  IMAD.MOV R0, RZ, RZ, -R0 ;  /* 0x000000ffff007224 */ /* 0x000fc800078e0a00 */
[----:B------:R-:W-:Y:S02]  /*b590*/  IMAD R0, R7, R0, R6 ;  /* 0x0000000007007224 */ /* 0x000fe400078e0206 */
[----:B------:R-:W-:-:S03]  /*b5a0*/  IMAD.IADD R3, R3, 0x1, R5 ;  /* 0x0000000103037824 */ /* 0x000fc600078e0205 */
[----:B------:R-:W-:Y:S01]  /*b5b0*/  SHF.R.S32.HI R5, RZ, 0x1f, R0 ;  /* 0x0000001fff057819 */ /* 0x000fe20000011400 */
[----:B------:R-:W-:-:S04]  /*b5c0*/  IMAD.WIDE.U32 R2, R0, UR4, R2 ;  /* 0x0000000400027c25 */ /* 0x000fc8000f8e0002 */
[----:B------:R-:W-:Y:S01]  /*b5d0*/  IMAD R5, R5, UR4, RZ ;  /* 0x0000000405057c24 */ /* 0x000fe2000f8e02ff */
[----:B------:R-:W-:Y:S01]  /*b5e0*/  ULDC UR4, c[0x0][0x2b8] ;  /* 0x0000ae0000047ab9 */ /* 0x000fe20000000800 */
[----:B-1----:R-:W-:Y:S02]  /*b5f0*/  IMAD.SHL.U32 R10, R10, 0x8, RZ ;  /* 0x000000080a0a7824 */ /* 0x002fe400078e00ff */
[----:B------:R-:W-:-:S03]  /*b600*/  IMAD R5, R0, UR5, R5 ;  /* 0x0000000500057c24 */ /* 0x000fc6000f8e0205 */
[----:B------:R-:W-:Y:S01]  /*b610*/  LOP3.LUT R10, R10, 0x38, RZ, 0xc0, !PT ;  /* 0x000000380a0a7812 */ /* 0x000fe200078ec0ff */
[----:B------:R-:W-:Y:S01]  /*b620*/  IMAD.IADD R5, R3, 0x1, R5 ;  /* 0x0000000103057824 */ /* 0x000fe200078e0205 */
[----:B------:R-:W-:Y:S02]  /*b630*/  LEA R0, P1, R2, UR6, 0x1 ;  /* 0x0000000602007c11 */ /* 0x000fe4000f8208ff */
[----:B------:R-:W-:Y:S01]  /*b640*/  ISETP.GE.AND P0, PT, R10, UR4, PT ;  /* 0x000000040a007c0c */ /* 0x000fe2000bf06270 */
[----:B------:R-:W-:Y:S01]  /*b650*/  UMOV UR4, 0xffffffff ;  /* 0xffffffff00047882 */ /* 0x000fe20000000000 */
[----:B------:R-:W-:Y:S02]  /*b660*/  LEA.HI.X R2, R2, UR7, R5, 0x1, P1 ;  /* 0x0000000702027c11 */ /* 0x000fe400088f0c05 */
[----:B0-----:R-:W-:Y:S09]  /*b670*/  BRA.DIV UR4, `(.L_x_238) ;  /* 0x0000004e04607947 */ /* 0x001ff2000b800000 */
        /* <DEDUP_REMOVED lines=9> */
[----:B------:R-:W-:Y:S01]  /*b710*/  ISETP.GE.AND P1, PT, R11, R3, PT ;  /* 0x000000030b00720c */ /* 0x000fe20003f26270 */
[----:B------:R-:W-:Y:S04]  /*b720*/  STL [R1+0x14], R11 ;  /* 0x0000140b01007387 */ /* 0x000fe80000100800 */
[----:B------:R2:W-:Y:S08]  /*b730*/  STL [R1+0x28], R7 ;  /* 0x0000280701007387 */ /* 0x0005f00000100800 */
[----:B-1----:R-:W-:-:S05]  /*b740*/  @!P1 LEA R5, P2, R10, R5, 0x1 ;  /* 0x000000050a059211 */ /* 0x002fca00078408ff */
[----:B0-----:R-:W-:Y:S02]  /*b750*/  @!P1 IMAD.X R4, RZ, RZ, R6, P2 ;  /* 0x000000ffff049224 */ /* 0x001fe400010e0606 */
[----:B------:R-:W-:Y:S03]  /*b760*/  SHFL.IDX PT, R6, R2, 0x1, 0x181f ;  /* 0x00381f0002067f89 */ /* 0x000fe600000e0000 */
[----:B------:R-:W-:-:S04]  /*b770*/  @!P1 LOP3.LUT R5, R5, R4, RZ, 0x3c, !PT ;  /* 0x0000000405059212 */ /* 0x000fc800078e3cff */
[----:B------:R-:W-:-:S04]  /*b780*/  @!P1 LOP3.LUT R4, R5, R4, RZ, 0x3c, !PT ;  /* 0x0000000405049212 */ /* 0x000fc800078e3cff */
[----:B------:R-:W-:-:S05]  /*b790*/  @!P1 LOP3.LUT R5, R5, R4, RZ, 0x3c, !PT ;  /* 0x0000000405059212 */ /* 0x000fca00078e3cff */
[----:B-----5:R0:W-:Y:S01]  /*b7a0*/  @!P1 LDGSTS.E.BYPASS.LTC128B.128 [R9+0x20400], desc[UR38][R4.64], !P0 ;  /* 0x2040000004099fae */ /* 0x0201e2000c101d66 */
[----:B------:R-:W-:Y:S01]  /*b7b0*/  ISETP.GE.AND P1, PT, R7, R3, PT ;  /* 0x000000030700720c */ /* 0x000fe20003f26270 */
[----:B--2---:R-:W-:-:S05]  /*b7c0*/  VIADD R7, R11, 0x20 ;  /* 0x000000200b077836 */ /* 0x004fca0000000000 */
[----:B------:R-:W-:Y:S04]  /*b7d0*/  STL [R1+0x2c], R7 ;  /* 0x00002c0701007387 */ /* 0x000fe80000100800 */
[----:B0-----:R-:W0:Y:S03]  /*b7e0*/  SHFL.IDX PT, R4, R0, 0x1, 0x181f ;  /* 0x00381f0000047f89 */ /* 0x001e2600000e0000 */
[----:B0-----:R-:W-:-:S05]  /*b7f0*/  @!P1 LEA R5, P2, R10, R4, 0x1 ;  /* 0x000000040a059211 */ /* 0x001fca00078408ff */
[----:B------:R-:W-:Y:S02]  /*b800*/  @!P1 IMAD.X R4, RZ, RZ, R6, P2 ;  /* 0x000000ffff049224 */ /* 0x000fe400010e0606 */
[----:B------:R-:W-:Y:S03]  /*b810*/  SHFL.IDX PT, R6, R2, 0x2, 0x181f ;  /* 0x00581f0002067f89 */ /* 0x000fe600000e0000 */
[----:B------:R-:W-:-:S04]  /*b820*/  @!P1 LOP3.LUT R5, R5, R4, RZ, 0x3c, !PT ;  /* 0x0000000405059212 */ /* 0x000fc800078e3cff */
[----:B------:R-:W-:-:S04]  /*b830*/  @!P1 LOP3.LUT R4, R5, R4, RZ, 0x3c, !PT ;  /* 0x0000000405049212 */ /* 0x000fc800078e3cff */
[----:B------:R-:W-:-:S05]  /*b840*/  @!P1 LOP3.LUT R5, R5, R4, RZ, 0x3c, !PT ;  /* 0x0000000405059212 */ /* 0x000fca00078e3cff */
[----:B------:R0:W-:Y:S01]  /*b850*/  @!P1 LDGSTS.E.BYPASS.LTC128B.128 [R9+0x20c00], desc[UR38][R4.64], !P0 ;  /* 0x20c0000004099fae */ /* 0x0001e2000c101d66 */
[----:B------:R-:W-:-:S03]  /*b860*/  ISETP.GE.AND P1, PT, R7, R3, PT ;  /* 0x000000030700720c */ /* 0x000fc60003f26270 */
[----:B0-----:R-:W0:Y:S04]  /*b870*/  SHFL.IDX PT, R4, R0, 0x2, 0x181f ;  /* 0x00581f0000047f89 */ /* 0x001e2800000e0000 */
[----:B------:R-:W1:Y:S06]  /*b880*/  SHFL.IDX PT, R0, R0, 0x3, 0x181f ;  /* 0x00781f0000007f89 */ /* 0x000e6c00000e0000 */
[----:B0-----:R-:W-:-:S05]  /*b890*/  @!P1 LEA R5, P2, R10, R4, 0x1 ;  /* 0x000000040a059211 */ /* 0x001fca00078408ff */
[----:B------:R-:W-:-:S05]  /*b8a0*/  @!P1 IMAD.X R4, RZ, RZ, R6, P2 ;  /* 0x000000ffff049224 */ /* 0x000fca00010e0606 */
[----:B------:R-:W-:-:S04]  /*b8b0*/  @!P1 LOP3.LUT R5, R5, R4, RZ, 0x3c, !PT ;  /* 0x0000000405059212 */ /* 0x000fc800078e3cff */
[----:B------:R-:W-:-:S04]  /*b8c0*/  @!P1 LOP3.LUT R4, R5, R4, RZ, 0x3c, !PT ;  /* 0x0000000405049212 */ /* 0x000fc800078e3cff */
[----:B------:R-:W-:-:S05]  /*b8d0*/  @!P1 LOP3.LUT R5, R5, R4, RZ, 0x3c, !PT ;  /* 0x0000000405059212 */ /* 0x000fca00078e3cff */
[----:B------:R0:W-:Y:S04]  /*b8e0*/  @!P1 LDGSTS.E.BYPASS.LTC128B.128 [R9+0x21400], desc[UR38][R4.64], !P0 ;  /* 0x2140000004099fae */ /* 0x0001e8000c101d66 */
[----:B01----:R0:W2:Y:S02]  /*b8f0*/  SHFL.IDX PT, R4, R2, 0x3, 0x181f ;  /* 0x00781f0002047f89 */ /* 0x0030a400000e0000 */
.L_x_351:
[----:B0-----:R-:W3:Y:S02]  /*b900*/  LDL R2, [R1+0x14] ;  /* 0x0000140001027983 */ /* 0x001ee40000100800 */
[----:B---3--:R-:W-:-:S05]  /*b910*/  VIADD R2, R2, 0x30 ;  /* 0x0000003002027836 */ /* 0x008fca0000000000 */
[----:B------:R-:W-:Y:S01]  /*b920*/  ISETP.GE.AND P1, PT, R2, R3, PT ;  /* 0x000000030200720c */ /* 0x000fe20003f26270 */
[----:B------:R0:W-:-:S12]  /*b930*/  STL [R1+0x48], R2 ;  /* 0x0000480201007387 */ /* 0x0001d80000100800 */
[----:B0-----:R-:W-:-:S05]  /*b940*/  @!P1 LEA R2, P2, R10, R0, 0x1 ;  /* 0x000000000a029211 */ /* 0x001fca00078408ff */
[----:B--2---:R-:W-:-:S05]  /*b950*/  @!P1 IMAD.X R3, RZ, RZ, R4, P2 ;  /* 0x000000ffff039224 */ /* 0x004fca00010e0604 */
[----:B------:R-:W-:Y:S01]  /*b960*/  @!PT LDS RZ, [RZ] ;  /* 0x00000000fffff984 */ /* 0x000fe20000000800 */
[----:B------:R-:W-:Y:S01]  /*b970*/  @!PT LDS RZ, [RZ] ;  /* 0x00000000fffff984 */ /* 0x000fe20000000800 */
[----:B------:R-:W-:Y:S01]  /*b980*/  @!PT LDS RZ, [RZ] ;  /* 0x00000000fffff984 */ /* 0x000fe20000000800 */
[----:B------:R0:W-:Y:S01]  /*b990*/  @!P1 LDGSTS.E.BYPASS.LTC128B.128 [R9+0x21c00], desc[UR38][R2.64], !P0 ;  /* 0x21c0000002099fae */ /* 0x0001e2000c101d66 */
[----:B------:R-:W-:Y:S01]  /*b9a0*/  NOP ;  /* 0x0000000000007918 */ /* 0x000fe20000000000 */
[----:B------:R-:W-:Y:S02]  /*b9b0*/  SYNCS.ARRIVE.TRANS64.RED.A0T1 RZ, [UR36+0x38800], RZ ;  /* 0x038800ffffff79a7 */ /* 0x000fe40008200424 */
[----:B------:R-:W-:Y:S01]  /*b9c0*/  ARRIVES.LDGSTSBAR.64.TRANSCNT [UR36+0x38800] ;  /* 0x03880000ff0079b0 */ /* 0x000fe20008000aa4 */
[----:B------:R-:W-:Y:S01]  /*b9d0*/  NOP ;  /* 0x0000000000007918 */ /* 0x000fe20000000000 */
[----:B------:R-:W-:Y:S01]  /*b9e0*/  ULDC.64 UR4, c[0x0][0x3d8] ;  /* 0x0000f60000047ab9 */ /* 0x000fe20000000a00 */
[----:B------:R-:W-:Y:S01]  /*b9f0*/  UIADD3 UR6, UR36, 0x26400, URZ ;  /* 0x0002640024067890 */ /* 0x000fe2000fffe03f */
[----:B------:R-:W-:Y:S01]  /*ba00*/  IMAD R0, R8, UR4, RZ ;  /* 0x0000000408007c24 */ /* 0x000fe2000f8e02ff */
[----:B------:R-:W-:Y:S01]  /*ba10*/  SYNCS.ARRIVE.TRANS64.A1T0 RZ, [UR36+0x38800], RZ ;  /* 0x038800ffffff79a7 */ /* 0x000fe20008100024 */
[----:B0-----:R-:W-:Y:S01]  /*ba20*/  IMAD.WIDE.U32 R2, R17, UR4, RZ ;  /* 0x0000000411027c25 */ /* 0x001fe2000f8e00ff */
[----:B------:R-:W-:-:S03]  /*ba30*/  ULOP3.LUT UP0, URZ, UR6, 0x3ff, URZ, 0xc0, !UPT ;  /* 0x000003ff063f7892 */ /* 0x000fc6000f80c03f */
[----:B------:R-:W-:Y:S01]  /*ba40*/  IMAD R0, R17, UR5, R0 ;  /* 0x0000000511007c24 */ /* 0x000fe2000f8e0200 */
[----:B------:R0:W-:Y:S02]  /*ba50*/  STL.64 [R1+0x38], R2 ;  /* 0x0000380201007387 */ /* 0x0001e40000100a00 */
[----:B------:R-:W-:Y:S01]  /*ba60*/  PLOP3.LUT P0, PT, PT, PT, UP0, 0x80, 0x0 ;  /* 0x000000000000781c */ /* 0x000fe20003f0f008 */
[----:B------:R-:W-:-:S05]  /*ba70*/  IMAD.IADD R0, R3, 0x1, R0 ;  /* 0x0000000103007824 */ /* 0x000fca00078e0200 */
[----:B------:R0:W-:Y:S07]  /*ba80*/  STL [R1+0x30], R0 ;  /* 0x0000300001007387 */ /* 0x0001ee0000100800 */
[----:B------:R-:W-:Y:S05]  /*ba90*/  @!P0 BRA `(.L_x_239) ;  /* 0x0000000000408947 */ /* 0x000fea0003800000 */
[----:B0-----:R-:W-:Y:S01]  /*baa0*/  MOV R2, 0x0 ;  /* 0x0000000000027802 */ /* 0x001fe20000000f00 */
[----:B------:R-:W-:Y:S01]  /*bab0*/  ULDC.64 UR6, c[0x4][0x90] ;  /* 0x0100240000067ab9 */ /* 0x000fe20000000a00 */
[----:B------:R-:W-:Y:S01]  /*bac0*/  ULDC.64 UR8, c[0x4][0x98] ;  /* 0x0100260000087ab9 */ /* 0x000fe20000000a00 */
[----:B------:R-:W-:Y:S01]  /*bad0*/  ULDC.64 UR4, c[0x4][0x28] ;  /* 0x01000a0000047ab9 */ /* 0x000fe20000000a00 */
[----:B------:R-:W-:Y:S02]  /*bae0*/  IMAD.U32 R4, RZ, RZ, UR6 ;  /* 0x00000006ff047e24 */ /* 0x000fe4000f8e00ff */
        /* <DEDUP_REMOVED lines=11> */
.L_x_239:
[----:B------:R-:W2:Y:S01]  /*bba0*/  LDL.LU R5, [R1+0x30] ;  /* 0x0000300001057983 */ /* 0x000ea20000300800 */
[----:B------:R-:W1:Y:S01]  /*bbb0*/  LDC R8, c[0x0][0x448] ;  /* 0x00011200ff087b82 */ /* 0x000e620000000800 */
[----:B------:R-:W-:Y:S02]  /*bbc0*/  ULDC.64 UR4, c[0x0][0x3e0] ;  /* 0x0000f80000047ab9 */ /* 0x000fe40000000a00 */
[----:B0-----:R-:W2:Y:S04]  /*bbd0*/  LDL.LU.64 R2, [R1+0x38] ;  /* 0x0000380001027983 */ /* 0x001ea80000300a00 */
[----:B------:R-:W3:Y:S04]  /*bbe0*/  LDL.LU R0, [R1+0x44] ;  /* 0x0000440001007983 */ /* 0x000ee80000300800 */
[----:B------:R-:W4:Y:S04]  /*bbf0*/  LDL.LU R4, [R1+0x10] ;  /* 0x0000100001047983 */ /* 0x000f280000300800 */
[----:B------:R-:W5:Y:S01]  /*bc00*/  LDL.LU R6, [R1+0x18] ;  /* 0x0000180001067983 */ /* 0x000f620000300800 */
[----:B------:R-:W-:Y:S01]  /*bc10*/  LOP3.LUT R18, R18, 0xffffffef, RZ, 0xc0, !PT ;  /* 0xffffffef12127812 */ /* 0x000fe200078ec0ff */
[----:B------:R-:W0:Y:S01]  /*bc20*/  S2R R7, SR_TID.X ;  /* 0x0000000000077919 */ /* 0x000e220000002100 */
[----:B------:R-:W0:Y:S01]  /*bc30*/  S2R R9, SR_TID.X ;  /* 0x0000000000097919 */ /* 0x000e220000002100 */
[----:B-1----:R-:W-:Y:S01]  /*bc40*/  ISETP.NE.AND P0, PT, R8, 0x1, PT ;  /* 0x000000010800780c */ /* 0x002fe20003f05270 */
[----:B0-----:R-:W-:-:S02]  /*bc50*/  IMAD.SHL.U32 R7, R7, 0x8, RZ ;  /* 0x0000000807077824 */ /* 0x001fc400078e00ff */
[----:B------:R-:W-:-:S03]  /*bc60*/  IMAD.SHL.U32 R9, R9, 0x8, RZ ;  /* 0x0000000809097824 */ /* 0x000fc600078e00ff */
[----:B------:R-:W-:-:S04]  /*bc70*/  LOP3.LUT R7, R7, 0x38, RZ, 0xc0, !PT ;  /* 0x0000003807077812 */ /* 0x000fc800078ec0ff */
[C---:B------:R-:W-:Y:S02]  /*bc80*/  LOP3.LUT R10, R7.reuse, 0x80, RZ, 0xfc, !PT ;  /* 0x00000080070a7812 */ /* 0x040fe400078efcff */
[----:B------:R-:W-:Y:S02]  /*bc90*/  LOP3.LUT R7, R7, 0x40, RZ, 0xfc, !PT ;  /* 0x0000004007077812 */ /* 0x000fe400078efcff */
[----:B------:R-:W-:Y:S01]  /*bca0*/  LOP3.LUT R9, R9, 0x38, RZ, 0xc0, !PT ;  /* 0x0000003809097812 */ /* 0x000fe200078ec0ff */
[----:B--2---:R-:W-:Y:S02]  /*bcb0*/  IMAD.MOV.U32 R3, RZ, RZ, R5 ;  /* 0x000000ffff037224 */ /* 0x004fe400078e0005 */
[----:B------:R-:W0:Y:S01]  /*bcc0*/  @P0 LDC R5, c[0x0][0x450] ;  /* 0x00011400ff050b82 */ /* 0x000e220000000800 */
[----:B---3--:R-:W-:-:S04]  /*bcd0*/  IMAD R0, R0, UR4, RZ ;  /* 0x0000000400007c24 */ /* 0x008fc8000f8e02ff */
[C---:B----4-:R-:W-:Y:S02]  /*bce0*/  IMAD R0, R4.reuse, UR5, R0 ;  /* 0x0000000504007c24 */ /* 0x050fe4000f8e0200 */
[----:B------:R-:W-:Y:S01]  /*bcf0*/  IMAD.WIDE.U32 R2, R4, UR4, R2 ;  /* 0x0000000404027c25 */ /* 0x000fe2000f8e0002 */
[----:B------:R-:W-:-:S03]  /*bd00*/  ULDC.64 UR4, c[0x0][0x3d0] ;  /* 0x0000f40000047ab9 */ /* 0x000fc60000000a00 */
[----:B------:R-:W-:Y:S02]  /*bd10*/  IMAD.IADD R3, R3, 0x1, R0 ;  /* 0x0000000103037824 */ /* 0x000fe400078e0200 */
[----:B------:R-:W1:Y:S01]  /*bd20*/  @P0 LDC R0, c[0x0][0x44c] ;  /* 0x00011300ff000b82 */ /* 0x000e620000000800 */
[----:B-----5:R-:W-:Y:S02]  /*bd30*/  IMAD.MOV.U32 R4, RZ, RZ, R6 ;  /* 0x000000ffff047224 */ /* 0x020fe400078e0006 */
[----:B-1----:R-:W-:-:S05]  /*bd40*/  @P0 IMAD.HI.U32 R0, R6, R0, RZ ;  /* 0x0000000006000227 */ /* 0x002fca00078e00ff */
[----:B0-----:R-:W-:-:S04]  /*bd50*/  @P0 SHF.R.U32.HI R4, RZ, R5, R0 ;  /* 0x00000005ff040219 */ /* 0x001fc80000011600 */
[--C-:B------:R-:W-:Y:S01]  /*bd60*/  SHF.R.S32.HI R5, RZ, 0x1f, R4.reuse ;  /* 0x0000001fff057819 */ /* 0x100fe20000011404 */
[----:B------:R-:W-:Y:S02]  /*bd70*/  IMAD.MOV R0, RZ, RZ, -R4 ;  /* 0x000000ffff007224 */ /* 0x000fe400078e0a04 */
[----:B------:R-:W-:-:S04]  /*bd80*/  IMAD.WIDE.U32 R2, R4, UR4, R2 ;  /* 0x0000000404027c25 */ /* 0x000fc8000f8e0002 */
[----:B------:R-:W-:Y:S02]  /*bd90*/  IMAD R0, R8, R0, R6 ;  /* 0x0000000008007224 */ /* 0x000fe400078e0206 */
[----:B------:R-:W-:-:S04]  /*bda0*/  IMAD R5, R5, UR4, RZ ;  /* 0x0000000405057c24 */ /* 0x000fc8000f8e02ff */
[----:B------:R-:W-:Y:S01]  /*bdb0*/  IMAD R5, R4, UR5, R5 ;  /* 0x0000000504057c24 */ /* 0x000fe2000f8e0205 */
[----:B------:R-:W-:Y:S01]  /*bdc0*/  SHF.R.S32.HI R4, RZ, 0x1f, R0 ;  /* 0x0000001fff047819 */ /* 0x000fe20000011400 */
[----:B------:R-:W-:Y:S02]  /*bdd0*/  ULDC.64 UR4, c[0x0][0x3c8] ;  /* 0x0000f20000047ab9 */ /* 0x000fe40000000a00 */
[----:B------:R-:W-:Y:S02]  /*bde0*/  IMAD.IADD R3, R3, 0x1, R5 ;  /* 0x0000000103037824 */ /* 0x000fe400078e0205 */
[----:B------:R-:W-:Y:S02]  /*bdf0*/  IMAD R4, R4, UR4, RZ ;  /* 0x0000000404047c24 */ /* 0x000fe4000f8e02ff */
[----:B------:R-:W-:-:S04]  /*be00*/  IMAD.WIDE.U32 R2, R0, UR4, R2 ;  /* 0x0000000400027c25 */ /* 0x000fc8000f8e0002 */
[----:B------:R-:W-:Y:S01]  /*be10*/  IMAD R4, R0, UR5, R4 ;  /* 0x0000000500047c24 */ /* 0x000fe2000f8e0204 */
[----:B------:R-:W-:Y:S02]  /*be20*/  ULDC.64 UR4, c[0x0][0x390] ;  /* 0x0000e40000047ab9 */ /* 0x000fe40000000a00 */
[----:B------:R-:W-:Y:S01]  /*be30*/  LEA R0, P0, R2, UR4, 0x1 ;  /* 0x0000000402007c11 */ /* 0x000fe2000f8008ff */
[----:B------:R-:W-:Y:S01]  /*be40*/  ULDC UR4, c[0x0][0x3b8] ;  /* 0x0000ee0000047ab9 */ /* 0x000fe20000000800 */
[----:B------:R-:W-:Y:S01]  /*be50*/  IMAD.IADD R6, R3, 0x1, R4 ;  /* 0x0000000103067824 */ /* 0x000fe200078e0204 */
[----:B------:R-:W-:Y:S02]  /*be60*/  ISETP.GE.AND P1, PT, R7, UR4, PT ;  /* 0x0000000407007c0c */ /* 0x000fe4000bf26270 */
[----:B------:R-:W0:Y:S01]  /*be70*/  S2R R7, SR_TID.X ;  /* 0x0000000000077919 */ /* 0x000e220000002100 */
[----:B------:R-:W-:Y:S02]  /*be80*/  ISETP.GE.AND P2, PT, R10, UR4, PT ;  /* 0x000000040a007c0c */ /* 0x000fe4000bf46270 */
[----:B------:R-:W-:-:S02]  /*be90*/  LEA.HI.X R6, R2, UR5, R6, 0x1, P0 ;  /* 0x0000000502067c11 */ /* 0x000fc400080f0c06 */
[----:B------:R-:W-:Y:S02]  /*bea0*/  ISETP.GE.AND P3, PT, R9, UR4, PT ;  /* 0x0000000409007c0c */ /* 0x000fe4000bf66270 */
[----:B------:R-:W-:Y:S02]  /*beb0*/  SEL R2, RZ, 0x4, P2 ;  /* 0x00000004ff027807 */ /* 0x000fe40001000000 */
[----:B------:R-:W-:Y:S02]  /*bec0*/  SEL R4, RZ, 0x1, P3 ;  /* 0x00000001ff047807 */ /* 0x000fe40001800000 */
[----:B------:R-:W-:-:S04]  /*bed0*/  SEL R3, RZ, 0x2, P1 ;  /* 0x00000002ff037807 */ /* 0x000fc80000800000 */
[----:B------:R-:W-:-:S03]  /*bee0*/  IADD3 R2, R2, R3, R4 ;  /* 0x0000000302027210 */ /* 0x000fc60007ffe004 */
[----:B------:R-:W-:-:S04]  /*bef0*/  @P3 LOP3.LUT R18, R18, 0x10, RZ, 0xfc, !PT ;  /* 0x0000001012123812 */ /* 0x000fc800078efcff */
[----:B------:R-:W-:-:S04]  /*bf00*/  LOP3.LUT R18, R18, 0xfffffffb, RZ, 0xc0, !PT ;  /* 0xfffffffb12127812 */ /* 0x000fc800078ec0ff */
[----:B------:R-:W-:-:S04]  /*bf10*/  @P2 LOP3.LUT R18, R18, 0x4, RZ, 0xfc, !PT ;  /* 0x0000000412122812 */ /* 0x000fc800078efcff */
[----:B------:R-:W-:Y:S01]  /*bf20*/  LOP3.LUT R18, R18, 0xfffffff7, RZ, 0xc0, !PT ;  /* 0xfffffff712127812 */ /* 0x000fe200078ec0ff */
[----:B0-----:R-:W-:-:S03]  /*bf30*/  IMAD.SHL.U32 R7, R7, 0x8, RZ ;  /* 0x0000000807077824 */ /* 0x001fc600078e00ff */
[----:B------:R-:W-:Y:S02]  /*bf40*/  @P1 LOP3.LUT R18, R18, 0x8, RZ, 0xfc, !PT ;  /* 0x0000000812121812 */ /* 0x000fe400078efcff */
[----:B------:R-:W-:-:S04]  /*bf50*/  LOP3.LUT R7, R7, 0x38, RZ, 0xc0, !PT ;  /* 0x0000003807077812 */ /* 0x000fc800078ec0ff */
[C---:B------:R-:W-:Y:S02]  /*bf60*/  LOP3.LUT R10, R7.reuse, 0x100, RZ, 0xfc, !PT ;  /* 0x00000100070a7812 */ /* 0x040fe400078efcff */
[----:B------:R-:W-:Y:S02]  /*bf70*/  LOP3.LUT R7, R7, 0xc0, RZ, 0xfc, !PT ;  /* 0x000000c007077812 */ /* 0x000fe400078efcff */
[----:B------:R-:W-:Y:S02]  /*bf80*/  ISETP.GE.AND P0, PT, R10, UR4, PT ;  /* 0x000000040a007c0c */ /* 0x000fe4000bf06270 */
[----:B------:R-:W0:Y:S01]  /*bf90*/  S2R R10, SR_TID.X ;  /* 0x00000000000a7919 */ /* 0x000e220000002100 */
[----:B------:R-:W-:Y:S02]  /*bfa0*/  ISETP.GE.AND P5, PT, R7, UR4, PT ;  /* 0x0000000407007c0c */ /* 0x000fe4000bfa6270 */
[----:B------:R-:W-:Y:S01]  /*bfb0*/  SEL R4, RZ, 0x10, P0 ;  /* 0x00000010ff047807 */ /* 0x000fe20000000000 */
[----:B------:R-:W1:Y:S01]  /*bfc0*/  S2R R7, SR_TID.X ;  /* 0x0000000000077919 */ /* 0x000e620000002100 */
[----:B------:R-:W-:-:S04]  /*bfd0*/  SEL R3, RZ, 0x8, P5 ;  /* 0x00000008ff037807 */ /* 0x000fc80002800000 */
[----:B------:R-:W-:Y:S01]  /*bfe0*/  IADD3 R2, R4, R2, R3 ;  /* 0x0000000204027210 */ /* 0x000fe20007ffe003 */
[----:B0-----:R-:W-:Y:S02]  /*bff0*/  IMAD.SHL.U32 R10, R10, 0x8, RZ ;  /* 0x000000080a0a7824 */ /* 0x001fe400078e00ff */
[----:B-1----:R-:W-:-:S03]  /*c000*/  IMAD.SHL.U32 R7, R7, 0x8, RZ ;  /* 0x0000000807077824 */ /* 0x002fc600078e00ff */
[----:B------:R-:W-:-:S04]  /*c010*/  LOP3.LUT R10, R10, 0x38, RZ, 0xc0, !PT ;  /* 0x000000380a0a7812 */ /* 0x000fc800078ec0ff */
[----:B------:R-:W-:Y:S02]  /*c020*/  LOP3.LUT R11, R10, 0x180, RZ, 0xfc, !PT ;  /* 0x000001800a0b7812 */ /* 0x000fe400078efcff */
[----:B------:R-:W-:Y:S02]  /*c030*/  LOP3.LUT R7, R7, 0x38, RZ, 0xc0, !PT ;  /* 0x0000003807077812 */ /* 0x000fe400078ec0ff */
[----:B------:R-:W-:Y:S02]  /*c040*/  ISETP.GE.AND P1, PT, R11, UR4, PT ;  /* 0x000000040b007c0c */ /* 0x000fe4000bf26270 */
[C---:B------:R-:W-:Y:S02]  /*c050*/  LOP3.LUT R10, R7.reuse, 0x140, RZ, 0xfc, !PT ;  /* 0x00000140070a7812 */ /* 0x040fe400078efcff */
[----:B------:R-:W-:Y:S02]  /*c060*/  SEL R5, RZ, 0x40, P1 ;  /* 0x00000040ff057807 */ /* 0x000fe40000800000 */
[----:B------:R-:W-:-:S02]  /*c070*/  LOP3.LUT R7, R7, 0x1c0, RZ, 0xfc, !PT ;  /* 0x000001c007077812 */ /* 0x000fc400078efcff */
[----:B------:R-:W-:Y:S02]  /*c080*/  ISETP.GE.AND P1, PT, R10, UR4, PT ;  /* 0x000000040a007c0c */ /* 0x000fe4000bf26270 */
[----:B------:R-:W-:Y:S01]  /*c090*/  ISETP.GE.AND P2, PT, R7, UR4, PT ;  /* 0x0000000407007c0c */ /* 0x000fe2000bf46270 */
[----:B------:R-:W-:Y:S01]  /*c0a0*/  UMOV UR4, 0xffffffff ;  /* 0xffffffff00047882 */ /* 0x000fe20000000000 */
[----:B------:R-:W-:Y:S02]  /*c0b0*/  SEL R3, RZ, 0x20, P1 ;  /* 0x00000020ff037807 */ /* 0x000fe40000800000 */
[----:B------:R-:W-:Y:S02]  /*c0c0*/  SEL R7, RZ, 0x80, P2 ;  /* 0x00000080ff077807 */ /* 0x000fe40001000000 */
[----:B------:R-:W-:-:S05]  /*c0d0*/  IADD3 R5, R5, R2, R3 ;  /* 0x0000000205057210 */ /* 0x000fca0007ffe003 */
[----:B------:R-:W-:Y:S01]  /*c0e0*/  IMAD.IADD R7, R5, 0x1, R7 ;  /* 0x0000000105077824 */ /* 0x000fe200078e0207 */
[----:B------:R-:W-:Y:S06]  /*c0f0*/  BRA.DIV UR4, `(.L_x_240) ;  /* 0x0000004a04247947 */ /* 0x000fec000b800000 */
[----:B------:R-:W2:Y:S01]  /*c100*/  LDL.LU R3, [R1+0x14] ;  /* 0x0000140001037983 */ /* 0x000ea20000300800 */
[----:B------:R-:W-:-:S03]  /*c110*/  ULDC UR4, c[0x0][0x288] ;  /* 0x0000a20000047ab9 */ /* 0x000fc60000000800 */
[----:B------:R-:W3:Y:S04]  /*c120*/  LDL.LU R2, [R1+0x28] ;  /* 0x0000280001027983 */ /* 0x000ee80000300800 */
[----:B------:R-:W4:Y:S01]  /*c130*/  LDL R11, [R1+0x4] ;  /* 0x00000400010b7983 */ /* 0x000f220000100800 */
[----:B------:R-:W-:Y:S01]  /*c140*/  IMAD R4, R8, UR4, RZ ;  /* 0x0000000408047c24 */ /* 0x000fe2000f8e02ff */
[----:B------:R-:W-:Y:S02]  /*c150*/  LOP3.LUT R18, R18, 0xfffffdff, RZ, 0xc0, !PT ;  /* 0xfffffdff12127812 */ /* 0x000fe400078ec0ff */
[----:B------:R-:W5:Y:S02]  /*c160*/  LDL.LU R13, [R1+0x2c] ;  /* 0x00002c00010d7983 */ /* 0x000f640000300800 */
[----:B------:R-:W-:Y:S01]  /*c170*/  @P0 LOP3.LUT R18, R18, 0x200, RZ, 0xfc, !PT ;  /* 0x0000020012120812 */ /* 0x000fe200078efcff */
[----:B------:R-:W0:Y:S03]  /*c180*/  S2R R12, SR_TID.X ;  /* 0x00000000000c7919 */ /* 0x000e260000002100 */
[----:B------:R-:W-:-:S02]  /*c190*/  LOP3.LUT P0, RZ, R18, 0x10, RZ, 0xc0, !PT ;  /* 0x0000001012ff7812 */ /* 0x000fc4000780c0ff */
[----:B------:R-:W-:-:S04]  /*c1a0*/  LOP3.LUT R18, R18, 0xfffffeff, RZ, 0xc0, !PT ;  /* 0xfffffeff12127812 */ /* 0x000fc800078ec0ff */
[----:B------:R-:W-:-:S04]  /*c1b0*/  @P1 LOP3.LUT R18, R18, 0x100, RZ, 0xfc, !PT ;  /* 0x0000010012121812 */ /* 0x000fc800078efcff */
[----:B------:R-:W-:Y:S01]  /*c1c0*/  LOP3.LUT P1, RZ, R18, 0x8, RZ, 0xc0, !PT ;  /* 0x0000000812ff7812 */ /* 0x000fe2000782c0ff */
[----:B0-----:R-:W-:-:S05]  /*c1d0*/  IMAD.SHL.U32 R12, R12, 0x8, RZ ;  /* 0x000000080c0c7824 */ /* 0x001fca00078e00ff */
[----:B------:R-:W-:Y:S02]  /*c1e0*/  LOP3.LUT R12, R12, 0x38, RZ, 0xc0, !PT ;  /* 0x000000380c0c7812 */ /* 0x000fe400078ec0ff */
[----:B------:R-:W-:Y:S01]  /*c1f0*/  LOP3.LUT R18, R18, 0xffffff7f, RZ, 0xc0, !PT ;  /* 0xffffff7f12127812 */ /* 0x000fe200078ec0ff */
[----:B------:R-:W-:Y:S01]  /*c200*/  SHFL.IDX PT, R14, R0, 0x1, 0x181f ;  /* 0x00381f00000e7f89 */ /* 0x000fe200000e0000 */
[----:B--2---:R-:W-:-:S03]  /*c210*/  ISETP.GE.AND P2, PT, R3, R4, PT ;  /* 0x000000040300720c */ /* 0x004fc60003f46270 */
[----:B------:R-:W0:Y:S01]  /*c220*/  SHFL.IDX PT, R3, R0, RZ, 0x181f ;  /* 0x00181fff00037589 */ /* 0x000e2200000e0000 */
[----:B---3--:R-:W-:-:S03]  /*c230*/  ISETP.GE.AND P3, PT, R2, R4, PT ;  /* 0x000000040200720c */ /* 0x008fc60003f66270 */
[----:B------:R-:W1:Y:S06]  /*c240*/  SHFL.IDX PT, R2, R6, RZ, 0x181f ;  /* 0x00181fff06027589 */ /* 0x000e6c00000e0000 */
[----:B0-----:R-:W-:-:S05]  /*c250*/  @!P2 LEA R3, P6, R12, R3, 0x1 ;  /* 0x000000030c03a211 */ /* 0x001fca00078c08ff */
[----:B-1----:R-:W-:-:S05]  /*c260*/  @!P2 IMAD.X R2, RZ, RZ, R2, P6 ;  /* 0x000000ffff02a224 */ /* 0x002fca00030e0602 */
[-C--:B------:R-:W-:Y:S02]  /*c270*/  @!P2 LOP3.LUT R3, R3, R2.reuse, RZ, 0x3c, !PT ;  /* 0x000000020303a212 */ /* 0x080fe400078e3cff */
[----:B------:R-:W-:Y:S02]  /*c280*/  @!P2 LOP3.LUT R8, R5, 0x40, RZ, 0xc0, !PT ;  /* 0x000000400508a812 */ /* 0x000fe400078ec0ff */
[C---:B------:R-:W-:Y:S02]  /*c290*/  @!P2 LOP3.LUT R2, R3.reuse, R2, RZ, 0x3c, !PT ;  /* 0x000000020302a212 */ /* 0x040fe400078e3cff */
[----:B------:R-:W-:Y:S02]  /*c2a0*/  @P3 LOP3.LUT R18, R18, 0x80, RZ, 0xfc, !PT ;  /* 0x0000008012123812 */ /* 0x000fe400078efcff */
[----:B------:R-:W-:Y:S02]  /*c2b0*/  @!P2 LOP3.LUT R3, R3, R2, RZ, 0x3c, !PT ;  /* 0x000000020303a212 */ /* 0x000fe400078e3cff */
[----:B------:R-:W-:-:S02]  /*c2c0*/  @!P2 SHF.R.U32.HI R8, RZ, 0x2, R8 ;  /* 0x00000002ff08a819 */ /* 0x000fc40000011608 */
[----:B------:R-:W-:Y:S01]  /*c2d0*/  LOP3.LUT P6, RZ, R18, 0x4, RZ, 0xc0, !PT ;  /* 0x0000000412ff7812 */ /* 0x000fe200078cc0ff */
[----:B----4-:R-:W-:Y:S01]  /*c2e0*/  @!P2 LDGSTS.E.BYPASS.LTC128B.128 [R11+0x26400], desc[UR38][R2.64], !P0 ;  /* 0x26400000020bafae */ /* 0x010fe2000c101d66 */
[----:B------:R-:W-:Y:S02]  /*c2f0*/  @!P2 ISETP.NE.U32.AND P3, PT, R8, RZ, PT ;  /* 0x000000ff0800a20c */ /* 0x000fe40003f65070 */
[----:B------:R-:W-:Y:S01]  /*c300*/  @!P2 LOP3.LUT R8, R7, 0x80, RZ, 0xc0, !PT ;  /* 0x000000800708a812 */ /* 0x000fe200078ec0ff */
[----:B------:R-:W-:Y:S01]  /*c310*/  @!P2 LDGSTS.E.BYPASS.LTC128B.128 [R11+0x28400], desc[UR38][R2.64+0x80], !P1 ;  /* 0x28400080020bafae */ /* 0x000fe2000c901d66 */
[C---:B------:R-:W-:Y:S02]  /*c320*/  LOP3.LUT P0, RZ, R18.reuse, 0x200, RZ, 0xc0, !PT ;  /* 0x0000020012ff7812 */ /* 0x040fe4000780c0ff */
[----:B------:R-:W-:Y:S02]  /*c330*/  LOP3.LUT P1, RZ, R18, 0x100, RZ, 0xc0, !PT ;  /* 0x0000010012ff7812 */ /* 0x000fe4000782c0ff */
[----:B------:R-:W-:-:S03]  /*c340*/  @!P2 SHF.R.U32.HI R8, RZ, 0x3, R8 ;  /* 0x00000003ff08a819 */ /* 0x000fc60000011608 */
[----:B------:R-:W-:Y:S01]  /*c350*/  @!P2 LDGSTS.E.BYPASS.LTC128B.128 [R11+0x2a400], desc[UR38][R2.64+0x100], !P6 ;  /* 0x2a400100020bafae */ /* 0x000fe2000f101d66 */
[----:B------:R-:W-:-:S03]  /*c360*/  @!P2 ISETP.NE.U32.AND P4, PT, R8, RZ, PT ;  /* 0x000000ff0800a20c */ /* 0x000fc60003f85070 */
[----:B------:R-:W0:Y:S04]  /*c370*/  SHFL.IDX PT, R8, R6, 0x1, 0x181f ;  /* 0x00381f0006087f89 */ /* 0x000e2800000e0000 */
[----:B------:R-:W-:Y:S04]  /*c380*/  @!P2 LDGSTS.E.BYPASS.LTC128B.128 [R11+0x2c400], desc[UR38][R2.64+0x180], !P5 ;  /* 0x2c400180020bafae */ /* 0x000fe8000e901d66 */
[----:B------:R-:W-:Y:S04]  /*c390*/  @!P2 LDGSTS.E.BYPASS.LTC128B.128 [R11+0x2e400], desc[UR38][R2.64+0x200], !P0 ;  /* 0x2e400200020bafae */ /* 0x000fe8000c101d66 */
[----:B------:R-:W-:Y:S04]  /*c3a0*/  @!P2 LDGSTS.E.BYPASS.LTC128B.128 [R11+0x30400], desc[UR38][R2.64+0x280], !P1 ;  /* 0x30400280020bafae */ /* 0x000fe8000c901d66 */
[----:B------:R-:W-:Y:S01]  /*c3b0*/  @!P2 LDGSTS.E.BYPASS.LTC128B.128 [R11+0x32400], desc[UR38][R2.64+0x300], P3 ;  /* 0x32400300020bafae */ /* 0x000fe20009901d66 */
[----:B------:R-:W-:-:S03]  /*c3c0*/  LOP3.LUT P3, RZ, R18, 0x80, RZ, 0xc0, !PT ;  /* 0x0000008012ff7812 */ /* 0x000fc6000786c0ff */
[----:B------:R1:W-:Y:S10]  /*c3d0*/  @!P2 LDGSTS.E.BYPASS.LTC128B.128 [R11+0x34400], desc[UR38][R2.64+0x380], P4 ;  /* 0x34400380020bafae */ /* 0x0003f4000a101d66 */
[----:B------:R-:W-:-:S05]  /*c3e0*/  @!P3 LEA R9, P4, R12, R14, 0x1 ;  /* 0x0000000e0c09b211 */ /* 0x000fca00078808ff */
[----:B0-----:R-:W-:Y:S01]  /*c3f0*/  @!P3 IMAD.X R10, RZ, RZ, R8, P4 ;  /* 0x000000ffff0ab224 */ /* 0x001fe200020e0608 */
[C---:B------:R-:W-:Y:S02]  /*c400*/  LOP3.LUT P4, RZ, R18.reuse, 0x10, RZ, 0xc0, !PT ;  /* 0x0000001012ff7812 */ /* 0x040fe4000788c0ff */
[----:B------:R-:W-:Y:S01]  /*c410*/  @!P3 LOP3.LUT R8, R5, 0x40, RZ, 0xc0, !PT ;  /* 0x000000400508b812 */ /* 0x000fe200078ec0ff */
[----:B-1----:R-:W-:Y:S01]  /*c420*/  @!P3 IMAD.MOV.U32 R2, RZ, RZ, R9 ;  /* 0x000000ffff02b224 */ /* 0x002fe200078e0009 */
[----:B------:R-:W-:Y:S01]  /*c430*/  LOP3.LUT P2, RZ, R18, 0x8, RZ, 0xc0, !PT ;  /* 0x0000000812ff7812 */ /* 0x000fe2000784c0ff */
[----:B------:R-:W-:Y:S01]  /*c440*/  @!P3 IMAD.MOV.U32 R3, RZ, RZ, R10 ;  /* 0x000000ffff03b224 */ /* 0x000fe200078e000a */
[----:B------:R-:W-:-:S07]  /*c450*/  @!P3 SHF.R.U32.HI R8, RZ, 0x2, R8 ;  /* 0x00000002ff08b819 */ /* 0x000fce0000011608 */
[----:B------:R-:W-:Y:S01]  /*c460*/  @!P3 LDGSTS.E.BYPASS.LTC128B.128 [R11+0x26c00], desc[UR38][R2.64], !P4 ;  /* 0x26c00000020bbfae */ /* 0x000fe2000e101d66 */
[----:B------:R-:W-:Y:S02]  /*c470*/  @!P3 ISETP.NE.U32.AND P4, PT, R8, RZ, PT ;  /* 0x000000ff0800b20c */ /* 0x000fe40003f85070 */
[----:B------:R-:W-:Y:S01]  /*c480*/  @!P3 LOP3.LUT R8, R7, 0x80, RZ, 0xc0, !PT ;  /* 0x000000800708b812 */ /* 0x000fe200078ec0ff */
[----:B------:R-:W-:Y:S03]  /*c490*/  @!P3 LDGSTS.E.BYPASS.LTC128B.128 [R11+0x28c00], desc[UR38][R2.64+0x80], !P2 ;  /* 0x28c00080020bbfae */ /* 0x000fe6000d101d66 */
[----:B------:R-:W-:Y:S01]  /*c4a0*/  @!P3 SHF.R.U32.HI R8, RZ, 0x3, R8 ;  /* 0x00000003ff08b819 */ /* 0x000fe20000011608 */
[----:B------:R-:W-:Y:S04]  /*c4b0*/  @!P3 LDGSTS.E.BYPASS.LTC128B.128 [R11+0x2ac00], desc[UR38][R2.64+0x100], !P6 ;  /* 0x2ac00100020bbfae */ /* 0x000fe8000f101d66 */
[----:B------:R-:W-:Y:S04]  /*c4c0*/  @!P3 LDGSTS.E.BYPASS.LTC128B.128 [R11+0x2cc00], desc[UR38][R2.64+0x180], !P5 ;  /* 0x2cc00180020bbfae */ /* 0x000fe8000e901d66 */
[----:B------:R-:W-:Y:S04]  /*c4d0*/  @!P3 LDGSTS.E.BYPASS.LTC128B.128 [R11+0x2ec00], desc[UR38][R2.64+0x200], !P0 ;  /* 0x2ec00200020bbfae */ /* 0x000fe8000c101d66 */
[----:B------:R-:W-:Y:S04]  /*c4e0*/  @!P3 LDGSTS.E.BYPASS.LTC128B.128 [R11+0x30c00], desc[UR38][R2.64+0x280], !P1 ;  /* 0x30c00280020bbfae */ /* 0x000fe8000c901d66 */
[----:B------:R-:W-:Y:S01]  /*c4f0*/  @!P3 LDGSTS.E.BYPASS.LTC128B.128 [R11+0x32c00], desc[UR38][R2.64+0x300], P4 ;  /* 0x32c00300020bbfae */ /* 0x000fe2000a101d66 */
[----:B------:R-:W-:-:S13]  /*c500*/  @!P3 ISETP.NE.U32.AND P4, PT, R8, RZ, PT ;  /* 0x000000ff0800b20c */ /* 0x000fda0003f85070 */
[----:B------:R0:W-:Y:S01]  /*c510*/  @!P3 LDGSTS.E.BYPASS.LTC128B.128 [R11+0x34c00], desc[UR38][R2.64+0x380], P4 ;  /* 0x34c00380020bbfae */ /* 0x0001e2000a101d66 */
[----:B-----5:R-:W-:-:S03]  /*c520*/  ISETP.GE.AND P2, PT, R13, R4, PT ;  /* 0x000000040d00720c */ /* 0x020fc60003f46270 */
[----:B0-----:R-:W0:Y:S04]  /*c530*/  SHFL.IDX PT, R3, R0, 0x2, 0x181f ;  /* 0x00581f0000037f89 */ /* 0x001e2800000e0000 */
[----:B------:R-:W1:Y:S06]  /*c540*/  SHFL.IDX PT, R2, R6, 0x2, 0x181f ;  /* 0x00581f0006027f89 */ /* 0x000e6c00000e0000 */
[----:B------:R-:W-:-:S02]  /*c550*/  @!P2 LOP3.LUT R8, R5, 0x40, RZ, 0xc0, !PT ;  /* 0x000000400508a812 */ /* 0x000fc400078ec0ff */
[----:B0-----:R-:W-:-:S05]  /*c560*/  @!P2 LEA R3, P4, R12, R3, 0x1 ;  /* 0x000000030c03a211 */ /* 0x001fca00078808ff */
[----:B-1----:R-:W-:Y:S01]  /*c570*/  @!P2 IMAD.X R2, RZ, RZ, R2, P4 ;  /* 0x000000ffff02a224 */ /* 0x002fe200020e0602 */
[----:B------:R-:W-:-:S04]  /*c580*/  LOP3.LUT P4, RZ, R18, 0x10, RZ, 0xc0, !PT ;  /* 0x0000001012ff7812 */ /* 0x000fc8000788c0ff */
[----:B------:R-:W-:-:S04]  /*c590*/  @!P2 LOP3.LUT R3, R3, R2, RZ, 0x3c, !PT ;  /* 0x000000020303a212 */ /* 0x000fc800078e3cff */
[C---:B------:R-:W-:Y:S02]  /*c5a0*/  @!P2 LOP3.LUT R2, R3.reuse, R2, RZ, 0x3c, !PT ;  /* 0x000000020302a212 */ /* 0x040fe400078e3cff */
[----:B------:R-:W-:Y:S02]  /*c5b0*/  LOP3.LUT P3, RZ, R18, 0x8, RZ, 0xc0, !PT ;  /* 0x0000000812ff7812 */ /* 0x000fe4000786c0ff */
[----:B------:R-:W-:Y:S02]  /*c5c0*/  @!P2 LOP3.LUT R3, R3, R2, RZ, 0x3c, !PT ;  /* 0x000000020303a212 */ /* 0x000fe400078e3cff */
[----:B------:R-:W-:-:S03]  /*c5d0*/  @!P2 SHF.R.U32.HI R8, RZ, 0x2, R8 ;  /* 0x00000002ff08a819 */ /* 0x000fc60000011608 */
[----:B------:R0:W-:Y:S01]  /*c5e0*/  @!P2 LDGSTS.E.BYPASS.LTC128B.128 [R11+0x27400], desc[UR38][R2.64], !P4 ;  /* 0x27400000020bafae */ /* 0x0001e2000e101d66 */
[----:B------:R-:W-:Y:S02]  /*c5f0*/  @!P2 ISETP.NE.U32.AND P4, PT, R8, RZ, PT ;  /* 0x000000ff0800a20c */ /* 0x000fe40003f85070 */
[----:B------:R-:W-:-:S03]  /*c600*/  @!P2 LOP3.LUT R8, R7, 0x80, RZ, 0xc0, !PT ;  /* 0x000000800708a812 */ /* 0x000fc600078ec0ff */
[----:B------:R0:W-:Y:S01]  /*c610*/  @!P2 LDGSTS.E.BYPASS.LTC128B.128 [R11+0x29400], desc[UR38][R2.64+0x80], !P3 ;  /* 0x29400080020bafae */ /* 0x0001e2000d901d66 */
[----:B------:R-:W-:-:S03]  /*c620*/  @!P2 SHF.R.U32.HI R8, RZ, 0x3, R8 ;  /* 0x00000003ff08a819 */ /* 0x000fc60000011608 */
[----:B------:R0:W-:Y:S04]  /*c630*/  @!P2 LDGSTS.E.BYPASS.LTC128B.128 [R11+0x2b400], desc[UR38][R2.64+0x100], !P6 ;  /* 0x2b400100020bafae */ /* 0x0001e8000f101d66 */
[----:B------:R0:W-:Y:S04]  /*c640*/  @!P2 LDGSTS.E.BYPASS.LTC128B.128 [R11+0x2d400], desc[UR38][R2.64+0x180], !P5 ;  /* 0x2d400180020bafae */ /* 0x0001e8000e901d66 */
[----:B------:R0:W-:Y:S04]  /*c650*/  @!P2 LDGSTS.E.BYPASS.LTC128B.128 [R11+0x2f400], desc[UR38][R2.64+0x200], !P0 ;  /* 0x2f400200020bafae */ /* 0x0001e8000c101d66 */
[----:B------:R0:W-:Y:S04]  /*c660*/  @!P2 LDGSTS.E.BYPASS.LTC128B.128 [R11+0x31400], desc[UR38][R2.64+0x280], !P1 ;  /* 0x31400280020bafae */ /* 0x0001e8000c901d66 */
[----:B------:R0:W-:Y:S01]  /*c670*/  @!P2 LDGSTS.E.BYPASS.LTC128B.128 [R11+0x33400], desc[UR38][R2.64+0x300], P4 ;  /* 0x33400300020bafae */ /* 0x0001e2000a101d66 */
[----:B------:R-:W-:-:S03]  /*c680*/  @!P2 ISETP.NE.U32.AND P4, PT, R8, RZ, PT ;  /* 0x000000ff0800a20c */ /* 0x000fc60003f85070 */
[----:B------:R-:W1:Y:S04]  /*c690*/  SHFL.IDX PT, R6, R6, 0x3, 0x181f ;  /* 0x00781f0006067f89 */ /* 0x000e6800000e0000 */
[----:B------:R-:W2:Y:S06]  /*c6a0*/  SHFL.IDX PT, R0, R0, 0x3, 0x181f ;  /* 0x00781f0000007f89 */ /* 0x000eac00000e0000 */
[----:B------:R0:W-:Y:S02]  /*c6b0*/  @!P2 LDGSTS.E.BYPASS.LTC128B.128 [R11+0x35400], desc[UR38][R2.64+0x380], P4 ;  /* 0x35400380020bafae */ /* 0x0001e4000a101d66 */
.L_x_361:
[----:B0-----:R-:W3:Y:S01]  /*c6c0*/  LDL.LU R2, [R1+0x48] ;  /* 0x0000480001027983 */ /* 0x001ee20000300800 */
[----:B------:R-:W-:Y:S01]  /*c6d0*/  BSSY B0, `(.L_x_241) ;  /* 0x000001d000007945 */ /* 0x000fe20003800000 */
[----:B---3--:R-:W-:-:S13]  /*c6e0*/  ISETP.GE.AND P2, PT, R2, R4, PT ;  /* 0x000000040200720c */ /* 0x008fda0003f46270 */
[----:B------:R-:W-:Y:S05]  /*c6f0*/  @P2 BRA `(.L_x_242) ;  /* 0x0000000000682947 */ /* 0x000fea0003800000 */
[----:B------:R-:W3:Y:S01]  /*c700*/  LDL R8, [R1+0x4] ;  /* 0x0000040001087983 */ /* 0x000ee20000100800 */
[C---:B------:R-:W-:Y:S02]  /*c710*/  LOP3.LUT P6, RZ, R18.reuse, 0x10, RZ, 0xc0, !PT ;  /* 0x0000001012ff7812 */ /* 0x040fe400078cc0ff */
[C---:B------:R-:W-:Y:S01]  /*c720*/  LOP3.LUT P4, RZ, R18.reuse, 0x8, RZ, 0xc0, !PT ;  /* 0x0000000812ff7812 */ /* 0x040fe2000788c0ff */
[----:B------:R-:W0:Y:S01]  /*c730*/  S2R R2, SR_TID.X ;  /* 0x0000000000027919 */ /* 0x000e220000002100 */
[----:B------:R-:W-:Y:S02]  /*c740*/  LOP3.LUT P3, RZ, R18, 0x4, RZ, 0xc0, !PT ;  /* 0x0000000412ff7812 */ /* 0x000fe4000786c0ff */
[----:B------:R-:W-:Y:S02]  /*c750*/  LOP3.LUT R5, R5, 0x40, RZ, 0xc0, !PT ;  /* 0x0000004005057812 */ /* 0x000fe400078ec0ff */
[----:B------:R-:W-:Y:S02]  /*c760*/  LOP3.LUT R7, R7, 0x80, RZ, 0xc0, !PT ;  /* 0x0000008007077812 */ /* 0x000fe400078ec0ff */
[----:B------:R-:W-:-:S02]  /*c770*/  SHF.R.U32.HI R5, RZ, 0x2, R5 ;  /* 0x00000002ff057819 */ /* 0x000fc40000011605 */
[----:B------:R-:W-:Y:S01]  /*c780*/  SHF.R.U32.HI R7, RZ, 0x3, R7 ;  /* 0x00000003ff077819 */ /* 0x000fe20000011607 */
[----:B0-----:R-:W-:-:S05]  /*c790*/  IMAD.SHL.U32 R2, R2, 0x8, RZ ;  /* 0x0000000802027824 */ /* 0x001fca00078e00ff */
[----:B------:R-:W-:-:S04]  /*c7a0*/  LOP3.LUT R2, R2, 0x38, RZ, 0xc0, !PT ;  /* 0x0000003802027812 */ /* 0x000fc800078ec0ff */
[----:B--2---:R-:W-:-:S05]  /*c7b0*/  LEA R2, P2, R2, R0, 0x1 ;  /* 0x0000000002027211 */ /* 0x004fca00078408ff */
[----:B-1----:R-:W-:Y:S01]  /*c7c0*/  IMAD.X R3, RZ, RZ, R6, P2 ;  /* 0x000000ffff037224 */ /* 0x002fe200010e0606 */
[----:B------:R-:W-:-:S04]  /*c7d0*/  ISETP.NE.U32.AND P2, PT, R5, RZ, PT ;  /* 0x000000ff0500720c */ /* 0x000fc80003f45070 */
[----:B------:R-:W-:Y:S01]  /*c7e0*/  @!PT LDS RZ, [RZ] ;  /* 0x00000000fffff984 */ /* 0x000fe20000000800 */
[----:B------:R-:W-:Y:S01]  /*c7f0*/  @!PT LDS RZ, [RZ] ;  /* 0x00000000fffff984 */ /* 0x000fe20000000800 */
[----:B------:R-:W-:Y:S01]  /*c800*/  @!PT LDS RZ, [RZ] ;  /* 0x00000000fffff984 */ /* 0x000fe20000000800 */
[----:B---3--:R0:W-:Y:S04]  /*c810*/  LDGSTS.E.BYPASS.LTC128B.128 [R8+0x27c00], desc[UR38][R2.64], !P6 ;  /* 0x27c0000002087fae */ /* 0x0081e8000f101d66 */
[----:B------:R0:W-:Y:S04]  /*c820*/  LDGSTS.E.BYPASS.LTC128B.128 [R8+0x29c00], desc[UR38][R2.64+0x80], !P4 ;  /* 0x29c0008002087fae */ /* 0x0001e8000e101d66 */
[----:B------:R0:W-:Y:S01]  /*c830*/  LDGSTS.E.BYPASS.LTC128B.128 [R8+0x2bc00], desc[UR38][R2.64+0x100], !P3 ;  /* 0x2bc0010002087fae */ /* 0x0001e2000d901d66 */
[----:B------:R-:W-:-:S03]  /*c840*/  ISETP.NE.U32.AND P3, PT, R7, RZ, PT ;  /* 0x000000ff0700720c */ /* 0x000fc60003f65070 */
[----:B------:R0:W-:Y:S04]  /*c850*/  LDGSTS.E.BYPASS.LTC128B.128 [R8+0x2dc00], desc[UR38][R2.64+0x180], !P5 ;  /* 0x2dc0018002087fae */ /* 0x0001e8000e901d66 */
[----:B------:R0:W-:Y:S04]  /*c860*/  LDGSTS.E.BYPASS.LTC128B.128 [R8+0x2fc00], desc[UR38][R2.64+0x200], !P0 ;  /* 0x2fc0020002087fae */ /* 0x0001e8000c101d66 */
[----:B------:R0:W-:Y:S04]  /*c870*/  LDGSTS.E.BYPASS.LTC128B.128 [R8+0x31c00], desc[UR38][R2.64+0x280], !P1 ;  /* 0x31c0028002087fae */ /* 0x0001e8000c901d66 */
[----:B------:R0:W-:Y:S04]  /*c880*/  LDGSTS.E.BYPASS.LTC128B.128 [R8+0x33c00], desc[UR38][R2.64+0x300], P2 ;  /* 0x33c0030002087fae */ /* 0x0001e80009101d66 */
[----:B------:R0:W-:Y:S02]  /*c890*/  LDGSTS.E.BYPASS.LTC128B.128 [R8+0x35c00], desc[UR38][R2.64+0x380], P3 ;  /* 0x35c0038002087fae */ /* 0x0001e40009901d66 */
.L_x_242:
[----:B------:R-:W-:Y:S05]  /*c8a0*/  BSYNC B0 ;  /* 0x0000000000007941 */ /* 0x000fea0003800000 */
.L_x_241:
[----:B0-----:R-:W2:Y:S01]  /*c8b0*/  LDL R2, [R1+0x50] ;  /* 0x0000500001027983 */ /* 0x001ea20000100800 */
        /* <DEDUP_REMOVED lines=8> */
[----:B------:R-:W0:Y:S03]  /*c940*/  SYNCS.PHASECHK.TRANS64.TRYWAIT P0, [UR36+0x38820], R0 ;  /* 0x03882000ff0075a7 */ /* 0x000e260008000164 */
[----:B0-----:R-:W-:Y:S05]  /*c950*/  @!P0 BRA `(.L_x_244) ;  /* 0x0000004800608947 */ /* 0x001fea0003800000 */
.L_x_362:
[----:B------:R-:W-:Y:S05]  /*c960*/  BSYNC B0 ;  /* 0x0000000000007941 */ /* 0x000fea0003800000 */
.L_x_243:
[----:B------:R-:W-:Y:S01]  /*c970*/  LOP3.LUT P0, RZ, R18, 0x2, RZ, 0xc0, !PT ;  /* 0x0000000212ff7812 */ /* 0x000fe2000780c0ff */
[----:B------:R-:W-:-:S12]  /*c980*/  BSSY B0, `(.L_x_245) ;  /* 0x0000094000007945 */ /* 0x000fd80003800000 */
[----:B------:R-:W-:Y:S05]  /*c990*/  @!P0 BRA `(.L_x_246) ;  /* 0x0000000800488947 */ /* 0x000fea0003800000 */
[----:B------:R-:W2:Y:S01]  /*c9a0*/  LDL R4, [R1+0x8] ;  /* 0x0000080001047983 */ /* 0x000ea20000100800 */
        /* <DEDUP_REMOVED lines=8> */
.L_x_363:
[----:B------:R-:W-:Y:S05]  /*ca30*/  BSYNC B1 ;  /* 0x0000000000017941 */ /* 0x000fea0003800000 */
.L_x_247:
[----:B------:R-:W-:Y:S04]  /*ca40*/  BSSY B1, `(.L_x_249) ;  /* 0x0000009000017945 */ /* 0x000fe80003800000 */
        /* <DEDUP_REMOVED lines=8> */
.L_x_250:
[----:B------:R-:W-:Y:S05]  /*cad0*/  BSYNC B1 ;  /* 0x0000000000017941 */ /* 0x000fea0003800000 */
.L_x_249:
        /* <DEDUP_REMOVED lines=11> */
.L_x_251:
        /* <DEDUP_REMOVED lines=15> */
.L_x_252:
        /* <DEDUP_REMOVED lines=15> */
.L_x_253:
        /* <DEDUP_REMOVED lines=15> */
.L_x_254:
        /* <DEDUP_REMOVED lines=15> */
.L_x_255:
        /* <DEDUP_REMOVED lines=15> */
.L_x_256:
        /* <DEDUP_REMOVED lines=15> */
.L_x_257:
        /* <DEDUP_REMOVED lines=15> */
.L_x_258:
        /* <DEDUP_REMOVED lines=10> */
.L_x_246:
[----:B------:R-:W-:Y:S05]  /*d2c0*/  BSYNC B0 ;  /* 0x0000000000007941 */ /* 0x000fea0003800000 */
.L_x_245:
[----:B------:R-:W2:Y:S04]  /*d2d0*/  LDL.LU R4, [R1+0x4c] ;  /* 0x00004c0001047983 */ /* 0x000ea80000300800 */
[----:B------:R-:W3:Y:S01]  /*d2e0*/  LDL.LU R7, [R1+0x8] ;  /* 0x0000080001077983 */ /* 0x000ee20000300800 */
[----:B------:R-:W-:-:S05]  /*d2f0*/  VIADD R19, R19, 0x1 ;  /* 0x0000000113137836 */ /* 0x000fca0000000000 */
[----:B------:R-:W-:-:S04]  /*d300*/  ISETP.NE.AND P0, PT, R19, 0x2, PT ;  /* 0x000000021300780c */ /* 0x000fc80003f05270 */
[----:B0-----:R-:W-:Y:S02]  /*d310*/  SEL R0, RZ, 0x1, P0 ;  /* 0x00000001ff007807 */ /* 0x001fe40000000000 */
[----:B------:R-:W-:Y:S02]  /*d320*/  SEL R19, R19, RZ, P0 ;  /* 0x000000ff13137207 */ /* 0x000fe40000000000 */
[----:B--2---:R-:W-:Y:S02]  /*d330*/  ISETP.GE.AND P1, PT, R4, 0x41, PT ;  /* 0x000000410400780c */ /* 0x004fe40003f26270 */
[----:B---3--:R-:W-:-:S05]  /*d340*/  LOP3.LUT R7, R7, R0, RZ, 0x3c, !PT ;  /* 0x0000000007077212 */ /* 0x008fca00078e3cff */
[----:B------:R0:W-:Y:S06]  /*d350*/  STL [R1+0x8], R7 ;  /* 0x0000080701007387 */ /* 0x0001ec0000100800 */
[----:B------:R-:W-:Y:S05]  /*d360*/  @!P1 BRA `(.L_x_259) ;  /* 0x0000002800509947 */ /* 0x000fea0003800000 */
[----:B------:R-:W1:Y:S01]  /*d370*/  LDL R4, [R1+0x20] ;  /* 0x0000200001047983 */ /* 0x000e620000100800 */
[----:B------:R-:W-:Y:S02]  /*d380*/  IMAD.MOV.U32 R0, RZ, RZ, 0x1 ;  /* 0x00000001ff007424 */ /* 0x000fe400078e00ff */
[----:B-1----:R-:W-:-:S05]  /*d390*/  IMAD.MOV R6, RZ, RZ, -R4 ;  /* 0x000000ffff067224 */ /* 0x002fca00078e0a04 */
[----:B------:R-:W-:-:S05]  /*d3a0*/  VIADDMNMX R6, R6, R0, 0xffffffff, !PT ;  /* 0xffffffff06067446 */ /* 0x000fca0007800100 */
[----:B------:R-:W-:-:S05]  /*d3b0*/  IMAD.IADD R0, R4, 0x1, R6 ;  /* 0x0000000104007824 */ /* 0x000fca00078e0206 */
[----:B------:R-:W-:-:S04]  /*d3c0*/  LOP3.LUT R0, R0, 0x1, RZ, 0xc0, !PT ;  /* 0x0000000100007812 */ /* 0x000fc800078ec0ff */
[----:B------:R-:W-:Y:S01]  /*d3d0*/  ISETP.NE.U32.AND P0, PT, R0, 0x1, PT ;  /* 0x000000010000780c */ /* 0x000fe20003f05070 */
[----:B------:R-:W-:-:S12]  /*d3e0*/  VIADD R0, R4, 0xfffffffe ;  /* 0xfffffffe04007836 */ /* 0x000fd80000000000 */
[----:B------:R-:W-:Y:S05]  /*d3f0*/  @P0 BRA `(.L_x_260) ;  /* 0x0000000c005c0947 */ /* 0x000fea0003800000 */
[----:B------:R-:W-:Y:S01]  /*d400*/  LOP3.LUT P2, RZ, R18, 0x2, RZ, 0xc0, !PT ;  /* 0x0000000212ff7812 */ /* 0x000fe2000784c0ff */
[----:B------:R-:W-:-:S12]  /*d410*/  BSSY B0, `(.L_x_261) ;  /* 0x00000cc000007945 */ /* 0x000fd80003800000 */
[----:B------:R-:W-:Y:S05]  /*d420*/  @!P2 BRA `(.L_x_262) ;  /* 0x0000000c0028a947 */ /* 0x000fea0003800000 */
[----:B------:R-:W-:-:S13]  /*d430*/  LOP3.LUT P2, RZ, R18, 0x1, RZ, 0xc0, !PT ;  /* 0x0000000112ff7812 */ /* 0x000fda000784c0ff */
[----:B------:R-:W-:Y:S05]  /*d440*/  @!P2 BRA `(.L_x_263) ;  /* 0x000000000050a947 */ /* 0x000fea0003800000 */
[----:B------:R-:W2:Y:S01]  /*d450*/  LDL R9, [R1+0xc] ;  /* 0x00000c0001097983 */ /* 0x000ea20000100800 */
[----:B------:R-:W1:Y:S01]  /*d460*/  LDC R5, c[0x0][0x43c] ;  /* 0x00010f00ff057b82 */ /* 0x000e620000000800 */
[----:B------:R-:W-:Y:S02]  /*d470*/  ULDC.64 UR4, c[0x0][0x428] ;  /* 0x00010a0000047ab9 */ /* 0x000fe40000000a00 */
[----:B------:R-:W3:Y:S01]  /*d480*/  LDL R8, [R1] ;  /* 0x0000000001087983 */ /* 0x000ee20000100800 */
[----:B-1----:R-:W-:-:S13]  /*d490*/  ISETP.NE.AND P0, PT, R5, 0x1, PT ;  /* 0x000000010500780c */ /* 0x002fda0003f05270 */
[----:B------:R-:W1:Y:S02]  /*d4a0*/  @P0 LDC.64 R2, c[0x0][0x440] ;  /* 0x00011000ff020b82 */ /* 0x000e640000000a00 */
[----:B-1----:R-:W-:-:S04]  /*d4b0*/  @P0 IMAD.HI.U32 R4, R0, R2, RZ ;  /* 0x0000000200040227 */ /* 0x002fc800078e00ff */
[----:B------:R-:W-:Y:S01]  /*d4c0*/  IMAD.MOV.U32 R2, RZ, RZ, R0 ;  /* 0x000000ffff027224 */ /* 0x000fe200078e0000 */
[----:B------:R-:W-:-:S05]  /*d4d0*/  @P0 SHF.R.U32.HI R2, RZ, R3, R4 ;  /* 0x00000003ff020219 */ /* 0x000fca0000011604 */
[----:B------:R-:W-:-:S04]  /*d4e0*/  IMAD.MOV R3, RZ, RZ, -R2 ;  /* 0x000000ffff037224 */ /* 0x000fc800078e0a02 */
[----:B------:R-:W-:Y:S01]  /*d4f0*/  IMAD R0, R5, R3, R0 ;  /* 0x0000000305007224 */ /* 0x000fe200078e0200 */
[----:B------:R-:W-:Y:S01]  /*d500*/  SHF.R.S32.HI R3, RZ, 0x1f, R2 ;  /* 0x0000001fff037819 */ /* 0x000fe20000011402 */
[----:B--2---:R-:W-:-:S04]  /*d510*/  IMAD R4, R9, UR4, RZ ;  /* 0x0000000409047c24 */ /* 0x004fc8000f8e02ff */
[C---:B---3--:R-:W-:Y:S02]  /*d520*/  IMAD R4, R8.reuse, UR5, R4 ;  /* 0x0000000508047c24 */ /* 0x048fe4000f8e0204 */
[----:B------:R-:W-:Y:S01]  /*d530*/  IMAD.WIDE.U32 R2, R8, UR4, R2 ;  /* 0x0000000408027c25 */ /* 0x000fe2000f8e0002 */
[----:B------:R-:W-:-:S03]  /*d540*/  ULDC.64 UR4, c[0x0][0x418] ;  /* 0x0001060000047ab9 */ /* 0x000fc60000000a00 */
[----:B------:R-:W-:Y:S01]  /*d550*/  IMAD.IADD R3, R4, 0x1, R3 ;  /* 0x0000000104037824 */ /* 0x000fe200078e0203 */
[----:B------:R-:W-:-:S04]  /*d560*/  LEA R4, P0, R2, UR4, 0x2 ;  /* 0x0000000402047c11 */ /* 0x000fc8000f8010ff */
[----:B------:R-:W-:-:S05]  /*d570*/  LEA.HI.X R5, R2, UR5, R3, 0x2, P0 ;  /* 0x0000000502057c11 */ /* 0x000fca00080f1403 */
[----:B------:R1:W5:Y:S04]  /*d580*/  LDG.E R16, desc[UR38][R4.64] ;  /* 0x0000002604107981 */ /* 0x000368000c1e1900 */
.L_x_263:
        /* <DEDUP_REMOVED lines=8> */
.L_x_364:
[----:B------:R-:W-:Y:S05]  /*d610*/  BSYNC B1 ;  /* 0x0000000000017941 */ /* 0x000fea0003800000 */
.L_x_264:
        /* <DEDUP_REMOVED lines=9> */
.L_x_267:
[----:B------:R-:W-:Y:S05]  /*d6b0*/  BSYNC B1 ;  /* 0x0000000000017941 */ /* 0x000fea0003800000 */
.L_x_266:
        /* <DEDUP_REMOVED lines=11> */
.L_x_268:
        /* <DEDUP_REMOVED lines=13> */
.L_x_365:
[----:B------:R-:W-:Y:S05]  /*d840*/  BSYNC B1 ;  /* 0x0000000000017941 */ /* 0x000fea0003800000 */
.L_x_269:
        /* <DEDUP_REMOVED lines=11> */
.L_x_272:
[----:B------:R-:W-:Y:S05]  /*d900*/  BSYNC B1 ;  /* 0x0000000000017941 */ /* 0x000fea0003800000 */
.L_x_271:
        /* <DEDUP_REMOVED lines=9> */
.L_x_273:
        /* <DEDUP_REMOVED lines=15> */
.L_x_274:
        /* <DEDUP_REMOVED lines=15> */
.L_x_275:
        /* <DEDUP_REMOVED lines=15> */
.L_x_276:
        /* <DEDUP_REMOVED lines=15> */
.L_x_277:
        /* <DEDUP_REMOVED lines=15> */
.L_x_278:
        /* <DEDUP_REMOVED lines=15> */
.L_x_279:
        /* <DEDUP_REMOVED lines=15> */
.L_x_280:
        /* <DEDUP_REMOVED lines=10> */
.L_x_262:
[----:B------:R-:W-:Y:S05]  /*e0d0*/  BSYNC B0 ;  /* 0x0000000000007941 */ /* 0x000fea0003800000 */
.L_x_261:
[----:B------:R-:W2:Y:S04]  /*e0e0*/  LDL.LU R5, [R1+0x8] ;  /* 0x0000080001057983 */ /* 0x000ea80000300800 */
[----:B------:R-:W3:Y:S01]  /*e0f0*/  LDL.LU R4, [R1+0x20] ;  /* 0x0000200001047983 */ /* 0x000ee20000300800 */
[----:B------:R-:W-:-:S05]  /*e100*/  VIADD R19, R19, 0x1 ;  /* 0x0000000113137836 */ /* 0x000fca0000000000 */
[----:B------:R-:W-:-:S04]  /*e110*/  ISETP.NE.AND P0, PT, R19, 0x2, PT ;  /* 0x000000021300780c */ /* 0x000fc80003f05270 */
[----:B------:R-:W-:Y:S02]  /*e120*/  SEL R0, RZ, 0x1, P0 ;  /* 0x00000001ff007807 */ /* 0x000fe40000000000 */
[----:B------:R-:W-:Y:S02]  /*e130*/  SEL R19, R19, RZ, P0 ;  /* 0x000000ff13137207 */ /* 0x000fe40000000000 */
[----:B--2---:R-:W-:Y:S01]  /*e140*/  LOP3.LUT R5, R5, R0, RZ, 0x3c, !PT ;  /* 0x0000000005057212 */ /* 0x004fe200078e3cff */
[----:B---3--:R-:W-:-:S04]  /*e150*/  VIADD R0, R4, 0xfffffffd ;  /* 0xfffffffd04007836 */ /* 0x008fc80000000000 */
[----:B------:R1:W-:Y:S03]  /*e160*/  STL [R1+0x8], R5 ;  /* 0x0000080501007387 */ /* 0x0003e60000100800 */
.L_x_260:
[----:B------:R-:W2:Y:S01]  /*e170*/  LDL.LU R2, [R1+0x1c] ;  /* 0x00001c0001027983 */ /* 0x000ea20000300800 */
[----:B------:R-:W-:Y:S01]  /*e180*/  IMAD.MOV R6, RZ, RZ, -R6 ;  /* 0x000000ffff067224 */ /* 0x000fe200078e0a06 */
[----:B------:R-:W-:Y:S04]  /*e190*/  BSSY B0, `(.L_x_259) ;  /* 0x00001b1000007945 */ /* 0x000fe80003800000 */
[----:B--2---:R-:W-:-:S13]  /*e1a0*/  ISETP.NE.AND P0, PT, R2, R6, PT ;  /* 0x000000060200720c */ /* 0x004fda0003f05270 */
[----:B------:R-:W-:Y:S05]  /*e1b0*/  @!P0 BRA `(.L_x_281) ;  /* 0x0000001800b88947 */ /* 0x000fea0003800000 */
.L_x_322:
[----:B------:R-:W-:Y:S01]  /*e1c0*/  LOP3.LUT P0, RZ, R18, 0x2, RZ, 0xc0, !PT ;  /* 0x0000000212ff7812 */ /* 0x000fe2000780c0ff */
[----:B------:R-:W-:-:S12]  /*e1d0*/  BSSY B1, `(.L_x_282) ;  /* 0x00000ce000017945 */ /* 0x000fd80003800000 */
[----:B--2---:R-:W-:Y:S05]  /*e1e0*/  @!P0 BRA `(.L_x_283) ;  /* 0x0000000c00308947 */ /* 0x004fea0003800000 */
[----:B------:R-:W-:Y:S01]  /*e1f0*/  LOP3.LUT P0, RZ, R18, 0x1, RZ, 0xc0, !PT ;  /* 0x0000000112ff7812 */ /* 0x000fe2000780c0ff */
[----:B------:R-:W-:-:S12]  /*e200*/  IMAD.MOV.U32 R6, RZ, RZ, R0 ;  /* 0x000000ffff067224 */ /* 0x000fd800078e0000 */
[----:B------:R-:W-:Y:S05]  /*e210*/  @!P0 BRA `(.L_x_284) ;  /* 0x0000000000508947 */ /* 0x000fea0003800000 */
[----:B0-----:R-:W2:Y:S01]  /*e220*/  LDL R7, [R1+0xc] ;  /* 0x00000c0001077983 */ /* 0x001ea20000100800 */
[----:B------:R-:W0:Y:S01]  /*e230*/  LDC R6, c[0x0][0x43c] ;  /* 0x00010f00ff067b82 */ /* 0x000e220000000800 */
[----:B------:R-:W-:Y:S02]  /*e240*/  ULDC.64 UR4, c[0x0][0x428] ;  /* 0x00010a0000047ab9 */ /* 0x000fe40000000a00 */
[----:B-1----:R-:W3:Y:S01]  /*e250*/  LDL R5, [R1] ;  /* 0x0000000001057983 */ /* 0x002ee20000100800 */
[----:B0-----:R-:W-:-:S13]  /*e260*/  ISETP.NE.AND P0, PT, R6, 0x1, PT ;  /* 0x000000010600780c */ /* 0x001fda0003f05270 */
[----:B------:R-:W0:Y:S02]  /*e270*/  @P0 LDC.64 R2, c[0x0][0x440] ;  /* 0x00011000ff020b82 */ /* 0x000e240000000a00 */
[----:B0-----:R-:W-:-:S04]  /*e280*/  @P0 IMAD.HI.U32 R4, R0, R2, RZ ;  /* 0x0000000200040227 */ /* 0x001fc800078e00ff */
        /* <DEDUP_REMOVED lines=13> */
.L_x_284:
[----:B------:R-:W3:Y:S01]  /*e360*/  LDL R2, [R1+0x8] ;  /* 0x0000080001027983 */ /* 0x000ee20000100800 */
        /* <DEDUP_REMOVED lines=8> */
.L_x_366:
[----:B------:R-:W-:Y:S05]  /*e3f0*/  BSYNC B2 ;  /* 0x0000000000027941 */ /* 0x000fea0003800000 */
.L_x_285:
        /* <DEDUP_REMOVED lines=9> */
.L_x_288:
[----:B------:R-:W-:Y:S05]  /*e490*/  BSYNC B2 ;  /* 0x0000000000027941 */ /* 0x000fea0003800000 */
.L_x_287:
        /* <DEDUP_REMOVED lines=11> */
.L_x_289:
        /* <DEDUP_REMOVED lines=13> */
.L_x_367:
[----:B------:R-:W-:Y:S05]  /*e620*/  BSYNC B2 ;  /* 0x0000000000027941 */ /* 0x000fea0003800000 */
.L_x_290:
        /* <DEDUP_REMOVED lines=11> */
.L_x_293:
[----:B------:R-:W-:Y:S05]  /*e6e0*/  BSYNC B2 ;  /* 0x0000000000027941 */ /* 0x000fea0003800000 */
.L_x_292:
        /* <DEDUP_REMOVED lines=9> */
.L_x_294:
        /* <DEDUP_REMOVED lines=15> */
.L_x_295:
        /* <DEDUP_REMOVED lines=15> */
.L_x_296:
        /* <DEDUP_REMOVED lines=15> */
.L_x_297:
        /* <DEDUP_REMOVED lines=15> */
.L_x_298:
        /* <DEDUP_REMOVED lines=15> */
.L_x_299:
        /* <DEDUP_REMOVED lines=15> */
.L_x_300:
        /* <DEDUP_REMOVED lines=15> */
.L_x_301:
        /* <DEDUP_REMOVED lines=10> */
.L_x_283:
[----:B------:R-:W-:Y:S05]  /*eeb0*/  BSYNC B1 ;  /* 0x0000000000017941 */ /* 0x000fea0003800000 */
.L_x_282:
[----:B------:R-:W2:Y:S01]  /*eec0*/  LDL.LU R2, [R1+0x8] ;  /* 0x0000080001027983 */ /* 0x000ea20000300800 */
[----:B------:R-:W-:Y:S01]  /*eed0*/  LOP3.LUT P2, RZ, R18, 0x2, RZ, 0xc0, !PT ;  /* 0x0000000212ff7812 */ /* 0x000fe2000784c0ff */
[----:B0-----:R-:W-:Y:S01]  /*eee0*/  VIADD R7, R19, 0x1 ;  /* 0x0000000113077836 */ /* 0x001fe20000000000 */
[----:B------:R-:W-:Y:S04]  /*eef0*/  BSSY B1, `(.L_x_302) ;  /* 0x00000d1000017945 */ /* 0x000fe80003800000 */
[----:B------:R-:W-:-:S04]  /*ef00*/  ISETP.NE.AND P0, PT, R7, 0x2, PT ;  /* 0x000000020700780c */ /* 0x000fc80003f05270 */
[----:B------:R-:W-:Y:S02]  /*ef10*/  SEL R6, RZ, 0x1, P0 ;  /* 0x00000001ff067807 */ /* 0x000fe40000000000 */
[----:B------:R-:W-:Y:S02]  /*ef20*/  SEL R7, R7, RZ, P0 ;  /* 0x000000ff07077207 */ /* 0x000fe40000000000 */
[----:B--2---:R-:W-:Y:S01]  /*ef30*/  LOP3.LUT R6, R2, R6, RZ, 0x3c, !PT ;  /* 0x0000000602067212 */ /* 0x004fe200078e3cff */
[----:B------:R-:W-:Y:S06]  /*ef40*/  @!P2 BRA `(.L_x_303) ;  /* 0x0000000c002ca947 */ /* 0x000fec0003800000 */
[----:B------:R-:W-:Y:S01]  /*ef50*/  LOP3.LUT P2, RZ, R18, 0x1, RZ, 0xc0, !PT ;  /* 0x0000000112ff7812 */ /* 0x000fe2000784c0ff */
[----:B------:R-:W-:-:S12]  /*ef60*/  VIADD R8, R0, 0xffffffff ;  /* 0xffffffff00087836 */ /* 0x000fd80000000000 */
[----:B------:R-:W-:Y:S05]  /*ef70*/  @!P2 BRA `(.L_x_304) ;  /* 0x000000000050a947 */ /* 0x000fea0003800000 */
[----:B------:R-:W2:Y:S01]  /*ef80*/  LDL R10, [R1+0xc] ;  /* 0x00000c00010a7983 */ /* 0x000ea20000100800 */
[----:B------:R-:W0:Y:S01]  /*ef90*/  LDC R4, c[0x0][0x43c] ;  /* 0x00010f00ff047b82 */ /* 0x000e220000000800 */
[----:B------:R-:W-:Y:S02]  /*efa0*/  ULDC.64 UR4, c[0x0][0x428] ;  /* 0x00010a0000047ab9 */ /* 0x000fe40000000a00 */
[----:B------:R-:W3:Y:S01]  /*efb0*/  LDL R9, [R1] ;  /* 0x0000000001097983 */ /* 0x000ee20000100800 */
[----:B0-----:R-:W-:-:S13]  /*efc0*/  ISETP.NE.AND P0, PT, R4, 0x1, PT ;  /* 0x000000010400780c */ /* 0x001fda0003f05270 */
        /* <DEDUP_REMOVED lines=15> */
.L_x_304:
        /* <DEDUP_REMOVED lines=8> */
.L_x_368:
[----:B------:R-:W-:Y:S05]  /*f140*/  BSYNC B2 ;  /* 0x0000000000027941 */ /* 0x000fea0003800000 */
.L_x_305:
        /* <DEDUP_REMOVED lines=9> */
.L_x_308:
[----:B------:R-:W-:Y:S05]  /*f1e0*/  BSYNC B2 ;  /* 0x0000000000027941 */ /* 0x000fea0003800000 */
.L_x_307:
        /* <DEDUP_REMOVED lines=11> */
.L_x_309:
        /* <DEDUP_REMOVED lines=13> */
.L_x_369:
[----:B------:R-:W-:Y:S05]  /*f370*/  BSYNC B2 ;  /* 0x0000000000027941 */ /* 0x000fea0003800000 */
.L_x_310:
        /* <DEDUP_REMOVED lines=11> */
.L_x_313:
[----:B------:R-:W-:Y:S05]  /*f430*/  BSYNC B2 ;  /* 0x0000000000027941 */ /* 0x000fea0003800000 */
.L_x_312:
        /* <DEDUP_REMOVED lines=9> */
.L_x_314:
        /* <DEDUP_REMOVED lines=15> */
.L_x_315:
        /* <DEDUP_REMOVED lines=15> */
.L_x_316:
        /* <DEDUP_REMOVED lines=15> */
.L_x_317:
        /* <DEDUP_REMOVED lines=15> */
.L_x_318:
        /* <DEDUP_REMOVED lines=15> */
.L_x_319:
        /* <DEDUP_REMOVED lines=15> */
.L_x_320:
        /* <DEDUP_REMOVED lines=15> */
.L_x_321:
        /* <DEDUP_REMOVED lines=10> */
.L_x_303:
[----:B------:R-:W-:Y:S05]  /*fc00*/  BSYNC B1 ;  /* 0x0000000000017941 */ /* 0x000fea0003800000 */
.L_x_302:
[----:B------:R-:W-:Y:S01]  /*fc10*/  VIADD R7, R7, 0x1 ;  /* 0x0000000107077836 */ /* 0x000fe20000000000 */
[C---:B------:R-:W-:Y:S01]  /*fc20*/  ISETP.GT.AND P1, PT, R0.reuse, 0x1, PT ;  /* 0x000000010000780c */ /* 0x040fe20003f24270 */
[----:B------:R-:W-:-:S03]  /*fc30*/  VIADD R0, R0, 0xfffffffe ;  /* 0xfffffffe00007836 */ /* 0x000fc60000000000 */
[----:B------:R-:W-:-:S04]  /*fc40*/  ISETP.NE.AND P0, PT, R7, 0x2, PT ;  /* 0x000000020700780c */ /* 0x000fc80003f05270 */
[----:B------:R-:W-:Y:S02]  /*fc50*/  SEL R2, RZ, 0x1, P0 ;  /* 0x00000001ff027807 */ /* 0x000fe40000000000 */
[----:B------:R-:W-:Y:S02]  /*fc60*/  SEL R19, R7, RZ, P0 ;  /* 0x000000ff07137207 */ /* 0x000fe40000000000 */
[----:B------:R-:W-:-:S05]  /*fc70*/  LOP3.LUT R2, R6, R2, RZ, 0x3c, !PT ;  /* 0x0000000206027212 */ /* 0x000fca00078e3cff */
[----:B------:R2:W-:Y:S01]  /*fc80*/  STL [R1+0x8], R2 ;  /* 0x0000080201007387 */ /* 0x0005e20000100800 */
[----:B------:R-:W-:Y:S05]  /*fc90*/  @P1 BRA `(.L_x_322) ;  /* 0xffffffe400481947 */ /* 0x000fea000383ffff */
.L_x_281:
[----:B------:R-:W-:Y:S05]  /*fca0*/  BSYNC B0 ;  /* 0x0000000000007941 */ /* 0x000fea0003800000 */
.L_x_259:
        /* <DEDUP_REMOVED lines=10> */
.L_x_227:
[----:B0-----:R-:W0:Y:S01]  /*fd50*/  S2R R3, SR_CgaCtaId ;  /* 0x0000000000037919 */ /* 0x001e220000008800 */
[----:B------:R-:W-:Y:S01]  /*fd60*/  MOV R0, 0x400 ;  /* 0x0000040000007802 */ /* 0x000fe20000000f00 */
[----:B------:R-:W-:Y:S01]  /*fd70*/  BSSY B0, `(.L_x_324) ;  /* 0x0000005000007945 */ /* 0x000fe20003800000 */
[----:B------:R-:W-:Y:S02]  /*fd80*/  SHF.L.U32 R2, R2, 0x1f, RZ ;  /* 0x0000001f02027819 */ /* 0x000fe400000006ff */
[----:B0-----:R-:W-:-:S04]  /*fd90*/  LEA R9, R3, R0, 0x18 ;  /* 0x0000000003097211 */ /* 0x001fc800078ec0ff */
[----:B------:R-:W0:Y:S02]  /*fda0*/  SYNCS.PHASECHK.TRANS64.TRYWAIT P0, [R9+URZ+0x38820], R2 ;  /* 0x03882002090075a7 */ /* 0x000e24000800017f */
[----:B0-----:R-:W-:Y:S05]  /*fdb0*/  @!P0 BRA `(.L_x_325) ;  /* 0x0000001400ec8947 */ /* 0x001fea0003800000 */
.L_x_370:
[----:B------:R-:W-:Y:S05]  /*fdc0*/  BSYNC B0 ;  /* 0x0000000000007941 */ /* 0x000fea0003800000 */
.L_x_324:
[----:B------:R-:W-:-:S03]  /*fdd0*/  UMOV UR4, 0xffffffff ;  /* 0xffffffff00047882 */ /* 0x000fc60000000000 */
[----:B------:R-:W-:Y:S05]  /*fde0*/  BRA.DIV UR4, `(.L_x_326) ;  /* 0x0000001604f47947 */ /* 0x000fea000b800000 */
[----:B------:R-:W2:Y:S02]  /*fdf0*/  S2R R0, SR_TID.X ;  /* 0x0000000000007919 */ /* 0x000ea40000002100 */
[----:B--2---:R-:W-:-:S04]  /*fe00*/  SHF.R.U32.HI R0, RZ, 0x5, R0 ;  /* 0x00000005ff007819 */ /* 0x004fc80000011600 */
[----:B------:R-:W-:-:S05]  /*fe10*/  LOP3.LUT R0, R0, 0x3, RZ, 0xc0, !PT ;  /* 0x0000000300007812 */ /* 0x000fca00078ec0ff */
[----:B------:R2:W3:Y:S02]  /*fe20*/  SHFL.IDX PT, R14, R0, RZ, 0x1f ;  /* 0x00001fff000e7589 */ /* 0x0004e400000e0000 */
.L_x_373:
[----:B---3--:R-:W-:Y:S01]  /*fe30*/  ISETP.NE.AND P0, PT, R14, RZ, PT ;  /* 0x000000ff0e00720c */ /* 0x008fe20003f05270 */
[----:B------:R-:W-:-:S12]  /*fe40*/  BSSY B0, `(.L_x_327) ;  /* 0x000001e000007945 */ /* 0x000fd80003800000 */
[----:B------:R-:W-:Y:S05]  /*fe50*/  @P0 BRA `(.L_x_328) ;  /* 0x0000000000700947 */ /* 0x000fea0003800000 */
[----:B------:R-:W-:-:S03]  /*fe60*/  UMOV UR4, 0xffffffff ;  /* 0xffffffff00047882 */ /* 0x000fc60000000000 */
[----:B------:R-:W-:Y:S05]  /*fe70*/  BRA.DIV UR4, `(.L_x_329) ;  /* 0x0000001a04047947 */ /* 0x000fea000b800000 */
[----:B------:R-:W-:-:S13]  /*fe80*/  ELECT P6, URZ, PT ;  /* 0x00000000003f782f */ /* 0x000fda00038c0000 */
.L_x_376:
[----:B------:R-:W-:Y:S05]  /*fe90*/  @!P6 BRA `(.L_x_328) ;  /* 0x000000000060e947 */ /* 0x000fea0003800000 */
[----:B-1----:R-:W3:Y:S01]  /*fea0*/  LDL.LU R6, [R1+0x8] ;  /* 0x0000080001067983 */ /* 0x002ee20000300800 */
[----:B--2---:R-:W-:Y:S02]  /*feb0*/  VIADD R0, R9, 0x38840 ;  /* 0x0003884009007836 */ /* 0x004fe40000000000 */
[C---:B0-----:R-:W-:Y:S02]  /*fec0*/  VIADD R2, R19.reuse, 0x1 ;  /* 0x0000000113027836 */ /* 0x041fe40000000000 */
[----:B------:R-:W-:-:S03]  /*fed0*/  IMAD R5, R19, 0x8, R0 ;  /* 0x0000000813057824 */ /* 0x000fc600078e0200 */
[----:B------:R-:W-:-:S04]  /*fee0*/  ISETP.NE.AND P1, PT, R2, 0x2, PT ;  /* 0x000000020200780c */ /* 0x000fc80003f25270 */
[----:B------:R-:W-:Y:S02]  /*fef0*/  SEL R3, RZ, 0x1, P1 ;  /* 0x00000001ff037807 */ /* 0x000fe40000800000 */
[C---:B---3--:R-:W-:Y:S02]  /*ff00*/  SHF.L.U32 R4, R6.reuse, 0x1f, RZ ;  /* 0x0000001f06047819 */ /* 0x048fe400000006ff */
[----:B------:R-:W-:Y:S02]  /*ff10*/  LOP3.LUT R6, R6, R3, RZ, 0x3c, !PT ;  /* 0x0000000306067212 */ /* 0x000fe400078e3cff */
[----:B------:R-:W0:Y:S01]  /*ff20*/  SYNCS.PHASECHK.TRANS64.TRYWAIT P0, [R5+URZ], R4 ;  /* 0x00000004050075a7 */ /* 0x000e22000800017f */
[----:B------:R-:W-:Y:S02]  /*ff30*/  SEL R3, R2, RZ, P1 ;  /* 0x000000ff02037207 */ /* 0x000fe40000800000 */
[----:B------:R-:W-:-:S03]  /*ff40*/  SHF.L.U32 R2, R6, 0x1f, RZ ;  /* 0x0000001f06027819 */ /* 0x000fc600000006ff */
[----:B------:R-:W-:Y:S01]  /*ff50*/  IMAD R7, R3, 0x8, R0 ;  /* 0x0000000803077824 */ /* 0x000fe200078e0200 */
[----:B0-----:R-:W-:Y:S06]  /*ff60*/  @!P0 BRA `(.L_x_330) ;  /* 0x0000001400e88947 */ /* 0x001fec0003800000 */
.L_x_377:
[----:B------:R-:W1:Y:S01]  /*ff70*/  SYNCS.PHASECHK.TRANS64.TRYWAIT P0, [R7+URZ], R2 ;  /* 0x00000002070075a7 */ /* 0x000e62000800017f */
[----:B------:R-:W-:-:S04]  /*ff80*/  VIADD R0, R9, 0x38860 ;  /* 0x0003886009007836 */ /* 0x000fc80000000000 */
[----:B------:R-:W-:Y:S01]  /*ff90*/  IMAD R19, R19, 0x8, R0 ;  /* 0x0000000813137824 */ /* 0x000fe200078e0200 */
[----:B-1----:R-:W-:Y:S06]  /*ffa0*/  @!P0 BRA `(.L_x_331) ;  /* 0x0000001400ec8947 */ /* 0x002fec0003800000 */
.L_x_378:
[----:B------:R-:W2:Y:S02]  /*ffb0*/  SYNCS.PHASECHK.TRANS64.TRYWAIT P0, [R19+URZ], R4 ;  /* 0x00000004130075a7 */ /* 0x000ea4000800017f */
[----:B--2---:R-:W-:Y:S05]  /*ffc0*/  @!P0 BRA `(.L_x_332) ;  /* 0x0000001400f88947 */ /* 0x004fea0003800000 */
.L_x_379:
[----:B------:R-:W-:-:S07]  /*ffd0*/  IMAD R3, R3, 0x8, R0 ;  /* 0x0000000803037824 */ /* 0x000fce00078e0200 */
.L_x_333:
[----:B---3--:R3:W4:Y:S02]  /*ffe0*/  SYNCS.PHASECHK.TRANS64.TRYWAIT P0, [R3+URZ], R2 ;  /* 0x00000002030075a7 */ /* 0x008724000800017f */
[----:B----4-:R-:W-:Y:S05]  /*fff0*/  @!P0 NANOSLEEP.SYNCS 0x989680 ;  /* 0x009896800000895d */ /* 0x010fea0003900000 */
[----:B------:R-:W4:Y:S02]  /*10000*/  @!P0 SYNCS.PHASECHK.TRANS64 P0, [R3+URZ], R2 ;  /* 0x00000002030085a7 */ /* 0x000f24000800007f */
[----:B----4-:R-:W-:Y:S05]  /*10010*/  @!P0 BRA `(.L_x_333) ;  /* 0xfffffffc00f08947 */ /* 0x010fea000383ffff */
.L_x_328:
[----:B------:R-:W-:Y:S05]  /*10020*/  BSYNC B0 ;  /* 0x0000000000007941 */ /* 0x000fea0003800000 */
.L_x_327:
[----:B------:R-:W-:Y:S05]  /*10030*/  EXIT ;  /* 0x000000000000794d */ /* 0x000fea0003800000 */
.L_x_201:
[----:B0-----:R-:W-:-:S04]  /*10040*/  IMAD.U32 R3, RZ, RZ, UR37 ;  /* 0x00000025ff037e24 */ /* 0x001fc8000f8e00ff */
[----:B------:R0:W1:Y:S03]  /*10050*/  SYNCS.PHASECHK.TRANS64.TRYWAIT P1, [R3+URZ+0x38800], R0 ;  /* 0x03880000030075a7 */ /* 0x000066000802017f */
[----:B-1----:R-:W-:Y:S05]  /*10060*/  @!P1 NANOSLEEP.SYNCS 0x989680 ;  /* 0x009896800000995d */ /* 0x002fea0003900000 */
[----:B------:R-:W1:Y:S02]  /*10070*/  @!P1 SYNCS.PHASECHK.TRANS64 P1, [R3+URZ+0x38800], R0 ;  /* 0x03880000030095a7 */ /* 0x000e64000802007f */
[----:B-1----:R-:W-:Y:S05]  /*10080*/  @!P1 BRA `(.L_x_201) ;  /* 0xfffffffc00ec9947 */ /* 0x002fea000383ffff */
[----:B------:R-:W-:Y:S05]  /*10090*/  BRA `(.L_x_334) ;  /* 0xffffff2800a87947 */ /* 0x000fea000383ffff */
.L_x_205:
[----:B--2---:R2:W3:Y:S02]  /*100a0*/  SYNCS.PHASECHK.TRANS64.TRYWAIT P1, [R6+URZ+0x38830], R5 ;  /* 0x03883005060075a7 */ /* 0x0044e4000802017f */
[----:B---3--:R-:W-:Y:S05]  /*100b0*/  @!P1 NANOSLEEP.SYNCS 0x989680 ;  /* 0x009896800000995d */ /* 0x008fea0003900000 */
[----:B------:R-:W3:Y:S02]  /*100c0*/  @!P1 SYNCS.PHASECHK.TRANS64 P1, [R6+URZ+0x38830], R5 ;  /* 0x03883005060095a7 */ /* 0x000ee4000802007f */
[----:B---3--:R-:W-:Y:S05]  /*100d0*/  @!P1 BRA `(.L_x_205) ;  /* 0xfffffffc00f09947 */ /* 0x008fea000383ffff */
[----:B------:R-:W-:Y:S05]  /*100e0*/  BRA `(.L_x_204) ;  /* 0xffffff2800c07947 */ /* 0x000fea000383ffff */
.L_x_206:
[----:B0-----:R-:W-:-:S04]  /*100f0*/  IMAD.U32 R7, RZ, RZ, UR37 ;  /* 0x00000025ff077e24 */ /* 0x001fc8000f8e00ff */
[----:B------:R0:W3:Y:S03]  /*10100*/  SYNCS.PHASECHK.TRANS64.TRYWAIT P1, [R7+URZ+0x38810], R0 ;  /* 0x03881000070075a7 */ /* 0x0000e6000802017f */
[----:B---3--:R-:W-:Y:S05]  /*10110*/  @!P1 NANOSLEEP.SYNCS 0x989680 ;  /* 0x009896800000995d */ /* 0x008fea0003900000 */
[----:B------:R-:W3:Y:S02]  /*10120*/  @!P1 SYNCS.PHASECHK.TRANS64 P1, [R7+URZ+0x38810], R0 ;  /* 0x03881000070095a7 */ /* 0x000ee4000802007f */
[----:B---3--:R-:W-:Y:S05]  /*10130*/  @!P1 BRA `(.L_x_206) ;  /* 0xfffffffc00ec9947 */ /* 0x008fea000383ffff */
[----:B------:R-:W-:Y:S05]  /*10140*/  BRA `(.L_x_335) ;  /* 0xffffff2c00487947 */ /* 0x000fea000383ffff */
.L_x_210:
[----:B----4-:R4:W0:Y:S02]  /*10150*/  SYNCS.PHASECHK.TRANS64.TRYWAIT P1, [R6+URZ+0x38850], R5 ;  /* 0x03885005060075a7 */ /* 0x010824000802017f */
[----:B0-----:R-:W-:Y:S05]  /*10160*/  @!P1 NANOSLEEP.SYNCS 0x989680 ;  /* 0x009896800000995d */ /* 0x001fea0003900000 */
[----:B------:R-:W0:Y:S02]  /*10170*/  @!P1 SYNCS.PHASECHK.TRANS64 P1, [R6+URZ+0x38850], R5 ;  /* 0x03885005060095a7 */ /* 0x000e24000802007f */
[----:B0-----:R-:W-:Y:S05]  /*10180*/  @!P1 BRA `(.L_x_210) ;  /* 0xfffffffc00f09947 */ /* 0x001fea000383ffff */
[----:B------:R-:W-:Y:S05]  /*10190*/  BRA `(.L_x_209) ;  /* 0xffffff2c00547947 */ /* 0x000fea000383ffff */
.L_x_215:
[----:B-1----:R-:W-:-:S04]  /*101a0*/  IMAD.U32 R5, RZ, RZ, UR5 ;  /* 0x00000005ff057e24 */ /* 0x002fc8000f8e00ff */
[----:B------:R1:W2:Y:S03]  /*101b0*/  SYNCS.PHASECHK.TRANS64.TRYWAIT P3, [R5+URZ+0x38830], R0 ;  /* 0x03883000050075a7 */ /* 0x0002a6000806017f */
[----:B--2---:R-:W-:Y:S05]  /*101c0*/  @!P3 NANOSLEEP.SYNCS 0x989680 ;  /* 0x009896800000b95d */ /* 0x004fea0003900000 */
[----:B------:R-:W2:Y:S02]  /*101d0*/  @!P3 SYNCS.PHASECHK.TRANS64 P3, [R5+URZ+0x38830], R0 ;  /* 0x038830000500b5a7 */ /* 0x000ea4000806007f */
[----:B--2---:R-:W-:Y:S05]  /*101e0*/  @!P3 BRA `(.L_x_215) ;  /* 0xfffffffc00ecb947 */ /* 0x004fea000383ffff */
[----:B------:R-:W-:Y:S05]  /*101f0*/  BRA `(.L_x_214) ;  /* 0xffffff4c00d07947 */ /* 0x000fea000383ffff */
.L_x_219:
[----:B-1----:R-:W-:-:S04]  /*10200*/  IMAD.U32 R5, RZ, RZ, UR5 ;  /* 0x00000005ff057e24 */ /* 0x002fc8000f8e00ff */
[----:B------:R1:W3:Y:S03]  /*10210*/  SYNCS.PHASECHK.TRANS64.TRYWAIT P3, [R5+URZ+0x38850], R0 ;  /* 0x03885000050075a7 */ /* 0x0002e6000806017f */
[----:B---3--:R-:W-:Y:S05]  /*10220*/  @!P3 NANOSLEEP.SYNCS 0x989680 ;  /* 0x009896800000b95d */ /* 0x008fea0003900000 */
[----:B------:R-:W3:Y:S02]  /*10230*/  @!P3 SYNCS.PHASECHK.TRANS64 P3, [R5+URZ+0x38850], R0 ;  /* 0x038850000500b5a7 */ /* 0x000ee4000806007f */
[----:B---3--:R-:W-:Y:S05]  /*10240*/  @!P3 BRA `(.L_x_219) ;  /* 0xfffffffc00ecb947 */ /* 0x008fea000383ffff */
[----:B------:R-:W-:Y:S05]  /*10250*/  BRA `(.L_x_218) ;  /* 0xffffff5000407947 */ /* 0x000fea000383ffff */
.L_x_231:
[----:B------:R-:W1:Y:S01]  /*10260*/  S2R R0, SR_TID.X ;  /* 0x0000000000007919 */ /* 0x000e620000002100 */
[----:B------:R-:W-:Y:S01]  /*10270*/  BSSY B0, `(.L_x_336) ;  /* 0x000000a000007945 */ /* 0x000fe20003800000 */
[----:B------:R-:W-:Y:S02]  /*10280*/  IMAD.MOV.U32 R12, RZ, RZ, RZ ;  /* 0x000000ffff0c7224 */ /* 0x000fe400078e00ff */
[----:B------:R-:W-:Y:S02]  /*10290*/  IMAD.MOV.U32 R11, RZ, RZ, 0x1f ;  /* 0x0000001fff0b7424 */ /* 0x000fe400078e00ff */
[----:B------:R-:W-:Y:S01]  /*102a0*/  IMAD.MOV.U32 R15, RZ, RZ, -0x1 ;  /* 0xffffffffff0f7424 */ /* 0x000fe200078e00ff */
[----:B-1----:R-:W-:-:S04]  /*102b0*/  SHF.R.U32.HI R0, RZ, 0x5, R0 ;  /* 0x00000005ff007819 */ /* 0x002fc80000011600 */
[----:B------:R-:W-:-:S05]  /*102c0*/  LOP3.LUT R0, R0, 0x3, RZ, 0xc0, !PT ;  /* 0x0000000300007812 */ /* 0x000fca00078ec0ff */
[----:B------:R-:W-:-:S07]  /*102d0*/  IMAD.MOV.U32 R13, RZ, RZ, R0 ;  /* 0x000000ffff0d7224 */ /* 0x000fce00078e0000 */
[----:B0-----:R-:W-:Y:S05]  /*102e0*/  WARPSYNC.COLLECTIVE R15, `(.L_x_337) ;  /* 0x000000000f087348 */ /* 0x001fea0003c00000 */
[----:B------:R1:W2:Y:S02]  /*102f0*/  SHFL.IDX P6, R14, R13, R12, R11 ;  /* 0x0000000c0d0e7389 */ /* 0x0002a400000c000b */
[----:B012---:R-:W-:Y:S01]  /*10300*/  ENDCOLLECTIVE ;  /* 0x000000000000791b */ /* 0x007fe20003800000 */
.L_x_337:
[----:B------:R-:W-:Y:S05]  /*10310*/  BSYNC B0 ;  /* 0x0000000000007941 */ /* 0x000fea0003800000 */
.L_x_336:
[----:B------:R-:W-:Y:S05]  /*10320*/  BRA `(.L_x_338) ;  /* 0xffffffa800787947 */ /* 0x000fea000383ffff */
.L_x_233:
[----:B------:R-:W-:Y:S01]  /*10330*/  BSSY B0, `(.L_x_339) ;  /* 0x0000006000007945 */ /* 0x000fe20003800000 */
[----:B------:R-:W-:-:S07]  /*10340*/  IMAD.MOV.U32 R15, RZ, RZ, -0x1 ;  /* 0xffffffffff0f7424 */ /* 0x000fce00078e00ff */
[----:B01----:R-:W-:Y:S05]  /*10350*/  WARPSYNC.COLLECTIVE R15, `(.L_x_340) ;  /* 0x000000000f0c7348 */ /* 0x003fea0003c00000 */
[----:B------:R-:W-:Y:S02]  /*10360*/  ELECT P6, UR62, PT ;  /* 0x00000000003e782f */ /* 0x000fe400038c0000 */
[----:B------:R-:W-:Y:S01]  /*10370*/  MOV R14, UR62 ;  /* 0x0000003e000e7c02 */ /* 0x000fe20008000f00 */
[----:B01----:R-:W-:Y:S10]  /*10380*/  ENDCOLLECTIVE ;  /* 0x000000000000791b */ /* 0x003ff40003800000 */
.L_x_340:
[----:B------:R-:W-:Y:S05]  /*10390*/  BSYNC B0 ;  /* 0x0000000000007941 */ /* 0x000fea0003800000 */
.L_x_339:
[----:B------:R-:W-:Y:S05]  /*103a0*/  BRA `(.L_x_341) ;  /* 0xffffffa800787947 */ /* 0x000fea000383ffff */
.L_x_235:
[----:B-1----:R1:W3:Y:S02]  /*103b0*/  SYNCS.PHASECHK.TRANS64.TRYWAIT P0, [R0+URZ+0x38840], R2 ;  /* 0x03884002000075a7 */ /* 0x0022e4000800017f */
[----:B---3--:R-:W-:Y:S05]  /*103c0*/  @!P0 NANOSLEEP.SYNCS 0x989680 ;  /* 0x009896800000895d */ /* 0x008fea0003900000 */
[----:B------:R-:W3:Y:S02]  /*103d0*/  @!P0 SYNCS.PHASECHK.TRANS64 P0, [R0+URZ+0x38840], R2 ;  /* 0x03884002000085a7 */ /* 0x000ee4000800007f */
[----:B---3--:R-:W-:Y:S05]  /*103e0*/  @!P0 BRA `(.L_x_235) ;  /* 0xfffffffc00f08947 */ /* 0x008fea000383ffff */
[----:B------:R-:W-:Y:S05]  /*103f0*/  BRA `(.L_x_342) ;  /* 0xffffffa800d07947 */ /* 0x000fea000383ffff */
.L_x_238:
        /* <DEDUP_REMOVED lines=8> */
.L_x_343:
[----:B------:R-:W-:Y:S01]  /*10480*/  IMAD.MOV.U32 R13, RZ, RZ, R0 ;  /* 0x000000ffff0d7224 */ /* 0x000fe200078e0000 */
[----:B------:R-:W-:Y:S01]  /*10490*/  LOP3.LUT R5, R5, 0x7f, RZ, 0xc0, !PT ;  /* 0x0000007f05057812 */ /* 0x000fe200078ec0ff */
[----:B------:R-:W-:-:S07]  /*104a0*/  IMAD.MOV.U32 R6, RZ, RZ, R14 ;  /* 0x000000ffff067224 */ /* 0x000fce00078e000e */
[----:B------:R-:W-:Y:S05]  /*104b0*/  WARPSYNC.COLLECTIVE R15, `(.L_x_344) ;  /* 0x000000000f087348 */ /* 0x000fea0003c00000 */
[----:B------:R0:W1:Y:S02]  /*104c0*/  SHFL.IDX P6, R14, R13, R12, R11 ;  /* 0x0000000c0d0e7389 */ /* 0x00006400000c000b */
[----:B01----:R-:W-:Y:S01]  /*104d0*/  ENDCOLLECTIVE ;  /* 0x000000000000791b */ /* 0x003fe20003800000 */
.L_x_344:
[----:B------:R-:W-:Y:S02]  /*104e0*/  ULDC UR4, c[0x0][0x288] ;  /* 0x0000a20000047ab9 */ /* 0x000fe40000000800 */
[----:B------:R-:W-:Y:S01]  /*104f0*/  IMAD R3, R7, UR4, RZ ;  /* 0x0000000407037c24 */ /* 0x000fe2000f8e02ff */
[----:B------:R-:W-:Y:S01]  /*10500*/  SHF.R.U32.HI R15, RZ, 0x3, R5 ;  /* 0x00000003ff0f7819 */ /* 0x000fe20000011605 */
[----:B------:R-:W-:Y:S02]  /*10510*/  IMAD.MOV.U32 R13, RZ, RZ, R2 ;  /* 0x000000ffff0d7224 */ /* 0x000fe400078e0002 */
[----:B------:R-:W-:Y:S02]  /*10520*/  IMAD.MOV.U32 R12, RZ, RZ, 0x1 ;  /* 0x00000001ff0c7424 */ /* 0x000fe400078e00ff */
[----:B------:R-:W-:Y:S02]  /*10530*/  IMAD R7, R4, 0x40, R15 ;  /* 0x0000004004077824 */ /* 0x000fe400078e020f */
[----:B------:R-:W-:-:S02]  /*10540*/  IMAD.MOV.U32 R15, RZ, RZ, -0x1 ;  /* 0xffffffffff0f7424 */ /* 0x000fc400078e00ff */
[----:B------:R-:W-:Y:S01]  /*10550*/  IMAD.MOV.U32 R5, RZ, RZ, R14 ;  /* 0x000000ffff057224 */ /* 0x000fe200078e000e */
[----:B------:R-:W-:-:S13]  /*10560*/  ISETP.GE.AND P1, PT, R7, R3, PT ;  /* 0x000000030700720c */ /* 0x000fda0003f26270 */
[----:B------:R-:W-:Y:S05]  /*10570*/  WARPSYNC.COLLECTIVE R15, `(.L_x_345) ;  /* 0x000000000f087348 */ /* 0x000fea0003c00000 */
[----:B------:R0:W1:Y:S02]  /*10580*/  SHFL.IDX P6, R14, R13, R12, R11 ;  /* 0x0000000c0d0e7389 */ /* 0x00006400000c000b */
[----:B01----:R-:W-:Y:S01]  /*10590*/  ENDCOLLECTIVE ;  /* 0x000000000000791b */ /* 0x003fe20003800000 */
.L_x_345:
[----:B------:R0:W-:Y:S01]  /*105a0*/  STL [R1+0x14], R7 ;  /* 0x0000140701007387 */ /* 0x0001e20000100800 */
[----:B------:R-:W-:Y:S01]  /*105b0*/  @!P1 LEA R5, P2, R10, R5, 0x1 ;  /* 0x000000050a059211 */ /* 0x000fe200078408ff */
[----:B------:R-:W-:-:S04]  /*105c0*/  IMAD.MOV.U32 R13, RZ, RZ, R0 ;  /* 0x000000ffff0d7224 */ /* 0x000fc800078e0000 */
[----:B------:R-:W-:-:S05]  /*105d0*/  @!P1 IMAD.X R4, RZ, RZ, R6, P2 ;  /* 0x000000ffff049224 */ /* 0x000fca00010e0606 */
[----:B------:R-:W-:Y:S01]  /*105e0*/  @!P1 LOP3.LUT R5, R5, R4, RZ, 0x3c, !PT ;  /* 0x0000000405059212 */ /* 0x000fe200078e3cff */
[----:B0-----:R-:W-:-:S07]  /*105f0*/  IMAD.MOV.U32 R6, RZ, RZ, R14 ;  /* 0x000000ffff067224 */ /* 0x001fce00078e000e */
[----:B------:R-:W-:Y:S05]  /*10600*/  WARPSYNC.COLLECTIVE R15, `(.L_x_346) ;  /* 0x000000000f087348 */ /* 0x000fea0003c00000 */
[----:B------:R0:W1:Y:S02]  /*10610*/  SHFL.IDX P6, R14, R13, R12, R11 ;  /* 0x0000000c0d0e7389 */ /* 0x00006400000c000b */
[----:B01----:R-:W-:Y:S01]  /*10620*/  ENDCOLLECTIVE ;  /* 0x000000000000791b */ /* 0x003fe20003800000 */
.L_x_346:
[----:B------:R-:W-:-:S04]  /*10630*/  @!P1 LOP3.LUT R4, R5, R4, RZ, 0x3c, !PT ;  /* 0x0000000405049212 */ /* 0x000fc800078e3cff */
[----:B------:R-:W-:-:S05]  /*10640*/  @!P1 LOP3.LUT R5, R5, R4, RZ, 0x3c, !PT ;  /* 0x0000000405059212 */ /* 0x000fca00078e3cff */
[----:B------:R-:W-:Y:S01]  /*10650*/  @!PT LDS RZ, [RZ] ;  /* 0x00000000fffff984 */ /* 0x000fe20000000800 */
[----:B------:R-:W-:Y:S01]  /*10660*/  @!PT LDS RZ, [RZ] ;  /* 0x00000000fffff984 */ /* 0x000fe20000000800 */
[----:B------:R-:W-:Y:S01]  /*10670*/  @!PT LDS RZ, [RZ] ;  /* 0x00000000fffff984 */ /* 0x000fe20000000800 */
[----:B------:R0:W-:Y:S01]  /*10680*/  @!P1 LDGSTS.E.BYPASS.LTC128B.128 [R9+0x20400], desc[UR38][R4.64], !P0 ;  /* 0x2040000004099fae */ /* 0x0001e2000c101d66 */
[----:B------:R-:W-:Y:S02]  /*10690*/  IMAD.MOV.U32 R13, RZ, RZ, R2 ;  /* 0x000000ffff0d7224 */ /* 0x000fe400078e0002 */
[----:B------:R-:W-:Y:S02]  /*106a0*/  IMAD.MOV.U32 R12, RZ, RZ, 0x2 ;  /* 0x00000002ff0c7424 */ /* 0x000fe400078e00ff */
[----:B0-----:R-:W-:Y:S02]  /*106b0*/  VIADD R5, R7, 0x10 ;  /* 0x0000001007057836 */ /* 0x001fe40000000000 */
[----:B------:R-:W-:-:S07]  /*106c0*/  IMAD.MOV.U32 R4, RZ, RZ, R14 ;  /* 0x000000ffff047224 */ /* 0x000fce00078e000e */
[----:B------:R-:W-:Y:S05]  /*106d0*/  WARPSYNC.COLLECTIVE R15, `(.L_x_347) ;  /* 0x000000000f087348 */ /* 0x000fea0003c00000 */
[----:B------:R0:W1:Y:S02]  /*106e0*/  SHFL.IDX P6, R14, R13, R12, R11 ;  /* 0x0000000c0d0e7389 */ /* 0x00006400000c000b */
[----:B01----:R-:W-:Y:S01]  /*106f0*/  ENDCOLLECTIVE ;  /* 0x000000000000791b */ /* 0x003fe20003800000 */
.L_x_347:
[----:B------:R-:W-:Y:S01]  /*10700*/  ISETP.GE.AND P1, PT, R5, R3, PT ;  /* 0x000000030500720c */ /* 0x000fe20003f26270 */
[----:B------:R-:W-:Y:S01]  /*10710*/  VIADD R7, R7, 0x20 ;  /* 0x0000002007077836 */ /* 0x000fe20000000000 */
[----:B------:R0:W-:Y:S04]  /*10720*/  STL [R1+0x28], R5 ;  /* 0x0000280501007387 */ /* 0x0001e80000100800 */
[----:B------:R1:W-:Y:S07]  /*10730*/  STL [R1+0x2c], R7 ;  /* 0x00002c0701007387 */ /* 0x0003ee0000100800 */
[----:B0-----:R-:W-:Y:S01]  /*10740*/  @!P1 LEA R5, P2, R10, R4, 0x1 ;  /* 0x000000040a059211 */ /* 0x001fe200078408ff */
[----:B------:R-:W-:-:S04]  /*10750*/  IMAD.MOV.U32 R13, RZ, RZ, R0 ;  /* 0x000000ffff0d7224 */ /* 0x000fc800078e0000 */
[----:B------:R-:W-:Y:S02]  /*10760*/  @!P1 IMAD.X R4, RZ, RZ, R6, P2 ;  /* 0x000000ffff049224 */ /* 0x000fe400010e0606 */
[----:B------:R-:W-:-:S03]  /*10770*/  IMAD.MOV.U32 R6, RZ, RZ, R14 ;  /* 0x000000ffff067224 */ /* 0x000fc600078e000e */
[----:B-1----:R-:W-:-:S07]  /*10780*/  @!P1 LOP3.LUT R5, R5, R4, RZ, 0x3c, !PT ;  /* 0x0000000405059212 */ /* 0x002fce00078e3cff */
[----:B------:R-:W-:Y:S05]  /*10790*/  WARPSYNC.COLLECTIVE R15, `(.L_x_348) ;  /* 0x000000000f087348 */ /* 0x000fea0003c00000 */
[----:B------:R0:W1:Y:S02]  /*107a0*/  SHFL.IDX P6, R14, R13, R12, R11 ;  /* 0x0000000c0d0e7389 */ /* 0x00006400000c000b */
[----:B01----:R-:W-:Y:S01]  /*107b0*/  ENDCOLLECTIVE ;  /* 0x000000000000791b */ /* 0x003fe20003800000 */
.L_x_348:
[----:B------:R-:W-:-:S04]  /*107c0*/  @!P1 LOP3.LUT R4, R5, R4, RZ, 0x3c, !PT ;  /* 0x0000000405049212 */ /* 0x000fc800078e3cff */
[----:B------:R-:W-:-:S05]  /*107d0*/  @!P1 LOP3.LUT R5, R5, R4, RZ, 0x3c, !PT ;  /* 0x0000000405059212 */ /* 0x000fca00078e3cff */
[----:B------:R-:W-:Y:S01]  /*107e0*/  @!PT LDS RZ, [RZ] ;  /* 0x00000000fffff984 */ /* 0x000fe20000000800 */
[----:B------:R-:W-:Y:S01]  /*107f0*/  @!PT LDS RZ, [RZ] ;  /* 0x00000000fffff984 */ /* 0x000fe20000000800 */
[----:B------:R-:W-:Y:S01]  /*10800*/  @!PT LDS RZ, [RZ] ;  /* 0x00000000fffff984 */ /* 0x000fe20000000800 */
[----:B------:R0:W-:Y:S01]  /*10810*/  @!P1 LDGSTS.E.BYPASS.LTC128B.128 [R9+0x20c00], desc[UR38][R4.64], !P0 ;  /* 0x20c0000004099fae */ /* 0x0001e2000c101d66 */
[----:B------:R-:W-:Y:S01]  /*10820*/  ISETP.GE.AND P1, PT, R7, R3, PT ;  /* 0x000000030700720c */ /* 0x000fe20003f26270 */
[----:B------:R-:W-:Y:S02]  /*10830*/  IMAD.MOV.U32 R13, RZ, RZ, R2 ;  /* 0x000000ffff0d7224 */ /* 0x000fe400078e0002 */
[----:B------:R-:W-:Y:S02]  /*10840*/  IMAD.MOV.U32 R12, RZ, RZ, 0x3 ;  /* 0x00000003ff0c7424 */ /* 0x000fe400078e00ff */
[----:B0-----:R-:W-:-:S08]  /*10850*/  IMAD.MOV.U32 R4, RZ, RZ, R14 ;  /* 0x000000ffff047224 */ /* 0x001fd000078e000e */
[----:B------:R-:W-:Y:S05]  /*10860*/  WARPSYNC.COLLECTIVE R15, `(.L_x_349) ;  /* 0x000000000f087348 */ /* 0x000fea0003c00000 */
[----:B------:R0:W1:Y:S02]  /*10870*/  SHFL.IDX P6, R14, R13, R12, R11 ;  /* 0x0000000c0d0e7389 */ /* 0x00006400000c000b */
[----:B01----:R-:W-:Y:S01]  /*10880*/  ENDCOLLECTIVE ;  /* 0x000000000000791b */ /* 0x003fe20003800000 */
.L_x_349:
        /* <DEDUP_REMOVED lines=9> */
[----:B------:R0:W-:Y:S02]  /*10920*/  @!P1 LDGSTS.E.BYPASS.LTC128B.128 [R9+0x21400], desc[UR38][R4.64], !P0 ;  /* 0x2140000004099fae */ /* 0x0001e4000c101d66 */
[----:B0-----:R-:W-:-:S07]  /*10930*/  IMAD.MOV.U32 R4, RZ, RZ, R14 ;  /* 0x000000ffff047224 */ /* 0x001fce00078e000e */
[----:B------:R-:W-:Y:S05]  /*10940*/  WARPSYNC.COLLECTIVE R15, `(.L_x_350) ;  /* 0x000000000f087348 */ /* 0x000fea0003c00000 */
[----:B------:R0:W1:Y:S02]  /*10950*/  SHFL.IDX P6, R14, R13, R12, R11 ;  /* 0x0000000c0d0e7389 */ /* 0x00006400000c000b */
[----:B01----:R-:W-:Y:S01]  /*10960*/  ENDCOLLECTIVE ;  /* 0x000000000000791b */ /* 0x003fe20003800000 */
.L_x_350:
[----:B------:R-:W-:Y:S01]  /*10970*/  IMAD.MOV.U32 R0, RZ, RZ, R14 ;  /* 0x000000ffff007224 */ /* 0x000fe200078e000e */
[----:B------:R-:W-:Y:S06]  /*10980*/  BRA `(.L_x_351) ;  /* 0xffffffac00dc7947 */ /* 0x000fec000383ffff */
.L_x_240:
[----:B------:R-:W-:Y:S01]  /*10990*/  BSSY B0, `(.L_x_352) ;  /* 0x0000008000007945 */ /* 0x000fe20003800000 */
[----:B------:R-:W-:Y:S02]  /*109a0*/  IMAD.MOV.U32 R13, RZ, RZ, R6 ;  /* 0x000000ffff0d7224 */ /* 0x000fe400078e0006 */
[----:B------:R-:W-:Y:S02]  /*109b0*/  IMAD.MOV.U32 R12, RZ, RZ, RZ ;  /* 0x000000ffff0c7224 */ /* 0x000fe400078e00ff */
[----:B------:R-:W-:Y:S02]  /*109c0*/  IMAD.MOV.U32 R11, RZ, RZ, 0x181f ;  /* 0x0000181fff0b7424 */ /* 0x000fe400078e00ff */
[----:B------:R-:W-:-:S07]  /*109d0*/  IMAD.MOV.U32 R15, RZ, RZ, -0x1 ;  /* 0xffffffffff0f7424 */ /* 0x000fce00078e00ff */
[----:B------:R-:W-:Y:S05]  /*109e0*/  WARPSYNC.COLLECTIVE R15, `(.L_x_353) ;  /* 0x000000000f087348 */ /* 0x000fea0003c00000 */
[----:B------:R0:W1:Y:S02]  /*109f0*/  SHFL.IDX P6, R14, R13, R12, R11 ;  /* 0x0000000c0d0e7389 */ /* 0x00006400000c000b */
[----:B01----:R-:W-:Y:S01]  /*10a00*/  ENDCOLLECTIVE ;  /* 0x000000000000791b */ /* 0x003fe20003800000 */
.L_x_353:
[----:B------:R-:W-:Y:S05]  /*10a10*/  BSYNC B0 ;  /* 0x0000000000007941 */ /* 0x000fea0003800000 */
.L_x_352:
[----:B------:R-:W-:Y:S01]  /*10a20*/  IMAD.MOV.U32 R13, RZ, RZ, R0 ;  /* 0x000000ffff0d7224 */ /* 0x000fe200078e0000 */
[----:B------:R0:W5:Y:S01]  /*10a30*/  LDL.LU R10, [R1+0x2c] ;  /* 0x00002c00010a7983 */ /* 0x0001620000300800 */
[----:B------:R-:W-:Y:S02]  /*10a40*/  IMAD.MOV.U32 R12, RZ, RZ, RZ ;  /* 0x000000ffff0c7224 */ /* 0x000fe400078e00ff */
[----:B------:R-:W-:Y:S01]  /*10a50*/  IMAD.MOV.U32 R11, RZ, RZ, 0x181f ;  /* 0x0000181fff0b7424 */ /* 0x000fe200078e00ff */
[----:B------:R0:W-:Y:S01]  /*10a60*/  STL [R1+0x54], R16 ;  /* 0x0000541001007387 */ /* 0x0001e20000100800 */
[----:B------:R-:W-:Y:S02]  /*10a70*/  IMAD.MOV.U32 R15, RZ, RZ, -0x1 ;  /* 0xffffffffff0f7424 */ /* 0x000fe400078e00ff */
[----:B------:R-:W-:-:S07]  /*10a80*/  IMAD.MOV.U32 R2, RZ, RZ, R14 ;  /* 0x000000ffff027224 */ /* 0x000fce00078e000e */
[----:B0----5:R-:W-:Y:S05]  /*10a90*/  WARPSYNC.COLLECTIVE R15, `(.L_x_354) ;  /* 0x000000000f087348 */ /* 0x021fea0003c00000 */
[----:B------:R1:W2:Y:S02]  /*10aa0*/  SHFL.IDX P6, R14, R13, R12, R11 ;  /* 0x0000000c0d0e7389 */ /* 0x0002a400000c000b */
[----:B012--5:R-:W-:Y:S01]  /*10ab0*/  ENDCOLLECTIVE ;  /* 0x000000000000791b */ /* 0x027fe20003800000 */
.L_x_354:
[----:B------:R-:W-:Y:S01]  /*10ac0*/  ULDC UR4, c[0x0][0x288] ;  /* 0x0000a20000047ab9 */ /* 0x000fe20000000800 */
[----:B------:R-:W2:Y:S01]  /*10ad0*/  LDL R16, [R1+0x4] ;  /* 0x0000040001107983 */ /* 0x000ea20000100800 */
[----:B------:R-:W-:Y:S01]  /*10ae0*/  LOP3.LUT R18, R18, 0xfffffeff, RZ, 0xc0, !PT ;  /* 0xfffffeff12127812 */ /* 0x000fe200078ec0ff */
[----:B------:R-:W-:-:S03]  /*10af0*/  IMAD R4, R8, UR4, RZ ;  /* 0x0000000408047c24 */ /* 0x000fc6000f8e02ff */
[----:B------:R-:W-:-:S04]  /*10b00*/  @P1 LOP3.LUT R18, R18, 0x100, RZ, 0xfc, !PT ;  /* 0x0000010012121812 */ /* 0x000fc800078efcff */
[C---:B------:R-:W-:Y:S01]  /*10b10*/  LOP3.LUT P1, RZ, R18.reuse, 0x10, RZ, 0xc0, !PT ;  /* 0x0000001012ff7812 */ /* 0x040fe2000782c0ff */
[----:B------:R-:W3:Y:S04]  /*10b20*/  LDL.LU R11, [R1+0x14] ;  /* 0x00001400010b7983 */ /* 0x000ee80000300800 */
[----:B------:R-:W4:Y:S01]  /*10b30*/  LDL.LU R15, [R1+0x28] ;  /* 0x00002800010f7983 */ /* 0x000f220000300800 */
[----:B------:R-:W-:Y:S01]  /*10b40*/  LOP3.LUT R18, R18, 0xffffff7f, RZ, 0xc0, !PT ;  /* 0xffffff7f12127812 */ /* 0x000fe200078ec0ff */
[----:B------:R-:W-:Y:S02]  /*10b50*/  IMAD.MOV.U32 R13, RZ, RZ, R6 ;  /* 0x000000ffff0d7224 */ /* 0x000fe400078e0006 */
[----:B------:R-:W-:Y:S02]  /*10b60*/  IMAD.MOV.U32 R12, RZ, RZ, 0x1 ;  /* 0x00000001ff0c7424 */ /* 0x000fe400078e00ff */
[----:B------:R-:W-:Y:S01]  /*10b70*/  IMAD.MOV.U32 R3, RZ, RZ, R14 ;  /* 0x000000ffff037224 */ /* 0x000fe200078e000e */
[----:B------:R-:W-:-:S13]  /*10b80*/  ISETP.GE.AND P3, PT, R10, R4, PT ;  /* 0x000000040a00720c */ /* 0x000fda0003f66270 */
[----:B------:R-:W-:-:S04]  /*10b90*/  @P3 LOP3.LUT R18, R18, 0x80, RZ, 0xfc, !PT ;  /* 0x0000008012123812 */ /* 0x000fc800078efcff */
[----:B------:R-:W-:Y:S02]  /*10ba0*/  LOP3.LUT P3, RZ, R18, 0x4, RZ, 0xc0, !PT ;  /* 0x0000000412ff7812 */ /* 0x000fe4000786c0ff */
[-C--:B---3--:R-:W-:Y:S01]  /*10bb0*/  ISETP.GE.AND P4, PT, R11, R4.reuse, PT ;  /* 0x000000040b00720c */ /* 0x088fe20003f86270 */
[----:B------:R-:W-:Y:S01]  /*10bc0*/  IMAD.MOV.U32 R11, RZ, RZ, 0x181f ;  /* 0x0000181fff0b7424 */ /* 0x000fe200078e00ff */
[----:B----4-:R-:W-:Y:S01]  /*10bd0*/  ISETP.GE.AND P2, PT, R15, R4, PT ;  /* 0x000000040f00720c */ /* 0x010fe20003f46270 */
[----:B------:R-:W-:-:S10]  /*10be0*/  IMAD.MOV.U32 R15, RZ, RZ, -0x1 ;  /* 0xffffffffff0f7424 */ /* 0x000fd400078e00ff */
[----:B------:R-:W-:Y:S02]  /*10bf0*/  @!P4 LEA R3, P6, R9, R3, 0x1 ;  /* 0x000000030903c211 */ /* 0x000fe400078c08ff */
[----:B------:R-:W-:-:S03]  /*10c00*/  @!P4 LOP3.LUT R8, R5, 0x40, RZ, 0xc0, !PT ;  /* 0x000000400508c812 */ /* 0x000fc600078ec0ff */
[----:B------:R-:W-:Y:S01]  /*10c10*/  @!P4 IMAD.X R2, RZ, RZ, R2, P6 ;  /* 0x000000ffff02c224 */ /* 0x000fe200030e0602 */
[----:B------:R-:W-:Y:S02]  /*10c20*/  LOP3.LUT P6, RZ, R18, 0x8, RZ, 0xc0, !PT ;  /* 0x0000000812ff7812 */ /* 0x000fe400078cc0ff */
[----:B------:R-:W-:Y:S02]  /*10c30*/  @!P4 SHF.R.U32.HI R8, RZ, 0x2, R8 ;  /* 0x00000002ff08c819 */ /* 0x000fe40000011608 */
[----:B------:R-:W-:-:S04]  /*10c40*/  @!P4 LOP3.LUT R3, R3, R2, RZ, 0x3c, !PT ;  /* 0x000000020303c212 */ /* 0x000fc800078e3cff */
[----:B------:R-:W-:-:S04]  /*10c50*/  @!P4 LOP3.LUT R2, R3, R2, RZ, 0x3c, !PT ;  /* 0x000000020302c212 */ /* 0x000fc800078e3cff */
[----:B------:R-:W-:-:S05]  /*10c60*/  @!P4 LOP3.LUT R3, R3, R2, RZ, 0x3c, !PT ;  /* 0x000000020303c212 */ /* 0x000fca00078e3cff */
[----:B------:R-:W-:Y:S01]  /*10c70*/  @!PT LDS RZ, [RZ] ;  /* 0x00000000fffff984 */ /* 0x000fe20000000800 */
[----:B------:R-:W-:Y:S01]  /*10c80*/  @!PT LDS RZ, [RZ] ;  /* 0x00000000fffff984 */ /* 0x000fe20000000800 */
[----:B------:R-:W-:Y:S01]  /*10c90*/  @!PT LDS RZ, [RZ] ;  /* 0x00000000fffff984 */ /* 0x000fe20000000800 */
[----:B--2---:R0:W-:Y:S01]  /*10ca0*/  @!P4 LDGSTS.E.BYPASS.LTC128B.128 [R16+0x26400], desc[UR38][R2.64], !P1 ;  /* 0x264000000210cfae */ /* 0x0041e2000c901d66 */
[----:B------:R-:W-:-:S03]  /*10cb0*/  LOP3.LUT P1, RZ, R18, 0x100, RZ, 0xc0, !PT ;  /* 0x0000010012ff7812 */ /* 0x000fc6000782c0ff */
[----:B------:R0:W-:Y:S01]  /*10cc0*/  @!P4 LDGSTS.E.BYPASS.LTC128B.128 [R16+0x28400], desc[UR38][R2.64+0x80], !P6 ;  /* 0x284000800210cfae */ /* 0x0001e2000f101d66 */
[----:B------:R-:W-:Y:S02]  /*10cd0*/  @!P4 ISETP.NE.U32.AND P6, PT, R8, RZ, PT ;  /* 0x000000ff0800c20c */ /* 0x000fe40003fc5070 */
[----:B------:R-:W-:Y:S01]  /*10ce0*/  @!P4 LOP3.LUT R8, R7, 0x80, RZ, 0xc0, !PT ;  /* 0x000000800708c812 */ /* 0x000fe200078ec0ff */
[----:B------:R0:W-:Y:S03]  /*10cf0*/  @!P4 LDGSTS.E.BYPASS.LTC128B.128 [R16+0x2a400], desc[UR38][R2.64+0x100], !P3 ;  /* 0x2a4001000210cfae */ /* 0x0001e6000d901d66 */
[----:B------:R-:W-:Y:S01]  /*10d00*/  @!P4 SHF.R.U32.HI R8, RZ, 0x3, R8 ;  /* 0x00000003ff08c819 */ /* 0x000fe20000011608 */
[----:B------:R0:W-:Y:S04]  /*10d10*/  @!P4 LDGSTS.E.BYPASS.LTC128B.128 [R16+0x2c400], desc[UR38][R2.64+0x180], !P5 ;  /* 0x2c4001800210cfae */ /* 0x0001e8000e901d66 */
[----:B------:R0:W-:Y:S04]  /*10d20*/  @!P4 LDGSTS.E.BYPASS.LTC128B.128 [R16+0x2e400], desc[UR38][R2.64+0x200], !P0 ;  /* 0x2e4002000210cfae */ /* 0x0001e8000c101d66 */
[----:B------:R0:W-:Y:S04]  /*10d30*/  @!P4 LDGSTS.E.BYPASS.LTC128B.128 [R16+0x30400], desc[UR38][R2.64+0x280], !P1 ;  /* 0x304002800210cfae */ /* 0x0001e8000c901d66 */
[----:B------:R0:W-:Y:S01]  /*10d40*/  @!P4 LDGSTS.E.BYPASS.LTC128B.128 [R16+0x32400], desc[UR38][R2.64+0x300], P6 ;  /* 0x324003000210cfae */ /* 0x0001e2000b101d66 */
[----:B------:R-:W-:-:S13]  /*10d50*/  @!P4 ISETP.NE.U32.AND P6, PT, R8, RZ, PT ;  /* 0x000000ff0800c20c */ /* 0x000fda0003fc5070 */
[----:B------:R0:W-:Y:S02]  /*10d60*/  @!P4 LDGSTS.E.BYPASS.LTC128B.128 [R16+0x34400], desc[UR38][R2.64+0x380], P6 ;  /* 0x344003800210cfae */ /* 0x0001e4000b101d66 */
[----:B0-----:R-:W-:Y:S05]  /*10d70*/  WARPSYNC.COLLECTIVE R15, `(.L_x_355) ;  /* 0x000000000f087348 */ /* 0x001fea0003c00000 */
[----:B------:R1:W2:Y:S02]  /*10d80*/  SHFL.IDX P6, R14, R13, R12, R11 ;  /* 0x0000000c0d0e7389 */ /* 0x0002a400000c000b */
[----:B012---:R-:W-:Y:S01]  /*10d90*/  ENDCOLLECTIVE ;  /* 0x000000000000791b */ /* 0x007fe20003800000 */
.L_x_355:
[----:B------:R-:W-:Y:S02]  /*10da0*/  IMAD.MOV.U32 R13, RZ, RZ, R0 ;  /* 0x000000ffff0d7224 */ /* 0x000fe400078e0000 */
[----:B------:R-:W-:-:S07]  /*10db0*/  IMAD.MOV.U32 R8, RZ, RZ, R14 ;  /* 0x000000ffff087224 */ /* 0x000fce00078e000e */
[----:B------:R-:W-:Y:S05]  /*10dc0*/  WARPSYNC.COLLECTIVE R15, `(.L_x_356) ;  /* 0x000000000f087348 */ /* 0x000fea0003c00000 */
[----:B------:R0:W1:Y:S02]  /*10dd0*/  SHFL.IDX P6, R14, R13, R12, R11 ;  /* 0x0000000c0d0e7389 */ /* 0x00006400000c000b */
[----:B01----:R-:W-:Y:S01]  /*10de0*/  ENDCOLLECTIVE ;  /* 0x000000000000791b */ /* 0x003fe20003800000 */
.L_x_356:
[----:B------:R-:W-:Y:S02]  /*10df0*/  IMAD.MOV.U32 R13, RZ, RZ, R6 ;  /* 0x000000ffff0d7224 */ /* 0x000fe400078e0006 */
[----:B------:R-:W-:Y:S01]  /*10e00*/  IMAD.MOV.U32 R12, RZ, RZ, 0x2 ;  /* 0x00000002ff0c7424 */ /* 0x000fe200078e00ff */
[----:B------:R-:W-:Y:S02]  /*10e10*/  @!P2 LEA R9, P4, R9, R14, 0x1 ;  /* 0x0000000e0909a211 */ /* 0x000fe400078808ff */
[----:B------:R-:W-:-:S03]  /*10e20*/  LOP3.LUT P6, RZ, R18, 0x8, RZ, 0xc0, !PT ;  /* 0x0000000812ff7812 */ /* 0x000fc600078cc0ff */
[----:B------:R-:W-:Y:S01]  /*10e30*/  @!P2 IMAD.X R10, RZ, RZ, R8, P4 ;  /* 0x000000ffff0aa224 */ /* 0x000fe200020e0608 */
[----:B------:R-:W-:Y:S01]  /*10e40*/  LOP3.LUT P4, RZ, R18, 0x10, RZ, 0xc0, !PT ;  /* 0x0000001012ff7812 */ /* 0x000fe2000788c0ff */
[----:B------:R-:W-:Y:S01]  /*10e50*/  @!P2 IMAD.MOV.U32 R2, RZ, RZ, R9 ;  /* 0x000000ffff02a224 */ /* 0x000fe200078e0009 */
[----:B------:R-:W-:Y:S01]  /*10e60*/  @!P2 LOP3.LUT R8, R5, 0x40, RZ, 0xc0, !PT ;  /* 0x000000400508a812 */ /* 0x000fe200078ec0ff */
[----:B------:R-:W-:Y:S02]  /*10e70*/  @!P2 IMAD.MOV.U32 R3, RZ, RZ, R10 ;  /* 0x000000ffff03a224 */ /* 0x000fe400078e000a */
[----:B------:R-:W0:Y:S01]  /*10e80*/  S2R R10, SR_TID.X ;  /* 0x00000000000a7919 */ /* 0x000e220000002100 */
[----:B------:R-:W-:-:S07]  /*10e90*/  @!P2 SHF.R.U32.HI R8, RZ, 0x2, R8 ;  /* 0x00000002ff08a819 */ /* 0x000fce0000011608 */
[----:B------:R-:W-:Y:S01]  /*10ea0*/  @!PT LDS RZ, [RZ] ;  /* 0x00000000fffff984 */ /* 0x000fe20000000800 */
[----:B------:R-:W-:Y:S01]  /*10eb0*/  @!PT LDS RZ, [RZ] ;  /* 0x00000000fffff984 */ /* 0x000fe20000000800 */
[----:B------:R-:W-:Y:S01]  /*10ec0*/  @!PT LDS RZ, [RZ] ;  /* 0x00000000fffff984 */ /* 0x000fe20000000800 */
[----:B------:R1:W-:Y:S01]  /*10ed0*/  @!P2 LDGSTS.E.BYPASS.LTC128B.128 [R16+0x26c00], desc[UR38][R2.64], !P4 ;  /* 0x26c000000210afae */ /* 0x0003e2000e101d66 */
[----:B------:R-:W-:Y:S02]  /*10ee0*/  @!P2 ISETP.NE.U32.AND P4, PT, R8, RZ, PT ;  /* 0x000000ff0800a20c */ /* 0x000fe40003f85070 */
[----:B------:R-:W-:Y:S01]  /*10ef0*/  @!P2 LOP3.LUT R8, R7, 0x80, RZ, 0xc0, !PT ;  /* 0x000000800708a812 */ /* 0x000fe200078ec0ff */
[----:B------:R1:W-:Y:S03]  /*10f00*/  @!P2 LDGSTS.E.BYPASS.LTC128B.128 [R16+0x28c00], desc[UR38][R2.64+0x80], !P6 ;  /* 0x28c000800210afae */ /* 0x0003e6000f101d66 */
[----:B------:R-:W-:-:S07]  /*10f10*/  @!P2 SHF.R.U32.HI R8, RZ, 0x3, R8 ;  /* 0x00000003ff08a819 */ /* 0x000fce0000011608 */
[----:B01----:R-:W-:Y:S05]  /*10f20*/  WARPSYNC.COLLECTIVE R15, `(.L_x_357) ;  /* 0x000000000f087348 */ /* 0x003fea0003c00000 */
[----:B------:R2:W3:Y:S02]  /*10f30*/  SHFL.IDX P6, R14, R13, R12, R11 ;  /* 0x0000000c0d0e7389 */ /* 0x0004e400000c000b */
[----:B0123--:R-:W-:Y:S01]  /*10f40*/  ENDCOLLECTIVE ;  /* 0x000000000000791b */ /* 0x00ffe20003800000 */
.L_x_357:
[----:B------:R-:W-:Y:S01]  /*10f50*/  @!PT LDS RZ, [RZ] ;  /* 0x00000000fffff984 */ /* 0x000fe20000000800 */
[----:B------:R-:W-:Y:S01]  /*10f60*/  @!PT LDS RZ, [RZ] ;  /* 0x00000000fffff984 */ /* 0x000fe20000000800 */
[----:B------:R-:W-:Y:S01]  /*10f70*/  @!PT LDS RZ, [RZ] ;  /* 0x00000000fffff984 */ /* 0x000fe20000000800 */
[----:B------:R-:W-:Y:S01]  /*10f80*/  @!P2 LDGSTS.E.BYPASS.LTC128B.128 [R16+0x2ac00], desc[UR38][R2.64+0x100], !P3 ;  /* 0x2ac001000210afae */ /* 0x000fe2000d901d66 */
[----:B------:R-:W-:-:S03]  /*10f90*/  LOP3.LUT P3, RZ, R18, 0x80, RZ, 0xc0, !PT ;  /* 0x0000008012ff7812 */ /* 0x000fc6000786c0ff */
[----:B------:R-:W-:Y:S04]  /*10fa0*/  @!P2 LDGSTS.E.BYPASS.LTC128B.128 [R16+0x2cc00], desc[UR38][R2.64+0x180], !P5 ;  /* 0x2cc001800210afae */ /* 0x000fe8000e901d66 */
[----:B------:R-:W-:Y:S01]  /*10fb0*/  @!P2 LDGSTS.E.BYPASS.LTC128B.128 [R16+0x2ec00], desc[UR38][R2.64+0x200], !P0 ;  /* 0x2ec002000210afae */ /* 0x000fe2000c101d66 */
[----:B------:R-:W-:-:S03]  /*10fc0*/  IMAD.MOV.U32 R13, RZ, RZ, R0 ;  /* 0x000000ffff0d7224 */ /* 0x000fc600078e0000 */
[----:B------:R-:W-:Y:S01]  /*10fd0*/  @!P2 LDGSTS.E.BYPASS.LTC128B.128 [R16+0x30c00], desc[UR38][R2.64+0x280], !P1 ;  /* 0x30c002800210afae */ /* 0x000fe2000c901d66 */
[----:B------:R-:W-:-:S03]  /*10fe0*/  IMAD.SHL.U32 R10, R10, 0x8, RZ ;  /* 0x000000080a0a7824 */ /* 0x000fc600078e00ff */
[----:B------:R-:W-:Y:S01]  /*10ff0*/  @!P2 LDGSTS.E.BYPASS.LTC128B.128 [R16+0x32c00], desc[UR38][R2.64+0x300], P4 ;  /* 0x32c003000210afae */ /* 0x000fe2000a101d66 */
[----:B------:R-:W-:Y:S02]  /*11000*/  @!P2 ISETP.NE.U32.AND P4, PT, R8, RZ, PT ;  /* 0x000000ff0800a20c */ /* 0x000fe40003f85070 */
[----:B------:R-:W-:Y:S02]  /*11010*/  LOP3.LUT R10, R10, 0x38, RZ, 0xc0, !PT ;  /* 0x000000380a0a7812 */ /* 0x000fe400078ec0ff */
[----:B------:R-:W-:-:S04]  /*11020*/  @!P3 LOP3.LUT R8, R5, 0x40, RZ, 0xc0, !PT ;  /* 0x000000400508b812 */ /* 0x000fc800078ec0ff */
[----:B------:R-:W-:-:S05]  /*11030*/  @!P3 SHF.R.U32.HI R8, RZ, 0x2, R8 ;  /* 0x00000002ff08b819 */ /* 0x000fca0000011608 */
[----:B------:R0:W-:Y:S01]  /*11040*/  @!P2 LDGSTS.E.BYPASS.LTC128B.128 [R16+0x34c00], desc[UR38][R2.64+0x380], P4 ;  /* 0x34c003800210afae */ /* 0x0001e2000a101d66 */
[----:B------:R-:W-:Y:S01]  /*11050*/  LOP3.LUT P2, RZ, R18, 0x4, RZ, 0xc0, !PT ;  /* 0x0000000412ff7812 */ /* 0x000fe2000784c0ff */
[----:B0-----:R-:W-:-:S12]  /*11060*/  IMAD.MOV.U32 R2, RZ, RZ, R14 ;  /* 0x000000ffff027224 */ /* 0x001fd800078e000e */
[----:B------:R-:W-:Y:S05]  /*11070*/  WARPSYNC.COLLECTIVE R15, `(.L_x_358) ;  /* 0x000000000f087348 */ /* 0x000fea0003c00000 */
[----:B------:R0:W1:Y:S02]  /*11080*/  SHFL.IDX P6, R14, R13, R12, R11 ;  /* 0x0000000c0d0e7389 */ /* 0x00006400000c000b */
[----:B01----:R-:W-:Y:S01]  /*11090*/  ENDCOLLECTIVE ;  /* 0x000000000000791b */ /* 0x003fe20003800000 */
.L_x_358:
[----:B------:R-:W-:Y:S01]  /*110a0*/  IMAD.MOV.U32 R3, RZ, RZ, R14 ;  /* 0x000000ffff037224 */ /* 0x000fe200078e000e */
[----:B------:R-:W-:-:S04]  /*110b0*/  LOP3.LUT P6, RZ, R18, 0x8, RZ, 0xc0, !PT ;  /* 0x0000000812ff7812 */ /* 0x000fc800078cc0ff */
[----:B------:R-:W-:-:S05]  /*110c0*/  @!P3 LEA R3, P4, R10, R3, 0x1 ;  /* 0x000000030a03b211 */ /* 0x000fca00078808ff */
[----:B------:R-:W-:Y:S01]  /*110d0*/  @!P3 IMAD.X R2, RZ, RZ, R2, P4 ;  /* 0x000000ffff02b224 */ /* 0x000fe200020e0602 */
[----:B------:R-:W-:-:S04]  /*110e0*/  LOP3.LUT P4, RZ, R18, 0x10, RZ, 0xc0, !PT ;  /* 0x0000001012ff7812 */ /* 0x000fc8000788c0ff */
[----:B------:R-:W-:-:S04]  /*110f0*/  @!P3 LOP3.LUT R3, R3, R2, RZ, 0x3c, !PT ;  /* 0x000000020303b212 */ /* 0x000fc800078e3cff */
[----:B------:R-:W-:-:S04]  /*11100*/  @!P3 LOP3.LUT R2, R3, R2, RZ, 0x3c, !PT ;  /* 0x000000020302b212 */ /* 0x000fc800078e3cff */
[----:B------:R-:W-:-:S05]  /*11110*/  @!P3 LOP3.LUT R3, R3, R2, RZ, 0x3c, !PT ;  /* 0x000000020303b212 */ /* 0x000fca00078e3cff */
[----:B------:R-:W-:Y:S01]  /*11120*/  @!PT LDS RZ, [RZ] ;  /* 0x00000000fffff984 */ /* 0x000fe20000000800 */
[----:B------:R-:W-:Y:S01]  /*11130*/  @!PT LDS RZ, [RZ] ;  /* 0x00000000fffff984 */ /* 0x000fe20000000800 */
[----:B------:R-:W-:Y:S01]  /*11140*/  @!PT LDS RZ, [RZ] ;  /* 0x00000000fffff984 */ /* 0x000fe20000000800 */
        /* <DEDUP_REMOVED lines=8> */
[----:B------:R0:W-:Y:S04]  /*111d0*/  @!P3 LDGSTS.E.BYPASS.LTC128B.128 [R16+0x31400], desc[UR38][R2.64+0x280], !P1 ;  /* 0x314002800210bfae */ /* 0x0001e8000c901d66 */
[----:B------:R0:W-:Y:S01]  /*111e0*/  @!P3 LDGSTS.E.BYPASS.LTC128B.128 [R16+0x33400], desc[UR38][R2.64+0x300], P4 ;  /* 0x334003000210bfae */ /* 0x0001e2000a101d66 */
[----:B------:R-:W-:-:S13]  /*111f0*/  @!P3 ISETP.NE.U32.AND P4, PT, R8, RZ, PT ;  /* 0x000000ff0800b20c */ /* 0x000fda0003f85070 */
[----:B------:R0:W-:Y:S04]  /*11200*/  @!P3 LDGSTS.E.BYPASS.LTC128B.128 [R16+0x35400], desc[UR38][R2.64+0x380], P4 ;  /* 0x354003800210bfae */ /* 0x0001e8000a101d66 */
[----:B------:R0:W5:Y:S01]  /*11210*/  LDL.LU R16, [R1+0x54] ;  /* 0x0000540001107983 */ /* 0x0001620000300800 */
[----:B------:R-:W-:Y:S02]  /*11220*/  IMAD.MOV.U32 R13, RZ, RZ, R6 ;  /* 0x000000ffff0d7224 */ /* 0x000fe400078e0006 */
[----:B------:R-:W-:-:S07]  /*11230*/  IMAD.MOV.U32 R12, RZ, RZ, 0x3 ;  /* 0x00000003ff0c7424 */ /* 0x000fce00078e00ff */
[----:B0----5:R-:W-:Y:S05]  /*11240*/  WARPSYNC.COLLECTIVE R15, `(.L_x_359) ;  /* 0x000000000f087348 */ /* 0x021fea0003c00000 */
[----:B------:R1:W2:Y:S02]  /*11250*/  SHFL.IDX P6, R14, R13, R12, R11 ;  /* 0x0000000c0d0e7389 */ /* 0x0002a400000c000b */
[----:B012--5:R-:W-:Y:S01]  /*11260*/  ENDCOLLECTIVE ;  /* 0x000000000000791b */ /* 0x027fe20003800000 */
.L_x_359:
[----:B------:R-:W-:Y:S02]  /*11270*/  IMAD.MOV.U32 R13, RZ, RZ, R0 ;  /* 0x000000ffff0d7224 */ /* 0x000fe400078e0000 */
[----:B------:R-:W-:-:S07]  /*11280*/  IMAD.MOV.U32 R6, RZ, RZ, R14 ;  /* 0x000000ffff067224 */ /* 0x000fce00078e000e */
[----:B------:R-:W-:Y:S05]  /*11290*/  WARPSYNC.COLLECTIVE R15, `(.L_x_360) ;  /* 0x000000000f087348 */ /* 0x000fea0003c00000 */
[----:B------:R0:W1:Y:S02]  /*112a0*/  SHFL.IDX P6, R14, R13, R12, R11 ;  /* 0x0000000c0d0e7389 */ /* 0x00006400000c000b */
[----:B01----:R-:W-:Y:S01]  /*112b0*/  ENDCOLLECTIVE ;  /* 0x000000000000791b */ /* 0x003fe20003800000 */
.L_x_360:
[----:B------:R-:W-:Y:S01]  /*112c0*/  IMAD.MOV.U32 R0, RZ, RZ, R14 ;  /* 0x000000ffff007224 */ /* 0x000fe200078e000e */
[----:B------:R-:W-:Y:S06]  /*112d0*/  BRA `(.L_x_361) ;  /* 0xffffffb000f87947 */ /* 0x000fec000383ffff */
.L_x_244:
[----:B0-----:R-:W-:-:S04]  /*112e0*/  IMAD.U32 R3, RZ, RZ, UR36 ;  /* 0x00000024ff037e24 */ /* 0x001fc8000f8e00ff */
[----:B------:R0:W2:Y:S03]  /*112f0*/  SYNCS.PHASECHK.TRANS64.TRYWAIT P0, [R3+URZ+0x38820], R0 ;  /* 0x03882000030075a7 */ /* 0x0000a6000800017f */
[----:B--2---:R-:W-:Y:S05]  /*11300*/  @!P0 NANOSLEEP.SYNCS 0x989680 ;  /* 0x009896800000895d */ /* 0x004fea0003900000 */
[----:B------:R-:W2:Y:S02]  /*11310*/  @!P0 SYNCS.PHASECHK.TRANS64 P0, [R3+URZ+0x38820], R0 ;  /* 0x03882000030085a7 */ /* 0x000ea4000800007f */
[----:B--2---:R-:W-:Y:S05]  /*11320*/  @!P0 BRA `(.L_x_244) ;  /* 0xfffffffc00ec8947 */ /* 0x004fea000383ffff */
[----:B------:R-:W-:Y:S05]  /*11330*/  BRA `(.L_x_362) ;  /* 0xffffffb400887947 */ /* 0x000fea000383ffff */
.L_x_248:
[----:B0-----:R0:W2:Y:S02]  /*11340*/  SYNCS.PHASECHK.TRANS64.TRYWAIT P0, [R3+URZ+0x38860], R0 ;  /* 0x03886000030075a7 */ /* 0x0010a4000800017f */
[----:B--2---:R-:W-:Y:S05]  /*11350*/  @!P0 NANOSLEEP.SYNCS 0x989680 ;  /* 0x009896800000895d */ /* 0x004fea0003900000 */
[----:B------:R-:W2:Y:S02]  /*11360*/  @!P0 SYNCS.PHASECHK.TRANS64 P0, [R3+URZ+0x38860], R0 ;  /* 0x03886000030085a7 */ /* 0x000ea4000800007f */
[----:B--2---:R-:W-:Y:S05]  /*11370*/  @!P0 BRA `(.L_x_248) ;  /* 0xfffffffc00f08947 */ /* 0x004fea000383ffff */
[----:B------:R-:W-:Y:S05]  /*11380*/  BRA `(.L_x_363) ;  /* 0xffffffb400a87947 */ /* 0x000fea000383ffff */
.L_x_265:
[----:B-1----:R1:W2:Y:S02]  /*11390*/  SYNCS.PHASECHK.TRANS64.TRYWAIT P0, [R3+URZ+0x38840], R2 ;  /* 0x03884002030075a7 */ /* 0x0022a4000800017f */
[----:B--2---:R-:W-:Y:S05]  /*113a0*/  @!P0 NANOSLEEP.SYNCS 0x989680 ;  /* 0x009896800000895d */ /* 0x004fea0003900000 */
[----:B------:R-:W2:Y:S02]  /*113b0*/  @!P0 SYNCS.PHASECHK.TRANS64 P0, [R3+URZ+0x38840], R2 ;  /* 0x03884002030085a7 */ /* 0x000ea4000800007f */
[----:B--2---:R-:W-:Y:S05]  /*113c0*/  @!P0 BRA `(.L_x_265) ;  /* 0xfffffffc00f08947 */ /* 0x004fea000383ffff */
[----:B------:R-:W-:Y:S05]  /*113d0*/  BRA `(.L_x_364) ;  /* 0xffffffc0008c7947 */ /* 0x000fea000383ffff */
.L_x_270:
[----:B0-----:R0:W2:Y:S02]  /*113e0*/  SYNCS.PHASECHK.TRANS64.TRYWAIT P0, [R3+URZ+0x38860], R2 ;  /* 0x03886002030075a7 */ /* 0x0010a4000800017f */
[----:B--2---:R-:W-:Y:S05]  /*113f0*/  @!P0 NANOSLEEP.SYNCS 0x989680 ;  /* 0x009896800000895d */ /* 0x004fea0003900000 */
[----:B------:R-:W2:Y:S02]  /*11400*/  @!P0 SYNCS.PHASECHK.TRANS64 P0, [R3+URZ+0x38860], R2 ;  /* 0x03886002030085a7 */ /* 0x000ea4000800007f */
[----:B--2---:R-:W-:Y:S05]  /*11410*/  @!P0 BRA `(.L_x_270) ;  /* 0xfffffffc00f08947 */ /* 0x004fea000383ffff */
[----:B------:R-:W-:Y:S05]  /*11420*/  BRA `(.L_x_365) ;  /* 0xffffffc400047947 */ /* 0x000fea000383ffff */
.L_x_286:
[----:B--2---:R2:W3:Y:S02]  /*11430*/  SYNCS.PHASECHK.TRANS64.TRYWAIT P0, [R4+URZ+0x38840], R2 ;  /* 0x03884002040075a7 */ /* 0x0044e4000800017f */
[----:B---3--:R-:W-:Y:S05]  /*11440*/  @!P0 NANOSLEEP.SYNCS 0x989680 ;  /* 0x009896800000895d */ /* 0x008fea0003900000 */
[----:B------:R-:W3:Y:S02]  /*11450*/  @!P0 SYNCS.PHASECHK.TRANS64 P0, [R4+URZ+0x38840], R2 ;  /* 0x03884002040085a7 */ /* 0x000ee4000800007f */
[----:B---3--:R-:W-:Y:S05]  /*11460*/  @!P0 BRA `(.L_x_286) ;  /* 0xfffffffc00f08947 */ /* 0x008fea000383ffff */
[----:B------:R-:W-:Y:S05]  /*11470*/  BRA `(.L_x_366) ;  /* 0xffffffcc00dc7947 */ /* 0x000fea000383ffff */
.L_x_291:
[----:B0-----:R0:W1:Y:S02]  /*11480*/  SYNCS.PHASECHK.TRANS64.TRYWAIT P0, [R4+URZ+0x38860], R2 ;  /* 0x03886002040075a7 */ /* 0x001064000800017f */
[----:B-1----:R-:W-:Y:S05]  /*11490*/  @!P0 NANOSLEEP.SYNCS 0x989680 ;  /* 0x009896800000895d */ /* 0x002fea0003900000 */
[----:B------:R-:W1:Y:S02]  /*114a0*/  @!P0 SYNCS.PHASECHK.TRANS64 P0, [R4+URZ+0x38860], R2 ;  /* 0x03886002040085a7 */ /* 0x000e64000800007f */
[----:B-1----:R-:W-:Y:S05]  /*114b0*/  @!P0 BRA `(.L_x_291) ;  /* 0xfffffffc00f08947 */ /* 0x002fea000383ffff */
[----:B------:R-:W-:Y:S05]  /*114c0*/  BRA `(.L_x_367) ;  /* 0xffffffd000547947 */ /* 0x000fea000383ffff */
.L_x_306:
[----:B0-----:R0:W2:Y:S02]  /*114d0*/  SYNCS.PHASECHK.TRANS64.TRYWAIT P0, [R4+URZ+0x38840], R2 ;  /* 0x03884002040075a7 */ /* 0x0010a4000800017f */
[----:B--2---:R-:W-:Y:S05]  /*114e0*/  @!P0 NANOSLEEP.SYNCS 0x989680 ;  /* 0x009896800000895d */ /* 0x004fea0003900000 */
[----:B------:R-:W2:Y:S02]  /*114f0*/  @!P0 SYNCS.PHASECHK.TRANS64 P0, [R4+URZ+0x38840], R2 ;  /* 0x03884002040085a7 */ /* 0x000ea4000800007f */
[----:B--2---:R-:W-:Y:S05]  /*11500*/  @!P0 BRA `(.L_x_306) ;  /* 0xfffffffc00f08947 */ /* 0x004fea000383ffff */
[----:B------:R-:W-:Y:S05]  /*11510*/  BRA `(.L_x_368) ;  /* 0xffffffdc00087947 */ /* 0x000fea000383ffff */
.L_x_311:
[----:B-1----:R1:W2:Y:S02]  /*11520*/  SYNCS.PHASECHK.TRANS64.TRYWAIT P0, [R4+URZ+0x38860], R2 ;  /* 0x03886002040075a7 */ /* 0x0022a4000800017f */
[----:B--2---:R-:W-:Y:S05]  /*11530*/  @!P0 NANOSLEEP.SYNCS 0x989680 ;  /* 0x009896800000895d */ /* 0x004fea0003900000 */
[----:B------:R-:W2:Y:S02]  /*11540*/  @!P0 SYNCS.PHASECHK.TRANS64 P0, [R4+URZ+0x38860], R2 ;  /* 0x03886002040085a7 */ /* 0x000ea4000800007f */
[----:B--2---:R-:W-:Y:S05]  /*11550*/  @!P0 BRA `(.L_x_311) ;  /* 0xfffffffc00f08947 */ /* 0x004fea000383ffff */
[----:B------:R-:W-:Y:S05]  /*11560*/  BRA `(.L_x_369) ;  /* 0xffffffdc00807947 */ /* 0x000fea000383ffff */
.L_x_325:
[----:B0-----:R0:W2:Y:S02]  /*11570*/  SYNCS.PHASECHK.TRANS64.TRYWAIT P0, [R9+URZ+0x38820], R2 ;  /* 0x03882002090075a7 */ /* 0x0010a4000800017f */
[----:B--2---:R-:W-:Y:S05]  /*11580*/  @!P0 NANOSLEEP.SYNCS 0x989680 ;  /* 0x009896800000895d */ /* 0x004fea0003900000 */
[----:B------:R-:W2:Y:S02]  /*11590*/  @!P0 SYNCS.PHASECHK.TRANS64 P0, [R9+URZ+0x38820], R2 ;  /* 0x03882002090085a7 */ /* 0x000ea4000800007f */
[----:B--2---:R-:W-:Y:S05]  /*115a0*/  @!P0 BRA `(.L_x_325) ;  /* 0xfffffffc00f08947 */ /* 0x004fea000383ffff */
[----:B------:R-:W-:Y:S05]  /*115b0*/  BRA `(.L_x_370) ;  /* 0xffffffe800007947 */ /* 0x000fea000383ffff */
.L_x_326:
        /* <DEDUP_REMOVED lines=11> */
.L_x_372:
[----:B------:R-:W-:Y:S05]  /*11670*/  BSYNC B0 ;  /* 0x0000000000007941 */ /* 0x000fea0003800000 */
.L_x_371:
[----:B------:R-:W-:Y:S05]  /*11680*/  BRA `(.L_x_373) ;  /* 0xffffffe400e87947 */ /* 0x000fea000383ffff */
.L_x_329:
[----:B------:R-:W-:Y:S01]  /*11690*/  BSSY B1, `(.L_x_374) ;  /* 0x0000006000017945 */ /* 0x000fe20003800000 */
[----:B------:R-:W-:-:S07]  /*116a0*/  IMAD.MOV.U32 R15, RZ, RZ, -0x1 ;  /* 0xffffffffff0f7424 */ /* 0x000fce00078e00ff */
[----:B012---:R-:W-:Y:S05]  /*116b0*/  WARPSYNC.COLLECTIVE R15, `(.L_x_375) ;  /* 0x000000000f0c7348 */ /* 0x007fea0003c00000 */
[----:B------:R-:W-:Y:S02]  /*116c0*/  ELECT P6, UR62, PT ;  /* 0x00000000003e782f */ /* 0x000fe400038c0000 */
[----:B------:R-:W-:Y:S01]  /*116d0*/  MOV R14, UR62 ;  /* 0x0000003e000e7c02 */ /* 0x000fe20008000f00 */
[----:B012---:R-:W-:Y:S10]  /*116e0*/  ENDCOLLECTIVE ;  /* 0x000000000000791b */ /* 0x007ff40003800000 */
.L_x_375:
[----:B------:R-:W-:Y:S05]  /*116f0*/  BSYNC B1 ;  /* 0x0000000000017941 */ /* 0x000fea0003800000 */
.L_x_374:
[----:B------:R-:W-:Y:S05]  /*11700*/  BRA `(.L_x_376) ;  /* 0xffffffe400e07947 */ /* 0x000fea000383ffff */
.L_x_330:
[----:B0-----:R0:W1:Y:S02]  /*11710*/  SYNCS.PHASECHK.TRANS64.TRYWAIT P0, [R5+URZ], R4 ;  /* 0x00000004050075a7 */ /* 0x001064000800017f */
[----:B-1----:R-:W-:Y:S05]  /*11720*/  @!P0 NANOSLEEP.SYNCS 0x989680 ;  /* 0x009896800000895d */ /* 0x002fea0003900000 */
[----:B------:R-:W1:Y:S02]  /*11730*/  @!P0 SYNCS.PHASECHK.TRANS64 P0, [R5+URZ], R4 ;  /* 0x00000004050085a7 */ /* 0x000e64000800007f */
[----:B-1----:R-:W-:Y:S05]  /*11740*/  @!P0 BRA `(.L_x_330) ;  /* 0xfffffffc00f08947 */ /* 0x002fea000383ffff */
[----:B------:R-:W-:Y:S05]  /*11750*/  BRA `(.L_x_377) ;  /* 0xffffffe800047947 */ /* 0x000fea000383ffff */
.L_x_331:
[----:B-1----:R1:W2:Y:S02]  /*11760*/  SYNCS.PHASECHK.TRANS64.TRYWAIT P0, [R7+URZ], R2 ;  /* 0x00000002070075a7 */ /* 0x0022a4000800017f */
[----:B--2---:R-:W-:Y:S05]  /*11770*/  @!P0 NANOSLEEP.SYNCS 0x989680 ;  /* 0x009896800000895d */ /* 0x004fea0003900000 */
[----:B------:R-:W2:Y:S02]  /*11780*/  @!P0 SYNCS.PHASECHK.TRANS64 P0, [R7+URZ], R2 ;  /* 0x00000002070085a7 */ /* 0x000ea4000800007f */
[----:B--2---:R-:W-:Y:S05]  /*11790*/  @!P0 BRA `(.L_x_331) ;  /* 0xfffffffc00f08947 */ /* 0x004fea000383ffff */
[----:B------:R-:W-:Y:S05]  /*117a0*/  BRA `(.L_x_378) ;  /* 0xffffffe800007947 */ /* 0x000fea000383ffff */
.L_x_332:
[----:B--2---:R2:W3:Y:S02]  /*117b0*/  SYNCS.PHASECHK.TRANS64.TRYWAIT P0, [R19+URZ], R4 ;  /* 0x00000004130075a7 */ /* 0x0044e4000800017f */
[----:B---3--:R-:W-:Y:S05]  /*117c0*/  @!P0 NANOSLEEP.SYNCS 0x989680 ;  /* 0x009896800000895d */ /* 0x008fea0003900000 */
[----:B------:R-:W3:Y:S02]  /*117d0*/  @!P0 SYNCS.PHASECHK.TRANS64 P0, [R19+URZ], R4 ;  /* 0x00000004130085a7 */ /* 0x000ee4000800007f */
[----:B---3--:R-:W-:Y:S05]  /*117e0*/  @!P0 BRA `(.L_x_332) ;  /* 0xfffffffc00f08947 */ /* 0x008fea000383ffff */
[----:B------:R-:W-:Y:S05]  /*117f0*/  BRA `(.L_x_379) ;  /* 0xffffffe400f47947 */ /* 0x000fea000383ffff */
.L_x_380:
        /* <DEDUP_REMOVED lines=16> */
.L_x_5868:


//--------------------- .text._ZN7cutlass13device_kernelIN5flash11enable_sm90INS1_16FlashAttnFwdSm90INS1_25CollectiveMainloopFwdSm90ILi2EN4cute5tupleIJNS5_1CILi1EEES8_S8_EEENS6_IJNS7_ILi64EEESA_SA_EEELi512ENS_10bfloat16_tEfNS_4arch4Sm90ELb0ELb0ELb0ELb1ELb0ELb0ELb0ELb0ELb0ELb1ELb0ELb0EEENS1_21CollectiveEpilogueFwdINS6_IJSA_NS7_ILi512EEESA_EEES9_SC_SE_Li256ELb1ELb1ELb0ELb0EEENS1_36VarlenDynamicPersistentTileSchedulerILi64ELi64ELi256ELi128ELb0ELb1ELb1ELb0ELb1ELb1EEEEEEEEEvNT_6ParamsE --------------------------
	.section	.text._ZN7cutlass13device_kernelIN5flash11enable_sm90INS1_16FlashAttnFwdSm90INS1_25CollectiveMainloopFwdSm90ILi2EN4cute5tupleIJNS5_1CILi1EEES8_S8_EEENS6_IJNS7_ILi64EEESA_SA_EEELi512ENS_10bfloat16_tEfNS_4arch4Sm90ELb0ELb0ELb0ELb1ELb0ELb0ELb0ELb0ELb0ELb1ELb0ELb0EEENS1_21CollectiveEpilogueFwdINS6_IJSA_NS7_ILi512EEESA_EEES9_SC_SE_Li256ELb1ELb1ELb0ELb0EEENS1_36VarlenDynamicPersistentTileSchedulerILi64ELi64ELi256ELi128ELb0ELb1ELb1ELb0ELb1ELb1EEEEEEEEEvNT_6ParamsE,"ax",@progbits
	.align	128
.text._ZN7cutlass13device_kernelIN5flash11enable_sm90INS1_16FlashAttnFwdSm90INS1_25CollectiveMainloopFwdSm90ILi2EN4cute5tupleIJNS5_1CILi1EEES8_S8_EEENS6_IJNS7_ILi64EEESA_SA_EEELi512ENS_10bfloat16_tEfNS_4arch4Sm90ELb0ELb0ELb0ELb1ELb0ELb0ELb0ELb0ELb0ELb1ELb0ELb0EEENS1_21CollectiveEpilogueFwdINS6_IJSA_NS7_ILi512EEESA_EEES9_SC_SE_Li256ELb1ELb1ELb0ELb0EEENS1_36VarlenDynamicPersistentTileSchedulerILi64ELi64ELi256ELi128ELb0ELb1ELb1ELb0ELb1ELb1EEEEEEEEEvNT_6ParamsE:
        .type           _ZN7cutlass13device_kernelIN5flash11enable_sm90INS1_16FlashAttnFwdSm90INS1_25CollectiveMainloopFwdSm90ILi2EN4cute5tupleIJNS5_1CILi1EEES8_S8_EEENS6_IJNS7_ILi64EEESA_SA_EEELi512ENS_10bfloat16_tEfNS_4arch4Sm90ELb0ELb0ELb0ELb1ELb0ELb0ELb0ELb0ELb0ELb1ELb0ELb0EEENS1_21CollectiveEpilogueFwdINS6_IJSA_NS7_ILi512EEESA_EEES9_SC_SE_Li256ELb1ELb1ELb0ELb0EEENS1_36VarlenDynamicPersistentTileSchedulerILi64ELi64ELi256ELi128ELb0ELb1ELb1ELb0ELb1ELb1EEEEEEEEEvNT_6ParamsE,@function
        .size           _ZN7cutlass13device_kernelIN5flash11enable_sm90INS1_16FlashAttnFwdSm90INS1_25CollectiveMainloopFwdSm90ILi2EN4cute5tupleIJNS5_1CILi1EEES8_S8_EEENS6_IJNS7_ILi64EEESA_SA_EEELi512ENS_10bfloat16_tEfNS_4arch4Sm90ELb0ELb0ELb0ELb1ELb0ELb0ELb0ELb0ELb0ELb1ELb0ELb0EEENS1_21CollectiveEpilogueFwdINS6_IJSA_NS7_ILi512EEESA_EEES9_SC_SE_Li256ELb1ELb1ELb0ELb0EEENS1_36VarlenDynamicPersistentTileSchedulerILi64ELi64ELi256ELi128ELb0ELb1ELb1ELb0ELb1ELb1EEEEEEEEEvNT_6ParamsE,(.L_x_5869 - _ZN7cutlass13device_kernelIN5flash11enable_sm90INS1_16FlashAttnFwdSm90INS1_25CollectiveMainloopFwdSm90ILi2EN4cute5tupleIJNS5_1CILi1EEES8_S8_EEENS6_IJNS7_ILi64EEESA_SA_EEELi512ENS_10bfloat16_tEfNS_4arch4Sm90ELb0ELb0ELb0ELb1ELb0ELb0ELb0ELb0ELb0ELb1ELb0ELb0EEENS1_21CollectiveEpilogueFwdINS6_IJSA_NS7_ILi512EEESA_EEES9_SC_SE_Li256ELb1ELb1ELb0ELb0EEENS1_36VarlenDynamicPersistentTileSchedulerILi64ELi64ELi256ELi128ELb0ELb1ELb1ELb0ELb1ELb1EEEEEEEEEvNT_6ParamsE)
        .other          _ZN7cutlass13device_kernelIN5flash11enable_sm90INS1_16FlashAttnFwdSm90INS1_25CollectiveMainloopFwdSm90ILi2EN4cute5tupleIJNS5_1CILi1EEES8_S8_EEENS6_IJNS7_ILi64EEESA_SA_EEELi512ENS_10bfloat16_tEfNS_4arch4Sm90ELb0ELb0ELb0ELb1ELb0ELb0ELb0ELb0ELb0ELb1ELb0ELb0EEENS1_21CollectiveEpilogueFwdINS6_IJSA_NS7_ILi512EEESA_EEES9_SC_SE_Li256ELb1ELb1ELb0ELb0EEENS1_36VarlenDynamicPersistentTileSchedulerILi64ELi64ELi256ELi128ELb0ELb1ELb1ELb0ELb1ELb1EEEEEEEEEvNT_6ParamsE,@"STO_CUDA_ENTRY STV_DEFAULT"
_ZN7cutlass13device_kernelIN5flash11enable_sm90INS1_16FlashAttnFwdSm90INS1_25CollectiveMainloopFwdSm90ILi2EN4cute5tupleIJNS5_1CILi1EEES8_S8_EEENS6_IJNS7_ILi64EEESA_SA_EEELi512ENS_10bfloat16_tEfNS_4arch4Sm90ELb0ELb0ELb0ELb1ELb0ELb0ELb0ELb0ELb0ELb1ELb0ELb0EEENS1_21CollectiveEpilogueFwdINS6_IJSA_NS7_ILi512EEESA_EEES9_SC_SE_Li256ELb1ELb1ELb0ELb0EEENS1_36VarlenDynamicPersistentTileSchedulerILi64ELi64ELi256ELi128ELb0ELb1ELb1ELb0ELb1ELb1EEEEEEEEEvNT_6ParamsE:
        /* <DEDUP_REMOVED lines=18> */
.L_x_382:
[----:B------:R-:W-:Y:S05]  /*0120*/  BSYNC B0 ;  /* 0x0000000000007941 */ /* 0x000fea0003800000 */
.L_x_381:
        /* <DEDUP_REMOVED lines=37> */
.L_x_383:
        /* <DEDUP_REMOVED lines=22> */
.L_x_384:
        /* <DEDUP_REMOVED lines=18> */
.L_x_385:
        /* <DEDUP_REMOVED lines=22> */
.L_x_386:
        /* <DEDUP_REMOVED lines=22> */
.L_x_387:
[----:B------:R-:W-:Y:S01]  /*08c0*/  PLOP3.LUT P0, PT, PT, PT, UP0, 0x80, 0x0 ;  /* 0x000000000000781c */ /* 0x000fe20003f0f008 */
[----:B------:R-:W-:Y:S01]  /*08d0*/  UMOV UR36, 0x1 ;  /* 0x0000000100247882 */ /* 0x000fe20000000000 */
[----:B------:R-:W-:Y:S01]  /*08e0*/  NOP ;  /* 0x0000000000007918 */ /* 0x000fe20000000000 */
[----:B------:R-:W-:Y:S01]  /*08f0*/  USEL UR36, UR36, 0x2, !UP0 ;  /* 0x0000000224247887 */ /* 0x000fe2000c000000 */
[----:B------:R-:W-:Y:S01]  /*0900*/  ULDC.64 UR40, c[0x0][0x208] ;  /* 0x0000820000287ab9 */ /* 0x000fe20000000a00 */
[----:B012-4-:R-:W-:Y:S08]  /*0910*/  BAR.SYNC.DEFER_BLOCKING 0x0 ;  /* 0x0000000000007b1d */ /* 0x017ff00000010000 */
[----:B------:R-:W-:Y:S05]  /*0920*/  @!P0 BRA `(.L_x_388) ;  /* 0x0000009000708947 */ /* 0x000fea0003800000 */
.L_x_389:
[----:B------:R-:W-:-:S08]  /*0930*/  NOP ;  /* 0x0000000000007918 */ /* 0x000fd00000000000 */
[----:B------:R-:W0:Y:S02]  /*0940*/  USETMAXREG.TRY_ALLOC.CTAPOOL UP0, 0xf0 ;  /* 0x000000f0000079c8 */ /* 0x000e240008000600 */
[----:B0-----:R-:W-:-:S13]  /*0950*/  PLOP3.LUT P0, PT, PT, PT, UP0, 0x80, 0x0 ;  /* 0x000000000000781c */ /* 0x001fda0003f0f008 */
[----:B------:R-:W-:Y:S05]  /*0960*/  @!P0 BRA `(.L_x_389) ;  /* 0xfffffffc00f08947 */ /* 0x000fea000383ffff */
[----:B------:R-:W0:Y:S01]  /*0970*/  S2R R2, SR_TID.X ;  /* 0x0000000000027919 */ /* 0x000e220000002100 */
[----:B------:R-:W1:Y:S01]  /*0980*/  S2UR UR4, SR_CgaCtaId ;  /* 0x00000000000479c3 */ /* 0x000e620000008800 */
[----:B------:R-:W-:Y:S02]  /*0990*/  UMOV UR42, 0x400 ;  /* 0x00000400002a7882 */ /* 0x000fe40000000000 */
[----:B-1----:R-:W-:-:S03]  /*09a0*/  ULEA UR42, UR4, UR42, 0x18 ;  /* 0x0000002a042a7291 */ /* 0x002fc6000f8ec03f */
[----:B------:R-:W-:Y:S01]  /*09b0*/  ULDC UR4, c[0x0][0xc3c] ;  /* 0x00030f0000047ab9 */ /* 0x000fe20000000800 */
[----:B0-----:R-:W-:-:S04]  /*09c0*/  LOP3.LUT R0, R2, 0xffffff80, RZ, 0xc0, !PT ;  /* 0xffffff8002007812 */ /* 0x001fc800078ec0ff */
[----:B------:R-:W-:-:S13]  /*09d0*/  ISETP.NE.AND P0, PT, R0, 0x80, PT ;  /* 0x000000800000780c */ /* 0x000fda0003f05270 */
[----:B------:R-:W-:Y:S06]  /*09e0*/  @!P0 BAR.ARV 0x8, 0x100 ;  /* 0x0204000000008b1d */ /* 0x000fec0000002000 */
[----:B------:R-:W-:-:S13]  /*09f0*/  ISETP.GE.U32.AND P0, PT, R2, 0x100, PT ;  /* 0x000001000200780c */ /* 0x000fda0003f06070 */
[----:B------:R-:W-:Y:S08]  /*0a00*/  @P0 BAR.ARV 0xf, 0x100 ;  /* 0x03c4000000000b1d */ /* 0x000ff00000002000 */
[----:B------:R-:W-:Y:S06]  /*0a10*/  BAR.SYNC.DEFER_BLOCKING 0x5, 0x180 ;  /* 0x0146000000007b1d */ /* 0x000fec0000010000 */
[----:B------:R-:W0:Y:S02]  /*0a20*/  LDS.128 R16, [UR42+0x28cd0] ;  /* 0x028cd02aff107984 */ /* 0x000e240008000c00 */
[----:B------:R-:W-:Y:S06]  /*0a30*/  BAR.ARV 0x4, 0x180 ;  /* 0x0106000000007b1d */ /* 0x000fec0000002000 */
[----:B0-----:R-:W-:-:S13]  /*0a40*/  ISETP.GE.AND P0, PT, R19, UR4, PT ;  /* 0x0000000413007c0c */ /* 0x001fda000bf06270 */
[----:B------:R-:W-:Y:S05]  /*0a50*/  @P0 EXIT ;  /* 0x000000000000094d */ /* 0x000fea0003800000 */
[----:B------:R-:W-:Y:S01]  /*0a60*/  VIADD R197, R2, 0xffffff80 ;  /* 0xffffff8002c57836 */ /* 0x000fe20000000000 */
[----:B------:R-:W-:Y:S01]  /*0a70*/  R2UR UR5, R17 ;  /* 0x00000000110572ca */ /* 0x000fe200000e0000 */
[----:B------:R-:W-:Y:S01]  /*0a80*/  IMAD.MOV.U32 R23, RZ, RZ, 0x40 ;  /* 0x00000040ff177424 */ /* 0x000fe200078e00ff */
[----:B------:R-:W-:Y:S01]  /*0a90*/  R2UR UR6, R18 ;  /* 0x00000000120672ca */ /* 0x000fe200000e0000 */
        /* <DEDUP_REMOVED lines=8> */
[----:B------:R-:W-:Y:S02]  /*0b20*/  LEA.HI R7, R0, R197, RZ, 0x2 ;  /* 0x000000c500077211 */ /* 0x000fe400078f10ff */
[----:B------:R-:W-:Y:S02]  /*0b30*/  LEA.HI R4, R2, R3, RZ, 0x1 ;  /* 0x0000000302047211 */ /* 0x000fe400078f08ff */
[--C-:B------:R-:W-:Y:S02]  /*0b40*/  SHF.R.S32.HI R11, RZ, 0x5, R5.reuse ;  /* 0x00000005ff0b7819 */ /* 0x100fe40000011405 */
[----:B------:R-:W-:Y:S02]  /*0b50*/  LOP3.LUT R4, R4, 0x1ffffffe, RZ, 0xc0, !PT ;  /* 0x1ffffffe04047812 */ /* 0x000fe400078ec0ff */
[----:B------:R-:W-:-:S02]  /*0b60*/  SHF.R.S32.HI R6, RZ, 0x1f, R5 ;  /* 0x0000001fff067819 */ /* 0x000fc40000011405 */
[----:B------:R-:W-:Y:S01]  /*0b70*/  LOP3.LUT R8, R7, 0xfffffffc, RZ, 0xc0, !PT ;  /* 0xfffffffc07087812 */ /* 0x000fe200078ec0ff */
[----:B------:R-:W-:Y:S01]  /*0b80*/  IMAD.IADD R9, R3, 0x1, -R4 ;  /* 0x0000000103097824 */ /* 0x000fe200078e0a04 */
[----:B------:R-:W-:Y:S02]  /*0b90*/  LOP3.LUT R4, R2, 0xfffffff0, RZ, 0xc0, !PT ;  /* 0xfffffff002047812 */ /* 0x000fe400078ec0ff */
[----:B------:R-:W-:Y:S01]  /*0ba0*/  LEA.HI R3, R0, R197, RZ, 0x7 ;  /* 0x000000c500037211 */ /* 0x000fe200078f38ff */
[C---:B------:R-:W-:Y:S01]  /*0bb0*/  IMAD.IADD R10, R197.reuse, 0x1, -R8 ;  /* 0x00000001c50a7824 */ /* 0x040fe200078e0a08 */
[----:B------:R-:W-:Y:S01]  /*0bc0*/  LEA.HI R6, R6, R11, RZ, 0x2 ;  /* 0x0000000b06067211 */ /* 0x000fe200078f10ff */
[----:B------:R-:W-:Y:S01]  /*0bd0*/  IMAD.IADD R7, R197, 0x1, -R4 ;  /* 0x00000001c5077824 */ /* 0x000fe200078e0a04 */
[----:B------:R-:W-:Y:S01]  /*0be0*/  LOP3.LUT R2, R3, 0xffffff80, RZ, 0xc0, !PT ;  /* 0xffffff8003027812 */ /* 0x000fe200078ec0ff */
[----:B------:R-:W-:Y:S01]  /*0bf0*/  IMAD.SHL.U32 R9, R9, 0x8, RZ ;  /* 0x0000000809097824 */ /* 0x000fe200078e00ff */
[----:B------:R-:W-:-:S02]  /*0c00*/  SHF.R.S32.HI R192, RZ, 0x7, R3 ;  /* 0x00000007ffc07819 */ /* 0x000fc40000011403 */
[--C-:B------:R-:W-:Y:S01]  /*0c10*/  SHF.R.S32.HI R4, RZ, 0x1f, R7.reuse ;  /* 0x0000001fff047819 */ /* 0x100fe20000011407 */
[----:B------:R-:W-:Y:S01]  /*0c20*/  IMAD.IADD R2, R197, 0x1, -R2 ;  /* 0x00000001c5027824 */ /* 0x000fe200078e0a02 */
[----:B------:R-:W-:Y:S01]  /*0c30*/  LOP3.LUT R6, R6, 0x3ffffc, RZ, 0xc0, !PT ;  /* 0x003ffffc06067812 */ /* 0x000fe200078ec0ff */
[----:B------:R-:W-:Y:S01]  /*0c40*/  IMAD R15, R192, 0x100, R7 ;  /* 0x00000100c00f7824 */ /* 0x000fe200078e0207 */
[----:B------:R-:W-:Y:S02]  /*0c50*/  LEA.HI R12, R10, R10, RZ, 0x1 ;  /* 0x0000000a0a0c7211 */ /* 0x000fe400078f08ff */
[----:B------:R-:W-:Y:S01]  /*0c60*/  LEA.HI R8, R4, R7, RZ, 0x3 ;  /* 0x0000000704087211 */ /* 0x000fe200078f18ff */
[----:B------:R-:W-:Y:S01]  /*0c70*/  IMAD.IADD R4, R11, 0x1, -R6 ;  /* 0x000000010b047824 */ /* 0x000fe200078e0a06 */
[----:B------:R-:W-:Y:S02]  /*0c80*/  SHF.R.S32.HI R5, RZ, 0x1f, R2 ;  /* 0x0000001fff057819 */ /* 0x000fe40000011402 */
[----:B------:R-:W-:Y:S01]  /*0c90*/  LOP3.LUT R13, R12, 0x1ffffffe, RZ, 0xc0, !PT ;  /* 0x1ffffffe0c0d7812 */ /* 0x000fe200078ec0ff */
[----:B------:R-:W-:Y:S01]  /*0ca0*/  IMAD R196, R4, 0x10, R15 ;  /* 0x0000001004c47824 */ /* 0x000fe200078e020f */
[----:B------:R-:W-:-:S02]  /*0cb0*/  LEA.HI R4, R5, R2, RZ, 0x2 ;  /* 0x0000000205047211 */ /* 0x000fc400078f10ff */
[----:B------:R-:W-:Y:S01]  /*0cc0*/  LOP3.LUT R6, R8, 0xfffffff8, RZ, 0xc0, !PT ;  /* 0xfffffff808067812 */ /* 0x000fe200078ec0ff */
[----:B------:R-:W-:Y:S01]  /*0cd0*/  IMAD.IADD R195, R10, 0x1, -R13 ;  /* 0x000000010ac37824 */ /* 0x000fe200078e0a0d */
[----:B------:R-:W-:Y:S01]  /*0ce0*/  LOP3.LUT R13, R4, 0x7ffffffc, RZ, 0xc0, !PT ;  /* 0x7ffffffc040d7812 */ /* 0x000fe200078ec0ff */
[----:B------:R-:W-:Y:S01]  /*0cf0*/  IMAD.SHL.U32 R8, R8, 0x40, RZ ;  /* 0x0000004008087824 */ /* 0x000fe200078e00ff */
[----:B------:R-:W-:Y:S01]  /*0d00*/  LEA.HI R0, R0, R197, RZ, 0x3 ;  /* 0x000000c500007211 */ /* 0x000fe200078f18ff */
[----:B------:R-:W-:Y:S01]  /*0d10*/  IMAD.IADD R7, R7, 0x1, -R6 ;  /* 0x0000000107077824 */ /* 0x000fe200078e0a06 */
[----:B------:R-:W-:Y:S01]  /*0d20*/  LEA.HI R6, R5, R2, RZ, 0x5 ;  /* 0x0000000205067211 */ /* 0x000fe200078f28ff */
[----:B------:R-:W-:Y:S01]  /*0d30*/  IMAD.IADD R13, R2, 0x1, -R13 ;  /* 0x00000001020d7824 */ /* 0x000fe200078e0a0d */
[----:B------:R-:W-:Y:S01]  /*0d40*/  LOP3.LUT R8, R8, 0x7ffffe00, RZ, 0xc0, !PT ;  /* 0x7ffffe0008087812 */ /* 0x000fe200078ec0ff */
[----:B------:R-:W-:Y:S01]  /*0d50*/  IMAD.SHL.U32 R2, R7, 0x40, RZ ;  /* 0x0000004007027824 */ /* 0x000fe200078e00ff */
[--C-:B------:R-:W-:Y:S01]  /*0d60*/  SHF.R.S32.HI R5, RZ, 0x2, R4.reuse ;  /* 0x00000002ff057819 */ /* 0x100fe20000011404 */
[----:B------:R-:W-:Y:S01]  /*0d70*/  IMAD.U32 R196, R196, 0x40, R9 ;  /* 0x00000040c4c47824 */ /* 0x000fe200078e0009 */
[----:B------:R-:W-:Y:S01]  /*0d80*/  SHF.R.S32.HI R4, RZ, 0x1f, R4 ;  /* 0x0000001fff047819 */ /* 0x000fe20000011404 */
[----:B------:R-:W-:Y:S01]  /*0d90*/  IMAD R8, R11, 0x400, R8 ;  /* 0x000004000b087824 */ /* 0x000fe200078e0208 */
[----:B------:R-:W-:Y:S01]  /*0da0*/  LOP3.LUT R2, R2, 0x1c0, RZ, 0xc0, !PT ;  /* 0x000001c002027812 */ /* 0x000fe200078ec0ff */
[----:B------:R-:W-:Y:S01]  /*0db0*/  IMAD.SHL.U32 R17, R13, 0x2, RZ ;  /* 0x000000020d117824 */ /* 0x000fe200078e00ff */
[----:B------:R-:W-:-:S02]  /*0dc0*/  LOP3.LUT R190, R0, 0xfffffff8, RZ, 0xc0, !PT ;  /* 0xfffffff800be7812 */ /* 0x000fc400078ec0ff */
[----:B------:R-:W-:Y:S02]  /*0dd0*/  LOP3.LUT R9, R2, 0x8, R9, 0xf8, !PT ;  /* 0x0000000802097812 */ /* 0x000fe400078ef809 */
[----:B------:R-:W-:Y:S01]  /*0de0*/  SHF.R.U32.HI R2, RZ, 0x3, R2 ;  /* 0x00000003ff027819 */ /* 0x000fe20000011602 */
[----:B------:R-:W-:Y:S01]  /*0df0*/  IMAD.IADD R190, R197, 0x1, -R190 ;  /* 0x00000001c5be7824 */ /* 0x000fe200078e0abe */
[----:B------:R-:W-:Y:S02]  /*0e00*/  LEA.HI R4, R4, R5, RZ, 0x3 ;  /* 0x0000000504047211 */ /* 0x000fe400078f18ff */
[----:B------:R-:W-:Y:S01]  /*0e10*/  LOP3.LUT R9, R9, R2, RZ, 0x3c, !PT ;  /* 0x0000000209097212 */ /* 0x000fe200078e3cff */
[----:B------:R-:W-:Y:S01]  /*0e20*/  IMAD.SHL.U32 R2, R190, 0x8, RZ ;  /* 0x00000008be027824 */ /* 0x000fe200078e00ff */
[----:B------:R-:W-:Y:S01]  /*0e30*/  R2P PR, R7, 0x6 ;  /* 0x0000000607007804 */ /* 0x000fe20000000000 */
[----:B------:R-:W-:Y:S01]  /*0e40*/  IMAD.MOV.U32 R7, RZ, RZ, R19 ;  /* 0x000000ffff077224 */ /* 0x000fe200078e0013 */
[----:B------:R-:W-:Y:S01]  /*0e50*/  LOP3.LUT R4, R4, 0xfffffff8, RZ, 0xc0, !PT ;  /* 0xfffffff804047812 */ /* 0x000fe200078ec0ff */
[----:B------:R-:W-:Y:S01]  /*0e60*/  IMAD.IADD R8, R8, 0x1, R9 ;  /* 0x0000000108087824 */ /* 0x000fe200078e0209 */
[----:B------:R-:W-:Y:S01]  /*0e70*/  LEA.HI R3, R3, R192, RZ, 0x1 ;  /* 0x000000c003037211 */ /* 0x000fe200078f08ff */
[----:B------:R-:W-:Y:S01]  /*0e80*/  VIADD R189, R2, 0x40 ;  /* 0x0000004002bd7836 */ /* 0x000fe20000000000 */
[----:B------:R-:W-:Y:S01]  /*0e90*/  SHF.R.S32.HI R6, RZ, 0x5, R6 ;  /* 0x00000005ff067819 */ /* 0x000fe20000011406 */
[----:B------:R-:W-:Y:S01]  /*0ea0*/  IMAD.IADD R5, R5, 0x1, -R4 ;  /* 0x0000000105057824 */ /* 0x000fe200078e0a04 */
[----:B------:R-:W-:Y:S01]  /*0eb0*/  LEA R19, R8, UR42, 0x1 ;  /* 0x0000002a08137c11 */ /* 0x000fe2000f8e08ff */
[C---:B------:R-:W-:Y:S01]  /*0ec0*/  VIADD R188, R2.reuse, 0x80 ;  /* 0x0000008002bc7836 */ /* 0x040fe20000000000 */
[----:B------:R-:W-:Y:S01]  /*0ed0*/  LOP3.LUT R3, R3, 0xfffffe, RZ, 0xc0, !PT ;  /* 0x00fffffe03037812 */ /* 0x000fe200078ec0ff */
[C---:B------:R-:W-:Y:S01]  /*0ee0*/  VIADD R187, R2.reuse, 0xc0 ;  /* 0x000000c002bb7836 */ /* 0x040fe20000000000 */
[----:B------:R-:W-:Y:S01]  /*0ef0*/  SEL R23, R23, 0xffffffc0, !P2 ;  /* 0xffffffc017177807 */ /* 0x000fe20005000000 */
[C---:B------:R-:W-:Y:S01]  /*0f00*/  VIADD R184, R19.reuse, 0x26800 ;  /* 0x0002680013b87836 */ /* 0x040fe20000000000 */
[----:B------:R-:W-:Y:S01]  /*0f10*/  SHF.R.S32.HI R191, RZ, 0x3, R0 ;  /* 0x00000003ffbf7819 */ /* 0x000fe20000011400 */
[C---:B------:R-:W-:Y:S01]  /*0f20*/  VIADD R186, R2.reuse, 0x100 ;  /* 0x0000010002ba7836 */ /* 0x040fe20000000000 */
[----:B------:R-:W-:Y:S01]  /*0f30*/  SHF.R.S32.HI R204, RZ, 0x1f, R189 ;  /* 0x0000001fffcc7819 */ /* 0x000fe200000114bd */
[C---:B------:R-:W-:Y:S01]  /*0f40*/  VIADD R185, R2.reuse, 0x140 ;  /* 0x0000014002b97836 */ /* 0x040fe20000000000 */
[----:B------:R-:W-:Y:S01]  /*0f50*/  SHF.R.S32.HI R203, RZ, 0x1f, R188 ;  /* 0x0000001fffcb7819 */ /* 0x000fe200000114bc */
[C---:B------:R-:W-:Y:S01]  /*0f60*/  VIADD R194, R2.reuse, 0x180 ;  /* 0x0000018002c27836 */ /* 0x040fe20000000000 */
[----:B------:R-:W-:Y:S01]  /*0f70*/  SHF.R.S32.HI R202, RZ, 0x1f, R187 ;  /* 0x0000001fffca7819 */ /* 0x000fe200000114bb */
[----:B------:R-:W-:Y:S01]  /*0f80*/  VIADD R193, R2, 0x1c0 ;  /* 0x000001c002c17836 */ /* 0x000fe20000000000 */
[----:B------:R-:W-:Y:S01]  /*0f90*/  SHF.R.S32.HI R201, RZ, 0x1f, R186 ;  /* 0x0000001fffc97819 */ /* 0x000fe200000114ba */
[----:B------:R-:W-:Y:S01]  /*0fa0*/  VIADD R22, R19, 0x26820 ;  /* 0x0002682013167836 */ /* 0x000fe20000000000 */
[----:B------:R-:W-:Y:S01]  /*0fb0*/  SHF.R.S32.HI R200, RZ, 0x1f, R185 ;  /* 0x0000001fffc87819 */ /* 0x000fe200000114b9 */
[----:B------:R-:W-:Y:S01]  /*0fc0*/  IMAD R16, R6, 0x10, R5 ;  /* 0x0000001006107824 */ /* 0x000fe200078e0205 */
[----:B------:R-:W-:Y:S01]  /*0fd0*/  SHF.R.S32.HI R199, RZ, 0x1f, R194 ;  /* 0x0000001fffc77819 */ /* 0x000fe200000114c2 */
[----:B------:R-:W-:Y:S01]  /*0fe0*/  IMAD.IADD R3, R192, 0x1, -R3 ;  /* 0x00000001c0037824 */ /* 0x000fe200078e0a03 */
[----:B------:R-:W-:Y:S01]  /*0ff0*/  SHF.R.S32.HI R198, RZ, 0x1f, R193 ;  /* 0x0000001fffc67819 */ /* 0x000fe200000114c1 */
[----:B------:R-:W-:-:S02]  /*1000*/  @P1 VIADD R22, R184, 0xffffffe0 ;  /* 0xffffffe0b8161836 */ /* 0x000fc40000000000 */
[----:B------:R-:W-:Y:S02]  /*1010*/  IMAD.IADD R184, R184, 0x1, R23 ;  /* 0x00000001b8b87824 */ /* 0x000fe400078e0217 */
[----:B------:R-:W-:Y:S02]  /*1020*/  IMAD.SHL.U32 R18, R3, 0x100, RZ ;  /* 0x0000010003127824 */ /* 0x000fe400078e00ff */
[----:B------:R-:W-:Y:S02]  /*1030*/  IMAD R195, R195, 0x8, R16 ;  /* 0x00000008c3c37824 */ /* 0x000fe400078e0210 */
[----:B------:R-:W-:-:S07]  /*1040*/  IMAD.IADD R23, R23, 0x1, R22 ;  /* 0x0000000117177824 */ /* 0x000fce00078e0216 */
.L_x_433:
[----:B0-2-4-:R-:W0:Y:S01]  /*1050*/  LDC.64 R4, c[0x0][0xc88] ;  /* 0x00032200ff047b82 */ /* 0x015e220000000a00 */
[----:B------:R-:W-:Y:S01]  /*1060*/  ULDC.64 UR8, c[0x0][0xa28] ;  /* 0x00028a0000087ab9 */ /* 0x000fe20000000a00 */
[----:B------:R-:W-:Y:S01]  /*1070*/  ULDC.64 UR10, c[0x0][0x418] ;  /* 0x00010600000a7ab9 */ /* 0x000fe20000000a00 */
[----:B------:R-:W-:Y:S01]  /*1080*/  IMAD.MOV.U32 R3, RZ, RZ, RZ ;  /* 0x000000ffff037224 */ /* 0x000fe200078e00ff */
[----:B------:R-:W-:Y:S01]  /*1090*/  ULDC UR4, c[0x0][0x424] ;  /* 0x0001090000047ab9 */ /* 0x000fe20000000800 */
[----:B------:R-:W-:Y:S01]  /*10a0*/  ULDC UR7, c[0x0][0x2f0] ;  /* 0x0000bc0000077ab9 */ /* 0x000fe20000000800 */
[----:B0-----:R-:W-:-:S06]  /*10b0*/  IMAD.WIDE R4, R7, 0x4, R4 ;  /* 0x0000000407047825 */ /* 0x001fcc00078e0204 */
[----:B------:R-:W2:Y:S01]  /*10c0*/  LDG.E R4, desc[UR40][R4.64] ;  /* 0x0000002804047981 */ /* 0x000ea2000c1e1900 */
[----:B------:R-:W-:-:S04]  /*10d0*/  UISETP.NE.U32.AND UP0, UPT, UR8, URZ, UPT ;  /* 0x0000003f0800728c */ /* 0x000fc8000bf05070 */
[----:B------:R-:W-:-:S06]  /*10e0*/  UISETP.NE.AND.EX UP0, UPT, UR9, URZ, UPT, UP0 ;  /* 0x0000003f0900728c */ /* 0x000fcc000bf05300 */
[----:B------:R-:W-:Y:S02]  /*10f0*/  PLOP3.LUT P0, PT, PT, PT, UP0, 0x80, 0x0 ;  /* 0x000000000000781c */ /* 0x000fe40003f0f008 */
[----:B--2---:R-:W-:-:S13]  /*1100*/  R2UR UR43, R4 ;  /* 0x00000000042b72ca */ /* 0x004fda00000e0000 */
[----:B------:R-:W-:Y:S02]  /*1110*/  USHF.R.S32.HI UR44, URZ, 0x1f, UR43 ;  /* 0x0000001f3f2c7899 */ /* 0x000fe4000801142b */
[----:B------:R-:W-:-:S04]  /*1120*/  @UP0 ULEA UR8, UP1, UR43, UR8, 0x2 ;  /* 0x000000082b080291 */ /* 0x000fc8000f82103f */
[----:B------:R-:W-:Y:S02]  /*1130*/  @UP0 ULEA.HI.X UR9, UR43, UR9, UR44, 0x2, UP1 ;  /* 0x000000092b090291 */ /* 0x000fe400088f142c */
[----:B------:R-:W-:-:S04]  /*1140*/  IMAD.U32 R6, RZ, RZ, UR8 ;  /* 0x00000008ff067e24 */ /* 0x000fc8000f8e00ff */
[----:B------:R-:W-:Y:S01]  /*1150*/  IMAD.U32 R7, RZ, RZ, UR9 ;  /* 0x00000009ff077e24 */ /* 0x000fe2000f8e00ff */
[----:B------:R-:W-:Y:S02]  /*1160*/  ULDC.64 UR8, c[0x0][0xa20] ;  /* 0x0002880000087ab9 */ /* 0x000fe40000000a00 */
[----:B------:R-:W-:Y:S02]  /*1170*/  UISETP.NE.U32.AND UP0, UPT, UR8, URZ, UPT ;  /* 0x0000003f0800728c */ /* 0x000fe4000bf05070 */
[----:B------:R-:W-:Y:S01]  /*1180*/  UISETP.NE.U32.AND UP1, UPT, UR10, URZ, UPT ;  /* 0x0000003f0a00728c */ /* 0x000fe2000bf25070 */
[----:B------:R0:W5:Y:S01]  /*1190*/  @P0 LDG.E R3, desc[UR40][R6.64] ;  /* 0x0000002806030981 */ /* 0x000162000c1e1900 */
[----:B------:R-:W-:Y:S02]  /*11a0*/  UISETP.NE.AND.EX UP0, UPT, UR9, URZ, UPT, UP0 ;  /* 0x0000003f0900728c */ /* 0x000fe4000bf05300 */
[----:B------:R-:W-:-:S04]  /*11b0*/  UISETP.NE.AND.EX UP1, UPT, UR11, URZ, UPT, UP1 ;  /* 0x0000003f0b00728c */ /* 0x000fc8000bf25310 */
[----:B------:R-:W-:Y:S01]  /*11c0*/  USEL UR4, UR4, 0x1, UP1 ;  /* 0x0000000104047887 */ /* 0x000fe20008800000 */
[----:B------:R-:W-:-:S03]  /*11d0*/  PLOP3.LUT P0, PT, PT, PT, UP0, 0x80, 0x0 ;  /* 0x000000000000781c */ /* 0x000fc60003f0f008 */
[----:B------:R-:W-:Y:S02]  /*11e0*/  UIMAD UR4, UR4, UR7, URZ ;  /* 0x00000007040472a4 */ /* 0x000fe4000f8e023f */
[----:B------:R-:W-:-:S04]  /*11f0*/  @UP0 ULEA UR8, UP1, UR43, UR8, 0x2 ;  /* 0x000000082b080291 */ /* 0x000fc8000f82103f */
[----:B------:R-:W-:Y:S01]  /*1200*/  @UP0 ULEA.HI.X UR9, UR43, UR9, UR44, 0x2, UP1 ;  /* 0x000000092b090291 */ /* 0x000fe200088f142c */
[----:B------:R-:W-:Y:S02]  /*1210*/  IMAD.U32 R152, RZ, RZ, UR4 ;  /* 0x00000004ff987e24 */ /* 0x000fe4000f8e00ff */
[----:B------:R-:W-:-:S03]  /*1220*/  IMAD.U32 R4, RZ, RZ, UR8 ;  /* 0x00000008ff047e24 */ /* 0x000fc6000f8e00ff */
[----:B------:R-:W-:-:S05]  /*1230*/  IMAD.U32 R5, RZ, RZ, UR9 ;  /* 0x00000009ff057e24 */ /* 0x000fca000f8e00ff */
[----:B------:R0:W5:Y:S01]  /*1240*/  @P0 LDG.E R152, desc[UR40][R4.64] ;  /* 0x0000002804980981 */ /* 0x000162000c1e1900 */
[----:B------:R-:W-:Y:S01]  /*1250*/  UMOV UR45, UR5 ;  /* 0x00000005002d7c82 */ /* 0x000fe20008000000 */
[----:B------:R-:W-:Y:S01]  /*1260*/  UMOV UR46, UR6 ;  /* 0x00000006002e7c82 */ /* 0x000fe20008000000 */
[----:B-1-3--:R-:W-:Y:S05]  /*1270*/  @P0 BRA `(.L_x_390) ;  /* 0x00000000002c0947 */ /* 0x00afea0003800000 */
[----:B------:R-:W-:Y:S02]  /*1280*/  ULDC.64 UR4, c[0x0][0xa08] ;  /* 0x0002820000047ab9 */ /* 0x000fe40000000a00 */
[----:B------:R-:W-:-:S04]  /*1290*/  ISETP.NE.U32.AND P0, PT, RZ, UR4, PT ;  /* 0x00000004ff007c0c */ /* 0x000fc8000bf05070 */
[----:B------:R-:W-:-:S13]  /*12a0*/  ISETP.NE.AND.EX P0, PT, RZ, UR5, PT, P0 ;  /* 0x00000005ff007c0c */ /* 0x000fda000bf05300 */
[----:B------:R-:W-:Y:S05]  /*12b0*/  @!P0 BRA `(.L_x_390) ;  /* 0x00000000001c8947 */ /* 0x000fea0003800000 */
[----:B------:R-:W-:Y:S02]  /*12c0*/  ULDC.64 UR4, c[0x0][0xa08] ;  /* 0x0002820000047ab9 */ /* 0x000fe40000000a00 */
[----:B------:R-:W-:-:S06]  /*12d0*/  UIMAD.WIDE UR4, UR43, 0x4, UR4 ;  /* 0x000000042b0478a5 */ /* 0x000fcc000f8e0204 */
[----:B0-----:R-:W-:Y:S02]  /*12e0*/  IMAD.U32 R4, RZ, RZ, UR4 ;  /* 0x00000004ff047e24 */ /* 0x001fe4000f8e00ff */
[----:B------:R-:W-:-:S05]  /*12f0*/  IMAD.U32 R5, RZ, RZ, UR5 ;  /* 0x00000005ff057e24 */ /* 0x000fca000f8e00ff */
[----:B-----5:R-:W2:Y:S04]  /*1300*/  LDG.E R152, desc[UR40][R4.64] ;  /* 0x0000002804987981 */ /* 0x020ea8000c1e1900 */
[----:B------:R-:W2:Y:S02]  /*1310*/  LDG.E R7, desc[UR40][R4.64+0x4] ;  /* 0x0000042804077981 */ /* 0x000ea4000c1e1900 */
[----:B--2---:R-:W-:-:S07]  /*1320*/  IMAD.IADD R152, R7, 0x1, -R152 ;  /* 0x0000000107987824 */ /* 0x004fce00078e0a98 */
.L_x_390:
[----:B------:R-:W-:Y:S01]  /*1330*/  UISETP.NE.AND UP0, UPT, UR48, 0x1, UPT ;  /* 0x000000013000788c */ /* 0x000fe2000bf05270 */
[----:B-----5:R-:W-:Y:S01]  /*1340*/  IMAD.IADD R152, R152, 0x1, -R3 ;  /* 0x0000000198987824 */ /* 0x020fe200078e0a03 */
[----:B------:R-:W-:Y:S01]  /*1350*/  CS2R R20, SRZ ;  /* 0x0000000000147805 */ /* 0x000fe2000001ff00 */
[----:B------:R-:W-:Y:S01]  /*1360*/  IMAD.MOV.U32 R0, RZ, RZ, RZ ;  /* 0x000000ffff007224 */ /* 0x000fe200078e00ff */
[----:B------:R-:W-:Y:S01]  /*1370*/  CS2R R150, SRZ ;  /* 0x0000000000967805 */ /* 0x000fe2000001ff00 */
[----:B------:R-:W-:Y:S01]  /*1380*/  VIADD R3, R152, 0x3f ;  /* 0x0000003f98037836 */ /* 0x000fe20000000000 */
[----:B------:R-:W-:Y:S02]  /*1390*/  PLOP3.LUT P0, PT, PT, PT, UP0, 0x80, 0x0 ;  /* 0x000000000000781c */ /* 0x000fe40003f0f008 */
[----:B------:R-:W-:Y:S02]  /*13a0*/  CS2R R148, SRZ ;  /* 0x0000000000947805 */ /* 0x000fe4000001ff00 */
[----:B------:R-:W-:-:S02]  /*13b0*/  CS2R R146, SRZ ;  /* 0x0000000000927805 */ /* 0x000fc4000001ff00 */
[----:B------:R-:W-:Y:S02]  /*13c0*/  CS2R R144, SRZ ;  /* 0x0000000000907805 */ /* 0x000fe4000001ff00 */
[----:B0-----:R-:W-:Y:S02]  /*13d0*/  SHF.R.S32.HI R4, RZ, 0x1f, R3 ;  /* 0x0000001fff047819 */ /* 0x001fe40000011403 */
[----:B------:R-:W-:Y:S02]  /*13e0*/  CS2R R142, SRZ ;  /* 0x00000000008e7805 */ /* 0x000fe4000001ff00 */
[----:B------:R-:W-:Y:S02]  /*13f0*/  CS2R R140, SRZ ;  /* 0x00000000008c7805 */ /* 0x000fe4000001ff00 */
[----:B------:R-:W-:Y:S02]  /*1400*/  CS2R R138, SRZ ;  /* 0x00000000008a7805 */ /* 0x000fe4000001ff00 */
[----:B------:R-:W-:-:S02]  /*1410*/  LEA.HI R4, R4, R3, RZ, 0x6 ;  /* 0x0000000304047211 */ /* 0x000fc400078f30ff */
[----:B------:R-:W-:Y:S02]  /*1420*/  CS2R R136, SRZ ;  /* 0x0000000000887805 */ /* 0x000fe4000001ff00 */
[----:B------:R-:W-:Y:S02]  /*1430*/  CS2R R134, SRZ ;  /* 0x0000000000867805 */ /* 0x000fe4000001ff00 */
[----:B------:R-:W-:Y:S02]  /*1440*/  CS2R R132, SRZ ;  /* 0x0000000000847805 */ /* 0x000fe4000001ff00 */
[----:B------:R-:W-:Y:S02]  /*1450*/  CS2R R130, SRZ ;  /* 0x0000000000827805 */ /* 0x000fe4000001ff00 */
[----:B------:R-:W-:Y:S02]  /*1460*/  CS2R R128, SRZ ;  /* 0x0000000000807805 */ /* 0x000fe4000001ff00 */
[----:B------:R-:W-:-:S02]  /*1470*/  CS2R R170, SRZ ;  /* 0x0000000000aa7805 */ /* 0x000fc4000001ff00 */
        /* <DEDUP_REMOVED lines=13> */
[----:B------:R-:W-:Y:S01]  /*1550*/  CS2R R104, SRZ ;  /* 0x0000000000687805 */ /* 0x000fe2000001ff00 */
[----:B------:R-:W-:Y:S01]  /*1560*/  IMAD.MOV.U32 R153, RZ, RZ, RZ ;  /* 0x000000ffff997224 */ /* 0x000fe200078e00ff */
        /* <DEDUP_REMOVED lines=36> */
[----:B------:R-:W-:Y:S01]  /*17b0*/  SHF.R.S32.HI R174, RZ, 0x6, R4 ;  /* 0x00000006ffae7819 */ /* 0x000fe20000011404 */
[----:B------:R-:W-:Y:S06]  /*17c0*/  @!P0 BRA `(.L_x_391) ;  /* 0x0000001800508947 */ /* 0x000fec0003800000 */
[----:B------:R-:W-:Y:S02]  /*17d0*/  ISETP.GE.AND P1, PT, R152, 0x1, PT ;  /* 0x000000019800780c */ /* 0x000fe40003f26270 */
[----:B------:R-:W-:-:S11]  /*17e0*/  PLOP3.LUT P0, PT, PT, PT, PT, 0x80, 0x0 ;  /* 0x000000000000781c */ /* 0x000fd60003f0f070 */
[----:B------:R-:W-:Y:S05]  /*17f0*/  @!P1 BRA `(.L_x_392) ;  /* 0x0000005000bc9947 */ /* 0x000fea0003800000 */
        /* <DEDUP_REMOVED lines=14> */
.L_x_393:
[----:B------:R-:W-:Y:S01]  /*18e0*/  ULEA UR16, UR39, UR42, 0x3 ;  /* 0x0000002a27107291 */ /* 0x000fe2000f8e183f */
[----:B------:R-:W-:-:S05]  /*18f0*/  IMAD.U32 R0, RZ, RZ, UR38 ;  /* 0x00000026ff007e24 */ /* 0x000fca000f8e00ff */
[----:B------:R-:W-:-:S04]  /*1900*/  SHF.L.U32 R0, R0, 0x1f, RZ ;  /* 0x0000001f00007819 */ /* 0x000fc800000006ff */
[----:B------:R-:W0:Y:S02]  /*1910*/  SYNCS.PHASECHK.TRANS64.TRYWAIT P0, [UR16+0x28c50], R0 ;  /* 0x028c5000ff0075a7 */ /* 0x000e240008000150 */
[----:B0-----:R-:W-:Y:S05]  /*1920*/  @!P0 BRA `(.L_x_394) ;  /* 0x000000ec00a08947 */ /* 0x001fea0003800000 */
.L_x_574:
        /* <DEDUP_REMOVED lines=18> */
[----:B------:R-:W-:-:S06]  /*1a50*/  WARPGROUP.ARRIVE ;  /* 0x00000000000079c5 */ /* 0x000fcc0000000000 */
        /* <DEDUP_REMOVED lines=25> */
[----:B------:R-:W-:-:S13]  /*1bf0*/  ISETP.GE.AND P0, PT, R152, 0x41, PT ;  /* 0x000000419800780c */ /* 0x000fda0003f06270 */
[----:B0-----:R-:W-:Y:S05]  /*1c00*/  @!P0 BRA `(.L_x_395) ;  /* 0x0000000c00008947 */ /* 0x001fea0003800000 */
[----:B------:R-:W-:-:S07]  /*1c10*/  VIADD R174, R174, 0xfffffffe ;  /* 0xfffffffeaeae7836 */ /* 0x000fce0000000000 */
.L_x_400:
[----:B------:R-:W-:Y:S01]  /*1c20*/  BAR.SYNC.DEFER_BLOCKING 0xe, 0x100 ;  /* 0x0384000000007b1d */ /* 0x000fe20000010000 */
[----:B------:R-:W-:Y:S01]  /*1c30*/  IMAD.U32 R3, RZ, RZ, UR39 ;  /* 0x00000027ff037e24 */ /* 0x000fe2000f8e00ff */
[----:B------:R-:W-:Y:S01]  /*1c40*/  UISETP.NE.AND UP1, UPT, UR47, 0x3, UPT ;  /* 0x000000032f00788c */ /* 0x000fe2000bf25270 */
[C---:B------:R-:W-:Y:S01]  /*1c50*/  ISETP.GT.AND P1, PT, R174.reuse, RZ, PT ;  /* 0x000000ffae00720c */ /* 0x040fe20003f24270 */
[----:B------:R-:W-:Y:S01]  /*1c60*/  UIADD3 UR39, UR39, 0x1, URZ ;  /* 0x0000000127277890 */ /* 0x000fe2000fffe03f */
[----:B0-----:R-:W-:Y:S02]  /*1c70*/  IMAD R0, R3, 0x40, R16 ;  /* 0x0000004003007824 */ /* 0x001fe400078e0210 */
        /* <DEDUP_REMOVED lines=139> */
.L_x_396:
[----:B------:R-:W-:Y:S01]  /*2530*/  ULEA UR6, UR39, UR42, 0x3 ;  /* 0x0000002a27067291 */ /* 0x000fe2000f8e183f */
[----:B------:R-:W-:-:S05]  /*2540*/  IMAD.U32 R0, RZ, RZ, UR38 ;  /* 0x00000026ff007e24 */ /* 0x000fca000f8e00ff */
[----:B------:R-:W-:-:S04]  /*2550*/  SHF.L.U32 R0, R0, 0x1f, RZ ;  /* 0x0000001f00007819 */ /* 0x000fc800000006ff */
[----:B------:R0:W1:Y:S01]  /*2560*/  SYNCS.PHASECHK.TRANS64.TRYWAIT P0, [UR6+0x28c50], R0 ;  /* 0x028c5000ff0075a7 */ /* 0x0000620008000146 */
[----:B------:R-:W-:Y:S05]  /*2570*/  @!P2 BRA `(.L_x_397) ;  /* 0x000000000004a947 */ /* 0x000fea0003800000 */
[----:B------:R-:W-:Y:S01]  /*2580*/  BPT.TRAP 0x1 ;  /* 0x000000040000795c */ /* 0x000fe20000300000 */
.L_x_397:
[----:B-1----:R-:W-:Y:S05]  /*2590*/  @P0 BRA `(.L_x_398) ;  /* 0x0000000000080947 */ /* 0x002fea0003800000 */
[----:B------:R-:W1:Y:S02]  /*25a0*/  SYNCS.PHASECHK.TRANS64.TRYWAIT P0, [UR6+0x28c50], R0 ;  /* 0x028c5000ff0075a7 */ /* 0x000e640008000146 */
[----:B-1----:R-:W-:Y:S05]  /*25b0*/  @!P0 BRA `(.L_x_399) ;  /* 0x000000e000948947 */ /* 0x002fea0003800000 */
.L_x_398:
        /* <DEDUP_REMOVED lines=37> */
.L_x_395:
[----:B------:R-:W-:Y:S01]  /*2810*/  BAR.SYNC.DEFER_BLOCKING 0xe, 0x100 ;  /* 0x0384000000007b1d */ /* 0x000fe20000010000 */
[----:B------:R-:W-:Y:S01]  /*2820*/  IMAD.U32 R3, RZ, RZ, UR39 ;  /* 0x00000027ff037e24 */ /* 0x000fe2000f8e00ff */
[----:B------:R-:W-:Y:S01]  /*2830*/  UIADD3 UR39, UR39, 0x1, URZ ;  /* 0x0000000127277890 */ /* 0x000fe2000fffe03f */
[----:B------:R-:W-:Y:S01]  /*2840*/  PLOP3.LUT P0, PT, PT, PT, PT, 0x8, 0x0 ;  /* 0x000000000000781c */ /* 0x000fe20003f0e170 */
[----:B------:R-:W-:Y:S02]  /*2850*/  IMAD.MOV.U32 R20, RZ, RZ, RZ ;  /* 0x000000ffff147224 */ /* 0x000fe400078e00ff */
[----:B0-----:R-:W-:Y:S01]  /*2860*/  IMAD R0, R3, 0x40, R16 ;  /* 0x0000004003007824 */ /* 0x001fe200078e0210 */
[----:B------:R-:W-:-:S04]  /*2870*/  UISETP.NE.AND UP0, UPT, UR39, 0x2, UPT ;  /* 0x000000022700788c */ /* 0x000fc8000bf05270 */
[----:B------:R-:W-:Y:S01]  /*2880*/  LEA R3, R0, UR42, 0x2 ;  /* 0x0000002a00037c11 */ /* 0x000fe2000f8e10ff */
        /* <DEDUP_REMOVED lines=136> */
.L_x_391:
[----:B------:R-:W-:Y:S02]  /*3110*/  ISETP.GE.AND P1, PT, R152, 0x1, PT ;  /* 0x000000019800780c */ /* 0x000fe40003f26270 */
[----:B------:R-:W-:-:S11]  /*3120*/  PLOP3.LUT P0, PT, PT, PT, PT, 0x80, 0x0 ;  /* 0x000000000000781c */ /* 0x000fd60003f0f070 */
[----:B------:R-:W-:Y:S05]  /*3130*/  @!P1 BRA `(.L_x_392) ;  /* 0x00000038006c9947 */ /* 0x000fea0003800000 */
        /* <DEDUP_REMOVED lines=29> */
.L_x_401:
        /* <DEDUP_REMOVED lines=9> */
.L_x_575:
[----:B------:R-:W-:Y:S05]  /*33a0*/  @!P0 BRA `(.L_x_403) ;  /* 0x0000000000048947 */ /* 0x000fea0003800000 */
[----:B------:R-:W-:Y:S01]  /*33b0*/  BPT.TRAP 0x1 ;  /* 0x000000040000795c */ /* 0x000fe20000300000 */
.L_x_403:
[----:B------:R-:W-:Y:S02]  /*33c0*/  IMAD.U32 R7, RZ, RZ, UR39 ;  /* 0x00000027ff077e24 */ /* 0x000fe4000f8e00ff */
[----:B------:R-:W-:-:S03]  /*33d0*/  IMAD.U32 R8, RZ, RZ, UR38 ;  /* 0x00000026ff087e24 */ /* 0x000fc6000f8e00ff */
[----:B------:R-:W-:Y:S02]  /*33e0*/  LEA R7, R7, UR42, 0x3 ;  /* 0x0000002a07077c11 */ /* 0x000fe4000f8e18ff */
[----:B------:R-:W-:-:S04]  /*33f0*/  SHF.L.U32 R8, R8, 0x1f, RZ ;  /* 0x0000001f08087819 */ /* 0x000fc800000006ff */
[----:B------:R1:W2:Y:S01]  /*3400*/  SYNCS.PHASECHK.TRANS64.TRYWAIT P1, [R7+URZ+0x28c30], R8 ;  /* 0x028c3008070075a7 */ /* 0x0002a2000802017f */
[----:B------:R-:W-:Y:S05]  /*3410*/  @!P0 BRA `(.L_x_404) ;  /* 0x0000000000048947 */ /* 0x000fea0003800000 */
[----:B------:R-:W-:Y:S01]  /*3420*/  BPT.TRAP 0x1 ;  /* 0x000000040000795c */ /* 0x000fe20000300000 */
.L_x_404:
[----:B--2---:R-:W-:Y:S05]  /*3430*/  @P1 BRA `(.L_x_405) ;  /* 0x0000000000081947 */ /* 0x004fea0003800000 */
[----:B------:R-:W2:Y:S02]  /*3440*/  SYNCS.PHASECHK.TRANS64.TRYWAIT P1, [R7+URZ+0x28c30], R8 ;  /* 0x028c3008070075a7 */ /* 0x000ea4000802017f */
[----:B--2---:R-:W-:Y:S05]  /*3450*/  @!P1 BRA `(.L_x_406) ;  /* 0x000000d4001c9947 */ /* 0x004fea0003800000 */
.L_x_405:
[----:B0-----:R-:W0:Y:S01]  /*3460*/  S2R R0, SR_TID.X ;  /* 0x0000000000007919 */ /* 0x001e220000002100 */
[----:B------:R-:W-:-:S04]  /*3470*/  UIADD3 UR4, UR42, 0x22400, URZ ;  /* 0x000224002a047890 */ /* 0x000fc8000fffe03f */
[----:B------:R-:W-:-:S04]  /*3480*/  USHF.R.U32.HI UR4, URZ, 0x4, UR4 ;  /* 0x000000043f047899 */ /* 0x000fc80008011604 */
[----:B------:R-:W-:Y:S01]  /*3490*/  ULOP3.LUT UR4, UR4, 0x3fff, URZ, 0xc0, !UPT ;  /* 0x00003fff04047892 */ /* 0x000fe2000f8ec03f */
[----:B0-----:R-:W-:-:S05]  /*34a0*/  LOP3.LUT R3, R0, 0x7f, RZ, 0xc0, !PT ;  /* 0x0000007f00037812 */ /* 0x001fca00078ec0ff */
[----:B------:R-:W-:Y:S01]  /*34b0*/  IMAD.U32 R0, RZ, RZ, UR4 ;  /* 0x00000004ff007e24 */ /* 0x000fe2000f8e00ff */
[----:B------:R-:W-:Y:S05]  /*34c0*/  WARPSYNC.ALL ;  /* 0x0000000000007948 */ /* 0x000fea0003800000 */
[----:B------:R-:W-:Y:S02]  /*34d0*/  ISETP.NE.AND P1, PT, R3, RZ, PT ;  /* 0x000000ff0300720c */ /* 0x000fe40003f25270 */
[----:B------:R-:W-:-:S04]  /*34e0*/  LOP3.LUT R0, R0, 0x10000, RZ, 0xfc, !PT ;  /* 0x0001000000007812 */ /* 0x000fc800078efcff */
[----:B------:R-:W-:Y:S01]  /*34f0*/  R2UR UR12, R0 ;  /* 0x00000000000c72ca */ /* 0x000fe200000e0000 */
[----:B------:R-:W-:Y:S01]  /*3500*/  UIADD3 UR4, UR42, 0x20400, URZ ;  /* 0x000204002a047890 */ /* 0x000fe2000fffe03f */
[----:B------:R-:W-:Y:S01]  /*3510*/  WARPGROUP.ARRIVE ;  /* 0x00000000000079c5 */ /* 0x000fe20000000000 */
[----:B------:R-:W-:Y:S01]  /*3520*/  UMOV UR7, 0x40000040 ;  /* 0x4000004000077882 */ /* 0x000fe20000000000 */
[----:B------:R-:W-:Y:S01]  /*3530*/  UMOV UR5, 0x40000040 ;  /* 0x4000004000057882 */ /* 0x000fe20000000000 */
[----:B------:R-:W-:Y:S01]  /*3540*/  USHF.R.U32.HI UR4, URZ, 0x4, UR4 ;  /* 0x000000043f047899 */ /* 0x000fe20008011604 */
[----:B------:R-:W-:Y:S01]  /*3550*/  IMAD R4, R174, -0x40, R152 ;  /* 0xffffffc0ae047824 */ /* 0x000fe200078e0298 */
[----:B------:R-:W-:Y:S01]  /*3560*/  UMOV UR11, 0x40000040 ;  /* 0x40000040000b7882 */ /* 0x000fe20000000000 */
[----:B------:R-:W-:Y:S01]  /*3570*/  UMOV UR9, 0x40000040 ;  /* 0x4000004000097882 */ /* 0x000fe20000000000 */
[----:B------:R-:W-:Y:S01]  /*3580*/  ULOP3.LUT UR4, UR4, 0x3fff, URZ, 0xc0, !UPT ;  /* 0x00003fff04047892 */ /* 0x000fe2000f8ec03f */
[----:B------:R-:W-:Y:S01]  /*3590*/  UMOV UR15, 0x40000040 ;  /* 0x40000040000f7882 */ /* 0x000fe20000000000 */
[----:B------:R-:W-:-:S02]  /*35a0*/  IADD3 R4, -R17, 0x40, R4 ;  /* 0x0000004011047810 */ /* 0x000fc40007ffe104 */
[----:B------:R-:W-:Y:S02]  /*35b0*/  ULEA UR12, UR39, UR12, 0x9 ;  /* 0x0000000c270c7291 */ /* 0x000fe4000f8e483f */
[----:B------:R-:W-:Y:S01]  /*35c0*/  ULOP3.LUT UR13, UR4, 0x10000, URZ, 0xfc, !UPT ;  /* 0x00010000040d7892 */ /* 0x000fe2000f8efc3f */
[C---:B------:R-:W-:Y:S01]  /*35d0*/  ISETP.GT.AND P6, PT, R4.reuse, RZ, PT ;  /* 0x000000ff0400720c */ /* 0x040fe20003fc4270 */
[----:B------:R-:W-:Y:S01]  /*35e0*/  UIADD3 UR10, UR12, 0x4, URZ ;  /* 0x000000040c0a7890 */ /* 0x000fe2000fffe03f */
[C---:B------:R-:W-:Y:S01]  /*35f0*/  ISETP.GT.AND P2, PT, R4.reuse, 0x1, PT ;  /* 0x000000010400780c */ /* 0x040fe20003f44270 */
[----:B------:R-:W-:Y:S01]  /*3600*/  UIADD3 UR8, UR13, 0x4, URZ ;  /* 0x000000040d087890 */ /* 0x000fe2000fffe03f */
[C---:B------:R-:W-:Y:S01]  /*3610*/  ISETP.GT.AND P3, PT, R4.reuse, 0x8, PT ;  /* 0x000000080400780c */ /* 0x040fe20003f64270 */
[----:B------:R-:W-:Y:S01]  /*3620*/  UMOV UR6, UR12 ;  /* 0x0000000c00067c82 */ /* 0x000fe20008000000 */
[----:B------:R-:W-:Y:S01]  /*3630*/  UMOV UR4, UR13 ;  /* 0x0000000d00047c82 */ /* 0x000fe20008000000 */
[----:B------:R-:W-:Y:S01]  /*3640*/  UIADD3 UR14, UR12, 0x6, URZ ;  /* 0x000000060c0e7890 */ /* 0x000fe2000fffe03f */
[----:B------:R-:W-:Y:S01]  /*3650*/  HGMMA.64x64x16.F32.BF16 R24, gdesc[UR4], RZ, !UPT, gsb0 ;  /* 0x00e00000041879f0 */ /* 0x000fe2000c0018ff */
[----:B------:R-:W-:Y:S01]  /*3660*/  UIADD3 UR6, UR12, 0x2, URZ ;  /* 0x000000020c067890 */ /* 0x000fe2000fffe03f */
[C---:B------:R-:W-:Y:S01]  /*3670*/  ISETP.GT.AND P4, PT, R4.reuse, 0x9, PT ;  /* 0x000000090400780c */ /* 0x040fe20003f84270 */
[----:B------:R-:W-:Y:S01]  /*3680*/  UIADD3 UR4, UR13, 0x2, URZ ;  /* 0x000000020d047890 */ /* 0x000fe2000fffe03f */
[----:B------:R-:W-:Y:S01]  /*3690*/  ISETP.GT.AND P5, PT, R4, 0x10, PT ;  /* 0x000000100400780c */ /* 0x000fe20003fa4270 */
[----:B------:R-:W-:Y:S01]  /*36a0*/  UMOV UR7, 0x40000040 ;  /* 0x4000004000077882 */ /* 0x000fe20000000000 */
[----:B------:R-:W-:Y:S01]  /*36b0*/  UMOV UR5, 0x40000040 ;  /* 0x4000004000057882 */ /* 0x000fe20000000000 */
[----:B------:R-:W-:Y:S01]  /*36c0*/  UIADD3 UR12, UR13, 0x6, URZ ;  /* 0x000000060d0c7890 */ /* 0x000fe2000fffe03f */
[----:B------:R-:W-:-:S02]  /*36d0*/  ULDC UR20, c[0x0][0x988] ;  /* 0x0002620000147ab9 */ /* 0x000fc40000000800 */
        /* <DEDUP_REMOVED lines=218> */
.L_x_407:
[----:B------:R3:W4:Y:S01]  /*4480*/  SYNCS.PHASECHK.TRANS64.TRYWAIT P2, [R7+URZ+0x28c50], R8 ;  /* 0x028c5008070075a7 */ /* 0x000722000804017f */
[----:B------:R-:W-:Y:S05]  /*4490*/  @!P0 BRA `(.L_x_408) ;  /* 0x0000000000048947 */ /* 0x000fea0003800000 */
[----:B------:R-:W-:Y:S01]  /*44a0*/  BPT.TRAP 0x1 ;  /* 0x000000040000795c */ /* 0x000fe20000300000 */
.L_x_408:
[----:B------:R-:W-:Y:S01]  /*44b0*/  ULOP3.LUT UR49, UR49, 0x2000000, URZ, 0xfc, !UPT ;  /* 0x0200000031317892 */ /* 0x000fe2000f8efc3f */
[----:B----4-:R-:W-:Y:S11]  /*44c0*/  @P2 BRA `(.L_x_409) ;  /* 0x0000000000082947 */ /* 0x010ff60003800000 */
[----:B------:R-:W4:Y:S02]  /*44d0*/  SYNCS.PHASECHK.TRANS64.TRYWAIT P2, [R7+URZ+0x28c50], R8 ;  /* 0x028c5008070075a7 */ /* 0x000f24000804017f */
[----:B----4-:R-:W-:Y:S05]  /*44e0*/  @!P2 BRA `(.L_x_410) ;  /* 0x000000c4000ca947 */ /* 0x010fea0003800000 */
.L_x_409:
[----:B------:R-:W-:Y:S01]  /*44f0*/  ULEA UR10, UR39, UR49, 0xc ;  /* 0x00000031270a7291 */ /* 0x000fe2000f8e603f */
[----:B------:R-:W-:Y:S01]  /*4500*/  WARPGROUP.ARRIVE ;  /* 0x00000000000079c5 */ /* 0x000fe20000000000 */
[----:B------:R-:W-:Y:S01]  /*4510*/  UMOV UR7, 0x40000040 ;  /* 0x4000004000077882 */ /* 0x000fe20000000000 */
[----:B------:R-:W-:Y:S01]  /*4520*/  UMOV UR11, 0x40000040 ;  /* 0x40000040000b7882 */ /* 0x000fe20000000000 */
[----:B------:R-:W-:Y:S01]  /*4530*/  ISETP.GE.AND P2, PT, R152, 0x41, PT ;  /* 0x000000419800780c */ /* 0x000fe20003f46270 */
[----:B-1234-:R-:W-:Y:S02]  /*4540*/  @!P1 VIADD R7, R7, 0x28c60 ;  /* 0x00028c6007079836 */ /* 0x01efe40000000000 */
[----:B------:R-:W-:Y:S02]  /*4550*/  UMOV UR6, UR10 ;  /* 0x0000000a00067c82 */ /* 0x000fe40008000000 */
[----:B------:R-:W-:Y:S01]  /*4560*/  HGMMA.64x256x16.F32.BF16 R24, R156, gdesc[UR4].tnspB, RZ, !UPT, gsb0 ;  /* 0x43e000049c187df0 */ /* 0x000fe2000c0018ff */
[----:B------:R-:W-:Y:S01]  /*4570*/  UIADD3 UR6, UR10, 0x80, URZ ;  /* 0x000000800a067890 */ /* 0x000fe2000fffe03f */
[----:B------:R-:W-:Y:S01]  /*4580*/  @!P1 PRMT R7, RZ, 0x654, R7 ;  /* 0x00000654ff079816 */ /* 0x000fe20000000007 */
[----:B------:R-:W-:Y:S01]  /*4590*/  UMOV UR7, 0x40000040 ;  /* 0x4000004000077882 */ /* 0x000fe20000000000 */
[----:B------:R-:W-:-:S02]  /*45a0*/  WARPGROUP.DEPBAR.LE gsb0, 0x0 ;  /* 0x00008000000079c5 */ /* 0x000fc40000010000 */
[----:B------:R-:W-:-:S15]  /*45b0*/  WARPGROUP.ARRIVE ;  /* 0x00000000000079c5 */ /* 0x000fde0000000000 */
[----:B------:R-:W-:-:S07]  /*45c0*/  NOP ;  /* 0x0000000000007918 */ /* 0x000fce0000000000 */
        /* <DEDUP_REMOVED lines=23> */
[----:B-1----:R-:W-:Y:S01]  /*4740*/  VIADD R7, R174, 0xfffffffe ;  /* 0xfffffffeae077836 */ /* 0x002fe20000000000 */
[----:B------:R-:W-:Y:S01]  /*4750*/  UMOV UR21, UR39 ;  /* 0x0000002700157c82 */ /* 0x000fe20008000000 */
[----:B------:R-:W-:Y:S01]  /*4760*/  IMAD.MOV.U32 R9, RZ, RZ, R4 ;  /* 0x000000ffff097224 */ /* 0x000fe200078e0004 */
[----:B------:R-:W-:Y:S01]  /*4770*/  ULDC UR20, c[0x0][0x988] ;  /* 0x0002620000147ab9 */ /* 0x000fe20000000800 */
[----:B------:R-:W-:-:S07]  /*4780*/  IMAD.MOV.U32 R10, RZ, RZ, R3 ;  /* 0x000000ffff0a7224 */ /* 0x000fce00078e0003 */
.L_x_420:
[----:B------:R-:W-:Y:S01]  /*4790*/  UIADD3 UR39, UR21, 0x1, URZ ;  /* 0x0000000115277890 */ /* 0x000fe2000fffe03f */
[C---:B------:R-:W-:Y:S01]  /*47a0*/  ISETP.GT.AND P2, PT, R7.reuse, RZ, PT ;  /* 0x000000ff0700720c */ /* 0x040fe20003f44270 */
[----:B------:R-:W-:Y:S02]  /*47b0*/  VIADD R7, R7, 0xffffffff ;  /* 0xffffffff07077836 */ /* 0x000fe40000000000 */
[----:B------:R-:W-:-:S04]  /*47c0*/  UISETP.NE.AND UP0, UPT, UR39, 0x2, UPT ;  /* 0x000000022700788c */ /* 0x000fc8000bf05270 */
[----:B------:R-:W-:Y:S02]  /*47d0*/  USEL UR6, URZ, 0x1, UP0 ;  /* 0x000000013f067887 */ /* 0x000fe40008000000 */
[----:B------:R-:W-:Y:S02]  /*47e0*/  USEL UR39, UR39, URZ, UP0 ;  /* 0x0000003f27277287 */ /* 0x000fe40008000000 */
[----:B------:R-:W-:Y:S01]  /*47f0*/  ULOP3.LUT UR38, UR38, UR6, URZ, 0x3c, !UPT ;  /* 0x0000000626267292 */ /* 0x000fe2000f8e3c3f */
[----:B0123--:R-:W-:Y:S11]  /*4800*/  @!P0 BRA `(.L_x_412) ;  /* 0x0000000000048947 */ /* 0x00fff60003800000 */
[----:B------:R-:W-:Y:S01]  /*4810*/  BPT.TRAP 0x1 ;  /* 0x000000040000795c */ /* 0x000fe20000300000 */
.L_x_412:
[----:B------:R-:W-:Y:S01]  /*4820*/  ULEA UR22, UR39, UR42, 0x3 ;  /* 0x0000002a27167291 */ /* 0x000fe2000f8e183f */
[----:B------:R-:W-:-:S05]  /*4830*/  IMAD.U32 R8, RZ, RZ, UR38 ;  /* 0x00000026ff087e24 */ /* 0x000fca000f8e00ff */
[----:B------:R-:W-:-:S04]  /*4840*/  SHF.L.U32 R8, R8, 0x1f, RZ ;  /* 0x0000001f08087819 */ /* 0x000fc800000006ff */
[----:B------:R1:W2:Y:S01]  /*4850*/  SYNCS.PHASECHK.TRANS64.TRYWAIT P3, [UR22+0x28c30], R8 ;  /* 0x028c3008ff0075a7 */ /* 0x0002a20008060156 */
[----:B------:R-:W-:Y:S05]  /*4860*/  @!P0 BRA `(.L_x_413) ;  /* 0x0000000000048947 */ /* 0x000fea0003800000 */
[----:B------:R-:W-:Y:S01]  /*4870*/  BPT.TRAP 0x1 ;  /* 0x000000040000795c */ /* 0x000fe20000300000 */
.L_x_413:
[----:B--2---:R-:W-:Y:S05]  /*4880*/  @P3 BRA `(.L_x_414) ;  /* 0x0000000000083947 */ /* 0x004fea0003800000 */
[----:B------:R-:W2:Y:S02]  /*4890*/  SYNCS.PHASECHK.TRANS64.TRYWAIT P3, [UR22+0x28c30], R8 ;  /* 0x028c3008ff0075a7 */ /* 0x000ea40008060156 */
[----:B--2---:R-:W-:Y:S05]  /*48a0*/  @!P3 BRA `(.L_x_415) ;  /* 0x000000c00030b947 */ /* 0x004fea0003800000 */
.L_x_414:
        /* <DEDUP_REMOVED lines=26> */
[----:B------:R-:W-:-:S04]  /*4a50*/  FMNMX.FTZ R4, R152, R10, !PT ;  /* 0x0000000a98047209 */ /* 0x000fc80007810000 */
        /* <DEDUP_REMOVED lines=32> */
[--C-:B------:R-:W-:Y:S01]  /*4c60*/  FFMA.FTZ R156, R160, UR20, -R14.reuse ;  /* 0x00000014a09c7c23 */ /* 0x100fe2000801080e */
[--C-:B------:R-:W-:Y:S01]  /*4c70*/  FFMA.FTZ R160, R168, UR20, -R14.reuse ;  /* 0x00000014a8a07c23 */ /* 0x100fe2000801080e */
[----:B------:R-:W-:Y:S01]  /*4c80*/  FMUL.FTZ R10, R10, UR20 ;  /* 0x000000140a0a7c20 */ /* 0x000fe20008410000 */
[----:B------:R-:W-:Y:S01]  /*4c90*/  FMNMX.FTZ R4, R174, R13, !PT ;  /* 0x0000000dae047209 */ /* 0x000fe20007810000 */
[--C-:B------:R-:W-:Y:S01]  /*4ca0*/  FFMA.FTZ R164, R164, UR20, -R14.reuse ;  /* 0x00000014a4a47c23 */ /* 0x100fe2000801080e */
[--C-:B------:R-:W-:Y:S01]  /*4cb0*/  FFMA.FTZ R152, R152, UR20, -R14.reuse ;  /* 0x0000001498987c23 */ /* 0x100fe2000801080e */
[----:B------:R-:W0:Y:S01]  /*4cc0*/  MUFU.EX2 R11, R10 ;  /* 0x0000000a000b7308 */ /* 0x000e220000000800 */
[----:B------:R-:W-:Y:S01]  /*4cd0*/  FMNMX.FTZ R15, R175, R4, !PT ;  /* 0x00000004af0f7209 */ /* 0x000fe20007810000 */
[--C-:B------:R-:W-:Y:S01]  /*4ce0*/  FFMA.FTZ R13, R153, UR20, -R14.reuse ;  /* 0x00000014990d7c23 */ /* 0x100fe2000801080e */
[--C-:B------:R-:W-:Y:S01]  /*4cf0*/  FFMA.FTZ R21, R161, UR20, -R14.reuse ;  /* 0x00000014a1157c23 */ /* 0x100fe2000801080e */
[--C-:B------:R-:W-:Y:S01]  /*4d00*/  FFMA.FTZ R153, R165, UR20, -R14.reuse ;  /* 0x00000014a5997c23 */ /* 0x100fe2000801080e */
[----:B------:R-:W-:Y:S01]  /*4d10*/  FMNMX.FTZ R4, R178, R15, !PT ;  /* 0x0000000fb2047209 */ /* 0x000fe20007810000 */
[--C-:B------:R-:W-:Y:S01]  /*4d20*/  FFMA.FTZ R20, R172, UR20, -R14.reuse ;  /* 0x00000014ac147c23 */ /* 0x100fe2000801080e */
[--C-:B------:R-:W-:Y:S01]  /*4d30*/  FFMA.FTZ R161, R173, UR20, -R14.reuse ;  /* 0x00000014ada17c23 */ /* 0x100fe2000801080e */
[----:B------:R-:W-:Y:S01]  /*4d40*/  MUFU.EX2 R10, R12 ;  /* 0x0000000c000a7308 */ /* 0x000fe20000000800 */
[----:B------:R-:W-:Y:S01]  /*4d50*/  FMNMX.FTZ R15, R179, R4, !PT ;  /* 0x00000004b30f7209 */ /* 0x000fe20007810000 */
[--C-:B------:R-:W-:Y:S01]  /*4d60*/  FFMA.FTZ R165, R177, UR20, -R14.reuse ;  /* 0x00000014b1a57c23 */ /* 0x100fe2000801080e */
[--C-:B------:R-:W-:Y:S01]  /*4d70*/  FFMA.FTZ R180, R180, UR20, -R14.reuse ;  /* 0x00000014b4b47c23 */ /* 0x100fe2000801080e */
[--C-:B------:R-:W-:Y:S01]  /*4d80*/  FFMA.FTZ R181, R181, UR20, -R14.reuse ;  /* 0x00000014b5b57c23 */ /* 0x100fe2000801080e */
[----:B------:R-:W-:Y:S01]  /*4d90*/  FMNMX.FTZ R4, R182, R15, !PT ;  /* 0x0000000fb6047209 */ /* 0x000fe20007810000 */
[----:B------:R-:W-:-:S02]  /*4da0*/  FFMA.FTZ R15, R157, UR20, -R14 ;  /* 0x000000149d0f7c23 */ /* 0x000fc4000801080e */
[----:B------:R2:W-:Y:S01]  /*4db0*/  MUFU.EX2 R12, R164 ;  /* 0x000000a4000c7308 */ /* 0x0005e20000000800 */
[----:B------:R-:W-:Y:S01]  /*4dc0*/  FMNMX.FTZ R4, R183, R4, !PT ;  /* 0x00000004b7047209 */ /* 0x000fe20007810000 */
[-C--:B0-----:R-:W-:Y:S01]  /*4dd0*/  FMUL.FTZ R24, R24, R11.reuse ;  /* 0x0000000b18187220 */ /* 0x081fe20000410000 */
[-C--:B------:R-:W-:Y:S01]  /*4de0*/  FMUL.FTZ R25, R25, R11.reuse ;  /* 0x0000000b19197220 */ /* 0x080fe20000410000 */
[-C--:B------:R-:W-:Y:S01]  /*4df0*/  FMUL.FTZ R28, R28, R11.reuse ;  /* 0x0000000b1c1c7220 */ /* 0x080fe20000410000 */
[-C--:B------:R-:W-:Y:S01]  /*4e00*/  FMUL.FTZ R29, R29, R11.reuse ;  /* 0x0000000b1d1d7220 */ /* 0x080fe20000410000 */
[----:B------:R-:W0:Y:S01]  /*4e10*/  SHFL.BFLY PT, R157, R4, 0x2, 0x1f ;  /* 0x0c401f00049d7f89 */ /* 0x000e2200000e0000 */
[-C--:B------:R-:W-:Y:S01]  /*4e20*/  FMUL.FTZ R32, R32, R11.reuse ;  /* 0x0000000b20207220 */ /* 0x080fe20000410000 */
[----:B------:R-:W3:Y:S01]  /*4e30*/  MUFU.EX2 R152, R152 ;  /* 0x0000009800987308 */ /* 0x000ee20000000800 */
[----:B--2---:R-:W-:Y:S01]  /*4e40*/  FFMA.FTZ R164, R176, UR20, -R14 ;  /* 0x00000014b0a47c23 */ /* 0x004fe2000801080e */
[-C--:B------:R-:W-:Y:S01]  /*4e50*/  FMUL.FTZ R33, R33, R11.reuse ;  /* 0x0000000b21217220 */ /* 0x080fe20000410000 */
[-C--:B------:R-:W-:Y:S01]  /*4e60*/  FMUL.FTZ R36, R36, R11.reuse ;  /* 0x0000000b24247220 */ /* 0x080fe20000410000 */
[-C--:B------:R-:W-:Y:S01]  /*4e70*/  FMUL.FTZ R37, R37, R11.reuse ;  /* 0x0000000b25257220 */ /* 0x080fe20000410000 */
[-C--:B------:R-:W-:Y:S01]  /*4e80*/  FMUL.FTZ R40, R40, R11.reuse ;  /* 0x0000000b28287220 */ /* 0x080fe20000410000 */
[-C--:B------:R-:W-:Y:S01]  /*4e90*/  FMUL.FTZ R41, R41, R11.reuse ;  /* 0x0000000b29297220 */ /* 0x080fe20000410000 */
[-C--:B------:R-:W-:Y:S01]  /*4ea0*/  FMUL.FTZ R44, R44, R11.reuse ;  /* 0x0000000b2c2c7220 */ /* 0x080fe20000410000 */
[----:B------:R-:W2:Y:S01]  /*4eb0*/  MUFU.EX2 R13, R13 ;  /* 0x0000000d000d7308 */ /* 0x000ea20000000800 */
[-C--:B------:R-:W-:Y:S01]  /*4ec0*/  FMUL.FTZ R45, R45, R11.reuse ;  /* 0x0000000b2d2d7220 */ /* 0x080fe20000410000 */
[-C--:B------:R-:W-:Y:S01]  /*4ed0*/  FMUL.FTZ R48, R48, R11.reuse ;  /* 0x0000000b30307220 */ /* 0x080fe20000410000 */
[-C--:B------:R-:W-:Y:S01]  /*4ee0*/  FMUL.FTZ R49, R49, R11.reuse ;  /* 0x0000000b31317220 */ /* 0x080fe20000410000 */
[-C--:B------:R-:W-:Y:S01]  /*4ef0*/  FMUL.FTZ R52, R52, R11.reuse ;  /* 0x0000000b34347220 */ /* 0x080fe20000410000 */
[-C--:B------:R-:W-:Y:S01]  /*4f00*/  FMUL.FTZ R53, R53, R11.reuse ;  /* 0x0000000b35357220 */ /* 0x080fe20000410000 */
[-C--:B------:R-:W-:Y:S01]  /*4f10*/  FMUL.FTZ R56, R56, R11.reuse ;  /* 0x0000000b38387220 */ /* 0x080fe20000410000 */
[-C--:B------:R-:W-:Y:S01]  /*4f20*/  FMUL.FTZ R57, R57, R11.reuse ;  /* 0x0000000b39397220 */ /* 0x080fe20000410000 */
[----:B------:R-:W4:Y:S01]  /*4f30*/  MUFU.EX2 R15, R15 ;  /* 0x0000000f000f7308 */ /* 0x000f220000000800 */
[----:B---3--:R-:W-:Y:S01]  /*4f40*/  FFMA.FTZ R6, R11, R6, R152 ;  /* 0x000000060b067223 */ /* 0x008fe20000010098 */
[-C--:B------:R-:W-:Y:S01]  /*4f50*/  FMUL.FTZ R60, R60, R11.reuse ;  /* 0x0000000b3c3c7220 */ /* 0x080fe20000410000 */
[-C--:B------:R-:W-:Y:S01]  /*4f60*/  FMUL.FTZ R61, R61, R11.reuse ;  /* 0x0000000b3d3d7220 */ /* 0x080fe20000410000 */
[-C--:B------:R-:W-:Y:S01]  /*4f70*/  FMUL.FTZ R64, R64, R11.reuse ;  /* 0x0000000b40407220 */ /* 0x080fe20000410000 */
[----:B------:R-:W-:Y:S01]  /*4f80*/  FMUL.FTZ R65, R65, R11 ;  /* 0x0000000b41417220 */ /* 0x000fe20000410000 */
[----:B0-----:R-:W-:Y:S01]  /*4f90*/  FMNMX.FTZ R168, R4, R157, !PT ;  /* 0x0000009d04a87209 */ /* 0x001fe20007810000 */
[----:B------:R-:W-:Y:S01]  /*4fa0*/  FFMA.FTZ R157, R169, UR20, -R14 ;  /* 0x00000014a99d7c23 */ /* 0x000fe2000801080e */
[----:B------:R-:W-:Y:S01]  /*4fb0*/  MUFU.EX2 R156, R156 ;  /* 0x0000009c009c7308 */ /* 0x000fe20000000800 */
[-C--:B------:R-:W-:Y:S01]  /*4fc0*/  FMUL.FTZ R68, R68, R11.reuse ;  /* 0x0000000b44447220 */ /* 0x080fe20000410000 */
[-C--:B------:R-:W-:Y:S01]  /*4fd0*/  FMUL.FTZ R69, R69, R11.reuse ;  /* 0x0000000b45457220 */ /* 0x080fe20000410000 */
[----:B------:R-:W0:Y:S01]  /*4fe0*/  SHFL.BFLY PT, R169, R168, 0x1, 0x1f ;  /* 0x0c201f00a8a97f89 */ /* 0x000e2200000e0000 */
        /* <DEDUP_REMOVED lines=22> */
[----:B------:R-:W-:Y:S01]  /*5150*/  FMUL.FTZ R109, R109, R11 ;  /* 0x0000000b6d6d7220 */ /* 0x000fe20000410000 */
[----:B0-----:R-:W-:Y:S01]  /*5160*/  FMNMX.FTZ R4, R168, R169, !PT ;  /* 0x000000a9a8047209 */ /* 0x001fe20007810000 */
[-C--:B------:R-:W-:Y:S01]  /*5170*/  FMUL.FTZ R112, R112, R11.reuse ;  /* 0x0000000b70707220 */ /* 0x080fe20000410000 */
[-C--:B------:R-:W-:Y:S01]  /*5180*/  FMUL.FTZ R113, R113, R11.reuse ;  /* 0x0000000b71717220 */ /* 0x080fe20000410000 */
[-C--:B------:R-:W-:Y:S01]  /*5190*/  FMUL.FTZ R116, R116, R11.reuse ;  /* 0x0000000b74747220 */ /* 0x080fe20000410000 */
[-C--:B------:R-:W-:Y:S01]  /*51a0*/  FMUL.FTZ R117, R117, R11.reuse ;  /* 0x0000000b75757220 */ /* 0x080fe20000410000 */
[C---:B------:R-:W-:Y:S01]  /*51b0*/  FADD.FTZ R14, -R4.reuse, R9 ;  /* 0x00000009040e7221 */ /* 0x040fe20000010100 */
[----:B------:R-:W-:Y:S01]  /*51c0*/  FMUL.FTZ R177, R4, UR20 ;  /* 0x0000001404b17c20 */ /* 0x000fe20008410000 */
[----:B------:R0:W-:Y:S01]  /*51d0*/  MUFU.EX2 R168, R180 ;  /* 0x000000b400a87308 */ /* 0x0001e20000000800 */
[----:B------:R-:W-:Y:S01]  /*51e0*/  FMUL.FTZ R120, R120, R11 ;  /* 0x0000000b78787220 */ /* 0x000fe20000410000 */
[----:B------:R-:W-:Y:S01]  /*51f0*/  FMUL.FTZ R14, R14, UR20 ;  /* 0x000000140e0e7c20 */ /* 0x000fe20008410000 */
[--C-:B------:R-:W-:Y:S01]  /*5200*/  FFMA.FTZ R169, R154, UR20, -R177.reuse ;  /* 0x000000149aa97c23 */ /* 0x100fe200080108b1 */
[--C-:B------:R-:W-:Y:S01]  /*5210*/  FFMA.FTZ R172, R155, UR20, -R177.reuse ;  /* 0x000000149bac7c23 */ /* 0x100fe200080108b1 */
[--C-:B------:R-:W-:Y:S01]  /*5220*/  FFMA.FTZ R155, R158, UR20, -R177.reuse ;  /* 0x000000149e9b7c23 */ /* 0x100fe200080108b1 */
[--C-:B------:R-:W-:Y:S01]  /*5230*/  FFMA.FTZ R176, R159, UR20, -R177.reuse ;  /* 0x000000149fb07c23 */ /* 0x100fe200080108b1 */
[--C-:B------:R-:W-:Y:S01]  /*5240*/  FFMA.FTZ R173, R174, UR20, -R177.reuse ;  /* 0x00000014aead7c23 */ /* 0x100fe200080108b1 */
[----:B------:R-:W-:Y:S01]  /*5250*/  MUFU.EX2 R14, R14 ;  /* 0x0000000e000e7308 */ /* 0x000fe20000000800 */
[--C-:B------:R-:W-:Y:S01]  /*5260*/  FFMA.FTZ R174, R175, UR20, -R177.reuse ;  /* 0x00000014afae7c23 */ /* 0x100fe200080108b1 */
[--C-:B------:R-:W-:Y:S01]  /*5270*/  FFMA.FTZ R159, R162, UR20, -R177.reuse ;  /* 0x00000014a29f7c23 */ /* 0x100fe200080108b1 */
[--C-:B------:R-:W-:Y:S01]  /*5280*/  FFMA.FTZ R175, R178, UR20, -R177.reuse ;  /* 0x00000014b2af7c23 */ /* 0x100fe200080108b1 */
[--C-:B------:R-:W-:Y:S01]  /*5290*/  FFMA.FTZ R206, R167, UR20, -R177.reuse ;  /* 0x00000014a7ce7c23 */ /* 0x100fe200080108b1 */
[--C-:B------:R-:W-:Y:S01]  /*52a0*/  FFMA.FTZ R178, R179, UR20, -R177.reuse ;  /* 0x00000014b3b27c23 */ /* 0x100fe200080108b1 */
[--C-:B------:R-:W-:Y:S01]  /*52b0*/  FFMA.FTZ R167, R170, UR20, -R177.reuse ;  /* 0x00000014aaa77c23 */ /* 0x100fe200080108b1 */
[----:B------:R-:W-:Y:S01]  /*52c0*/  IMAD.MOV R154, RZ, RZ, -R18 ;  /* 0x000000ffff9a7224 */ /* 0x000fe200078e0a12 */
[----:B------:R-:W3:Y:S01]  /*52d0*/  MUFU.EX2 R169, R169 ;  /* 0x000000a900a97308 */ /* 0x000ee20000000800 */
[----:B--2---:R-:W-:Y:S01]  /*52e0*/  FADD.FTZ R179, R13, R6 ;  /* 0x000000060db37221 */ /* 0x004fe20000010000 */
[--C-:B------:R-:W-:Y:S01]  /*52f0*/  FFMA.FTZ R170, R171, UR20, -R177.reuse ;  /* 0x00000014abaa7c23 */ /* 0x100fe200080108b1 */
[----:B0-----:R-:W-:Y:S01]  /*5300*/  FFMA.FTZ R180, R163, UR20, -R177 ;  /* 0x00000014a3b47c23 */ /* 0x001fe200080108b1 */
[----:B------:R-:W-:-:S02]  /*5310*/  IMAD.U32 R171, RZ, RZ, UR22 ;  /* 0x00000016ffab7e24 */ /* 0x000fc4000f8e00ff */
[----:B------:R-:W-:Y:S01]  /*5320*/  FADD.FTZ R6, R10, R179 ;  /* 0x000000b30a067221 */ /* 0x000fe20000010000 */
[----:B------:R-:W-:Y:S01]  /*5330*/  ISETP.NE.AND P3, PT, R17, R154, PT ;  /* 0x0000009a1100720c */ /* 0x000fe20003f65270 */
[--C-:B------:R-:W-:Y:S01]  /*5340*/  FFMA.FTZ R163, R166, UR20, -R177.reuse ;  /* 0x00000014a6a37c23 */ /* 0x100fe200080108b1 */
[----:B------:R-:W0:Y:S01]  /*5350*/  MUFU.EX2 R172, R172 ;  /* 0x000000ac00ac7308 */ /* 0x000e220000000800 */
[----:B------:R-:W-:Y:S02]  /*5360*/  @!P1 VIADD R154, R171, 0x28c40 ;  /* 0x00028c40ab9a9836 */ /* 0x000fe40000000000 */
[----:B----4-:R-:W-:Y:S01]  /*5370*/  FADD.FTZ R179, R15, R6 ;  /* 0x000000060fb37221 */ /* 0x010fe20000010000 */
[--C-:B------:R-:W-:Y:S01]  /*5380*/  FFMA.FTZ R182, R182, UR20, -R177.reuse ;  /* 0x00000014b6b67c23 */ /* 0x100fe200080108b1 */
[----:B------:R-:W-:Y:S01]  /*5390*/  FFMA.FTZ R177, R183, UR20, -R177 ;  /* 0x00000014b7b17c23 */ /* 0x000fe200080108b1 */
[-C--:B------:R-:W-:Y:S01]  /*53a0*/  FMUL.FTZ R121, R121, R11.reuse ;  /* 0x0000000b79797220 */ /* 0x080fe20000410000 */
[----:B------:R-:W-:Y:S01]  /*53b0*/  @!P1 PRMT R154, RZ, 0x654, R154 ;  /* 0x00000654ff9a9816 */ /* 0x000fe2000000009a */
[----:B------:R-:W-:Y:S01]  /*53c0*/  FMUL.FTZ R124, R124, R11 ;  /* 0x0000000b7c7c7220 */ /* 0x000fe20000410000 */
[----:B------:R-:W2:Y:S01]  /*53d0*/  MUFU.EX2 R155, R155 ;  /* 0x0000009b009b7308 */ /* 0x000ea20000000800 */
[----:B---3--:R-:W-:Y:S01]  /*53e0*/  FFMA.FTZ R5, R14, R5, R169 ;  /* 0x000000050e057223 */ /* 0x008fe200000100a9 */
[----:B------:R3:W-:Y:S01]  /*53f0*/  @!P1 SYNCS.ARRIVE.TRANS64.RED.A1T0 RZ, [R154+URZ], RZ ;  /* 0x000000ff9aff99a7 */ /* 0x0007e2000810043f */
[-C--:B------:R-:W-:Y:S01]  /*5400*/  FMUL.FTZ R125, R125, R11.reuse ;  /* 0x0000000b7d7d7220 */ /* 0x080fe20000410000 */
[-C--:B------:R-:W-:Y:S01]  /*5410*/  FMUL.FTZ R128, R128, R11.reuse ;  /* 0x0000000b80807220 */ /* 0x080fe20000410000 */
[-C--:B------:R-:W-:Y:S01]  /*5420*/  FMUL.FTZ R129, R129, R11.reuse ;  /* 0x0000000b81817220 */ /* 0x080fe20000410000 */
[-C--:B------:R-:W-:Y:S01]  /*5430*/  FMUL.FTZ R132, R132, R11.reuse ;  /* 0x0000000b84847220 */ /* 0x080fe20000410000 */
[-C--:B------:R-:W-:Y:S01]  /*5440*/  FMUL.FTZ R133, R133, R11.reuse ;  /* 0x0000000b85857220 */ /* 0x080fe20000410000 */
[----:B------:R-:W4:Y:S01]  /*5450*/  MUFU.EX2 R176, R176 ;  /* 0x000000b000b07308 */ /* 0x000f220000000800 */
[----:B0-----:R-:W-:Y:S01]  /*5460*/  FADD.FTZ R6, R172, R5 ;  /* 0x00000005ac067221 */ /* 0x001fe20000010000 */
[----:B---3--:R-:W-:Y:S01]  /*5470*/  FADD.FTZ R154, R156, R179 ;  /* 0x000000b39c9a7221 */ /* 0x008fe20000010000 */
[-C--:B------:R-:W-:Y:S01]  /*5480*/  FMUL.FTZ R136, R136, R11.reuse ;  /* 0x0000000b88887220 */ /* 0x080fe20000410000 */
[-C--:B------:R-:W-:Y:S01]  /*5490*/  FMUL.FTZ R137, R137, R11.reuse ;  /* 0x0000000b89897220 */ /* 0x080fe20000410000 */
[-C--:B------:R-:W-:Y:S01]  /*54a0*/  FMUL.FTZ R140, R140, R11.reuse ;  /* 0x0000000b8c8c7220 */ /* 0x080fe20000410000 */
[----:B------:R-:W-:Y:S01]  /*54b0*/  FADD.FTZ R179, R21, R154 ;  /* 0x0000009a15b37221 */ /* 0x000fe20000010000 */
[-C--:B------:R-:W-:Y:S01]  /*54c0*/  FMUL.FTZ R141, R141, R11.reuse ;  /* 0x0000000b8d8d7220 */ /* 0x080fe20000410000 */
[----:B------:R-:W0:Y:S01]  /*54d0*/  MUFU.EX2 R159, R159 ;  /* 0x0000009f009f7308 */ /* 0x000e220000000800 */
[----:B--2---:R-:W-:Y:S01]  /*54e0*/  FADD.FTZ R5, R155, R6 ;  /* 0x000000069b057221 */ /* 0x004fe20000010000 */
[----:B------:R-:W-:Y:S01]  /*54f0*/  FADD.FTZ R154, R12, R179 ;  /* 0x000000b30c9a7221 */ /* 0x000fe20000010000 */
[-C--:B------:R-:W-:Y:S01]  /*5500*/  FMUL.FTZ R144, R144, R11.reuse ;  /* 0x0000000b90907220 */ /* 0x080fe20000410000 */
[-C--:B------:R-:W-:Y:S01]  /*5510*/  FMUL.FTZ R145, R145, R11.reuse ;  /* 0x0000000b91917220 */ /* 0x080fe20000410000 */
[-C--:B------:R-:W-:Y:S01]  /*5520*/  FMUL.FTZ R148, R148, R11.reuse ;  /* 0x0000000b94947220 */ /* 0x080fe20000410000 */
[----:B------:R-:W-:Y:S01]  /*5530*/  FADD.FTZ R179, R153, R154 ;  /* 0x0000009a99b37221 */ /* 0x000fe20000010000 */
[----:B------:R-:W-:Y:S01]  /*5540*/  FMUL.FTZ R149, R149, R11 ;  /* 0x0000000b95957220 */ /* 0x000fe20000410000 */
[----:B------:R-:W2:Y:S01]  /*5550*/  MUFU.EX2 R180, R180 ;  /* 0x000000b400b47308 */ /* 0x000ea20000000800 */
[----:B----4-:R-:W-:Y:S01]  /*5560*/  FADD.FTZ R6, R176, R5 ;  /* 0x00000005b0067221 */ /* 0x010fe20000010000 */
[----:B------:R-:W-:Y:S01]  /*5570*/  FADD.FTZ R154, R160, R179 ;  /* 0x000000b3a09a7221 */ /* 0x000fe20000010000 */
[----:B------:R-:W-:Y:S01]  /*5580*/  F2FP.BF16.F32.PACK_AB R152, R13, R152 ;  /* 0x000000980d98723e */ /* 0x000fe200000010ff */
[-C--:B------:R-:W-:Y:S01]  /*5590*/  FMUL.FTZ R26, R26, R14.reuse ;  /* 0x0000000e1a1a7220 */ /* 0x080fe20000410000 */
[----:B------:R-:W-:Y:S01]  /*55a0*/  F2FP.BF16.F32.PACK_AB R155, R176, R155 ;  /* 0x0000009bb09b723e */ /* 0x000fe200000010ff */
[----:B------:R-:W-:Y:S01]  /*55b0*/  FMUL.FTZ R27, R27, R14 ;  /* 0x0000000e1b1b7220 */ /* 0x000fe20000410000 */
[----:B------:R-:W-:Y:S01]  /*55c0*/  F2FP.BF16.F32.PACK_AB R156, R21, R156 ;  /* 0x0000009c159c723e */ /* 0x000fe200000010ff */
[----:B------:R-:W3:Y:S01]  /*55d0*/  MUFU.EX2 R163, R163 ;  /* 0x000000a300a37308 */ /* 0x000ee20000000800 */
        /* <DEDUP_REMOVED lines=16> */
[----:B---3--:R-:W-:Y:S01]  /*56e0*/  FADD.FTZ R5, R163, R6 ;  /* 0x00000006a3057221 */ /* 0x008fe20000010000 */
[-C--:B------:R-:W-:Y:S01]  /*56f0*/  FMUL.FTZ R54, R54, R14.reuse ;  /* 0x0000000e36367220 */ /* 0x080fe20000410000 */
[-C--:B------:R-:W-:Y:S01]  /*5700*/  FMUL.FTZ R55, R55, R14.reuse ;  /* 0x0000000e37377220 */ /* 0x080fe20000410000 */
[-C--:B------:R-:W-:Y:S01]  /*5710*/  FMUL.FTZ R58, R58, R14.reuse ;  /* 0x0000000e3a3a7220 */ /* 0x080fe20000410000 */
[-C--:B------:R-:W-:Y:S01]  /*5720*/  FMUL.FTZ R59, R59, R14.reuse ;  /* 0x0000000e3b3b7220 */ /* 0x080fe20000410000 */
[-C--:B------:R-:W-:Y:S01]  /*5730*/  FMUL.FTZ R62, R62, R14.reuse ;  /* 0x0000000e3e3e7220 */ /* 0x080fe20000410000 */
[-C--:B------:R-:W-:Y:S01]  /*5740*/  FMUL.FTZ R63, R63, R14.reuse ;  /* 0x0000000e3f3f7220 */ /* 0x080fe20000410000 */
[----:B------:R3:W4:Y:S01]  /*5750*/  MUFU.EX2 R9, R181 ;  /* 0x000000b500097308 */ /* 0x0007220000000800 */
[----:B0-----:R-:W-:Y:S01]  /*5760*/  FADD.FTZ R6, R206, R5 ;  /* 0x00000005ce067221 */ /* 0x001fe20000010000 */
[-C--:B------:R-:W-:Y:S01]  /*5770*/  FMUL.FTZ R66, R66, R14.reuse ;  /* 0x0000000e42427220 */ /* 0x080fe20000410000 */
[-C--:B------:R-:W-:Y:S01]  /*5780*/  FMUL.FTZ R67, R67, R14.reuse ;  /* 0x0000000e43437220 */ /* 0x080fe20000410000 */
[-C--:B------:R-:W-:Y:S01]  /*5790*/  FMUL.FTZ R70, R70, R14.reuse ;  /* 0x0000000e46467220 */ /* 0x080fe20000410000 */
[-C--:B------:R-:W-:Y:S01]  /*57a0*/  FMUL.FTZ R71, R71, R14.reuse ;  /* 0x0000000e47477220 */ /* 0x080fe20000410000 */
[-C--:B------:R-:W-:Y:S01]  /*57b0*/  FMUL.FTZ R74, R74, R14.reuse ;  /* 0x0000000e4a4a7220 */ /* 0x080fe20000410000 */
[----:B------:R-:W-:Y:S01]  /*57c0*/  FMUL.FTZ R75, R75, R14 ;  /* 0x0000000e4b4b7220 */ /* 0x000fe20000410000 */
[----:B------:R-:W0:Y:S01]  /*57d0*/  MUFU.EX2 R167, R167 ;  /* 0x000000a700a77308 */ /* 0x000e220000000800 */
[----:B---3--:R-:W-:-:S02]  /*57e0*/  IMAD.U32 R181, RZ, RZ, UR21 ;  /* 0x00000015ffb57e24 */ /* 0x008fc4000f8e00ff */
[C---:B--2---:R-:W-:Y:S01]  /*57f0*/  FADD.FTZ R179, R157.reuse, R154 ;  /* 0x0000009a9db37221 */ /* 0x044fe20000010000 */
[----:B------:R-:W-:Y:S01]  /*5800*/  F2FP.BF16.F32.PACK_AB R160, R157, R160 ;  /* 0x000000a09da0723e */ /* 0x000fe200000010ff */
[-C--:B------:R-:W-:Y:S01]  /*5810*/  FMUL.FTZ R78, R78, R14.reuse ;  /* 0x0000000e4e4e7220 */ /* 0x080fe20000410000 */
[----:B------:R-:W-:Y:S01]  /*5820*/  @!P3 IMAD R158, R181, 0x40, R16 ;  /* 0x00000040b59eb824 */ /* 0x000fe200078e0210 */
[----:B------:R-:W-:Y:S01]  /*5830*/  F2FP.BF16.F32.PACK_AB R157, R180, R159 ;  /* 0x0000009fb49d723e */ /* 0x000fe200000010ff */
[-C--:B------:R-:W-:Y:S01]  /*5840*/  FMUL.FTZ R79, R79, R14.reuse ;  /* 0x0000000e4f4f7220 */ /* 0x080fe20000410000 */
[----:B------:R-:W2:Y:S01]  /*5850*/  MUFU.EX2 R20, R20 ;  /* 0x0000001400147308 */ /* 0x000ea20000000800 */
[----:B------:R-:W-:Y:S01]  /*5860*/  F2FP.BF16.F32.PACK_AB R159, R206, R163 ;  /* 0x000000a3ce9f723e */ /* 0x000fe200000010ff */
[-C--:B------:R-:W-:Y:S01]  /*5870*/  FMUL.FTZ R82, R82, R14.reuse ;  /* 0x0000000e52527220 */ /* 0x080fe20000410000 */
[----:B------:R-:W-:Y:S01]  /*5880*/  @!P3 LEA R158, R158, UR42, 0x2 ;  /* 0x0000002a9e9ebc11 */ /* 0x000fe2000f8e10ff */
[----:B------:R-:W-:Y:S01]  /*5890*/  FMUL.FTZ R83, R83, R14 ;  /* 0x0000000e53537220 */ /* 0x000fe20000410000 */
[----:B----4-:R-:W-:Y:S01]  /*58a0*/  F2FP.BF16.F32.PACK_AB R166, R9, R168 ;  /* 0x000000a809a6723e */ /* 0x010fe200000010ff */
[-C--:B------:R-:W-:Y:S01]  /*58b0*/  FMUL.FTZ R86, R86, R14.reuse ;  /* 0x0000000e56567220 */ /* 0x080fe20000410000 */
[-C--:B------:R-:W-:Y:S01]  /*58c0*/  FMUL.FTZ R87, R87, R14.reuse ;  /* 0x0000000e57577220 */ /* 0x080fe20000410000 */
[----:B------:R-:W3:Y:S01]  /*58d0*/  MUFU.EX2 R170, R170 ;  /* 0x000000aa00aa7308 */ /* 0x000ee20000000800 */
[----:B------:R-:W-:Y:S01]  /*58e0*/  @!P3 STS [R158+0x28800], R11 ;  /* 0x0288000b9e00b388 */ /* 0x000fe20000000800 */
[----:B0-----:R-:W-:Y:S01]  /*58f0*/  FADD.FTZ R5, R167, R6 ;  /* 0x00000006a7057221 */ /* 0x001fe20000010000 */
[-C--:B------:R-:W-:Y:S01]  /*5900*/  FMUL.FTZ R90, R90, R14.reuse ;  /* 0x0000000e5a5a7220 */ /* 0x080fe20000410000 */
[-C--:B------:R-:W-:Y:S01]  /*5910*/  FMUL.FTZ R91, R91, R14.reuse ;  /* 0x0000000e5b5b7220 */ /* 0x080fe20000410000 */
[----:B------:R0:W-:Y:S01]  /*5920*/  @!P3 STS [R158+0x28820], R14 ;  /* 0x0288200e9e00b388 */ /* 0x0001e20000000800 */
        /* <DEDUP_REMOVED lines=8> */
[----:B------:R-:W-:Y:S01]  /*59b0*/  FMUL.FTZ R106, R106, R14 ;  /* 0x0000000e6a6a7220 */ /* 0x000fe20000410000 */
[----:B0-----:R-:W-:Y:S01]  /*59c0*/  F2FP.BF16.F32.PACK_AB R158, R153, R12 ;  /* 0x0000000c999e723e */ /* 0x001fe200000010ff */
[----:B------:R-:W0:Y:S01]  /*59d0*/  MUFU.EX2 R173, R173 ;  /* 0x000000ad00ad7308 */ /* 0x000e220000000800 */
[----:B---3--:R-:W-:Y:S01]  /*59e0*/  FADD.FTZ R6, R170, R5 ;  /* 0x00000005aa067221 */ /* 0x008fe20000010000 */
[----:B------:R-:W-:Y:S01]  /*59f0*/  F2FP.BF16.F32.PACK_AB R153, R172, R169 ;  /* 0x000000a9ac99723e */ /* 0x000fe200000010ff */
[-C--:B------:R-:W-:Y:S01]  /*5a00*/  FMUL.FTZ R107, R107, R14.reuse ;  /* 0x0000000e6b6b7220 */ /* 0x080fe20000410000 */
[-C--:B------:R-:W-:Y:S01]  /*5a10*/  FMUL.FTZ R110, R110, R14.reuse ;  /* 0x0000000e6e6e7220 */ /* 0x080fe20000410000 */
[-C--:B------:R-:W-:Y:S01]  /*5a20*/  FMUL.FTZ R111, R111, R14.reuse ;  /* 0x0000000e6f6f7220 */ /* 0x080fe20000410000 */
[-C--:B------:R-:W-:Y:S01]  /*5a30*/  FMUL.FTZ R114, R114, R14.reuse ;  /* 0x0000000e72727220 */ /* 0x080fe20000410000 */
[----:B------:R-:W-:Y:S01]  /*5a40*/  FMUL.FTZ R115, R115, R14 ;  /* 0x0000000e73737220 */ /* 0x000fe20000410000 */
[----:B------:R-:W2:Y:S01]  /*5a50*/  MUFU.EX2 R164, R164 ;  /* 0x000000a400a47308 */ /* 0x000ea20000000800 */
[----:B----4-:R-:W-:Y:S01]  /*5a60*/  FADD.FTZ R11, R161, R154 ;  /* 0x0000009aa10b7221 */ /* 0x010fe20000010000 */
[----:B------:R-:W-:Y:S01]  /*5a70*/  F2FP.BF16.F32.PACK_AB R154, R15, R10 ;  /* 0x0000000a0f9a723e */ /* 0x000fe200000010ff */
[----:B------:R-:W-:Y:S01]  /*5a80*/  BAR.SYNC.DEFER_BLOCKING 0xf, 0x100 ;  /* 0x03c4000000007b1d */ /* 0x000fe20000010000 */
[----:B------:R-:W-:Y:S01]  /*5a90*/  F2FP.BF16.F32.PACK_AB R162, R161, R20 ;  /* 0x00000014a1a2723e */ /* 0x000fe200000010ff */
[-C--:B------:R-:W-:Y:S01]  /*5aa0*/  FMUL.FTZ R118, R118, R14.reuse ;  /* 0x0000000e76767220 */ /* 0x080fe20000410000 */
[----:B------:R-:W-:Y:S01]  /*5ab0*/  F2FP.BF16.F32.PACK_AB R161, R170, R167 ;  /* 0x000000a7aaa1723e */ /* 0x000fe200000010ff */
[-C--:B------:R-:W-:Y:S01]  /*5ac0*/  FMUL.FTZ R119, R119, R14.reuse ;  /* 0x0000000e77777220 */ /* 0x080fe20000410000 */
[-C--:B------:R-:W-:Y:S01]  /*5ad0*/  FMUL.FTZ R122, R122, R14.reuse ;  /* 0x0000000e7a7a7220 */ /* 0x080fe20000410000 */
        /* <DEDUP_REMOVED lines=17> */
[C---:B---3--:R-:W-:Y:S01]  /*5bf0*/  FADD.FTZ R6, R174.reuse, R5 ;  /* 0x00000005ae067221 */ /* 0x048fe20000010000 */
[----:B------:R-:W-:Y:S01]  /*5c00*/  F2FP.BF16.F32.PACK_AB R163, R174, R173 ;  /* 0x000000adaea3723e */ /* 0x000fe200000010ff */
[----:B------:R3:W-:Y:S01]  /*5c10*/  STSM.16.M88.4 [R19+0x26800], R152 ;  /* 0x0268009813007844 */ /* 0x0007e20000000200 */
[-C--:B------:R-:W-:Y:S01]  /*5c20*/  FMUL.FTZ R147, R147, R14.reuse ;  /* 0x0000000e93937220 */ /* 0x080fe20000410000 */
[-C--:B------:R-:W-:Y:S01]  /*5c30*/  FMUL.FTZ R150, R150, R14.reuse ;  /* 0x0000000e96967220 */ /* 0x080fe20000410000 */
[----:B------:R-:W-:Y:S01]  /*5c40*/  FMUL.FTZ R151, R151, R14 ;  /* 0x0000000e97977220 */ /* 0x000fe20000410000 */
[----:B------:R3:W-:Y:S01]  /*5c50*/  STSM.16.M88.4 [R22], R156 ;  /* 0x0000009c16007844 */ /* 0x0007e20000000200 */
[----:B------:R-:W4:Y:S01]  /*5c60*/  MUFU.EX2 R178, R178 ;  /* 0x000000b200b27308 */ /* 0x000f220000000800 */
[C---:B0-----:R-:W-:Y:S01]  /*5c70*/  FADD.FTZ R11, R165.reuse, R10 ;  /* 0x0000000aa50b7221 */ /* 0x041fe20000010000 */
[----:B------:R-:W-:Y:S01]  /*5c80*/  F2FP.BF16.F32.PACK_AB R164, R165, R164 ;  /* 0x000000a4a5a4723e */ /* 0x000fe200000010ff */
[----:B------:R3:W-:Y:S02]  /*5c90*/  STSM.16.M88.4 [R184], R160 ;  /* 0x000000a0b8007844 */ /* 0x0007e40000000200 */
[----:B------:R-:W-:-:S03]  /*5ca0*/  FADD.FTZ R10, R168, R11 ;  /* 0x0000000ba80a7221 */ /* 0x000fc60000010000 */
[----:B------:R-:W0:Y:S01]  /*5cb0*/  MUFU.EX2 R182, R182 ;  /* 0x000000b600b67308 */ /* 0x000e220000000800 */
[----:B--2---:R-:W-:Y:S01]  /*5cc0*/  FADD.FTZ R5, R175, R6 ;  /* 0x00000006af057221 */ /* 0x004fe20000010000 */
[----:B------:R-:W-:-:S06]  /*5cd0*/  FADD.FTZ R6, R9, R10 ;  /* 0x0000000a09067221 */ /* 0x000fcc0000010000 */
[----:B------:R-:W2:Y:S01]  /*5ce0*/  MUFU.EX2 R177, R177 ;  /* 0x000000b100b17308 */ /* 0x000ea20000000800 */
[C---:B----4-:R-:W-:Y:S01]  /*5cf0*/  FADD.FTZ R5, R178.reuse, R5 ;  /* 0x00000005b2057221 */ /* 0x050fe20000010000 */
[----:B------:R-:W-:-:S03]  /*5d00*/  F2FP.BF16.F32.PACK_AB R165, R178, R175 ;  /* 0x000000afb2a5723e */ /* 0x000fc600000010ff */
[----:B0-----:R-:W-:Y:S01]  /*5d10*/  FADD.FTZ R10, R182, R5 ;  /* 0x00000005b60a7221 */ /* 0x001fe20000010000 */
[----:B--2---:R-:W-:-:S03]  /*5d20*/  F2FP.BF16.F32.PACK_AB R167, R177, R182 ;  /* 0x000000b6b1a7723e */ /* 0x004fc600000010ff */
[----:B------:R-:W-:Y:S02]  /*5d30*/  FADD.FTZ R5, R177, R10 ;  /* 0x0000000ab1057221 */ /* 0x000fe40000010000 */
[----:B------:R3:W-:Y:S01]  /*5d40*/  STSM.16.M88.4 [R23], R164 ;  /* 0x000000a417007844 */ /* 0x0007e20000000200 */
[----:B------:R-:W-:Y:S05]  /*5d50*/  @!P0 BRA `(.L_x_416) ;  /* 0x0000000000048947 */ /* 0x000fea0003800000 */
[----:B------:R-:W-:Y:S01]  /*5d60*/  BPT.TRAP 0x1 ;  /* 0x000000040000795c */ /* 0x000fe20000300000 */
.L_x_416:
[----:B------:R0:W2:Y:S01]  /*5d70*/  SYNCS.PHASECHK.TRANS64.TRYWAIT P3, [UR22+0x28c50], R8 ;  /* 0x028c5008ff0075a7 */ /* 0x0000a20008060156 */
[----:B------:R-:W-:Y:S05]  /*5d80*/  @!P0 BRA `(.L_x_417) ;  /* 0x0000000000048947 */ /* 0x000fea0003800000 */
[----:B------:R-:W-:Y:S01]  /*5d90*/  BPT.TRAP 0x1 ;  /* 0x000000040000795c */ /* 0x000fe20000300000 */
.L_x_417:
[----:B--2---:R-:W-:Y:S05]  /*5da0*/  @P3 BRA `(.L_x_418) ;  /* 0x0000000000083947 */ /* 0x004fea0003800000 */
[----:B------:R-:W2:Y:S02]  /*5db0*/  SYNCS.PHASECHK.TRANS64.TRYWAIT P3, [UR22+0x28c50], R8 ;  /* 0x028c5008ff0075a7 */ /* 0x000ea40008060156 */
[----:B--2---:R-:W-:Y:S05]  /*5dc0*/  @!P3 BRA `(.L_x_419) ;  /* 0x000000ac0000b947 */ /* 0x004fea0003800000 */
.L_x_418:
[----:B------:R-:W-:Y:S01]  /*5dd0*/  ULEA UR10, UR39, UR49, 0xc ;  /* 0x00000031270a7291 */ /* 0x000fe2000f8e603f */
[----:B------:R-:W-:Y:S01]  /*5de0*/  WARPGROUP.ARRIVE ;  /* 0x00000000000079c5 */ /* 0x000fe20000000000 */
[----:B------:R-:W-:Y:S01]  /*5df0*/  UMOV UR7, 0x40000040 ;  /* 0x4000004000077882 */ /* 0x000fe20000000000 */
[----:B--2---:R-:W-:Y:S01]  /*5e00*/  @!P1 VIADD R171, R171, 0x28c60 ;  /* 0x00028c60abab9836 */ /* 0x004fe20000000000 */
        /* <DEDUP_REMOVED lines=30> */
[----:B--2---:R-:W2:Y:S02]  /*5ff0*/  FENCE.VIEW.ASYNC.S ;  /* 0x00000000000073c6 */ /* 0x004ea40000000000 */
[----:B--2---:R-:W-:Y:S01]  /*6000*/  NOP ;  /* 0x0000000000007918 */ /* 0x004fe20000000000 */
[----:B------:R-:W-:Y:S06]  /*6010*/  BAR.ARV 0xe, 0x100 ;  /* 0x0384000000007b1d */ /* 0x000fec0000002000 */
[----:B------:R2:W-:Y:S01]  /*6020*/  @!P1 SYNCS.ARRIVE.TRANS64.RED.A1T0 RZ, [R171+URZ], RZ ;  /* 0x000000ffabff99a7 */ /* 0x0005e2000810043f */
[----:B------:R-:W-:Y:S05]  /*6030*/  @P2 BRA `(.L_x_420) ;  /* 0xffffffe400d42947 */ /* 0x000fea000383ffff */
.L_x_411:
[----:B-1----:R-:W1:Y:S01]  /*6040*/  SHFL.BFLY PT, R7, R6, 0x2, 0x1f ;  /* 0x0c401f0006077f89 */ /* 0x002e6200000e0000 */
[----:B------:R-:W-:Y:S01]  /*6050*/  IMAD.MOV.U32 R20, RZ, RZ, -0x800000 ;  /* 0xff800000ff147424 */ /* 0x000fe200078e00ff */
[----:B------:R-:W-:Y:S02]  /*6060*/  UIADD3 UR37, UR37, 0x1, URZ ;  /* 0x0000000125257890 */ /* 0x000fe4000fffe03f */
[----:B0-----:R-:W0:Y:S01]  /*6070*/  SHFL.BFLY PT, R8, R5, 0x2, 0x1f ;  /* 0x0c401f0005087f89 */ /* 0x001e2200000e0000 */
[----:B------:R-:W-:Y:S08]  /*6080*/  BAR.ARV 0x8, 0x100 ;  /* 0x0204000000007b1d */ /* 0x000ff00000002000 */
[----:B------:R-:W-:Y:S01]  /*6090*/  BAR.SYNC.DEFER_BLOCKING 0xf, 0x100 ;  /* 0x03c4000000007b1d */ /* 0x000fe20000010000 */
[----:B-1----:R-:W-:Y:S01]  /*60a0*/  FADD.FTZ R7, R7, R6 ;  /* 0x0000000607077221 */ /* 0x002fe20000010000 */
[----:B0-----:R-:W-:-:S04]  /*60b0*/  FADD.FTZ R8, R8, R5 ;  /* 0x0000000508087221 */ /* 0x001fc80000010000 */
[----:B------:R-:W0:Y:S01]  /*60c0*/  SHFL.BFLY PT, R0, R7, 0x1, 0x1f ;  /* 0x0c201f0007007f89 */ /* 0x000e2200000e0000 */
[----:B------:R-:W-:-:S03]  /*60d0*/  IMAD.MOV.U32 R5, RZ, RZ, RZ ;  /* 0x000000ffff057224 */ /* 0x000fc600078e00ff */
[----:B------:R-:W1:Y:S01]  /*60e0*/  SHFL.BFLY PT, R9, R8, 0x1, 0x1f ;  /* 0x0c201f0008097f89 */ /* 0x000e6200000e0000 */
[----:B0-----:R-:W-:Y:S01]  /*60f0*/  FADD.FTZ R11, R7, R0 ;  /* 0x00000000070b7221 */ /* 0x001fe20000010000 */
[----:B------:R-:W-:Y:S02]  /*6100*/  IMAD.MOV R0, RZ, RZ, -R18 ;  /* 0x000000ffff007224 */ /* 0x000fe400078e0a12 */
[----:B-1----:R-:W-:Y:S02]  /*6110*/  FADD.FTZ R15, R8, R9 ;  /* 0x00000009080f7221 */ /* 0x002fe40000010000 */
[----:B------:R-:W-:Y:S01]  /*6120*/  FSETP.NE.FTZ.AND P1, PT, R11, RZ, PT ;  /* 0x000000ff0b00720b */ /* 0x000fe20003f35000 */
[----:B------:R-:W-:Y:S01]  /*6130*/  IMAD.U32 R9, RZ, RZ, UR39 ;  /* 0x00000027ff097e24 */ /* 0x000fe2000f8e00ff */
[----:B------:R-:W-:Y:S01]  /*6140*/  ISETP.NE.AND P0, PT, R17, R0, PT ;  /* 0x000000001100720c */ /* 0x000fe20003f05270 */
[----:B------:R-:W-:Y:S01]  /*6150*/  IMAD.MOV.U32 R0, RZ, RZ, RZ ;  /* 0x000000ffff007224 */ /* 0x000fe200078e00ff */
[----:B------:R-:W-:Y:S01]  /*6160*/  FSETP.NE.FTZ.AND P2, PT, R15, RZ, PT ;  /* 0x000000ff0f00720b */ /* 0x000fe20003f55000 */
[----:B------:R-:W-:-:S04]  /*6170*/  UIADD3 UR39, UR39, 0x1, URZ ;  /* 0x0000000127277890 */ /* 0x000fc8000fffe03f */
[----:B------:R-:W-:-:S04]  /*6180*/  UISETP.NE.AND UP0, UPT, UR39, 0x2, UPT ;  /* 0x000000022700788c */ /* 0x000fc8000bf05270 */
[----:B------:R-:W0:Y:S01]  /*6190*/  @P1 MUFU.RCP R0, R11 ;  /* 0x0000000b00001308 */ /* 0x000e220000001000 */
[----:B------:R-:W-:Y:S01]  /*61a0*/  USEL UR4, URZ, 0x1, UP0 ;  /* 0x000000013f047887 */ /* 0x000fe20008000000 */
[----:B------:R-:W-:Y:S01]  /*61b0*/  @!P0 IMAD R6, R9, 0x40, R16 ;  /* 0x0000004009068824 */ /* 0x000fe200078e0210 */
[----:B------:R-:W-:Y:S01]  /*61c0*/  USEL UR39, UR39, URZ, UP0 ;  /* 0x0000003f27277287 */ /* 0x000fe20008000000 */
[----:B------:R-:W-:Y:S01]  /*61d0*/  IMAD.U32 R9, RZ, RZ, UR20 ;  /* 0x00000014ff097e24 */ /* 0x000fe2000f8e00ff */
[----:B------:R-:W-:Y:S02]  /*61e0*/  ULOP3.LUT UR38, UR38, UR4, URZ, 0x3c, !UPT ;  /* 0x0000000426267292 */ /* 0x000fe4000f8e3c3f */
[----:B------:R-:W-:Y:S01]  /*61f0*/  @!P0 LEA R6, R6, UR42, 0x2 ;  /* 0x0000002a06068c11 */ /* 0x000fe2000f8e10ff */
[----:B------:R-:W1:Y:S08]  /*6200*/  @P2 MUFU.RCP R5, R15 ;  /* 0x0000000f00052308 */ /* 0x000e700000001000 */
[----:B------:R-:W4:Y:S01]  /*6210*/  @P1 MUFU.LG2 R7, R11 ;  /* 0x0000000b00071308 */ /* 0x000f220000000c00 */
[-C--:B0-----:R-:W-:Y:S01]  /*6220*/  FMUL.FTZ R173, R24, R0.reuse ;  /* 0x0000000018ad7220 */ /* 0x081fe20000410000 */
[----:B------:R-:W-:Y:S01]  /*6230*/  @!P0 STS [R6+0x28800], R0 ;  /* 0x0288000006008388 */ /* 0x000fe20000000800 */
[----:B------:R-:W-:Y:S01]  /*6240*/  FMUL.FTZ R172, R28, R0 ;  /* 0x000000001cac7220 */ /* 0x000fe20000410000 */
[----:B------:R-:W-:-:S02]  /*6250*/  IMAD.U32 R28, RZ, RZ, UR20 ;  /* 0x00000014ff1c7e24 */ /* 0x000fc4000f8e00ff */
[-C--:B------:R-:W-:Y:S01]  /*6260*/  FMUL.FTZ R8, R25, R0.reuse ;  /* 0x0000000019087220 */ /* 0x080fe20000410000 */
[-C--:B------:R-:W-:Y:S01]  /*6270*/  FMUL.FTZ R10, R29, R0.reuse ;  /* 0x000000001d0a7220 */ /* 0x080fe20000410000 */
[-C--:B---3--:R-:W-:Y:S01]  /*6280*/  FMUL.FTZ R165, R32, R0.reuse ;  /* 0x0000000020a57220 */ /* 0x088fe20000410000 */
[----:B------:R-:W0:Y:S01]  /*6290*/  @P2 MUFU.LG2 R24, R15 ;  /* 0x0000000f00182308 */ /* 0x000e220000000c00 */
[----:B-1----:R1:W-:Y:S01]  /*62a0*/  @!P0 STS [R6+0x28820], R5 ;  /* 0x0288200506008388 */ /* 0x0023e20000000800 */
[----:B------:R-:W-:Y:S01]  /*62b0*/  @P2 FMUL.FTZ R28, R28, 0.69314718246459960938 ;  /* 0x3f3172181c1c2820 */ /* 0x000fe20000410000 */
[-C--:B------:R-:W-:Y:S01]  /*62c0*/  FMUL.FTZ R160, R33, R0.reuse ;  /* 0x0000000021a07220 */ /* 0x080fe20000410000 */
[-C--:B------:R-:W-:Y:S01]  /*62d0*/  FMUL.FTZ R162, R36, R0.reuse ;  /* 0x0000000024a27220 */ /* 0x080fe20000410000 */
[-C--:B------:R-:W-:Y:S01]  /*62e0*/  FMUL.FTZ R156, R37, R0.reuse ;  /* 0x00000000259c7220 */ /* 0x080fe20000410000 */
[-C--:B------:R-:W-:Y:S01]  /*62f0*/  FMUL.FTZ R158, R40, R0.reuse ;  /* 0x00000000289e7220 */ /* 0x080fe20000410000 */
[-C--:B------:R-:W-:Y:S01]  /*6300*/  FMUL.FTZ R12, R41, R0.reuse ;  /* 0x00000000290c7220 */ /* 0x080fe20000410000 */
[-C--:B------:R-:W-:Y:S01]  /*6310*/  FMUL.FTZ R14, R44, R0.reuse ;  /* 0x000000002c0e7220 */ /* 0x080fe20000410000 */
[----:B----4-:R-:W-:Y:S01]  /*6320*/  @P1 FMUL.FTZ R7, R7, 0.69314718246459960938 ;  /* 0x3f31721807071820 */ /* 0x010fe20000410000 */
[-C--:B------:R-:W-:Y:S01]  /*6330*/  FMUL.FTZ R45, R45, R0.reuse ;  /* 0x000000002d2d7220 */ /* 0x080fe20000410000 */
[----:B-1----:R-:W-:Y:S01]  /*6340*/  @P1 FMUL.FTZ R6, R9, 0.69314718246459960938 ;  /* 0x3f31721809061820 */ /* 0x002fe20000410000 */
[-C--:B------:R-:W-:Y:S01]  /*6350*/  FMUL.FTZ R48, R48, R0.reuse ;  /* 0x0000000030307220 */ /* 0x080fe20000410000 */
[-C--:B------:R-:W-:Y:S01]  /*6360*/  FMUL.FTZ R49, R49, R0.reuse ;  /* 0x0000000031317220 */ /* 0x080fe20000410000 */
[-C--:B------:R-:W-:Y:S01]  /*6370*/  FMUL.FTZ R52, R52, R0.reuse ;  /* 0x0000000034347220 */ /* 0x080fe20000410000 */
[-C--:B------:R-:W-:Y:S01]  /*6380*/  FMUL.FTZ R53, R53, R0.reuse ;  /* 0x0000000035357220 */ /* 0x080fe20000410000 */
[-C--:B------:R-:W-:Y:S01]  /*6390*/  FMUL.FTZ R56, R56, R0.reuse ;  /* 0x0000000038387220 */ /* 0x080fe20000410000 */
[----:B0-----:R-:W-:Y:S01]  /*63a0*/  @P2 FMUL.FTZ R25, R24, 0.69314718246459960938 ;  /* 0x3f31721818192820 */ /* 0x001fe20000410000 */
        /* <DEDUP_REMOVED lines=47> */
[----:B------:R-:W-:-:S02]  /*66a0*/  IMAD.MOV.U32 R0, RZ, RZ, -0x800000 ;  /* 0xff800000ff007424 */ /* 0x000fc400078e00ff */
[-C--:B------:R-:W-:Y:S01]  /*66b0*/  FMUL.FTZ R9, R26, R5.reuse ;  /* 0x000000051a097220 */ /* 0x080fe20000410000 */
[-C--:B------:R-:W-:Y:S01]  /*66c0*/  FMUL.FTZ R11, R30, R5.reuse ;  /* 0x000000051e0b7220 */ /* 0x080fe20000410000 */
[-C--:B------:R-:W-:Y:S01]  /*66d0*/  FMUL.FTZ R13, R42, R5.reuse ;  /* 0x000000052a0d7220 */ /* 0x080fe20000410000 */
[-C--:B------:R-:W-:Y:S01]  /*66e0*/  FMUL.FTZ R15, R46, R5.reuse ;  /* 0x000000052e0f7220 */ /* 0x080fe20000410000 */
[----:B------:R-:W-:Y:S01]  /*66f0*/  PLOP3.LUT P0, PT, PT, PT, PT, 0x8, 0x0 ;  /* 0x000000000000781c */ /* 0x000fe20003f0e170 */
        /* <DEDUP_REMOVED lines=63> */
.L_x_392:
[----:B------:R-:W0:Y:S08]  /*6af0*/  S2UR UR4, SR_CgaCtaId ;  /* 0x00000000000479c3 */ /* 0x000e300000008800 */
[----:B------:R-:W-:Y:S06]  /*6b00*/  BAR.SYNC.DEFER_BLOCKING 0x5, 0x180 ;  /* 0x0146000000007b1d */ /* 0x000fec0000010000 */
[----:B------:R-:W-:Y:S01]  /*6b10*/  UMOV UR42, 0x400 ;  /* 0x00000400002a7882 */ /* 0x000fe20000000000 */
[----:B------:R-:W-:Y:S01]  /*6b20*/  BSSY B0, `(.L_x_421) ;  /* 0x00002f8000007945 */ /* 0x000fe20003800000 */
[----:B0-----:R-:W-:-:S09]  /*6b30*/  ULEA UR42, UR4, UR42, 0x18 ;  /* 0x0000002a042a7291 */ /* 0x001fd2000f8ec03f */
[----:B------:R-:W0:Y:S02]  /*6b40*/  LDS.128 R4, [UR42+0x28cd0] ;  /* 0x028cd02aff047984 */ /* 0x000e240008000c00 */
[----:B0-----:R-:W-:Y:S02]  /*6b50*/  R2UR UR5, R5 ;  /* 0x00000000050572ca */ /* 0x001fe400000e0000 */
[----:B------:R-:W-:Y:S01]  /*6b60*/  R2UR UR6, R6 ;  /* 0x00000000060672ca */ /* 0x000fe200000e0000 */
[----:B------:R-:W-:Y:S06]  /*6b70*/  BAR.ARV 0x4, 0x180 ;  /* 0x0106000000007b1d */ /* 0x000fec0000002000 */
[----:B------:R-:W-:Y:S08]  /*6b80*/  @P0 BRA `(.L_x_422) ;  /* 0x0000002000380947 */ /* 0x000ff00003800000 */
[----:B------:R-:W0:Y:S08]  /*6b90*/  S2UR UR4, SR_SWINHI ;  /* 0x00000000000479c3 */ /* 0x000e300000002f00 */
[----:B------:R-:W-:Y:S01]  /*6ba0*/  BAR.SYNC.DEFER_BLOCKING 0x1, 0x100 ;  /* 0x0044000000007b1d */ /* 0x000fe20000010000 */
[----:B------:R-:W-:Y:S01]  /*6bb0*/  F2FP.BF16.F32.PACK_AB R8, R8, R173 ;  /* 0x000000ad0808723e */ /* 0x000fe200000010ff */
[----:B------:R-:W-:Y:S01]  /*6bc0*/  USHF.L.U32 UR10, UR43, 0x2, URZ ;  /* 0x000000022b0a7899 */ /* 0x000fe2000800063f */
[----:B------:R-:W-:Y:S01]  /*6bd0*/  F2FP.BF16.F32.PACK_AB R9, R27, R9 ;  /* 0x000000091b09723e */ /* 0x000fe200000010ff */
[----:B------:R-:W-:Y:S01]  /*6be0*/  USHF.L.U64.HI UR11, UR43, 0x2, UR44 ;  /* 0x000000022b0b7899 */ /* 0x000fe2000801022c */
[----:B------:R-:W-:-:S02]  /*6bf0*/  F2FP.BF16.F32.PACK_AB R10, R10, R172 ;  /* 0x000000ac0a0a723e */ /* 0x000fc400000010ff */
[----:B------:R-:W-:Y:S02]  /*6c00*/  F2FP.BF16.F32.PACK_AB R11, R31, R11 ;  /* 0x0000000b1f0b723e */ /* 0x000fe400000010ff */
[----:B------:R-:W-:Y:S02]  /*6c10*/  F2FP.BF16.F32.PACK_AB R48, R49, R48 ;  /* 0x000000303130723e */ /* 0x000fe400000010ff */
[----:B------:R-:W-:Y:S02]  /*6c20*/  F2FP.BF16.F32.PACK_AB R12, R12, R158 ;  /* 0x0000009e0c0c723e */ /* 0x000fe400000010ff */
[----:B------:R-:W-:Y:S02]  /*6c30*/  F2FP.BF16.F32.PACK_AB R13, R43, R13 ;  /* 0x0000000d2b0d723e */ /* 0x000fe400000010ff */
[----:B------:R-:W-:Y:S02]  /*6c40*/  F2FP.BF16.F32.PACK_AB R14, R45, R14 ;  /* 0x0000000e2d0e723e */ /* 0x000fe400000010ff */
[----:B------:R-:W-:-:S02]  /*6c50*/  F2FP.BF16.F32.PACK_AB R15, R47, R15 ;  /* 0x0000000f2f0f723e */ /* 0x000fc400000010ff */
[----:B------:R-:W-:Y:S02]  /*6c60*/  F2FP.BF16.F32.PACK_AB R49, R51, R50 ;  /* 0x000000323331723e */ /* 0x000fe400000010ff */
[----:B------:R-:W-:Y:S01]  /*6c70*/  F2FP.BF16.F32.PACK_AB R56, R57, R56 ;  /* 0x000000383938723e */ /* 0x000fe200000010ff */
[----:B------:R-:W-:Y:S01]  /*6c80*/  UMOV UR8, UR42 ;  /* 0x0000002a00087c82 */ /* 0x000fe20008000000 */
[----:B0-----:R-:W-:Y:S01]  /*6c90*/  UMOV UR9, UR4 ;  /* 0x0000000400097c82 */ /* 0x001fe20008000000 */
[----:B------:R-:W-:Y:S01]  /*6ca0*/  F2FP.BF16.F32.PACK_AB R50, R53, R52 ;  /* 0x000000343532723e */ /* 0x000fe200000010ff */
[----:B------:R-:W-:Y:S01]  /*6cb0*/  IMAD.U32 R174, RZ, RZ, UR8 ;  /* 0x00000008ffae7e24 */ /* 0x000fe2000f8e00ff */
[----:B------:R-:W-:Y:S01]  /*6cc0*/  F2FP.BF16.F32.PACK_AB R51, R55, R54 ;  /* 0x000000363733723e */ /* 0x000fe200000010ff */
[----:B------:R-:W-:Y:S01]  /*6cd0*/  IMAD.U32 R175, RZ, RZ, UR9 ;  /* 0x00000009ffaf7e24 */ /* 0x000fe2000f8e00ff */
[----:B------:R-:W-:Y:S01]  /*6ce0*/  F2FP.BF16.F32.PACK_AB R57, R59, R58 ;  /* 0x0000003a3b39723e */ /* 0x000fe200000010ff */
[----:B------:R-:W-:Y:S01]  /*6cf0*/  ULDC.64 UR8, c[0x0][0xc00] ;  /* 0x0003000000087ab9 */ /* 0x000fe20000000a00 */
[----:B------:R-:W-:Y:S01]  /*6d00*/  F2FP.BF16.F32.PACK_AB R64, R65, R64 ;  /* 0x000000404140723e */ /* 0x000fe200000010ff */
[----:B------:R-:W-:Y:S01]  /*6d10*/  IMAD.WIDE R126, R196, 0x2, R174 ;  /* 0x00000002c47e7825 */ /* 0x000fe200078e02ae */
[----:B------:R-:W-:Y:S01]  /*6d20*/  F2FP.BF16.F32.PACK_AB R58, R61, R60 ;  /* 0x0000003c3d3a723e */ /* 0x000fe200000010ff */
[----:B------:R-:W-:Y:S01]  /*6d30*/  UISETP.NE.U32.AND UP0, UPT, UR8, URZ, UPT ;  /* 0x0000003f0800728c */ /* 0x000fe2000bf05070 */
[----:B------:R-:W-:Y:S01]  /*6d40*/  F2FP.BF16.F32.PACK_AB R59, R63, R62 ;  /* 0x0000003e3f3b723e */ /* 0x000fe200000010ff */
[----:B------:R-:W-:Y:S01]  /*6d50*/  UIADD3 UR4, UP1, UR10, UR8, URZ ;  /* 0x000000080a047290 */ /* 0x000fe2000ff3e03f */
[C---:B------:R-:W-:Y:S01]  /*6d60*/  IADD3 R177, P1, R126.reuse, 0x20, RZ ;  /* 0x000000207eb17810 */ /* 0x040fe20007f3e0ff */
[----:B------:R-:W-:Y:S01]  /*6d70*/  UISETP.NE.AND.EX UP0, UPT, UR9, URZ, UPT, UP0 ;  /* 0x0000003f0900728c */ /* 0x000fe2000bf05300 */
[C---:B------:R-:W-:Y:S01]  /*6d80*/  LOP3.LUT R5, R126.reuse, 0x380, RZ, 0xc0, !PT ;  /* 0x000003807e057812 */ /* 0x040fe200078ec0ff */
[----:B------:R-:W-:Y:S01]  /*6d90*/  UIADD3.X UR7, UR11, UR9, URZ, UP1, !UPT ;  /* 0x000000090b077290 */ /* 0x000fe20008ffe43f */
[C---:B------:R-:W-:Y:S01]  /*6da0*/  IADD3 R179, P0, R126.reuse, 0x40, RZ ;  /* 0x000000407eb37810 */ /* 0x040fe20007f1e0ff */
[--C-:B------:R-:W-:Y:S01]  /*6db0*/  IMAD.X R25, RZ, RZ, R127.reuse, P1 ;  /* 0x000000ffff197224 */ /* 0x100fe200008e067f */
[C---:B------:R-:W-:Y:S01]  /*6dc0*/  IADD3 R181, P4, R126.reuse, 0x60, RZ ;  /* 0x000000607eb57810 */ /* 0x040fe20007f9e0ff */
[----:B------:R-:W-:Y:S01]  /*6dd0*/  ULDC.64 UR8, c[0x0][0xc08] ;  /* 0x0003020000087ab9 */ /* 0x000fe20000000a00 */
[C---:B------:R-:W-:Y:S01]  /*6de0*/  IADD3 R183, P3, R126.reuse, 0x2000, RZ ;  /* 0x000020007eb77810 */ /* 0x040fe20007f7e0ff */
[--C-:B------:R-:W-:Y:S01]  /*6df0*/  IMAD.X R29, RZ, RZ, R127.reuse, P0 ;  /* 0x000000ffff1d7224 */ /* 0x100fe200000e067f */
[C---:B------:R-:W-:Y:S01]  /*6e00*/  IADD3 R205, P6, R126.reuse, 0x2020, RZ ;  /* 0x000020207ecd7810 */ /* 0x040fe20007fde0ff */
[--C-:B------:R-:W-:Y:S01]  /*6e10*/  IMAD.X R33, RZ, RZ, R127.reuse, P4 ;  /* 0x000000ffff217224 */ /* 0x100fe200020e067f */
        /* <DEDUP_REMOVED lines=8> */
[----:B------:R-:W-:Y:S01]  /*6ea0*/  LOP3.LUT R24, R177, 0x380, RZ, 0xc0, !PT ;  /* 0x00000380b1187812 */ /* 0x000fe200078ec0ff */
[----:B------:R-:W-:Y:S01]  /*6eb0*/  IMAD.X R99, RZ, RZ, R127, P1 ;  /* 0x000000ffff637224 */ /* 0x000fe200008e067f */
[----:B------:R-:W-:-:S02]  /*6ec0*/  LOP3.LUT R28, R179, 0x380, RZ, 0xc0, !PT ;  /* 0x00000380b31c7812 */ /* 0x000fc400078ec0ff */
[----:B------:R-:W-:Y:S02]  /*6ed0*/  LOP3.LUT R36, R183, 0x380, RZ, 0xc0, !PT ;  /* 0x00000380b7247812 */ /* 0x000fe400078ec0ff */
[C---:B------:R-:W-:Y:S02]  /*6ee0*/  IADD3 R102, P0, R126.reuse, 0x4020, RZ ;  /* 0x000040207e667810 */ /* 0x040fe40007f1e0ff */
[C---:B------:R-:W-:Y:S02]  /*6ef0*/  IADD3 R106, P4, R126.reuse, 0x4040, RZ ;  /* 0x000040407e6a7810 */ /* 0x040fe40007f9e0ff */
        /* <DEDUP_REMOVED lines=10> */
[----:B------:R-:W-:Y:S01]  /*6fa0*/  LOP3.LUT R32, R181, 0x380, RZ, 0xc0, !PT ;  /* 0x00000380b5207812 */ /* 0x000fe200078ec0ff */
[--C-:B------:R-:W-:Y:S01]  /*6fb0*/  IMAD.X R123, RZ, RZ, R127.reuse, P2 ;  /* 0x000000ffff7b7224 */ /* 0x100fe200010e067f */
[----:B------:R-:W-:Y:S01]  /*6fc0*/  LOP3.LUT R126, R5, R126, RZ, 0x3c, !PT ;  /* 0x0000007e057e7212 */ /* 0x000fe200078e3cff */
[----:B------:R-:W-:Y:S01]  /*6fd0*/  IMAD.X R5, RZ, RZ, R127, P1 ;  /* 0x000000ffff057224 */ /* 0x000fe200008e067f */
[----:B------:R-:W-:-:S02]  /*6fe0*/  SHF.R.U64 R24, R24, 0x3, RZ ;  /* 0x0000000318187819 */ /* 0x000fc400000012ff */
[----:B------:R-:W-:Y:S02]  /*6ff0*/  SHF.R.U64 R28, R28, 0x3, RZ ;  /* 0x000000031c1c7819 */ /* 0x000fe400000012ff */
[----:B------:R-:W-:Y:S02]  /*7000*/  SHF.R.U64 R36, R36, 0x3, RZ ;  /* 0x0000000324247819 */ /* 0x000fe400000012ff */
[----:B------:R-:W-:Y:S02]  /*7010*/  LOP3.LUT R40, R205, 0x380, RZ, 0xc0, !PT ;  /* 0x00000380cd287812 */ /* 0x000fe400078ec0ff */
[----:B------:R-:W-:Y:S02]  /*7020*/  SHF.R.U64 R32, R32, 0x3, RZ ;  /* 0x0000000320207819 */ /* 0x000fe400000012ff */
[----:B------:R-:W-:Y:S02]  /*7030*/  LOP3.LUT R90, R207, 0x380, RZ, 0xc0, !PT ;  /* 0x00000380cf5a7812 */ /* 0x000fe400078ec0ff */
[----:B------:R-:W-:-:S02]  /*7040*/  LOP3.LUT R94, R209, 0x380, RZ, 0xc0, !PT ;  /* 0x00000380d15e7812 */ /* 0x000fc400078ec0ff */
[----:B------:R-:W-:Y:S02]  /*7050*/  MOV R126, R126 ;  /* 0x0000007e007e7202 */ /* 0x000fe40000000f00 */
[----:B------:R-:W-:Y:S02]  /*7060*/  LOP3.LUT R24, R24, R177, RZ, 0x3c, !PT ;  /* 0x000000b118187212 */ /* 0x000fe400078e3cff */
[----:B------:R-:W-:Y:S01]  /*7070*/  LOP3.LUT R98, R211, 0x380, RZ, 0xc0, !PT ;  /* 0x00000380d3627812 */ /* 0x000fe200078ec0ff */
[----:B------:R0:W-:Y:S01]  /*7080*/  STSM.16.M88.4 [R126], R8 ;  /* 0x000000087e007844 */ /* 0x0001e20000000200 */
[----:B------:R-:W-:Y:S02]  /*7090*/  LOP3.LUT R28, R28, R179, RZ, 0x3c, !PT ;  /* 0x000000b31c1c7212 */ /* 0x000fe400078e3cff */
[----:B------:R-:W-:Y:S02]  /*70a0*/  LOP3.LUT R36, R36, R183, RZ, 0x3c, !PT ;  /* 0x000000b724247212 */ /* 0x000fe400078e3cff */
[----:B------:R-:W-:-:S02]  /*70b0*/  SHF.R.U64 R40, R40, 0x3, RZ ;  /* 0x0000000328287819 */ /* 0x000fc400000012ff */
[----:B------:R-:W-:Y:S02]  /*70c0*/  LOP3.LUT R177, R102, 0x380, RZ, 0xc0, !PT ;  /* 0x0000038066b17812 */ /* 0x000fe400078ec0ff */
[----:B------:R-:W-:Y:S02]  /*70d0*/  LOP3.LUT R27, R6, 0x380, RZ, 0xc0, !PT ;  /* 0x00000380061b7812 */ /* 0x000fe400078ec0ff */
[----:B------:R-:W-:Y:S02]  /*70e0*/  LOP3.LUT R32, R32, R181, RZ, 0x3c, !PT ;  /* 0x000000b520207212 */ /* 0x000fe400078e3cff */
[----:B------:R-:W-:Y:S02]  /*70f0*/  SHF.R.U64 R90, R90, 0x3, RZ ;  /* 0x000000035a5a7819 */ /* 0x000fe400000012ff */
[----:B------:R-:W-:Y:S02]  /*7100*/  LOP3.LUT R179, R106, 0x380, RZ, 0xc0, !PT ;  /* 0x000003806ab37812 */ /* 0x000fe400078ec0ff */
[----:B------:R-:W-:-:S02]  /*7110*/  LOP3.LUT R183, R114, 0x380, RZ, 0xc0, !PT ;  /* 0x0000038072b77812 */ /* 0x000fc400078ec0ff */
[----:B------:R-:W-:Y:S02]  /*7120*/  SHF.R.U64 R94, R94, 0x3, RZ ;  /* 0x000000035e5e7819 */ /* 0x000fe400000012ff */
[----:B------:R-:W-:Y:S02]  /*7130*/  LOP3.LUT R181, R110, 0x380, RZ, 0xc0, !PT ;  /* 0x000003806eb57812 */ /* 0x000fe400078ec0ff */
[----:B------:R-:W-:Y:S02]  /*7140*/  SHF.R.U64 R98, R98, 0x3, RZ ;  /* 0x0000000362627819 */ /* 0x000fe400000012ff */
[----:B------:R-:W-:Y:S02]  /*7150*/  LOP3.LUT R40, R40, R205, RZ, 0x3c, !PT ;  /* 0x000000cd28287212 */ /* 0x000fe400078e3cff */
[----:B------:R-:W-:Y:S02]  /*7160*/  SHF.R.U64 R177, R177, 0x3, RZ ;  /* 0x00000003b1b17819 */ /* 0x000fe400000012ff */
[----:B------:R-:W-:-:S02]  /*7170*/  LOP3.LUT R118, R3, 0x380, RZ, 0xc0, !PT ;  /* 0x0000038003767812 */ /* 0x000fc400078ec0ff */
[----:B------:R-:W-:Y:S02]  /*7180*/  SHF.R.U64 R27, R27, 0x3, RZ ;  /* 0x000000031b1b7819 */ /* 0x000fe400000012ff */
[----:B------:R-:W-:Y:S02]  /*7190*/  MOV R31, R24 ;  /* 0x00000018001f7202 */ /* 0x000fe40000000f00 */
[----:B0-----:R-:W-:Y:S02]  /*71a0*/  F2FP.BF16.F32.PACK_AB R8, R160, R165 ;  /* 0x000000a5a008723e */ /* 0x001fe400000010ff */
[----:B------:R-:W-:Y:S02]  /*71b0*/  F2FP.BF16.F32.PACK_AB R9, R35, R34 ;  /* 0x000000222309723e */ /* 0x000fe400000010ff */
[----:B------:R-:W-:Y:S02]  /*71c0*/  F2FP.BF16.F32.PACK_AB R10, R156, R162 ;  /* 0x000000a29c0a723e */ /* 0x000fe400000010ff */
[----:B------:R-:W-:-:S02]  /*71d0*/  F2FP.BF16.F32.PACK_AB R11, R39, R38 ;  /* 0x00000026270b723e */ /* 0x000fc400000010ff */
[----:B------:R-:W-:Y:S02]  /*71e0*/  LOP3.LUT R90, R90, R207, RZ, 0x3c, !PT ;  /* 0x000000cf5a5a7212 */ /* 0x000fe400078e3cff */
[----:B------:R-:W-:Y:S01]  /*71f0*/  SHF.R.U64 R179, R179, 0x3, RZ ;  /* 0x00000003b3b37819 */ /* 0x000fe200000012ff */
[----:B------:R0:W-:Y:S01]  /*7200*/  STSM.16.M88.4 [R31], R8 ;  /* 0x000000081f007844 */ /* 0x0001e20000000200 */
[----:B------:R-:W-:Y:S02]  /*7210*/  SHF.R.U64 R183, R183, 0x3, RZ ;  /* 0x00000003b7b77819 */ /* 0x000fe400000012ff */
[----:B------:R-:W-:Y:S02]  /*7220*/  MOV R28, R28 ;  /* 0x0000001c001c7202 */ /* 0x000fe40000000f00 */
[----:B------:R-:W-:Y:S02]  /*7230*/  LOP3.LUT R94, R94, R209, RZ, 0x3c, !PT ;  /* 0x000000d15e5e7212 */ /* 0x000fe400078e3cff */
[----:B------:R-:W-:Y:S01]  /*7240*/  SHF.R.U64 R181, R181, 0x3, RZ ;  /* 0x00000003b5b57819 */ /* 0x000fe200000012ff */
[----:B------:R-:W-:Y:S01]  /*7250*/  STSM.16.M88.4 [R28], R12 ;  /* 0x0000000c1c007844 */ /* 0x000fe20000000200 */
[----:B------:R-:W-:-:S02]  /*7260*/  LOP3.LUT R127, R4, 0x380, RZ, 0xc0, !PT ;  /* 0x00000380047f7812 */ /* 0x000fc400078ec0ff */
[----:B------:R-:W-:Y:S02]  /*7270*/  MOV R32, R32 ;  /* 0x0000002000207202 */ /* 0x000fe40000000f00 */
[----:B------:R-:W-:Y:S02]  /*7280*/  LOP3.LUT R98, R98, R211, RZ, 0x3c, !PT ;  /* 0x000000d362627212 */ /* 0x000fe400078e3cff */
[----:B------:R-:W-:Y:S01]  /*7290*/  MOV R36, R36 ;  /* 0x0000002400247202 */ /* 0x000fe20000000f00 */
[----:B------:R-:W-:Y:S01]  /*72a0*/  STSM.16.M88.4 [R32], R48 ;  /* 0x0000003020007844 */ /* 0x000fe20000000200 */
[----:B------:R-:W-:Y:S02]  /*72b0*/  F2FP.BF16.F32.PACK_AB R65, R67, R66 ;  /* 0x000000424341723e */ /* 0x000fe400000010ff */
[----:B------:R-:W-:Y:S01]  /*72c0*/  F2FP.BF16.F32.PACK_AB R72, R73, R72 ;  /* 0x000000484948723e */ /* 0x000fe200000010ff */
[----:B------:R-:W-:Y:S01]  /*72d0*/  STSM.16.M88.4 [R36], R56 ;  /* 0x0000003824007844 */ /* 0x000fe20000000200 */
[----:B------:R-:W-:-:S02]  /*72e0*/  LOP3.LUT R102, R177, R102, RZ, 0x3c, !PT ;  /* 0x00000066b1667212 */ /* 0x000fc400078e3cff */
[----:B------:R-:W-:Y:S02]  /*72f0*/  SHF.R.U64 R118, R118, 0x3, RZ ;  /* 0x0000000376767819 */ /* 0x000fe400000012ff */
[----:B------:R-:W-:Y:S02]  /*7300*/  LOP3.LUT R122, R27, R6, RZ, 0x3c, !PT ;  /* 0x000000061b7a7212 */ /* 0x000fe400078e3cff */
[----:B------:R-:W-:Y:S02]  /*7310*/  MOV R40, R40 ;  /* 0x0000002800287202 */ /* 0x000fe40000000f00 */
[----:B------:R-:W-:Y:S02]  /*7320*/  F2FP.BF16.F32.PACK_AB R66, R69, R68 ;  /* 0x000000444542723e */ /* 0x000fe400000010ff */
[----:B------:R-:W-:Y:S02]  /*7330*/  F2FP.BF16.F32.PACK_AB R67, R71, R70 ;  /* 0x000000464743723e */ /* 0x000fe400000010ff */
[----:B------:R-:W-:-:S02]  /*7340*/  F2FP.BF16.F32.PACK_AB R73, R75, R74 ;  /* 0x0000004a4b49723e */ /* 0x000fc400000010ff */
[----:B------:R-:W-:Y:S01]  /*7350*/  F2FP.BF16.F32.PACK_AB R80, R81, R80 ;  /* 0x000000505150723e */ /* 0x000fe200000010ff */
[----:B------:R-:W-:Y:S01]  /*7360*/  STSM.16.M88.4 [R40], R64 ;  /* 0x0000004028007844 */ /* 0x000fe20000000200 */
[----:B------:R-:W-:Y:S02]  /*7370*/  LOP3.LUT R106, R179, R106, RZ, 0x3c, !PT ;  /* 0x0000006ab36a7212 */ /* 0x000fe400078e3cff */
[----:B------:R-:W-:Y:S02]  /*7380*/  LOP3.LUT R114, R183, R114, RZ, 0x3c, !PT ;  /* 0x00000072b7727212 */ /* 0x000fe400078e3cff */
[----:B------:R-:W-:Y:S02]  /*7390*/  MOV R27, R90 ;  /* 0x0000005a001b7202 */ /* 0x000fe40000000f00 */
[----:B------:R-:W-:Y:S02]  /*73a0*/  F2FP.BF16.F32.PACK_AB R74, R77, R76 ;  /* 0x0000004c4d4a723e */ /* 0x000fe400000010ff */
[----:B------:R-:W-:-:S02]  /*73b0*/  F2FP.BF16.F32.PACK_AB R75, R79, R78 ;  /* 0x0000004e4f4b723e */ /* 0x000fc400000010ff */
[----:B------:R-:W-:Y:S02]  /*73c0*/  F2FP.BF16.F32.PACK_AB R81, R83, R82 ;  /* 0x000000525351723e */ /* 0x000fe400000010ff */
[----:B------:R-:W-:Y:S01]  /*73d0*/  LOP3.LUT R110, R181, R110, RZ, 0x3c, !PT ;  /* 0x0000006eb56e7212 */ /* 0x000fe200078e3cff */
[----:B------:R-:W-:Y:S01]  /*73e0*/  STSM.16.M88.4 [R27], R72 ;  /* 0x000000481b007844 */ /* 0x000fe20000000200 */
[----:B------:R-:W-:Y:S02]  /*73f0*/  SHF.R.U64 R127, R127, 0x3, RZ ;  /* 0x000000037f7f7819 */ /* 0x000fe400000012ff */
[----:B------:R-:W-:Y:S02]  /*7400*/  MOV R94, R94 ;  /* 0x0000005e005e7202 */ /* 0x000fe40000000f00 */
[----:B------:R-:W-:Y:S02]  /*7410*/  F2FP.BF16.F32.PACK_AB R82, R85, R84 ;  /* 0x000000545552723e */ /* 0x000fe400000010ff */
[----:B------:R-:W-:-:S02]  /*7420*/  F2FP.BF16.F32.PACK_AB R83, R87, R86 ;  /* 0x000000565753723e */ /* 0x000fc400000010ff */
[----:B------:R-:W-:Y:S02]  /*7430*/  F2FP.BF16.F32.PACK_AB R88, R89, R88 ;  /* 0x000000585958723e */ /* 0x000fe400000010ff */
[----:B------:R-:W-:Y:S01]  /*7440*/  MOV R6, R98 ;  /* 0x0000006200067202 */ /* 0x000fe20000000f00 */
[----:B------:R-:W-:Y:S01]  /*7450*/  STSM.16.M88.4 [R94], R80 ;  /* 0x000000505e007844 */ /* 0x000fe20000000200 */
[----:B------:R-:W-:Y:S02]  /*7460*/  F2FP.BF16.F32.PACK_AB R89, R26, R21 ;  /* 0x000000151a59723e */ /* 0x000fe400000010ff */
[----:B------:R-:W-:Y:S02]  /*7470*/  F2FP.BF16.F32.PACK_AB R90, R93, R92 ;  /* 0x0000005c5d5a723e */ /* 0x000fe400000010ff */
[----:B------:R-:W-:Y:S02]  /*7480*/  F2FP.BF16.F32.PACK_AB R91, R42, R30 ;  /* 0x0000001e2a5b723e */ /* 0x000fe400000010ff */
[----:B------:R-:W-:-:S02]  /*7490*/  F2FP.BF16.F32.PACK_AB R96, R97, R96 ;  /* 0x000000606160723e */ /* 0x000fc400000010ff */
[----:B------:R-:W-:Y:S01]  /*74a0*/  LOP3.LUT R118, R118, R3, RZ, 0x3c, !PT ;  /* 0x0000000376767212 */ /* 0x000fe200078e3cff */
[----:B------:R-:W-:Y:S01]  /*74b0*/  STSM.16.M88.4 [R6], R88 ;  /* 0x0000005806007844 */ /* 0x000fe20000000200 */
[----:B------:R-:W-:Y:S02]  /*74c0*/  MOV R102, R102 ;  /* 0x0000006600667202 */ /* 0x000fe40000000f00 */
[----:B------:R-:W-:Y:S02]  /*74d0*/  F2FP.BF16.F32.PACK_AB R97, R46, R44 ;  /* 0x0000002c2e61723e */ /* 0x000fe400000010ff */
[----:B------:R-:W-:Y:S02]  /*74e0*/  F2FP.BF16.F32.PACK_AB R98, R101, R100 ;  /* 0x000000646562723e */ /* 0x000fe400000010ff */
[----:B------:R-:W-:Y:S02]  /*74f0*/  F2FP.BF16.F32.PACK_AB R99, R154, R153 ;  /* 0x000000999a63723e */ /* 0x000fe400000010ff */
[----:B------:R-:W-:-:S02]  /*7500*/  MOV R106, R106 ;  /* 0x0000006a006a7202 */ /* 0x000fc40000000f00 */
[----:B------:R-:W-:Y:S01]  /*7510*/  MOV R3, R114 ;  /* 0x0000007200037202 */ /* 0x000fe20000000f00 */
[----:B------:R-:W-:Y:S01]  /*7520*/  STSM.16.M88.4 [R102], R96 ;  /* 0x0000006066007844 */ /* 0x000fe20000000200 */
[----:B------:R-:W-:Y:S02]  /*7530*/  F2FP.BF16.F32.PACK_AB R156, R105, R104 ;  /* 0x00000068699c723e */ /* 0x000fe400000010ff */
[----:B------:R-:W-:Y:S02]  /*7540*/  F2FP.BF16.F32.PACK_AB R157, R157, R155 ;  /* 0x0000009b9d9d723e */ /* 0x000fe400000010ff */
[----:B------:R-:W-:Y:S02]  /*7550*/  F2FP.BF16.F32.PACK_AB R158, R109, R108 ;  /* 0x0000006c6d9e723e */ /* 0x000fe400000010ff */
[----:B------:R-:W-:Y:S02]  /*7560*/  F2FP.BF16.F32.PACK_AB R159, R161, R159 ;  /* 0x0000009fa19f723e */ /* 0x000fe400000010ff */
[----:B------:R-:W-:-:S02]  /*7570*/  F2FP.BF16.F32.PACK_AB R112, R113, R112 ;  /* 0x000000707170723e */ /* 0x000fc400000010ff */
[----:B------:R-:W-:Y:S01]  /*7580*/  LOP3.LUT R4, R127, R4, RZ, 0x3c, !PT ;  /* 0x000000047f047212 */ /* 0x000fe200078e3cff */
[----:B------:R-:W-:Y:S01]  /*7590*/  STSM.16.M88.4 [R106], R156 ;  /* 0x0000009c6a007844 */ /* 0x000fe20000000200 */
[----:B------:R-:W-:Y:S02]  /*75a0*/  MOV R110, R110 ;  /* 0x0000006e006e7202 */ /* 0x000fe40000000f00 */
[----:B------:R-:W-:Y:S02]  /*75b0*/  MOV R25, R122 ;  /* 0x0000007a00197202 */ /* 0x000fe40000000f00 */
[----:B------:R-:W-:Y:S02]  /*75c0*/  F2FP.BF16.F32.PACK_AB R113, R164, R163 ;  /* 0x000000a3a471723e */ /* 0x000fe400000010ff */
[----:B------:R-:W-:Y:S02]  /*75d0*/  F2FP.BF16.F32.PACK_AB R114, R117, R116 ;  /* 0x000000747572723e */ /* 0x000fe400000010ff */
[----:B------:R-:W-:-:S02]  /*75e0*/  F2FP.BF16.F32.PACK_AB R115, R167, R166 ;  /* 0x000000a6a773723e */ /* 0x000fc400000010ff */
[----:B------:R-:W-:Y:S02]  /*75f0*/  F2FP.BF16.F32.PACK_AB R120, R121, R120 ;  /* 0x000000787978723e */ /* 0x000fe400000010ff */
[----:B------:R-:W-:Y:S01]  /*7600*/  F2FP.BF16.F32.PACK_AB R128, R129, R128 ;  /* 0x000000808180723e */ /* 0x000fe200000010ff */
[----:B------:R-:W-:Y:S01]  /*7610*/  STSM.16.M88.4 [R110], R112 ;  /* 0x000000706e007844 */ /* 0x000fe20000000200 */
[----:B------:R-:W-:Y:S02]  /*7620*/  F2FP.BF16.F32.PACK_AB R121, R169, R168 ;  /* 0x000000a8a979723e */ /* 0x000fe400000010ff */
[----:B------:R-:W-:Y:S02]  /*7630*/  F2FP.BF16.F32.PACK_AB R122, R125, R124 ;  /* 0x0000007c7d7a723e */ /* 0x000fe400000010ff */
[----:B------:R-:W-:Y:S02]  /*7640*/  F2FP.BF16.F32.PACK_AB R123, R171, R170 ;  /* 0x000000aaab7b723e */ /* 0x000fe400000010ff */
[----:B------:R-:W-:-:S02]  /*7650*/  F2FP.BF16.F32.PACK_AB R129, R131, R130 ;  /* 0x000000828381723e */ /* 0x000fc400000010ff */
[----:B------:R-:W-:Y:S01]  /*7660*/  F2FP.BF16.F32.PACK_AB R136, R137, R136 ;  /* 0x000000888988723e */ /* 0x000fe200000010ff */
[----:B------:R1:W-:Y:S01]  /*7670*/  STSM.16.M88.4 [R3], R120 ;  /* 0x0000007803007844 */ /* 0x0003e20000000200 */
[----:B------:R-:W-:Y:S02]  /*7680*/  MOV R118, R118 ;  /* 0x0000007600767202 */ /* 0x000fe40000000f00 */
[----:B------:R-:W-:Y:S02]  /*7690*/  F2FP.BF16.F32.PACK_AB R130, R133, R132 ;  /* 0x000000848582723e */ /* 0x000fe400000010ff */
[----:B------:R-:W-:Y:S02]  /*76a0*/  F2FP.BF16.F32.PACK_AB R131, R135, R134 ;  /* 0x000000868783723e */ /* 0x000fe400000010ff */
[----:B------:R-:W-:Y:S02]  /*76b0*/  F2FP.BF16.F32.PACK_AB R137, R139, R138 ;  /* 0x0000008a8b89723e */ /* 0x000fe400000010ff */
[----:B------:R-:W-:Y:S01]  /*76c0*/  F2FP.BF16.F32.PACK_AB R144, R145, R144 ;  /* 0x000000909190723e */ /* 0x000fe200000010ff */
[----:B------:R-:W-:Y:S01]  /*76d0*/  STSM.16.M88.4 [R118], R128 ;  /* 0x0000008076007844 */ /* 0x000fe20000000200 */
[----:B------:R-:W-:-:S02]  /*76e0*/  F2FP.BF16.F32.PACK_AB R138, R141, R140 ;  /* 0x0000008c8d8a723e */ /* 0x000fc400000010ff */
[----:B------:R-:W-:Y:S02]  /*76f0*/  F2FP.BF16.F32.PACK_AB R139, R143, R142 ;  /* 0x0000008e8f8b723e */ /* 0x000fe400000010ff */
[----:B------:R-:W-:Y:S02]  /*7700*/  F2FP.BF16.F32.PACK_AB R145, R147, R146 ;  /* 0x000000929391723e */ /* 0x000fe400000010ff */
[----:B------:R-:W-:Y:S01]  /*7710*/  MOV R24, R4 ;  /* 0x0000000400187202 */ /* 0x000fe20000000f00 */
[----:B------:R-:W-:Y:S01]  /*7720*/  STSM.16.M88.4 [R25], R136 ;  /* 0x0000008819007844 */ /* 0x000fe20000000200 */
[----:B------:R-:W-:Y:S01]  /*7730*/  F2FP.BF16.F32.PACK_AB R146, R149, R148 ;  /* 0x000000949592723e */ /* 0x000fe200000010ff */
[----:B------:R-:W-:Y:S01]  /*7740*/  UISETP.NE.U32.AND UP1, UPT, UR8, URZ, UPT ;  /* 0x0000003f0800728c */ /* 0x000fe2000bf25070 */
[----:B------:R-:W-:Y:S01]  /*7750*/  F2FP.BF16.F32.PACK_AB R147, R151, R150 ;  /* 0x000000969793723e */ /* 0x000fe200000010ff */
[----:B------:R-:W-:Y:S01]  /*7760*/  IMAD.U32 R4, RZ, RZ, UR4 ;  /* 0x00000004ff047e24 */ /* 0x000fe2000f8e00ff */
[----:B------:R-:W-:Y:S01]  /*7770*/  PLOP3.LUT P0, PT, PT, PT, UP0, 0x80, 0x0 ;  /* 0x000000000000781c */ /* 0x000fe20003f0f008 */
[----:B------:R-:W-:-:S02]  /*7780*/  IMAD.U32 R5, RZ, RZ, UR7 ;  /* 0x00000007ff057e24 */ /* 0x000fc4000f8e00ff */
[----:B------:R2:W-:Y:S01]  /*7790*/  STSM.16.M88.4 [R24], R144 ;  /* 0x0000009018007844 */ /* 0x0005e20000000200 */
[----:B------:R-:W-:Y:S01]  /*77a0*/  BAR.SYNC.DEFER_BLOCKING 0x1, 0x100 ;  /* 0x0044000000007b1d */ /* 0x000fe20000010000 */
[----:B------:R-:W-:-:S06]  /*77b0*/  UISETP.NE.AND.EX UP1, UPT, UR9, URZ, UPT, UP1 ;  /* 0x0000003f0900728c */ /* 0x000fcc000bf25310 */
[----:B------:R-:W-:-:S05]  /*77c0*/  PLOP3.LUT P6, PT, PT, PT, UP1, 0x80, 0x0 ;  /* 0x000000000000781c */ /* 0x000fca0003fcf018 */
[----:B------:R-:W-:-:S04]  /*77d0*/  @UP1 UIADD3 UR8, UP2, UR10, UR8, URZ ;  /* 0x000000080a081290 */ /* 0x000fc8000ff5e03f */
[----:B------:R-:W-:Y:S01]  /*77e0*/  @UP1 UIADD3.X UR9, UR11, UR9, URZ, UP2, !UPT ;  /* 0x000000090b091290 */ /* 0x000fe200097fe43f */
[----:B------:R-:W-:Y:S01]  /*77f0*/  ULDC UR4, c[0x0][0xa88] ;  /* 0x0002a20000047ab9 */ /* 0x000fe20000000800 */
[----:B0-----:R-:W-:Y:S02]  /*7800*/  IMAD.U32 R10, RZ, RZ, UR8 ;  /* 0x00000008ff0a7e24 */ /* 0x001fe4000f8e00ff */
[----:B-1----:R-:W-:Y:S01]  /*7810*/  IMAD.U32 R3, RZ, RZ, UR4 ;  /* 0x00000004ff037e24 */ /* 0x002fe2000f8e00ff */
[----:B------:R-:W3:Y:S01]  /*7820*/  @P0 LDG.E R6, desc[UR40][R4.64] ;  /* 0x0000002804060981 */ /* 0x000ee2000c1e1900 */
[----:B------:R-:W-:Y:S02]  /*7830*/  IMAD.U32 R11, RZ, RZ, UR9 ;  /* 0x00000009ff0b7e24 */ /* 0x000fe4000f8e00ff */
[----:B------:R-:W-:-:S03]  /*7840*/  IMAD R9, R191, 0x40, R2 ;  /* 0x00000040bf097824 */ /* 0x000fc600078e0202 */
[----:B------:R0:W5:Y:S01]  /*7850*/  @P6 LDG.E R3, desc[UR40][R10.64] ;  /* 0x000000280a036981 */ /* 0x000162000c1e1900 */
[----:B------:R-:W-:-:S03]  /*7860*/  IMAD.WIDE R174, R9, 0x2, R174 ;  /* 0x0000000209ae7825 */ /* 0x000fc600078e02ae */
[C---:B------:R-:W-:Y:S02]  /*7870*/  IADD3 R13, P2, R174.reuse, 0x1000, RZ ;  /* 0x00001000ae0d7810 */ /* 0x040fe40007f5e0ff */
[C---:B------:R-:W-:Y:S02]  /*7880*/  IADD3 R9, P1, R174.reuse, 0x2000, RZ ;  /* 0x00002000ae097810 */ /* 0x040fe40007f3e0ff */
[----:B------:R-:W-:Y:S02]  /*7890*/  P2R R8, PR, RZ, 0x4 ;  /* 0x00000004ff087803 */ /* 0x000fe40000000000 */
[C---:B------:R-:W-:Y:S02]  /*78a0*/  IADD3 R29, P2, R174.reuse, 0x3000, RZ ;  /* 0x00003000ae1d7810 */ /* 0x040fe40007f5e0ff */
[C---:B------:R-:W-:Y:S02]  /*78b0*/  IADD3 R33, P3, R174.reuse, 0x4000, RZ ;  /* 0x00004000ae217810 */ /* 0x040fe40007f7e0ff */
[----:B------:R-:W-:-:S02]  /*78c0*/  IADD3 R37, P4, R174, 0x5000, RZ ;  /* 0x00005000ae257810 */ /* 0x000fc40007f9e0ff */
[----:B------:R-:W-:Y:S02]  /*78d0*/  IADD3 R41, P5, R174, 0x6000, RZ ;  /* 0x00006000ae297810 */ /* 0x000fe40007fbe0ff */
[----:B------:R-:W-:Y:S02]  /*78e0*/  LOP3.LUT R12, R13, 0x380, RZ, 0xc0, !PT ;  /* 0x000003800d0c7812 */ /* 0x000fe400078ec0ff */
[----:B--2---:R-:W-:Y:S02]  /*78f0*/  LOP3.LUT R24, R9, 0x380, RZ, 0xc0, !PT ;  /* 0x0000038009187812 */ /* 0x004fe400078ec0ff */
[----:B------:R-:W-:Y:S02]  /*7900*/  LOP3.LUT R28, R29, 0x380, RZ, 0xc0, !PT ;  /* 0x000003801d1c7812 */ /* 0x000fe400078ec0ff */
[----:B------:R-:W-:Y:S02]  /*7910*/  LOP3.LUT R32, R33, 0x380, RZ, 0xc0, !PT ;  /* 0x0000038021207812 */ /* 0x000fe400078ec0ff */
[----:B------:R-:W-:-:S02]  /*7920*/  LOP3.LUT R36, R37, 0x380, RZ, 0xc0, !PT ;  /* 0x0000038025247812 */ /* 0x000fc400078ec0ff */
[----:B------:R-:W-:Y:S01]  /*7930*/  LOP3.LUT R40, R41, 0x380, RZ, 0xc0, !PT ;  /* 0x0000038029287812 */ /* 0x000fe200078ec0ff */
[----:B------:R-:W-:Y:S01]  /*7940*/  UMOV UR4, URZ ;  /* 0x0000003f00047c82 */ /* 0x000fe20008000000 */
[----:B------:R-:W-:Y:S02]  /*7950*/  SHF.R.U64 R12, R12, 0x3, RZ ;  /* 0x000000030c0c7819 */ /* 0x000fe400000012ff */
[----:B------:R-:W-:Y:S02]  /*7960*/  SHF.R.U64 R24, R24, 0x3, RZ ;  /* 0x0000000318187819 */ /* 0x000fe400000012ff */
[----:B------:R-:W-:Y:S02]  /*7970*/  SHF.R.U64 R28, R28, 0x3, RZ ;  /* 0x000000031c1c7819 */ /* 0x000fe400000012ff */
[----:B------:R-:W-:Y:S02]  /*7980*/  SHF.R.U64 R32, R32, 0x3, RZ ;  /* 0x0000000320207819 */ /* 0x000fe400000012ff */
[----:B------:R-:W-:-:S02]  /*7990*/  SHF.R.U64 R36, R36, 0x3, RZ ;  /* 0x0000000324247819 */ /* 0x000fc400000012ff */
[----:B------:R-:W-:Y:S02]  /*79a0*/  SHF.R.U64 R40, R40, 0x3, RZ ;  /* 0x0000000328287819 */ /* 0x000fe400000012ff */
[----:B------:R-:W-:Y:S02]  /*79b0*/  LOP3.LUT R12, R12, R13, RZ, 0x3c, !PT ;  /* 0x0000000d0c0c7212 */ /* 0x000fe400078e3cff */
[----:B------:R-:W-:Y:S02]  /*79c0*/  LOP3.LUT R24, R24, R9, RZ, 0x3c, !PT ;  /* 0x0000000918187212 */ /* 0x000fe400078e3cff */
[----:B------:R-:W-:Y:S02]  /*79d0*/  LOP3.LUT R28, R28, R29, RZ, 0x3c, !PT ;  /* 0x0000001d1c1c7212 */ /* 0x000fe400078e3cff */
[----:B------:R-:W-:Y:S02]  /*79e0*/  LOP3.LUT R32, R32, R33, RZ, 0x3c, !PT ;  /* 0x0000002120207212 */ /* 0x000fe400078e3cff */
[----:B------:R-:W-:-:S02]  /*79f0*/  LOP3.LUT R36, R36, R37, RZ, 0x3c, !PT ;  /* 0x0000002524247212 */ /* 0x000fc400078e3cff */
[----:B------:R-:W-:Y:S02]  /*7a00*/  LOP3.LUT R40, R40, R41, RZ, 0x3c, !PT ;  /* 0x0000002928287212 */ /* 0x000fe400078e3cff */
[----:B---3--:R-:W-:Y:S01]  /*7a10*/  @P0 R2UR UR4, R6 ;  /* 0x00000000060402ca */ /* 0x008fe200000e0000 */
[----:B0-----:R-:W-:-:S14]  /*7a20*/  @P6 BRA `(.L_x_423) ;  /* 0x0000000000106947 */ /* 0x001fdc0003800000 */
[----:B------:R-:W-:Y:S05]  /*7a30*/  @!P0 BRA `(.L_x_423) ;  /* 0x00000000000c8947 */ /* 0x000fea0003800000 */
[----:B------:R-:W2:Y:S04]  /*7a40*/  LDG.E R6, desc[UR40][R4.64] ;  /* 0x0000002804067981 */ /* 0x000ea8000c1e1900 */
[----:B-----5:R-:W2:Y:S02]  /*7a50*/  LDG.E R3, desc[UR40][R4.64+0x4] ;  /* 0x0000042804037981 */ /* 0x020ea4000c1e1900 */
[----:B--2---:R-:W-:-:S07]  /*7a60*/  IMAD.IADD R3, R3, 0x1, -R6 ;  /* 0x0000000103037824 */ /* 0x004fce00078e0a06 */
.L_x_423:
[----:B------:R-:W0:Y:S01]  /*7a70*/  SHFL.IDX PT, R4, R192, RZ, 0x1f ;  /* 0x00001fffc0047589 */ /* 0x000e2200000e0000 */
[----:B------:R-:W-:Y:S01]  /*7a80*/  ISETP.NE.AND P6, PT, R8, RZ, PT ;  /* 0x000000ff0800720c */ /* 0x000fe20003fc5270 */
        /* <DEDUP_REMOVED lines=9> */
[----:B------:R-:W-:Y:S01]  /*7b20*/  LOP3.LUT R48, R49, 0x380, RZ, 0xc0, !PT ;  /* 0x0000038031307812 */ /* 0x000fe200078ec0ff */
[--C-:B------:R-:W-:Y:S01]  /*7b30*/  IMAD.X R41, RZ, RZ, R175.reuse, P5 ;  /* 0x000000ffff297224 */ /* 0x100fe200028e06af */
[----:B------:R-:W-:Y:S01]  /*7b40*/  LOP3.LUT R52, R53, 0x380, RZ, 0xc0, !PT ;  /* 0x0000038035347812 */ /* 0x000fe200078ec0ff */
[----:B------:R-:W-:Y:S01]  /*7b50*/  USHF.R.S32.HI UR14, URZ, 0x1f, UR4 ;  /* 0x0000001f3f0e7899 */ /* 0x000fe20008011404 */
[----:B------:R-:W-:Y:S01]  /*7b60*/  SHF.R.U64 R48, R48, 0x3, RZ ;  /* 0x0000000330307819 */ /* 0x000fe200000012ff */
[----:B------:R-:W-:Y:S01]  /*7b70*/  USHF.R.S32.HI UR15, URZ, 0x1f, UR46 ;  /* 0x0000001f3f0f7899 */ /* 0x000fe2000801142e */
[----:B------:R-:W-:Y:S01]  /*7b80*/  SHF.R.U64 R44, R44, 0x3, RZ ;  /* 0x000000032c2c7819 */ /* 0x000fe200000012ff */
[----:B------:R-:W-:Y:S01]  /*7b90*/  USEL UR43, UR43, URZ, !UP0 ;  /* 0x0000003f2b2b7287 */ /* 0x000fe2000c000000 */
[----:B------:R-:W-:Y:S01]  /*7ba0*/  SHF.R.U64 R52, R52, 0x3, RZ ;  /* 0x0000000334347819 */ /* 0x000fe200000012ff */
[----:B------:R-:W-:Y:S01]  /*7bb0*/  USEL UR44, UR44, URZ, !UP0 ;  /* 0x0000003f2c2c7287 */ /* 0x000fe2000c000000 */
[----:B------:R-:W-:Y:S01]  /*7bc0*/  LOP3.LUT R48, R48, R49, RZ, 0x3c, !PT ;  /* 0x0000003130307212 */ /* 0x000fe200078e3cff */
[--C-:B------:R-:W-:Y:S01]  /*7bd0*/  IMAD.X R49, RZ, RZ, R175.reuse, P6 ;  /* 0x000000ffff317224 */ /* 0x100fe200030e06af */
[----:B------:R-:W-:Y:S01]  /*7be0*/  LOP3.LUT R44, R44, R45, RZ, 0x3c, !PT ;  /* 0x0000002d2c2c7212 */ /* 0x000fe200078e3cff */
[----:B------:R-:W-:Y:S01]  /*7bf0*/  IMAD.X R45, RZ, RZ, R175, P0 ;  /* 0x000000ffff2d7224 */ /* 0x000fe200000e06af */
[----:B0-----:R-:W-:-:S02]  /*7c00*/  ISETP.NE.AND P6, PT, R4, RZ, PT ;  /* 0x000000ff0400720c */ /* 0x001fc40003fc5270 */
[----:B------:R-:W-:Y:S01]  /*7c10*/  LOP3.LUT R52, R52, R53, RZ, 0x3c, !PT ;  /* 0x0000003534347212 */ /* 0x000fe200078e3cff */
[----:B------:R-:W-:Y:S01]  /*7c20*/  IMAD.X R53, RZ, RZ, R175, P1 ;  /* 0x000000ffff357224 */ /* 0x000fe200008e06af */
[C---:B------:R-:W-:Y:S02]  /*7c30*/  IADD3 R61, P2, R174.reuse, 0xa000, RZ ;  /* 0x0000a000ae3d7810 */ /* 0x040fe40007f5e0ff */
[C---:B------:R-:W-:Y:S02]  /*7c40*/  IADD3 R57, P3, R174.reuse, 0xb000, RZ ;  /* 0x0000b000ae397810 */ /* 0x040fe40007f7e0ff */
[C---:B------:R-:W-:Y:S02]  /*7c50*/  IADD3 R69, P4, R174.reuse, 0xc000, RZ ;  /* 0x0000c000ae457810 */ /* 0x040fe40007f9e0ff */
[C---:B------:R-:W-:Y:S02]  /*7c60*/  IADD3 R65, P5, R174.reuse, 0xd000, RZ ;  /* 0x0000d000ae417810 */ /* 0x040fe40007fbe0ff */
[----:B------:R-:W-:-:S02]  /*7c70*/  IADD3 R77, P0, R174, 0xe000, RZ ;  /* 0x0000e000ae4d7810 */ /* 0x000fc40007f1e0ff */
[----:B------:R-:W-:Y:S02]  /*7c80*/  IADD3 R5, P1, R174, 0xf000, RZ ;  /* 0x0000f000ae057810 */ /* 0x000fe40007f3e0ff */
[----:B------:R-:W-:Y:S02]  /*7c90*/  LOP3.LUT R60, R61, 0x380, RZ, 0xc0, !PT ;  /* 0x000003803d3c7812 */ /* 0x000fe400078ec0ff */
[----:B------:R-:W-:Y:S01]  /*7ca0*/  LOP3.LUT R56, R57, 0x380, RZ, 0xc0, !PT ;  /* 0x0000038039387812 */ /* 0x000fe200078ec0ff */
[----:B------:R-:W-:Y:S01]  /*7cb0*/  IMAD.X R73, RZ, RZ, R175, P1 ;  /* 0x000000ffff497224 */ /* 0x000fe200008e06af */
[----:B------:R-:W-:Y:S02]  /*7cc0*/  LOP3.LUT R68, R69, 0x380, RZ, 0xc0, !PT ;  /* 0x0000038045447812 */ /* 0x000fe400078ec0ff */
[----:B------:R-:W-:Y:S02]  /*7cd0*/  LOP3.LUT R64, R65, 0x380, RZ, 0xc0, !PT ;  /* 0x0000038041407812 */ /* 0x000fe400078ec0ff */
[----:B------:R-:W-:-:S02]  /*7ce0*/  LOP3.LUT R76, R77, 0x380, RZ, 0xc0, !PT ;  /* 0x000003804d4c7812 */ /* 0x000fc400078ec0ff */
[----:B------:R-:W-:Y:S02]  /*7cf0*/  LOP3.LUT R9, R174, 0x380, RZ, 0xc0, !PT ;  /* 0x00000380ae097812 */ /* 0x000fe400078ec0ff */
[----:B------:R-:W-:Y:S02]  /*7d00*/  LOP3.LUT R4, R5, 0x380, RZ, 0xc0, !PT ;  /* 0x0000038005047812 */ /* 0x000fe400078ec0ff */
[----:B------:R-:W-:Y:S02]  /*7d10*/  SHF.R.U64 R60, R60, 0x3, RZ ;  /* 0x000000033c3c7819 */ /* 0x000fe400000012ff */
[----:B------:R-:W-:Y:S02]  /*7d20*/  SHF.R.U64 R56, R56, 0x3, RZ ;  /* 0x0000000338387819 */ /* 0x000fe400000012ff */
[----:B------:R-:W-:Y:S02]  /*7d30*/  SHF.R.U64 R68, R68, 0x3, RZ ;  /* 0x0000000344447819 */ /* 0x000fe400000012ff */
[----:B------:R-:W-:-:S02]  /*7d40*/  SHF.R.U64 R64, R64, 0x3, RZ ;  /* 0x0000000340407819 */ /* 0x000fc400000012ff */
        /* <DEDUP_REMOVED lines=13> */
[----:B------:R-:W-:-:S02]  /*7e20*/  LOP3.LUT R174, R9, R174, RZ, 0x3c, !PT ;  /* 0x000000ae09ae7212 */ /* 0x000fc400078e3cff */
[----:B------:R-:W-:Y:S01]  /*7e30*/  LOP3.LUT R72, R4, R5, RZ, 0x3c, !PT ;  /* 0x0000000504487212 */ /* 0x000fe200078e3cff */
[----:B------:R-:W-:Y:S06]  /*7e40*/  @P6 BRA `(.L_x_424) ;  /* 0x0000000000c46947 */ /* 0x000fec0003800000 */
[----:B------:R-:W0:Y:S01]  /*7e50*/  LDC R10, c[0x0][0xbe8] ;  /* 0x0002fa00ff0a7b82 */ /* 0x000e220000000800 */
[----:B------:R-:W-:Y:S01]  /*7e60*/  IMAD.U32 R8, RZ, RZ, UR45 ;  /* 0x0000002dff087e24 */ /* 0x000fe2000f8e00ff */
[----:B------:R-:W-:Y:S01]  /*7e70*/  ULDC.64 UR10, c[0x0][0xb90] ;  /* 0x0002e400000a7ab9 */ /* 0x000fe20000000a00 */
[----:B------:R-:W-:Y:S01]  /*7e80*/  UMOV UR8, UR4 ;  /* 0x0000000400087c82 */ /* 0x000fe20008000000 */
[----:B------:R-:W-:Y:S01]  /*7e90*/  UIMAD UR7, UR15, UR10, URZ ;  /* 0x0000000a0f0772a4 */ /* 0x000fe2000f8e023f */
[----:B------:R-:W-:Y:S01]  /*7ea0*/  IMAD R8, R8, 0x40, R195 ;  /* 0x0000004008087824 */ /* 0x000fe200078e02c3 */
[----:B------:R-:W-:Y:S01]  /*7eb0*/  UMOV UR9, UR14 ;  /* 0x0000000e00097c82 */ /* 0x000fe20008000000 */
[----:B------:R-:W-:Y:S01]  /*7ec0*/  ULDC.64 UR12, c[0x0][0xb98] ;  /* 0x0002e600000c7ab9 */ /* 0x000fe20000000a00 */
[----:B------:R-:W-:Y:S01]  /*7ed0*/  UIMAD.WIDE.U32 UR8, UR46, UR10, UR8 ;  /* 0x0000000a2e0872a5 */ /* 0x000fe2000f8e0008 */
[----:B------:R-:W-:Y:S01]  /*7ee0*/  IMAD.MOV.U32 R4, RZ, RZ, R8 ;  /* 0x000000ffff047224 */ /* 0x000fe200078e0008 */
[----:B------:R-:W-:Y:S01]  /*7ef0*/  UIMAD UR7, UR46, UR11, UR7 ;  /* 0x0000000b2e0772a4 */ /* 0x000fe2000f8e0207 */
[----:B------:R-:W-:Y:S01]  /*7f00*/  IMAD.U32 R15, RZ, RZ, UR45 ;  /* 0x0000002dff0f7e24 */ /* 0x000fe2000f8e00ff */
[----:B------:R-:W-:-:S02]  /*7f10*/  UIMAD UR10, UR44, UR12, URZ ;  /* 0x0000000c2c0a72a4 */ /* 0x000fc4000f8e023f */
[----:B------:R-:W-:Y:S01]  /*7f20*/  UIADD3 UR9, UR9, UR7, URZ ;  /* 0x0000000709097290 */ /* 0x000fe2000fffe03f */
[----:B------:R-:W-:Y:S01]  /*7f30*/  IMAD R26, R15, 0x40, R16 ;  /* 0x000000400f1a7824 */ /* 0x000fe200078e0210 */
[----:B------:R-:W-:Y:S02]  /*7f40*/  UIMAD UR10, UR43, UR13, UR10 ;  /* 0x0000000d2b0a72a4 */ /* 0x000fe4000f8e020a */
[----:B------:R-:W-:Y:S01]  /*7f50*/  UIMAD.WIDE.U32 UR8, UR43, UR12, UR8 ;  /* 0x0000000c2b0872a5 */ /* 0x000fe2000f8e0008 */
[----:B0-----:R-:W-:Y:S01]  /*7f60*/  ISETP.NE.AND P0, PT, R10, 0x1, PT ;  /* 0x000000010a00780c */ /* 0x001fe20003f05270 */
[----:B-----5:R-:W-:-:S12]  /*7f70*/  IMAD R15, R3, R10, RZ ;  /* 0x0000000a030f7224 */ /* 0x020fd800078e02ff */
[----:B------:R-:W0:Y:S08]  /*7f80*/  @P0 LDC R5, c[0x0][0xbec] ;  /* 0x0002fb00ff050b82 */ /* 0x000e300000000800 */
[----:B------:R-:W1:Y:S01]  /*7f90*/  @P0 LDC R6, c[0x0][0xbf0] ;  /* 0x0002fc00ff060b82 */ /* 0x000e620000000800 */
[----:B0-----:R-:W-:-:S05]  /*7fa0*/  @P0 IMAD.HI.U32 R5, R8, R5, RZ ;  /* 0x0000000508050227 */ /* 0x001fca00078e00ff */
[----:B-1----:R-:W-:-:S04]  /*7fb0*/  @P0 SHF.R.U32.HI R4, RZ, R6, R5 ;  /* 0x00000006ff040219 */ /* 0x002fc80000011605 */
[--C-:B------:R-:W-:Y:S01]  /*7fc0*/  SHF.R.S32.HI R5, RZ, 0x1f, R4.reuse ;  /* 0x0000001fff057819 */ /* 0x100fe20000011404 */
[----:B------:R-:W-:Y:S01]  /*7fd0*/  IMAD.MOV R9, RZ, RZ, -R4 ;  /* 0x000000ffff097224 */ /* 0x000fe200078e0a04 */
[----:B------:R-:W-:-:S03]  /*7fe0*/  IADD3 R4, P0, R4, UR8, RZ ;  /* 0x0000000804047c10 */ /* 0x000fc6000ff1e0ff */
[----:B------:R-:W-:Y:S02]  /*7ff0*/  IMAD R9, R10, R9, R8 ;  /* 0x000000090a097224 */ /* 0x000fe400078e0208 */
[----:B------:R-:W-:-:S03]  /*8000*/  IMAD.U32 R8, RZ, RZ, UR10 ;  /* 0x0000000aff087e24 */ /* 0x000fc6000f8e00ff */
[----:B------:R-:W-:Y:S02]  /*8010*/  SHF.R.S32.HI R6, RZ, 0x1f, R9 ;  /* 0x0000001fff067819 */ /* 0x000fe40000011409 */
[----:B------:R-:W-:Y:S01]  /*8020*/  IADD3.X R5, R5, UR9, R8, P0, !PT ;  /* 0x0000000905057c10 */ /* 0x000fe200087fe408 */
[----:B------:R-:W-:Y:S02]  /*8030*/  ULDC.64 UR8, c[0x0][0xb88] ;  /* 0x0002e20000087ab9 */ /* 0x000fe40000000a00 */
[----:B------:R-:W-:Y:S02]  /*8040*/  IMAD R6, R6, UR8, RZ ;  /* 0x0000000806067c24 */ /* 0x000fe4000f8e02ff */
[----:B------:R-:W-:-:S04]  /*8050*/  IMAD.WIDE.U32 R4, R9, UR8, R4 ;  /* 0x0000000809047c25 */ /* 0x000fc8000f8e0004 */
[----:B------:R-:W-:Y:S01]  /*8060*/  IMAD R9, R9, UR9, R6 ;  /* 0x0000000909097c24 */ /* 0x000fe2000f8e0206 */
[----:B------:R-:W-:Y:S01]  /*8070*/  ULDC.64 UR8, c[0x0][0xb50] ;  /* 0x0002d40000087ab9 */ /* 0x000fe20000000a00 */
[----:B------:R-:W-:Y:S01]  /*8080*/  IMAD.MOV R6, RZ, RZ, -R18 ;  /* 0x000000ffff067224 */ /* 0x000fe200078e0a12 */
[----:B------:R-:W-:Y:S01]  /*8090*/  LEA R11, P0, R4, UR8, 0x2 ;  /* 0x00000008040b7c11 */ /* 0x000fe2000f8010ff */
[----:B------:R-:W-:-:S04]  /*80a0*/  IMAD.IADD R5, R5, 0x1, R9 ;  /* 0x0000000105057824 */ /* 0x000fc800078e0209 */
[----:B------:R-:W-:Y:S01]  /*80b0*/  SHFL.IDX PT, R8, R11, 0x1, 0x1c1f ;  /* 0x003c1f000b087f89 */ /* 0x000fe200000e0000 */
[----:B------:R-:W-:Y:S02]  /*80c0*/  LEA.HI.X R14, R4, UR9, R5, 0x2, P0 ;  /* 0x00000009040e7c11 */ /* 0x000fe400080f1405 */
[----:B------:R-:W-:Y:S01]  /*80d0*/  ISETP.NE.AND P0, PT, R17, R6, PT ;  /* 0x000000061100720c */ /* 0x000fe20003f05270 */
[----:B------:R-:W-:Y:S01]  /*80e0*/  SHFL.IDX PT, R4, R11, RZ, 0x1c1f ;  /* 0x001c1fff0b047589 */ /* 0x000fe200000e0000 */
[C---:B------:R-:W-:Y:S02]  /*80f0*/  VIADD R6, R26.reuse, 0x8 ;  /* 0x000000081a067836 */ /* 0x040fe40000000000 */
[-C--:B------:R-:W-:Y:S01]  /*8100*/  ISETP.GE.OR P1, PT, R26, R15.reuse, P0 ;  /* 0x0000000f1a00720c */ /* 0x080fe20000726670 */
[----:B------:R-:W0:Y:S02]  /*8110*/  SHFL.IDX PT, R5, R14, RZ, 0x1c1f ;  /* 0x001c1fff0e057589 */ /* 0x000e2400000e0000 */
[----:B------:R-:W-:-:S02]  /*8120*/  ISETP.GE.OR P0, PT, R6, R15, P0 ;  /* 0x0000000f0600720c */ /* 0x000fc40000706670 */
[----:B------:R-:W1:Y:S08]  /*8130*/  SHFL.IDX PT, R9, R14, 0x1, 0x1c1f ;  /* 0x003c1f000e097f89 */ /* 0x000e7000000e0000 */
[----:B0-----:R0:W-:Y:S04]  /*8140*/  @!P1 ST.E desc[UR40][R4.64], R20 ;  /* 0x0000001404009985 */ /* 0x0011e8000c101928 */
[----:B-1----:R0:W-:Y:S02]  /*8150*/  @!P0 ST.E desc[UR40][R8.64], R0 ;  /* 0x0000000008008985 */ /* 0x0021e4000c101928 */
.L_x_424:
[----:B------:R-:W1:Y:S01]  /*8160*/  LDC R82, c[0x0][0xbe8] ;  /* 0x0002fa00ff527b82 */ /* 0x000e620000000800 */
[----:B------:R-:W-:Y:S01]  /*8170*/  ULDC UR12, c[0x0][0xac8] ;  /* 0x0002b200000c7ab9 */ /* 0x000fe20000000800 */
[----:B------:R-:W-:Y:S01]  /*8180*/  ULDC.64 UR10, c[0x0][0xaa0] ;  /* 0x0002a800000a7ab9 */ /* 0x000fe20000000a00 */
[----:B------:R-:W-:Y:S01]  /*8190*/  ISETP.GE.AND P0, PT, R189, UR12, PT ;  /* 0x0000000cbd007c0c */ /* 0x000fe2000bf06270 */
[----:B0-----:R0:W5:Y:S01]  /*81a0*/  LD.E.128 R8, desc[UR40][R174.64] ;  /* 0x00000028ae087980 */ /* 0x001162000c101d00 */
[----:B------:R-:W-:Y:S02]  /*81b0*/  ISETP.GE.AND P1, PT, R2, UR12, PT ;  /* 0x0000000c02007c0c */ /* 0x000fe4000bf26270 */
[----:B------:R-:W-:Y:S01]  /*81c0*/  SEL R4, RZ, 0xffffffff, P0 ;  /* 0xffffffffff047807 */ /* 0x000fe20000000000 */
[----:B------:R-:W5:Y:S01]  /*81d0*/  LD.E.128 R12, desc[UR40][R12.64] ;  /* 0x000000280c0c7980 */ /* 0x000f62000c101d00 */
[----:B------:R-:W-:-:S03]  /*81e0*/  ISETP.GE.AND P0, PT, R188, UR12, PT ;  /* 0x0000000cbc007c0c */ /* 0x000fc6000bf06270 */
[----:B------:R-:W5:Y:S04]  /*81f0*/  LD.E.128 R24, desc[UR40][R24.64] ;  /* 0x0000002818187980 */ /* 0x000f68000c101d00 */
[----:B------:R-:W5:Y:S04]  /*8200*/  LD.E.128 R28, desc[UR40][R28.64] ;  /* 0x000000281c1c7980 */ /* 0x000f68000c101d00 */
[----:B------:R-:W5:Y:S01]  /*8210*/  LD.E.128 R32, desc[UR40][R32.64] ;  /* 0x0000002820207980 */ /* 0x000f62000c101d00 */
[----:B-1----:R-:W-:Y:S01]  /*8220*/  ISETP.NE.AND P2, PT, R82, 0x1, PT ;  /* 0x000000015200780c */ /* 0x002fe20003f45270 */
[----:B------:R-:W-:Y:S01]  /*8230*/  IMAD.SHL.U32 R5, R4, 0x2, RZ ;  /* 0x0000000204057824 */ /* 0x000fe200078e00ff */
[----:B------:R-:W-:Y:S01]  /*8240*/  SEL R0, RZ, 0x1, P1 ;  /* 0x00000001ff007807 */ /* 0x000fe20000800000 */
[----:B------:R-:W5:Y:S01]  /*8250*/  LD.E.128 R36, desc[UR40][R36.64] ;  /* 0x0000002824247980 */ /* 0x000f62000c101d00 */
[----:B------:R-:W-:-:S02]  /*8260*/  SEL R4, RZ, 0xffffffff, P0 ;  /* 0xffffffffff047807 */ /* 0x000fc40000000000 */
[----:B------:R-:W-:Y:S01]  /*8270*/  LOP3.LUT R0, R5, 0x2, R0, 0xe2, !PT ;  /* 0x0000000205007812 */ /* 0x000fe200078ee200 */
[----:B------:R-:W5:Y:S04]  /*8280*/  LD.E.128 R40, desc[UR40][R40.64] ;  /* 0x0000002828287980 */ /* 0x000f68000c101d00 */
[----:B------:R-:W5:Y:S02]  /*8290*/  LD.E.128 R44, desc[UR40][R44.64] ;  /* 0x000000282c2c7980 */ /* 0x000f64000c101d00 */
[----:B------:R-:W1:Y:S01]  /*82a0*/  @P2 LDC R21, c[0x0][0xbec] ;  /* 0x0002fb00ff152b82 */ /* 0x000e620000000800 */
[----:B------:R-:W-:Y:S01]  /*82b0*/  IMAD.SHL.U32 R5, R4, 0x4, RZ ;  /* 0x0000000404057824 */ /* 0x000fe200078e00ff */
[----:B------:R-:W-:Y:S01]  /*82c0*/  ISETP.GE.AND P0, PT, R187, UR12, PT ;  /* 0x0000000cbb007c0c */ /* 0x000fe2000bf06270 */
[----:B------:R-:W-:Y:S01]  /*82d0*/  UIMAD UR7, UR14, UR10, URZ ;  /* 0x0000000a0e0772a4 */ /* 0x000fe2000f8e023f */
[----:B------:R-:W5:Y:S04]  /*82e0*/  LD.E.128 R48, desc[UR40][R48.64] ;  /* 0x0000002830307980 */ /* 0x000f68000c101d00 */
[----:B------:R-:W2:Y:S01]  /*82f0*/  @P2 LDC R81, c[0x0][0xbf0] ;  /* 0x0002fc00ff512b82 */ /* 0x000ea20000000800 */
[----:B------:R-:W-:Y:S01]  /*8300*/  LOP3.LUT R4, R5, 0x4, R0, 0xe2, !PT ;  /* 0x0000000405047812 */ /* 0x000fe200078ee200 */
[----:B------:R-:W-:Y:S01]  /*8310*/  IMAD R0, R190, 0x20, R191 ;  /* 0x00000020be007824 */ /* 0x000fe200078e02bf */
[----:B------:R-:W-:Y:S01]  /*8320*/  SEL R5, RZ, 0xffffffff, P0 ;  /* 0xffffffffff057807 */ /* 0x000fe20000000000 */
[----:B------:R-:W-:Y:S01]  /*8330*/  IMAD.U32 R83, RZ, RZ, UR45 ;  /* 0x0000002dff537e24 */ /* 0x000fe2000f8e00ff */
[----:B------:R-:W-:Y:S01]  /*8340*/  UIMAD.WIDE.U32 UR8, UR4, UR10, URZ ;  /* 0x0000000a040872a5 */ /* 0x000fe2000f8e003f */
[----:B------:R-:W-:Y:S01]  /*8350*/  ISETP.GE.AND P0, PT, R186, UR12, PT ;  /* 0x0000000cba007c0c */ /* 0x000fe2000bf06270 */
[----:B------:R-:W-:Y:S01]  /*8360*/  UIMAD UR7, UR4, UR11, UR7 ;  /* 0x0000000b040772a4 */ /* 0x000fe2000f8e0207 */
[----:B------:R-:W-:Y:S01]  /*8370*/  IMAD.SHL.U32 R5, R5, 0x8, RZ ;  /* 0x0000000805057824 */ /* 0x000fe200078e00ff */
[----:B------:R-:W5:Y:S01]  /*8380*/  LD.E.128 R52, desc[UR40][R52.64] ;  /* 0x0000002834347980 */ /* 0x000f62000c101d00 */
[----:B------:R-:W-:Y:S01]  /*8390*/  ULDC.64 UR10, c[0x0][0xae8] ;  /* 0x0002ba00000a7ab9 */ /* 0x000fe20000000a00 */
[----:B------:R-:W-:Y:S01]  /*83a0*/  IMAD R80, R83, 0x40, R0 ;  /* 0x0000004053507824 */ /* 0x000fe200078e0200 */
[----:B------:R-:W-:Y:S01]  /*83b0*/  UIADD3 UR9, UR9, UR7, URZ ;  /* 0x0000000709097290 */ /* 0x000fe2000fffe03f */
[----:B------:R-:W-:Y:S01]  /*83c0*/  SEL R0, RZ, 0xffffffff, P0 ;  /* 0xffffffffff007807 */ /* 0x000fe20000000000 */
[----:B------:R-:W-:Y:S01]  /*83d0*/  UIMAD UR4, UR15, UR10, URZ ;  /* 0x0000000a0f0472a4 */ /* 0x000fe2000f8e023f */
[----:B------:R-:W-:Y:S01]  /*83e0*/  LOP3.LUT R4, R5, 0x8, R4, 0xe2, !PT ;  /* 0x0000000805047812 */ /* 0x000fe200078ee204 */
[----:B------:R-:W-:Y:S01]  /*83f0*/  UIMAD.WIDE.U32 UR8, UR46, UR10, UR8 ;  /* 0x0000000a2e0872a5 */ /* 0x000fe2000f8e0008 */
[----:B------:R-:W5:Y:S01]  /*8400*/  LD.E.128 R60, desc[UR40][R60.64] ;  /* 0x000000283c3c7980 */ /* 0x000f62000c101d00 */
[----:B------:R-:W-:Y:S01]  /*8410*/  UIMAD UR4, UR46, UR11, UR4 ;  /* 0x0000000b2e0472a4 */ /* 0x000fe2000f8e0204 */
[----:B------:R-:W-:-:S02]  /*8420*/  IMAD.SHL.U32 R5, R0, 0x10, RZ ;  /* 0x0000001000057824 */ /* 0x000fc400078e00ff */
[----:B-1----:R-:W-:Y:S01]  /*8430*/  @P2 IMAD.HI.U32 R0, R80, R21, RZ ;  /* 0x0000001550002227 */ /* 0x002fe200078e00ff */
[----:B------:R-:W-:Y:S01]  /*8440*/  ULDC.64 UR10, c[0x0][0xaf0] ;  /* 0x0002bc00000a7ab9 */ /* 0x000fe20000000a00 */
[----:B------:R-:W-:Y:S01]  /*8450*/  UIADD3 UR9, UR9, UR4, URZ ;  /* 0x0000000409097290 */ /* 0x000fe2000fffe03f */
[----:B------:R-:W5:Y:S01]  /*8460*/  LD.E.128 R56, desc[UR40][R56.64] ;  /* 0x0000002838387980 */ /* 0x000f62000c101d00 */
[----:B------:R-:W-:Y:S01]  /*8470*/  UIMAD UR4, UR44, UR10, URZ ;  /* 0x0000000a2c0472a4 */ /* 0x000fe2000f8e023f */
[----:B------:R-:W-:Y:S01]  /*8480*/  IMAD.MOV.U32 R21, RZ, RZ, R80 ;  /* 0x000000ffff157224 */ /* 0x000fe200078e0050 */
[----:B--2---:R-:W-:Y:S01]  /*8490*/  @P2 SHF.R.U32.HI R21, RZ, R81, R0 ;  /* 0x00000051ff152219 */ /* 0x004fe20000011600 */
[----:B------:R-:W-:Y:S01]  /*84a0*/  UIMAD.WIDE.U32 UR8, UR43, UR10, UR8 ;  /* 0x0000000a2b0872a5 */ /* 0x000fe2000f8e0008 */
[----:B------:R-:W5:Y:S01]  /*84b0*/  LD.E.128 R68, desc[UR40][R68.64] ;  /* 0x0000002844447980 */ /* 0x000f62000c101d00 */
[----:B------:R-:W-:Y:S01]  /*84c0*/  UIMAD UR4, UR43, UR11, UR4 ;  /* 0x0000000b2b0472a4 */ /* 0x000fe2000f8e0204 */
[----:B------:R-:W-:Y:S01]  /*84d0*/  ISETP.GE.AND P0, PT, R185, UR12, PT ;  /* 0x0000000cb9007c0c */ /* 0x000fe2000bf06270 */
[--C-:B------:R-:W-:Y:S01]  /*84e0*/  IMAD.MOV R81, RZ, RZ, -R21.reuse ;  /* 0x000000ffff517224 */ /* 0x100fe200078e0a15 */
[----:B------:R-:W-:Y:S01]  /*84f0*/  SHF.R.S32.HI R20, RZ, 0x1f, R21 ;  /* 0x0000001fff147819 */ /* 0x000fe20000011415 */
[----:B------:R-:W-:Y:S01]  /*8500*/  UIADD3 UR4, UR9, UR4, URZ ;  /* 0x0000000409047290 */ /* 0x000fe2000fffe03f */
[----:B------:R-:W-:Y:S01]  /*8510*/  LOP3.LUT R6, R5, 0x10, R4, 0xe2, !PT ;  /* 0x0000001005067812 */ /* 0x000fe200078ee204 */
[----:B------:R-:W-:Y:S01]  /*8520*/  IMAD.U32 R4, RZ, RZ, UR8 ;  /* 0x00000008ff047e24 */ /* 0x000fe2000f8e00ff */
[----:B------:R-:W-:Y:S01]  /*8530*/  SEL R0, RZ, 0xffffffff, P0 ;  /* 0xffffffffff007807 */ /* 0x000fe20000000000 */
[----:B------:R-:W-:Y:S01]  /*8540*/  IMAD.U32 R5, RZ, RZ, UR9 ;  /* 0x00000009ff057e24 */ /* 0x000fe2000f8e00ff */
[----:B------:R-:W-:Y:S01]  /*8550*/  ULDC.64 UR8, c[0x0][0xae0] ;  /* 0x0002b80000087ab9 */ /* 0x000fe20000000a00 */
[----:B------:R-:W-:Y:S01]  /*8560*/  IMAD R81, R82, R81, R80 ;  /* 0x0000005152517224 */ /* 0x000fe200078e0250 */
[----:B------:R-:W5:Y:S01]  /*8570*/  LD.E.128 R64, desc[UR40][R64.64] ;  /* 0x0000002840407980 */ /* 0x000f62000c101d00 */
[----:B------:R-:W-:-:S02]  /*8580*/  IMAD.U32 R5, RZ, RZ, UR4 ;  /* 0x00000004ff057e24 */ /* 0x000fc4000f8e00ff */
[----:B------:R-:W-:Y:S01]  /*8590*/  IMAD R20, R20, UR8, RZ ;  /* 0x0000000814147c24 */ /* 0x000fe2000f8e02ff */
[----:B------:R-:W-:Y:S01]  /*85a0*/  ISETP.GE.AND P0, PT, R194, UR12, PT ;  /* 0x0000000cc2007c0c */ /* 0x000fe2000bf06270 */
[----:B------:R-:W-:Y:S01]  /*85b0*/  IMAD.SHL.U32 R85, R0, 0x20, RZ ;  /* 0x0000002000557824 */ /* 0x000fe200078e00ff */
[----:B------:R-:W-:Y:S01]  /*85c0*/  SHF.R.S32.HI R0, RZ, 0x1f, R81 ;  /* 0x0000001fff007819 */ /* 0x000fe20000011451 */
[----:B------:R-:W5:Y:S01]  /*85d0*/  LD.E.128 R76, desc[UR40][R76.64] ;  /* 0x000000284c4c7980 */ /* 0x000f62000c101d00 */
[C---:B------:R-:W-:Y:S02]  /*85e0*/  IMAD R83, R21.reuse, UR9, R20 ;  /* 0x0000000915537c24 */ /* 0x040fe4000f8e0214 */
[----:B------:R-:W-:Y:S01]  /*85f0*/  IMAD.WIDE.U32 R4, R21, UR8, R4 ;  /* 0x0000000815047c25 */ /* 0x000fe2000f8e0004 */
[----:B------:R-:W5:Y:S01]  /*8600*/  LD.E.128 R72, desc[UR40][R72.64] ;  /* 0x0000002848487980 */ /* 0x000f62000c101d00 */
[----:B------:R-:W-:Y:S01]  /*8610*/  ULDC.64 UR8, c[0x0][0xad8] ;  /* 0x0002b60000087ab9 */ /* 0x000fe20000000a00 */
[----:B------:R-:W-:Y:S01]  /*8620*/  LOP3.LUT R6, R85, 0x20, R6, 0xe2, !PT ;  /* 0x0000002055067812 */ /* 0x000fe200078ee206 */
[----:B------:R-:W-:Y:S01]  /*8630*/  IMAD R0, R0, UR8, RZ ;  /* 0x0000000800007c24 */ /* 0x000fe2000f8e02ff */
[----:B------:R-:W-:Y:S01]  /*8640*/  @!PT LDS RZ, [RZ] ;  /* 0x00000000fffff984 */ /* 0x000fe20000000800 */
[----:B------:R-:W-:Y:S01]  /*8650*/  @!PT LDS RZ, [RZ] ;  /* 0x00000000fffff984 */ /* 0x000fe20000000800 */
[----:B------:R-:W-:Y:S01]  /*8660*/  @!PT LDS RZ, [RZ] ;  /* 0x00000000fffff984 */ /* 0x000fe20000000800 */
[----:B------:R-:W-:Y:S01]  /*8670*/  @!PT LDS RZ, [RZ] ;  /* 0x00000000fffff984 */ /* 0x000fe20000000800 */
[----:B------:R1:W-:Y:S06]  /*8680*/  MEMBAR.ALL.CTA ;  /* 0x0000000000007992 */ /* 0x0003ec0000008000 */
[----:B-1----:R-:W1:Y:S01]  /*8690*/  FENCE.VIEW.ASYNC.S ;  /* 0x00000000000073c6 */ /* 0x002e620000000000 */
[----:B------:R-:W-:Y:S01]  /*86a0*/  SEL R21, RZ, 0x40, P0 ;  /* 0x00000040ff157807 */ /* 0x000fe20000000000 */
[----:B------:R-:W-:Y:S01]  /*86b0*/  IMAD.U32 R20, RZ, RZ, UR45 ;  /* 0x0000002dff147e24 */ /* 0x000fe2000f8e00ff */
[----:B------:R-:W-:Y:S01]  /*86c0*/  ISETP.GE.AND P0, PT, R193, UR12, PT ;  /* 0x0000000cc1007c0c */ /* 0x000fe2000bf06270 */
[----:B------:R-:W-:Y:S01]  /*86d0*/  IMAD.IADD R5, R5, 0x1, R83 ;  /* 0x0000000105057824 */ /* 0x000fe200078e0253 */
[----:B------:R-:W-:Y:S01]  /*86e0*/  LOP3.LUT R6, R6, R21, RZ, 0xfc, !PT ;  /* 0x0000001506067212 */ /* 0x000fe200078efcff */
[----:B------:R-:W-:Y:S01]  /*86f0*/  IMAD R21, R81, UR9, R0 ;  /* 0x0000000951157c24 */ /* 0x000fe2000f8e0200 */
[----:B------:R-:W-:Y:S01]  /*8700*/  UIADD3 UR4, UR42, 0x28c20, URZ ;  /* 0x00028c202a047890 */ /* 0x000fe2000fffe03f */
[----:B-----5:R-:W-:Y:S01]  /*8710*/  IMAD R89, R3, R82, RZ ;  /* 0x0000005203597224 */ /* 0x020fe200078e02ff */
[----:B------:R-:W-:Y:S01]  /*8720*/  SEL R3, RZ, 0x80, P0 ;  /* 0x00000080ff037807 */ /* 0x000fe20000000000 */
[----:B------:R-:W-:Y:S01]  /*8730*/  IMAD R0, R20, 0x40, R191 ;  /* 0x0000004014007824 */ /* 0x000fe200078e02bf */
[----:B------:R-:W-:Y:S01]  /*8740*/  UPRMT UR4, URZ, 0x654, UR4 ;  /* 0x000006543f047896 */ /* 0x000fe20008000004 */
[----:B------:R-:W-:Y:S01]  /*8750*/  IMAD.WIDE.U32 R4, R81, UR8, R4 ;  /* 0x0000000851047c25 */ /* 0x000fe2000f8e0004 */
[----:B------:R-:W-:Y:S01]  /*8760*/  ULDC.64 UR8, c[0x0][0xa80] ;  /* 0x0002a00000087ab9 */ /* 0x000fe20000000a00 */
[----:B------:R-:W-:Y:S01]  /*8770*/  BSSY B1, `(.L_x_425) ;  /* 0x0000029000017945 */ /* 0x000fe20003800000 */
[----:B------:R-:W-:Y:S01]  /*8780*/  ISETP.GE.AND P0, PT, R0, R89, PT ;  /* 0x000000590000720c */ /* 0x000fe20003f06270 */
[----:B------:R-:W-:Y:S01]  /*8790*/  IMAD.IADD R5, R5, 0x1, R21 ;  /* 0x0000000105057824 */ /* 0x000fe200078e0215 */
[----:B------:R-:W-:-:S02]  /*87a0*/  LEA R86, P1, R4, UR8, 0x1 ;  /* 0x0000000804567c11 */ /* 0x000fc4000f8208ff */
[----:B------:R-:W-:Y:S02]  /*87b0*/  LOP3.LUT R3, R6, R3, RZ, 0xfc, !PT ;  /* 0x0000000306037212 */ /* 0x000fe400078efcff */
[----:B------:R-:W-:Y:S01]  /*87c0*/  LEA.HI.X R87, R4, UR9, R5, 0x1, P1 ;  /* 0x0000000904577c11 */ /* 0x000fe200088f0c05 */
[----:B-1----:R0:W1:Y:S01]  /*87d0*/  SHFL.IDX PT, R20, R86, RZ, 0x181f ;  /* 0x00181fff56147589 */ /* 0x00206200000e0000 */
[----:B------:R-:W-:Y:S03]  /*87e0*/  SYNCS.ARRIVE.TRANS64.RED.A1T0 RZ, [UR4], RZ ;  /* 0x000000ffffff79a7 */ /* 0x000fe60008100404 */
[----:B------:R0:W2:Y:S02]  /*87f0*/  SHFL.IDX PT, R21, R87, RZ, 0x181f ;  /* 0x00181fff57157589 */ /* 0x0000a400000e0000 */
        /* <DEDUP_REMOVED lines=9> */
[----:B------:R1:W-:Y:S01]  /*8890*/  @!P0 ST.E.128 desc[UR40][R4.64], R8 ;  /* 0x0000000804008985 */ /* 0x0003e2000c101d28 */
        /* <DEDUP_REMOVED lines=11> */
[-C--:B------:R-:W-:Y:S02]  /*8950*/  @!P1 LEA R8, P6, R185, R20.reuse, 0x1 ;  /* 0x00000014b9089211 */ /* 0x080fe400078c08ff */
[-C--:B------:R-:W-:Y:S02]  /*8960*/  @P0 LEA R10, P3, R194, R20.reuse, 0x1 ;  /* 0x00000014c20a0211 */ /* 0x080fe400078608ff */
        /* <DEDUP_REMOVED lines=9> */
.L_x_426:
[----:B------:R-:W-:Y:S05]  /*8a00*/  BSYNC B1 ;  /* 0x0000000000017941 */ /* 0x000fea0003800000 */
.L_x_425:
[----:B------:R-:W-:Y:S01]  /*8a10*/  VIADD R0, R0, 0x20 ;  /* 0x0000002000007836 */ /* 0x000fe20000000000 */
[----:B---3--:R4:W3:Y:S04]  /*8a20*/  SHFL.IDX PT, R9, R87, 0x1, 0x181f ;  /* 0x00381f0057097f89 */ /* 0x0088e800000e0000 */
[----:B------:R-:W-:Y:S01]  /*8a30*/  ISETP.GE.AND P0, PT, R0, R89, PT ;  /* 0x000000590000720c */ /* 0x000fe20003f06270 */
[----:B------:R4:W0:-:S12]  /*8a40*/  SHFL.IDX PT, R8, R86, 0x1, 0x181f ;  /* 0x00381f0056087f89 */ /* 0x00081800000e0000 */
[----:B----4-:R-:W-:Y:S05]  /*8a50*/  @P0 BRA `(.L_x_427) ;  /* 0x0000001000100947 */ /* 0x010fea0003800000 */
[----:B------:R-:W-:Y:S02]  /*8a60*/  ISETP.GE.AND P0, PT, R2, UR12, PT ;  /* 0x0000000c02007c0c */ /* 0x000fe4000bf06270 */
[----:B------:R-:W-:Y:S02]  /*8a70*/  ISETP.GE.AND P5, PT, R189, UR12, PT ;  /* 0x0000000cbd007c0c */ /* 0x000fe4000bfa6270 */
[----:B------:R-:W-:Y:S02]  /*8a80*/  ISETP.GE.AND P3, PT, R188, UR12, PT ;  /* 0x0000000cbc007c0c */ /* 0x000fe4000bf66270 */
[----:B------:R-:W-:Y:S02]  /*8a90*/  ISETP.GE.AND P2, PT, R187, UR12, PT ;  /* 0x0000000cbb007c0c */ /* 0x000fe4000bf46270 */
[----:B------:R-:W-:-:S05]  /*8aa0*/  ISETP.GE.AND P1, PT, R186, UR12, PT ;  /* 0x0000000cba007c0c */ /* 0x000fca000bf26270 */
[----:B0--3--:R-:W-:Y:S02]  /*8ab0*/  @!P0 IMAD.WIDE R4, R2, 0x2, R8 ;  /* 0x0000000202048825 */ /* 0x009fe400078e0208 */
[-C--:B------:R-:W-:Y:S02]  /*8ac0*/  @!P5 LEA R10, P4, R189, R8.reuse, 0x1 ;  /* 0x00000008bd0ad211 */ /* 0x080fe400078808ff */
[----:B-1----:R-:W-:Y:S01]  /*8ad0*/  @!P3 LEA R20, P6, R188, R8, 0x1 ;  /* 0x00000008bc14b211 */ /* 0x002fe200078c08ff */
[----:B------:R0:W-:Y:S01]  /*8ae0*/  @!P0 ST.E.128 desc[UR40][R4.64], R12 ;  /* 0x0000000c04008985 */ /* 0x0001e2000c101d28 */
[----:B------:R-:W-:Y:S02]  /*8af0*/  ISETP.GE.AND P0, PT, R185, UR12, PT ;  /* 0x0000000cb9007c0c */ /* 0x000fe4000bf06270 */
[----:B------:R-:W-:Y:S02]  /*8b00*/  @!P5 LEA.HI.X R11, R189, R9, R204, 0x1, P4 ;  /* 0x00000009bd0bd211 */ /* 0x000fe400020f0ccc */
[----:B------:R-:W-:-:S02]  /*8b10*/  LOP3.LUT P4, RZ, R6, 0x40, RZ, 0xc0, !PT ;  /* 0x0000004006ff7812 */ /* 0x000fc4000788c0ff */
[----:B--2---:R-:W-:Y:S01]  /*8b20*/  @!P3 LEA.HI.X R21, R188, R9, R203, 0x1, P6 ;  /* 0x00000009bc15b211 */ /* 0x004fe200030f0ccb */
[----:B------:R4:W-:Y:S01]  /*8b30*/  @!P5 ST.E.128 desc[UR40][R10.64], R28 ;  /* 0x0000001c0a00d985 */ /* 0x0009e2000c101d28 */
[----:B------:R-:W-:-:S03]  /*8b40*/  @!P2 LEA R24, P5, R187, R8, 0x1 ;  /* 0x00000008bb18a211 */ /* 0x000fc600078a08ff */
[----:B------:R4:W-:Y:S01]  /*8b50*/  @!P3 ST.E.128 desc[UR40][R20.64], R36 ;  /* 0x000000241400b985 */ /* 0x0009e2000c101d28 */
[----:B------:R-:W-:Y:S02]  /*8b60*/  @!P2 LEA.HI.X R25, R187, R9, R202, 0x1, P5 ;  /* 0x00000009bb19a211 */ /* 0x000fe400028f0cca */
[----:B0-----:R-:W-:-:S03]  /*8b70*/  @!P1 LEA R4, P6, R186, R8, 0x1 ;  /* 0x00000008ba049211 */ /* 0x001fc600078c08ff */
[----:B------:R4:W-:Y:S01]  /*8b80*/  @!P2 ST.E.128 desc[UR40][R24.64], R44 ;  /* 0x0000002c1800a985 */ /* 0x0009e2000c101d28 */
[CC--:B------:R-:W-:Y:S02]  /*8b90*/  @!P0 LEA R12, P3, R185.reuse, R8.reuse, 0x1 ;  /* 0x00000008b90c8211 */ /* 0x0c0fe400078608ff */
[----:B------:R-:W-:Y:S02]  /*8ba0*/  @P4 LEA R14, P5, R194, R8, 0x1 ;  /* 0x00000008c20e4211 */ /* 0x000fe400078a08ff */
[-C--:B------:R-:W-:Y:S02]  /*8bb0*/  @!P1 LEA.HI.X R5, R186, R9.reuse, R201, 0x1, P6 ;  /* 0x00000009ba059211 */ /* 0x080fe400030f0cc9 */
[-C--:B------:R-:W-:Y:S02]  /*8bc0*/  @!P0 LEA.HI.X R13, R185, R9.reuse, R200, 0x1, P3 ;  /* 0x00000009b90d8211 */ /* 0x080fe400018f0cc8 */
[----:B------:R-:W-:Y:S01]  /*8bd0*/  @P4 LEA.HI.X R15, R194, R9, R199, 0x1, P5 ;  /* 0x00000009c20f4211 */ /* 0x000fe200028f0cc7 */
[----:B------:R4:W-:Y:S04]  /*8be0*/  @!P1 ST.E.128 desc[UR40][R4.64], R52 ;  /* 0x0000003404009985 */ /* 0x0009e8000c101d28 */
[----:B------:R4:W-:Y:S01]  /*8bf0*/  @!P0 ST.E.128 desc[UR40][R12.64], R56 ;  /* 0x000000380c008985 */ /* 0x0009e2000c101d28 */
[----:B------:R-:W-:-:S03]  /*8c00*/  LOP3.LUT P0, RZ, R3, 0x80, RZ, 0xc0, !PT ;  /* 0x0000008003ff7812 */ /* 0x000fc6000780c0ff */
[----:B------:R4:W-:Y:S10]  /*8c10*/  @P4 ST.E.128 desc[UR40][R14.64], R64 ;  /* 0x000000400e004985 */ /* 0x0009f4000c101d28 */
[----:B------:R-:W-:Y:S05]  /*8c20*/  @!P0 BRA `(.L_x_427) ;  /* 0x0000000c009c8947 */ /* 0x000fea0003800000 */
[----:B----4-:R-:W-:-:S04]  /*8c30*/  LEA R4, P0, R193, R8, 0x1 ;  /* 0x00000008c1047211 */ /* 0x010fc800078008ff */
[----:B------:R-:W-:-:S05]  /*8c40*/  LEA.HI.X R5, R193, R9, R198, 0x1, P0 ;  /* 0x00000009c1057211 */ /* 0x000fca00000f0cc6 */
[----:B------:R0:W-:Y:S01]  /*8c50*/  ST.E.128 desc[UR40][R4.64], R72 ;  /* 0x0000004804007985 */ /* 0x0001e2000c101d28 */
[----:B------:R-:W-:Y:S05]  /*8c60*/  BRA `(.L_x_427) ;  /* 0x0000000c008c7947 */ /* 0x000fea0003800000 */
.L_x_422:
[----:B------:R-:W-:Y:S01]  /*8c70*/  ULDC.64 UR8, c[0x0][0xc00] ;  /* 0x0003000000087ab9 */ /* 0x000fe20000000a00 */
[----:B------:R-:W-:Y:S01]  /*8c80*/  ULDC UR4, c[0x0][0xa88] ;  /* 0x0002a20000047ab9 */ /* 0x000fe20000000800 */
[----:B------:R-:W-:Y:S01]  /*8c90*/  UISETP.NE.U32.AND UP0, UPT, UR8, URZ, UPT ;  /* 0x0000003f0800728c */ /* 0x000fe2000bf05070 */
[----:B------:R-:W0:Y:S03]  /*8ca0*/  LDC R13, c[0x0][0xbe8] ;  /* 0x0002fa00ff0d7b82 */ /* 0x000e260000000800 */
[----:B------:R-:W-:-:S03]  /*8cb0*/  UISETP.NE.AND.EX UP0, UPT, UR9, URZ, UPT, UP0 ;  /* 0x0000003f0900728c */ /* 0x000fc6000bf05300 */
[----:B------:R-:W-:Y:S02]  /*8cc0*/  ULDC.64 UR8, c[0x0][0xc00] ;  /* 0x0003000000087ab9 */ /* 0x000fe40000000a00 */
[----:B------:R-:W-:Y:S01]  /*8cd0*/  UIMAD.WIDE UR8, UR43, 0x4, UR8 ;  /* 0x000000042b0878a5 */ /* 0x000fe2000f8e0208 */
[----:B------:R-:W-:-:S05]  /*8ce0*/  PLOP3.LUT P1, PT, PT, PT, UP0, 0x80, 0x0 ;  /* 0x000000000000781c */ /* 0x000fca0003f2f008 */
[----:B------:R-:W-:Y:S02]  /*8cf0*/  IMAD.U32 R4, RZ, RZ, UR8 ;  /* 0x00000008ff047e24 */ /* 0x000fe4000f8e00ff */
[----:B------:R-:W-:Y:S01]  /*8d00*/  IMAD.U32 R5, RZ, RZ, UR9 ;  /* 0x00000009ff057e24 */ /* 0x000fe2000f8e00ff */
[----:B------:R-:W-:Y:S02]  /*8d10*/  ULDC.64 UR8, c[0x0][0xc08] ;  /* 0x0003020000087ab9 */ /* 0x000fe40000000a00 */
[----:B------:R-:W-:-:S03]  /*8d20*/  UISETP.NE.U32.AND UP1, UPT, UR8, URZ, UPT ;  /* 0x0000003f0800728c */ /* 0x000fc6000bf25070 */
[----:B------:R-:W2:Y:S01]  /*8d30*/  @P1 LDG.E R3, desc[UR40][R4.64] ;  /* 0x0000002804031981 */ /* 0x000ea2000c1e1900 */
[----:B------:R-:W-:Y:S01]  /*8d40*/  UISETP.NE.AND.EX UP1, UPT, UR9, URZ, UPT, UP1 ;  /* 0x0000003f0900728c */ /* 0x000fe2000bf25310 */
[----:B------:R-:W-:-:S05]  /*8d50*/  IMAD.U32 R0, RZ, RZ, UR4 ;  /* 0x00000004ff007e24 */ /* 0x000fca000f8e00ff */
[----:B------:R-:W-:-:S05]  /*8d60*/  PLOP3.LUT P2, PT, PT, PT, UP1, 0x80, 0x0 ;  /* 0x000000000000781c */ /* 0x000fca0003f4f018 */
[----:B------:R-:W-:Y:S02]  /*8d70*/  @UP1 ULDC.64 UR8, c[0x0][0xc08] ;  /* 0x0003020000081ab9 */ /* 0x000fe40000000a00 */
[----:B------:R-:W-:-:S06]  /*8d80*/  @UP1 UIMAD.WIDE UR8, UR43, 0x4, UR8 ;  /* 0x000000042b0818a5 */ /* 0x000fcc000f8e0208 */
[----:B------:R-:W-:Y:S02]  /*8d90*/  IMAD.U32 R8, RZ, RZ, UR8 ;  /* 0x00000008ff087e24 */ /* 0x000fe4000f8e00ff */
[----:B------:R-:W-:-:S05]  /*8da0*/  IMAD.U32 R9, RZ, RZ, UR9 ;  /* 0x00000009ff097e24 */ /* 0x000fca000f8e00ff */
[----:B------:R1:W5:Y:S01]  /*8db0*/  @P2 LDG.E R0, desc[UR40][R8.64] ;  /* 0x0000002808002981 */ /* 0x000362000c1e1900 */
[----:B------:R-:W-:Y:S01]  /*8dc0*/  UMOV UR4, URZ ;  /* 0x0000003f00047c82 */ /* 0x000fe20008000000 */
[----:B------:R-:W-:Y:S01]  /*8dd0*/  USHF.R.S32.HI UR11, URZ, 0x1f, UR46 ;  /* 0x0000001f3f0b7899 */ /* 0x000fe2000801142e */
[----:B------:R-:W-:Y:S02]  /*8de0*/  ISETP.GE.AND P0, PT, R197, 0x40, PT ;  /* 0x00000040c500780c */ /* 0x000fe40003f06270 */
[----:B--2---:R-:W-:-:S13]  /*8df0*/  @P1 R2UR UR4, R3 ;  /* 0x00000000030412ca */ /* 0x004fda00000e0000 */
[----:B------:R-:W-:Y:S01]  /*8e00*/  USHF.R.S32.HI UR10, URZ, 0x1f, UR4 ;  /* 0x0000001f3f0a7899 */ /* 0x000fe20008011404 */
[----:B01----:R-:W-:Y:S11]  /*8e10*/  @P2 BRA `(.L_x_428) ;  /* 0x0000000000102947 */ /* 0x003ff60003800000 */
[----:B------:R-:W-:Y:S05]  /*8e20*/  @!P1 BRA `(.L_x_428) ;  /* 0x00000000000c9947 */ /* 0x000fea0003800000 */
[----:B------:R-:W2:Y:S04]  /*8e30*/  LDG.E R3, desc[UR40][R4.64] ;  /* 0x0000002804037981 */ /* 0x000ea8000c1e1900 */
[----:B-----5:R-:W2:Y:S02]  /*8e40*/  LDG.E R0, desc[UR40][R4.64+0x4] ;  /* 0x0000042804007981 */ /* 0x020ea4000c1e1900 */
[----:B--2---:R-:W-:-:S07]  /*8e50*/  IMAD.IADD R0, R0, 0x1, -R3 ;  /* 0x0000000100007824 */ /* 0x004fce00078e0a03 */
.L_x_428:
[----:B------:R-:W-:Y:S01]  /*8e60*/  USEL UR43, UR43, URZ, !UP0 ;  /* 0x0000003f2b2b7287 */ /* 0x000fe2000c000000 */
[----:B------:R-:W-:Y:S01]  /*8e70*/  BSSY B1, `(.L_x_429) ;  /* 0x000002d000017945 */ /* 0x000fe20003800000 */
[----:B------:R-:W-:-:S03]  /*8e80*/  USEL UR44, UR44, URZ, !UP0 ;  /* 0x0000003f2c2c7287 */ /* 0x000fc6000c000000 */
[----:B------:R-:W-:Y:S09]  /*8e90*/  @P0 BRA `(.L_x_430) ;  /* 0x0000000000a80947 */ /* 0x000ff20003800000 */
[----:B------:R-:W0:Y:S01]  /*8ea0*/  S2R R4, SR_TID.X ;  /* 0x0000000000047919 */ /* 0x000e220000002100 */
[----:B------:R-:W1:Y:S01]  /*8eb0*/  LDC R6, c[0x0][0xbe8] ;  /* 0x0002fa00ff067b82 */ /* 0x000e620000000800 */
[----:B------:R-:W-:-:S04]  /*8ec0*/  IMAD.U32 R3, RZ, RZ, UR45 ;  /* 0x0000002dff037e24 */ /* 0x000fc8000f8e00ff */
[----:B0-----:R-:W-:Y:S02]  /*8ed0*/  IMAD R3, R3, 0x40, R4 ;  /* 0x0000004003037824 */ /* 0x001fe400078e0204 */
[----:B-1---5:R-:W-:Y:S02]  /*8ee0*/  IMAD R4, R0, R6, RZ ;  /* 0x0000000600047224 */ /* 0x022fe400078e02ff */
[----:B------:R-:W-:-:S05]  /*8ef0*/  VIADD R5, R3, 0xffffff80 ;  /* 0xffffff8003057836 */ /* 0x000fca0000000000 */
[----:B------:R-:W-:-:S13]  /*8f00*/  ISETP.GE.AND P0, PT, R5, R4, PT ;  /* 0x000000040500720c */ /* 0x000fda0003f06270 */
[----:B------:R-:W-:Y:S05]  /*8f10*/  @P0 BRA `(.L_x_430) ;  /* 0x0000000000880947 */ /* 0x000fea0003800000 */
[----:B------:R-:W-:Y:S01]  /*8f20*/  ISETP.NE.AND P0, PT, R6, 0x1, PT ;  /* 0x000000010600780c */ /* 0x000fe20003f05270 */
[----:B------:R-:W-:Y:S01]  /*8f30*/  ULDC.64 UR12, c[0x0][0xb90] ;  /* 0x0002e400000c7ab9 */ /* 0x000fe20000000a00 */
[----:B------:R-:W-:Y:S01]  /*8f40*/  UMOV UR8, UR4 ;  /* 0x0000000400087c82 */ /* 0x000fe20008000000 */
[----:B------:R-:W-:Y:S01]  /*8f50*/  UIMAD UR7, UR11, UR12, URZ ;  /* 0x0000000c0b0772a4 */ /* 0x000fe2000f8e023f */
[----:B------:R-:W-:Y:S02]  /*8f60*/  UMOV UR9, UR10 ;  /* 0x0000000a00097c82 */ /* 0x000fe40008000000 */
[----:B------:R-:W-:Y:S02]  /*8f70*/  UIMAD.WIDE.U32 UR8, UR46, UR12, UR8 ;  /* 0x0000000c2e0872a5 */ /* 0x000fe4000f8e0008 */
[----:B------:R-:W-:-:S03]  /*8f80*/  UIMAD UR7, UR46, UR13, UR7 ;  /* 0x0000000d2e0772a4 */ /* 0x000fc6000f8e0207 */
[----:B------:R-:W-:Y:S02]  /*8f90*/  ULDC.64 UR12, c[0x0][0xb98] ;  /* 0x0002e600000c7ab9 */ /* 0x000fe40000000a00 */
[----:B------:R-:W0:Y:S01]  /*8fa0*/  @P0 LDC R4, c[0x0][0xbec] ;  /* 0x0002fb00ff040b82 */ /* 0x000e220000000800 */
[----:B------:R-:W-:Y:S02]  /*8fb0*/  UIADD3 UR9, UR9, UR7, URZ ;  /* 0x0000000709097290 */ /* 0x000fe4000fffe03f */
[----:B------:R-:W-:Y:S02]  /*8fc0*/  UIMAD UR7, UR44, UR12, URZ ;  /* 0x0000000c2c0772a4 */ /* 0x000fe4000f8e023f */
[----:B------:R-:W-:Y:S02]  /*8fd0*/  UIMAD.WIDE.U32 UR8, UR43, UR12, UR8 ;  /* 0x0000000c2b0872a5 */ /* 0x000fe4000f8e0008 */
[----:B------:R-:W-:Y:S01]  /*8fe0*/  UIMAD UR7, UR43, UR13, UR7 ;  /* 0x0000000d2b0772a4 */ /* 0x000fe2000f8e0207 */
[----:B------:R-:W1:Y:S02]  /*8ff0*/  @P0 LDC R8, c[0x0][0xbf0] ;  /* 0x0002fc00ff080b82 */ /* 0x000e640000000800 */
[----:B------:R-:W-:Y:S01]  /*9000*/  ULDC.64 UR12, c[0x0][0xb88] ;  /* 0x0002e200000c7ab9 */ /* 0x000fe20000000a00 */
[----:B0-----:R-:W-:-:S04]  /*9010*/  @P0 IMAD.HI.U32 R3, R5, R4, RZ ;  /* 0x0000000405030227 */ /* 0x001fc800078e00ff */
[----:B------:R-:W-:Y:S01]  /*9020*/  IMAD.MOV.U32 R4, RZ, RZ, R5 ;  /* 0x000000ffff047224 */ /* 0x000fe200078e0005 */
[----:B-1----:R-:W-:Y:S01]  /*9030*/  @P0 SHF.R.U32.HI R4, RZ, R8, R3 ;  /* 0x00000008ff040219 */ /* 0x002fe20000011603 */
[----:B------:R-:W-:-:S04]  /*9040*/  IMAD.U32 R8, RZ, RZ, UR7 ;  /* 0x00000007ff087e24 */ /* 0x000fc8000f8e00ff */
[----:B------:R-:W-:-:S04]  /*9050*/  IMAD.MOV R3, RZ, RZ, -R4 ;  /* 0x000000ffff037224 */ /* 0x000fc800078e0a04 */
[----:B------:R-:W-:Y:S01]  /*9060*/  IMAD R3, R6, R3, R5 ;  /* 0x0000000306037224 */ /* 0x000fe200078e0205 */
[----:B------:R-:W-:Y:S02]  /*9070*/  SHF.R.S32.HI R5, RZ, 0x1f, R4 ;  /* 0x0000001fff057819 */ /* 0x000fe40000011404 */
[----:B------:R-:W-:Y:S02]  /*9080*/  IADD3 R4, P0, R4, UR8, RZ ;  /* 0x0000000804047c10 */ /* 0x000fe4000ff1e0ff */
[----:B------:R-:W-:Y:S02]  /*9090*/  SHF.R.S32.HI R6, RZ, 0x1f, R3 ;  /* 0x0000001fff067819 */ /* 0x000fe40000011403 */
[----:B------:R-:W-:Y:S01]  /*90a0*/  IADD3.X R5, R5, UR9, R8, P0, !PT ;  /* 0x0000000905057c10 */ /* 0x000fe200087fe408 */
[----:B------:R-:W-:Y:S02]  /*90b0*/  ULDC.64 UR8, c[0x0][0xb50] ;  /* 0x0002d40000087ab9 */ /* 0x000fe40000000a00 */
[----:B------:R-:W-:-:S02]  /*90c0*/  IMAD R6, R6, UR12, RZ ;  /* 0x0000000c06067c24 */ /* 0x000fc4000f8e02ff */
[----:B------:R-:W-:-:S04]  /*90d0*/  IMAD.WIDE.U32 R4, R3, UR12, R4 ;  /* 0x0000000c03047c25 */ /* 0x000fc8000f8e0004 */
[----:B------:R-:W-:Y:S01]  /*90e0*/  IMAD R9, R3, UR13, R6 ;  /* 0x0000000d03097c24 */ /* 0x000fe2000f8e0206 */
[----:B------:R-:W-:-:S03]  /*90f0*/  LEA R8, P0, R4, UR8, 0x2 ;  /* 0x0000000804087c11 */ /* 0x000fc6000f8010ff */
[----:B------:R-:W-:-:S05]  /*9100*/  IMAD.IADD R3, R5, 0x1, R9 ;  /* 0x0000000105037824 */ /* 0x000fca00078e0209 */
[----:B------:R-:W-:Y:S01]  /*9110*/  LEA.HI.X R9, R4, UR9, R3, 0x2, P0 ;  /* 0x0000000904097c11 */ /* 0x000fe200080f1403 */
[----:B------:R-:W-:-:S05]  /*9120*/  IMAD.MOV.U32 R3, RZ, RZ, -0x800000 ;  /* 0xff800000ff037424 */ /* 0x000fca00078e00ff */
[----:B------:R0:W-:Y:S02]  /*9130*/  STG.E desc[UR40][R8.64], R3 ;  /* 0x0000000308007986 */ /* 0x0001e4000c101928 */
.L_x_430:
[----:B------:R-:W-:Y:S05]  /*9140*/  BSYNC B1 ;  /* 0x0000000000017941 */ /* 0x000fea0003800000 */
.L_x_429:
[----:B------:R-:W-:Y:S01]  /*9150*/  ISETP.NE.AND P0, PT, R13, 0x1, PT ;  /* 0x000000010d00780c */ /* 0x000fe20003f05270 */
[----:B------:R-:W-:Y:S01]  /*9160*/  ULDC UR14, c[0x0][0xac8] ;  /* 0x0002b200000e7ab9 */ /* 0x000fe20000000800 */
[----:B------:R-:W-:Y:S01]  /*9170*/  ULDC.64 UR12, c[0x0][0xaa0] ;  /* 0x0002a800000c7ab9 */ /* 0x000fe20000000a00 */
[----:B------:R-:W-:Y:S01]  /*9180*/  ISETP.GE.AND P1, PT, R189, UR14, PT ;  /* 0x0000000ebd007c0c */ /* 0x000fe2000bf26270 */
[----:B------:R-:W-:Y:S01]  /*9190*/  UIMAD UR7, UR10, UR12, URZ ;  /* 0x0000000c0a0772a4 */ /* 0x000fe2000f8e023f */
[----:B------:R-:W-:Y:S01]  /*91a0*/  ISETP.GE.AND P2, PT, R2, UR14, PT ;  /* 0x0000000e02007c0c */ /* 0x000fe2000bf46270 */
[----:B------:R-:W-:Y:S01]  /*91b0*/  UIMAD.WIDE.U32 UR8, UR4, UR12, URZ ;  /* 0x0000000c040872a5 */ /* 0x000fe2000f8e003f */
[----:B------:R-:W-:Y:S01]  /*91c0*/  SEL R4, RZ, 0xffffffff, P1 ;  /* 0xffffffffff047807 */ /* 0x000fe20000800000 */
[----:B------:R-:W-:Y:S01]  /*91d0*/  UIMAD UR7, UR4, UR13, UR7 ;  /* 0x0000000d040772a4 */ /* 0x000fe2000f8e0207 */
[----:B0-----:R-:W-:Y:S01]  /*91e0*/  SEL R3, RZ, 0x1, P2 ;  /* 0x00000001ff037807 */ /* 0x001fe20001000000 */
[----:B------:R-:W-:Y:S01]  /*91f0*/  IMAD.U32 R8, RZ, RZ, UR45 ;  /* 0x0000002dff087e24 */ /* 0x000fe2000f8e00ff */
[----:B------:R-:W-:Y:S01]  /*9200*/  ULDC.64 UR12, c[0x0][0xae8] ;  /* 0x0002ba00000c7ab9 */ /* 0x000fe20000000a00 */
[----:B------:R-:W-:Y:S01]  /*9210*/  IMAD.SHL.U32 R4, R4, 0x2, RZ ;  /* 0x0000000204047824 */ /* 0x000fe200078e00ff */
[----:B------:R-:W0:Y:S01]  /*9220*/  @P0 LDC R5, c[0x0][0xbec] ;  /* 0x0002fb00ff050b82 */ /* 0x000e220000000800 */
[----:B------:R-:W-:Y:S01]  /*9230*/  ISETP.GE.AND P2, PT, R188, UR14, PT ;  /* 0x0000000ebc007c0c */ /* 0x000fe2000bf46270 */
[----:B------:R-:W-:Y:S01]  /*9240*/  UIADD3 UR9, UR9, UR7, URZ ;  /* 0x0000000709097290 */ /* 0x000fe2000fffe03f */
[----:B------:R-:W-:Y:S01]  /*9250*/  ISETP.GE.AND P1, PT, R187, UR14, PT ;  /* 0x0000000ebb007c0c */ /* 0x000fe2000bf26270 */
[----:B------:R-:W-:Y:S01]  /*9260*/  UIMAD UR4, UR11, UR12, URZ ;  /* 0x0000000c0b0472a4 */ /* 0x000fe2000f8e023f */
[----:B------:R-:W-:Y:S01]  /*9270*/  LOP3.LUT R4, R4, 0x2, R3, 0xe2, !PT ;  /* 0x0000000204047812 */ /* 0x000fe200078ee203 */
[----:B------:R-:W-:Y:S01]  /*9280*/  IMAD R3, R190, 0x20, R191 ;  /* 0x00000020be037824 */ /* 0x000fe200078e02bf */
[----:B------:R-:W-:Y:S01]  /*9290*/  SEL R6, RZ, 0xffffffff, P2 ;  /* 0xffffffffff067807 */ /* 0x000fe20001000000 */
[----:B------:R-:W1:Y:S01]  /*92a0*/  @P0 LDC R9, c[0x0][0xbf0] ;  /* 0x0002fc00ff090b82 */ /* 0x000e620000000800 */
[----:B------:R-:W-:Y:S01]  /*92b0*/  UIMAD UR4, UR46, UR13, UR4 ;  /* 0x0000000d2e0472a4 */ /* 0x000fe2000f8e0204 */
[----:B------:R-:W-:Y:S01]  /*92c0*/  IMAD R8, R8, 0x40, R3 ;  /* 0x0000004008087824 */ /* 0x000fe200078e0203 */
[----:B------:R-:W-:Y:S01]  /*92d0*/  UIMAD.WIDE.U32 UR8, UR46, UR12, UR8 ;  /* 0x0000000c2e0872a5 */ /* 0x000fe2000f8e0008 */
[----:B------:R-:W-:Y:S01]  /*92e0*/  IMAD.SHL.U32 R15, R6, 0x4, RZ ;  /* 0x00000004060f7824 */ /* 0x000fe200078e00ff */
[----:B------:R-:W-:Y:S01]  /*92f0*/  ULDC.64 UR10, c[0x0][0xaf0] ;  /* 0x0002bc00000a7ab9 */ /* 0x000fe20000000a00 */
[----:B------:R-:W-:Y:S01]  /*9300*/  SEL R11, RZ, 0xffffffff, P1 ;  /* 0xffffffffff0b7807 */ /* 0x000fe20000800000 */
[----:B------:R-:W-:Y:S01]  /*9310*/  UIADD3 UR9, UR9, UR4, URZ ;  /* 0x0000000409097290 */ /* 0x000fe2000fffe03f */
[----:B------:R-:W-:Y:S01]  /*9320*/  IMAD.MOV.U32 R3, RZ, RZ, R8 ;  /* 0x000000ffff037224 */ /* 0x000fe200078e0008 */
[----:B------:R-:W-:Y:S01]  /*9330*/  UIMAD UR4, UR44, UR10, URZ ;  /* 0x0000000a2c0472a4 */ /* 0x000fe2000f8e023f */
[----:B------:R-:W-:Y:S01]  /*9340*/  LOP3.LUT R10, R15, 0x4, R4, 0xe2, !PT ;  /* 0x000000040f0a7812 */ /* 0x000fe200078ee204 */
[----:B------:R-:W-:Y:S01]  /*9350*/  UIMAD.WIDE.U32 UR8, UR43, UR10, UR8 ;  /* 0x0000000a2b0872a5 */ /* 0x000fe2000f8e0008 */
[----:B------:R-:W-:Y:S01]  /*9360*/  IMAD.SHL.U32 R11, R11, 0x8, RZ ;  /* 0x000000080b0b7824 */ /* 0x000fe200078e00ff */
[----:B------:R-:W-:Y:S01]  /*9370*/  UIMAD UR4, UR43, UR11, UR4 ;  /* 0x0000000b2b0472a4 */ /* 0x000fe2000f8e0204 */
[----:B-----5:R-:W-:Y:S01]  /*9380*/  IMAD R27, R0, R13, RZ ;  /* 0x0000000d001b7224 */ /* 0x020fe200078e02ff */
[----:B------:R-:W-:Y:S01]  /*9390*/  ISETP.GE.AND P2, PT, R193, UR14, PT ;  /* 0x0000000ec1007c0c */ /* 0x000fe2000bf46270 */
[----:B0-----:R-:W-:Y:S01]  /*93a0*/  @P0 IMAD.HI.U32 R6, R8, R5, RZ ;  /* 0x0000000508060227 */ /* 0x001fe200078e00ff */
[----:B------:R-:W-:Y:S01]  /*93b0*/  UIADD3 UR4, UR9, UR4, URZ ;  /* 0x0000000409047290 */ /* 0x000fe2000fffe03f */
[----:B------:R-:W-:Y:S01]  /*93c0*/  LOP3.LUT R10, R11, 0x8, R10, 0xe2, !PT ;  /* 0x000000080b0a7812 */ /* 0x000fe200078ee20a */
[----:B------:R-:W-:Y:S01]  /*93d0*/  BSSY B1, `(.L_x_431) ;  /* 0x0000048000017945 */ /* 0x000fe20003800000 */
[----:B------:R-:W-:-:S02]  /*93e0*/  IMAD.U32 R4, RZ, RZ, UR8 ;  /* 0x00000008ff047e24 */ /* 0x000fc4000f8e00ff */
[----:B------:R-:W-:Y:S01]  /*93f0*/  IMAD.U32 R5, RZ, RZ, UR9 ;  /* 0x00000009ff057e24 */ /* 0x000fe2000f8e00ff */
[----:B------:R-:W-:Y:S01]  /*9400*/  ULDC.64 UR8, c[0x0][0xae0] ;  /* 0x0002b80000087ab9 */ /* 0x000fe20000000a00 */
[----:B-1----:R-:W-:Y:S01]  /*9410*/  @P0 SHF.R.U32.HI R3, RZ, R9, R6 ;  /* 0x00000009ff030219 */ /* 0x002fe20000011606 */
[----:B------:R-:W-:Y:S01]  /*9420*/  IMAD.U32 R5, RZ, RZ, UR4 ;  /* 0x00000004ff057e24 */ /* 0x000fe2000f8e00ff */
[----:B------:R-:W-:Y:S02]  /*9430*/  ISETP.GE.AND P0, PT, R186, UR14, PT ;  /* 0x0000000eba007c0c */ /* 0x000fe4000bf06270 */
[--C-:B------:R-:W-:Y:S01]  /*9440*/  SHF.R.S32.HI R6, RZ, 0x1f, R3.reuse ;  /* 0x0000001fff067819 */ /* 0x100fe20000011403 */
[----:B------:R-:W-:Y:S01]  /*9450*/  IMAD.MOV R9, RZ, RZ, -R3 ;  /* 0x000000ffff097224 */ /* 0x000fe200078e0a03 */
[----:B------:R-:W-:Y:S01]  /*9460*/  SEL R11, RZ, 0xffffffff, P0 ;  /* 0xffffffffff0b7807 */ /* 0x000fe20000000000 */
[----:B------:R-:W-:Y:S01]  /*9470*/  IMAD.WIDE.U32 R4, R3, UR8, R4 ;  /* 0x0000000803047c25 */ /* 0x000fe2000f8e0004 */
[----:B------:R-:W-:-:S03]  /*9480*/  ISETP.GE.AND P0, PT, R185, UR14, PT ;  /* 0x0000000eb9007c0c */ /* 0x000fc6000bf06270 */
[----:B------:R-:W-:Y:S02]  /*9490*/  IMAD R6, R6, UR8, RZ ;  /* 0x0000000806067c24 */ /* 0x000fe4000f8e02ff */
[----:B------:R-:W-:Y:S01]  /*94a0*/  IMAD R9, R13, R9, R8 ;  /* 0x000000090d097224 */ /* 0x000fe200078e0208 */
[----:B------:R-:W-:Y:S01]  /*94b0*/  SEL R8, RZ, 0xffffffff, P0 ;  /* 0xffffffffff087807 */ /* 0x000fe20000000000 */
[----:B------:R-:W-:Y:S01]  /*94c0*/  IMAD.SHL.U32 R15, R11, 0x10, RZ ;  /* 0x000000100b0f7824 */ /* 0x000fe200078e00ff */
[----:B------:R-:W-:Y:S01]  /*94d0*/  ISETP.GE.AND P0, PT, R194, UR14, PT ;  /* 0x0000000ec2007c0c */ /* 0x000fe2000bf06270 */
[----:B------:R-:W-:Y:S01]  /*94e0*/  IMAD R11, R3, UR9, R6 ;  /* 0x00000009030b7c24 */ /* 0x000fe2000f8e0206 */
[----:B------:R-:W-:Y:S01]  /*94f0*/  SHF.R.S32.HI R3, RZ, 0x1f, R9 ;  /* 0x0000001fff037819 */ /* 0x000fe20000011409 */
[----:B------:R-:W-:Y:S01]  /*9500*/  ULDC.64 UR8, c[0x0][0xad8] ;  /* 0x0002b60000087ab9 */ /* 0x000fe20000000a00 */
[----:B------:R-:W-:Y:S01]  /*9510*/  IMAD.U32 R6, RZ, RZ, UR45 ;  /* 0x0000002dff067e24 */ /* 0x000fe2000f8e00ff */
[----:B------:R-:W-:Y:S01]  /*9520*/  LOP3.LUT R10, R15, 0x10, R10, 0xe2, !PT ;  /* 0x000000100f0a7812 */ /* 0x000fe200078ee20a */
[----:B------:R-:W-:-:S02]  /*9530*/  IMAD.IADD R5, R5, 0x1, R11 ;  /* 0x0000000105057824 */ /* 0x000fc400078e020b */
[----:B------:R-:W-:Y:S02]  /*9540*/  IMAD R0, R3, UR8, RZ ;  /* 0x0000000803007c24 */ /* 0x000fe4000f8e02ff */
[----:B------:R-:W-:-:S04]  /*9550*/  IMAD.WIDE.U32 R4, R9, UR8, R4 ;  /* 0x0000000809047c25 */ /* 0x000fc8000f8e0004 */
[----:B------:R-:W-:Y:S01]  /*9560*/  IMAD R3, R9, UR9, R0 ;  /* 0x0000000909037c24 */ /* 0x000fe2000f8e0200 */
[----:B------:R-:W-:Y:S01]  /*9570*/  SEL R9, RZ, 0x40, P0 ;  /* 0x00000040ff097807 */ /* 0x000fe20000000000 */
[----:B------:R-:W-:Y:S01]  /*9580*/  IMAD R0, R6, 0x40, R191 ;  /* 0x0000004006007824 */ /* 0x000fe200078e02bf */
[----:B------:R-:W-:Y:S01]  /*9590*/  ULDC.64 UR8, c[0x0][0xa80] ;  /* 0x0002a00000087ab9 */ /* 0x000fe20000000a00 */
[----:B------:R-:W-:Y:S01]  /*95a0*/  IMAD.SHL.U32 R15, R8, 0x20, RZ ;  /* 0x00000020080f7824 */ /* 0x000fe200078e00ff */
[----:B------:R-:W-:Y:S01]  /*95b0*/  LEA R6, P1, R4, UR8, 0x1 ;  /* 0x0000000804067c11 */ /* 0x000fe2000f8208ff */
[----:B------:R-:W-:Y:S01]  /*95c0*/  IMAD.IADD R3, R5, 0x1, R3 ;  /* 0x0000000105037824 */ /* 0x000fe200078e0203 */
[----:B------:R-:W-:Y:S02]  /*95d0*/  ISETP.GE.AND P0, PT, R0, R27, PT ;  /* 0x0000001b0000720c */ /* 0x000fe40003f06270 */
[----:B------:R-:W-:Y:S01]  /*95e0*/  LOP3.LUT R10, R15, 0x20, R10, 0xe2, !PT ;  /* 0x000000200f0a7812 */ /* 0x000fe200078ee20a */
[----:B------:R0:W1:Y:S01]  /*95f0*/  SHFL.IDX PT, R8, R6, RZ, 0x181f ;  /* 0x00181fff06087589 */ /* 0x00006200000e0000 */
[----:B------:R-:W-:-:S02]  /*9600*/  LEA.HI.X R3, R4, UR9, R3, 0x1, P1 ;  /* 0x0000000904037c11 */ /* 0x000fc400088f0c03 */
[----:B------:R-:W-:Y:S02]  /*9610*/  LOP3.LUT R24, R10, R9, RZ, 0xfc, !PT ;  /* 0x000000090a187212 */ /* 0x000fe400078efcff */
[----:B------:R-:W-:Y:S01]  /*9620*/  SEL R5, RZ, 0x80, P2 ;  /* 0x00000080ff057807 */ /* 0x000fe20001000000 */
[----:B------:R0:W2:Y:S03]  /*9630*/  SHFL.IDX PT, R9, R3, RZ, 0x181f ;  /* 0x00181fff03097589 */ /* 0x0000a600000e0000 */
[----:B------:R-:W-:Y:S01]  /*9640*/  LOP3.LUT R25, R24, R5, RZ, 0xfc, !PT ;  /* 0x0000000518197212 */ /* 0x000fe200078efcff */
[----:B------:R-:W-:Y:S06]  /*9650*/  @P0 BRA `(.L_x_432) ;  /* 0x00000000007c0947 */ /* 0x000fec0003800000 */
[----:B------:R-:W-:Y:S02]  /*9660*/  ISETP.GE.AND P2, PT, R189, UR14, PT ;  /* 0x0000000ebd007c0c */ /* 0x000fe4000bf46270 */
[----:B------:R-:W-:Y:S02]  /*9670*/  ISETP.GE.AND P1, PT, R2, UR14, PT ;  /* 0x0000000e02007c0c */ /* 0x000fe4000bf26270 */
[----:B------:R-:W-:Y:S02]  /*9680*/  ISETP.GE.AND P5, PT, R188, UR14, PT ;  /* 0x0000000ebc007c0c */ /* 0x000fe4000bfa6270 */
[----:B------:R-:W-:-:S07]  /*9690*/  ISETP.GE.AND P3, PT, R187, UR14, PT ;  /* 0x0000000ebb007c0c */ /* 0x000fce000bf66270 */
[CC--:B-1----:R-:W-:Y:S02]  /*96a0*/  @!P2 LEA R10, P0, R189.reuse, R8.reuse, 0x1 ;  /* 0x00000008bd0aa211 */ /* 0x0c2fe400078008ff */
[----:B--2---:R-:W-:Y:S02]  /*96b0*/  @!P1 IMAD.WIDE R4, R2, 0x2, R8 ;  /* 0x0000000202049825 */ /* 0x004fe400078e0208 */
[----:B------:R-:W-:Y:S02]  /*96c0*/  @!P2 LEA.HI.X R11, R189, R9, R204, 0x1, P0 ;  /* 0x00000009bd0ba211 */ /* 0x000fe400000f0ccc */
[----:B------:R-:W-:Y:S01]  /*96d0*/  @!P5 LEA R12, P4, R188, R8, 0x1 ;  /* 0x00000008bc0cd211 */ /* 0x000fe200078808ff */
[----:B------:R-:W-:Y:S01]  /*96e0*/  @!P1 ST.E.128 desc[UR40][R4.64], RZ ;  /* 0x000000ff04009985 */ /* 0x000fe2000c101d28 */
[----:B------:R-:W-:Y:S02]  /*96f0*/  ISETP.GE.AND P1, PT, R185, UR14, PT ;  /* 0x0000000eb9007c0c */ /* 0x000fe4000bf26270 */
[----:B------:R-:W-:Y:S01]  /*9700*/  LOP3.LUT P0, RZ, R24, 0x40, RZ, 0xc0, !PT ;  /* 0x0000004018ff7812 */ /* 0x000fe2000780c0ff */
[----:B------:R1:W-:Y:S01]  /*9710*/  @!P2 ST.E.128 desc[UR40][R10.64], RZ ;  /* 0x000000ff0a00a985 */ /* 0x0003e2000c101d28 */
[----:B------:R-:W-:-:S02]  /*9720*/  ISETP.GE.AND P2, PT, R186, UR14, PT ;  /* 0x0000000eba007c0c */ /* 0x000fc4000bf46270 */
[-C--:B------:R-:W-:Y:S02]  /*9730*/  @!P5 LEA.HI.X R13, R188, R9.reuse, R203, 0x1, P4 ;  /* 0x00000009bc0dd211 */ /* 0x080fe400020f0ccb */
[----:B------:R-:W-:Y:S02]  /*9740*/  LOP3.LUT P4, RZ, R25, 0x80, RZ, 0xc0, !PT ;  /* 0x0000008019ff7812 */ /* 0x000fe4000788c0ff */
[CC--:B------:R-:W-:Y:S01]  /*9750*/  @!P3 LEA R14, P6, R187.reuse, R8.reuse, 0x1 ;  /* 0x00000008bb0eb211 */ /* 0x0c0fe200078c08ff */
[----:B------:R3:W-:Y:S03]  /*9760*/  @!P5 ST.E.128 desc[UR40][R12.64], RZ ;  /* 0x000000ff0c00d985 */ /* 0x0007e6000c101d28 */
[----:B------:R-:W-:Y:S02]  /*9770*/  @!P3 LEA.HI.X R15, R187, R9, R202, 0x1, P6 ;  /* 0x00000009bb0fb211 */ /* 0x000fe400030f0cca */
[----:B-1----:R-:W-:-:S02]  /*9780*/  @!P1 LEA R10, P6, R185, R8, 0x1 ;  /* 0x00000008b90a9211 */ /* 0x002fc400078c08ff */
[-C--:B------:R-:W-:Y:S01]  /*9790*/  @!P2 LEA R4, P5, R186, R8.reuse, 0x1 ;  /* 0x00000008ba04a211 */ /* 0x080fe200078a08ff */
[----:B------:R3:W-:Y:S01]  /*97a0*/  @!P3 ST.E.128 desc[UR40][R14.64], RZ ;  /* 0x000000ff0e00b985 */ /* 0x0007e2000c101d28 */
[-C--:B------:R-:W-:Y:S02]  /*97b0*/  @P0 LEA R20, P3, R194, R8.reuse, 0x1 ;  /* 0x00000008c2140211 */ /* 0x080fe400078608ff */
[-C--:B------:R-:W-:Y:S02]  /*97c0*/  @!P2 LEA.HI.X R5, R186, R9.reuse, R201, 0x1, P5 ;  /* 0x00000009ba05a211 */ /* 0x080fe400028f0cc9 */
[----:B------:R-:W-:Y:S02]  /*97d0*/  @P4 LEA R8, P5, R193, R8, 0x1 ;  /* 0x00000008c1084211 */ /* 0x000fe400078a08ff */
[-C--:B------:R-:W-:Y:S01]  /*97e0*/  @!P1 LEA.HI.X R11, R185, R9.reuse, R200, 0x1, P6 ;  /* 0x00000009b90b9211 */ /* 0x080fe200030f0cc8 */
[----:B------:R3:W-:Y:S01]  /*97f0*/  @!P2 ST.E.128 desc[UR40][R4.64], RZ ;  /* 0x000000ff0400a985 */ /* 0x0007e2000c101d28 */
[----:B------:R-:W-:-:S02]  /*9800*/  @P0 LEA.HI.X R21, R194, R9, R199, 0x1, P3 ;  /* 0x00000009c2150211 */ /* 0x000fc400018f0cc7 */
[----:B------:R-:W-:Y:S01]  /*9810*/  @P4 LEA.HI.X R9, R193, R9, R198, 0x1, P5 ;  /* 0x00000009c1094211 */ /* 0x000fe200028f0cc6 */
[----:B------:R3:W-:Y:S04]  /*9820*/  @!P1 ST.E.128 desc[UR40][R10.64], RZ ;  /* 0x000000ff0a009985 */ /* 0x0007e8000c101d28 */
[----:B------:R3:W-:Y:S04]  /*9830*/  @P0 ST.E.128 desc[UR40][R20.64], RZ ;  /* 0x000000ff14000985 */ /* 0x0007e8000c101d28 */
[----:B------:R3:W-:Y:S02]  /*9840*/  @P4 ST.E.128 desc[UR40][R8.64], RZ ;  /* 0x000000ff08004985 */ /* 0x0007e4000c101d28 */
.L_x_432:
[----:B------:R-:W-:Y:S05]  /*9850*/  BSYNC B1 ;  /* 0x0000000000017941 */ /* 0x000fea0003800000 */
.L_x_431:
[----:B------:R-:W-:Y:S01]  /*9860*/  VIADD R0, R0, 0x20 ;  /* 0x0000002000007836 */ /* 0x000fe20000000000 */
[----:B--23--:R2:W3:Y:S04]  /*9870*/  SHFL.IDX PT, R9, R3, 0x1, 0x181f ;  /* 0x00381f0003097f89 */ /* 0x00c4e800000e0000 */
        /* <DEDUP_REMOVED lines=12> */
[----:B------:R1:W-:Y:S01]  /*9940*/  @!P3 ST.E.128 desc[UR40][R4.64], RZ ;  /* 0x000000ff0400b985 */ /* 0x0003e2000c101d28 */
[----:B------:R-:W-:Y:S02]  /*9950*/  ISETP.GE.AND P3, PT, R186, UR14, PT ;  /* 0x0000000eba007c0c */ /* 0x000fe4000bf66270 */
[----:B------:R-:W-:Y:S01]  /*9960*/  @!P5 LEA.HI.X R13, R188, R9, R203, 0x1, P0 ;  /* 0x00000009bc0dd211 */ /* 0x000fe200000f0ccb */
[----:B------:R2:W-:Y:S01]  /*9970*/  @!P2 ST.E.128 desc[UR40][R10.64], RZ ;  /* 0x000000ff0a00a985 */ /* 0x0005e2000c101d28 */
[----:B------:R-:W-:-:S02]  /*9980*/  ISETP.GE.AND P2, PT, R185, UR14, PT ;  /* 0x0000000eb9007c0c */ /* 0x000fc4000bf46270 */
[----:B------:R-:W-:Y:S01]  /*9990*/  LOP3.LUT P0, RZ, R25, 0x80, RZ, 0xc0, !PT ;  /* 0x0000008019ff7812 */ /* 0x000fe2000780c0ff */
[----:B------:R2:W-:Y:S01]  /*99a0*/  @!P5 ST.E.128 desc[UR40][R12.64], RZ ;  /* 0x000000ff0c00d985 */ /* 0x0005e2000c101d28 */
[----:B------:R-:W-:-:S04]  /*99b0*/  @!P4 LEA R14, P6, R187, R8, 0x1 ;  /* 0x00000008bb0ec211 */ /* 0x000fc800078c08ff */
[----:B------:R-:W-:Y:S02]  /*99c0*/  @!P4 LEA.HI.X R15, R187, R9, R202, 0x1, P6 ;  /* 0x00000009bb0fc211 */ /* 0x000fe400030f0cca */
[----:B------:R-:W-:-:S03]  /*99d0*/  @!P3 LEA R20, P5, R186, R8, 0x1 ;  /* 0x00000008ba14b211 */ /* 0x000fc600078a08ff */
[----:B------:R2:W-:Y:S01]  /*99e0*/  @!P4 ST.E.128 desc[UR40][R14.64], RZ ;  /* 0x000000ff0e00c985 */ /* 0x0005e2000c101d28 */
[-C--:B-1----:R-:W-:Y:S02]  /*99f0*/  @!P2 LEA R4, P6, R185, R8.reuse, 0x1 ;  /* 0x00000008b904a211 */ /* 0x082fe400078c08ff */
        /* <DEDUP_REMOVED lines=10> */
.L_x_427:
[----:B------:R-:W-:Y:S05]  /*9aa0*/  BSYNC B0 ;  /* 0x0000000000007941 */ /* 0x000fea0003800000 */
.L_x_421:
[----:B------:R-:W-:Y:S02]  /*9ab0*/  ULDC UR4, c[0x0][0xc3c] ;  /* 0x00030f0000047ab9 */ /* 0x000fe40000000800 */
[----:B------:R-:W-:-:S13]  /*9ac0*/  ISETP.GE.AND P0, PT, R7, UR4, PT ;  /* 0x0000000407007c0c */ /* 0x000fda000bf06270 */
[----:B------:R-:W-:Y:S05]  /*9ad0*/  @!P0 BRA `(.L_x_433) ;  /* 0xffffff74005c8947 */ /* 0x000fea000383ffff */
[----:B------:R-:W-:Y:S05]  /*9ae0*/  EXIT ;  /* 0x000000000000794d */ /* 0x000fea0003800000 */
.L_x_388:
[----:B------:R-:W-:-:S08]  /*9af0*/  NOP ;  /* 0x0000000000007918 */ /* 0x000fd00000000000 */
[----:B------:R-:W0:-:S00]  /*9b00*/  USETMAXREG.DEALLOC.CTAPOOL 0x18 ;  /* 0x00000018000079c8 */ /* 0x000e0000080e0500 */
[----:B0-----:R-:W-:-:S06]  /*9b10*/  LOP3.LUT R0, R0, 0x3, RZ, 0xc0, !PT ;  /* 0x0000000300007812 */ /* 0x001fcc00078ec0ff */
[----:B------:R-:W0:Y:S02]  /*9b20*/  SHFL.IDX PT, R0, R0, RZ, 0x1f ;  /* 0x00001fff00007589 */ /* 0x000e2400000e0000 */
[----:B0-----:R-:W-:Y:S01]  /*9b30*/  ISETP.NE.AND P0, PT, R0, RZ, PT ;  /* 0x000000ff0000720c */ /* 0x001fe20003f05270 */
[----:B------:R-:W-:-:S03]  /*9b40*/  IMAD.MOV.U32 R0, RZ, RZ, RZ ;  /* 0x000000ffff007224 */ /* 0x000fc600078e00ff */
[----:B------:R-:W-:-:S05]  /*9b50*/  P2R R2, PR, RZ, 0x1 ;  /* 0x00000001ff027803 */ /* 0x000fca0000000000 */
[----:B------:R0:W-:Y:S04]  /*9b60*/  STL [R1+0x58], R2 ;  /* 0x0000580201007387 */ /* 0x0001e80000100800 */
[----:B------:R-:W-:Y:S05]  /*9b70*/  @!P0 BRA `(.L_x_434) ;  /* 0x00000000001c8947 */ /* 0x000fea0003800000 */
[----:B------:R-:W1:Y:S08]  /*9b80*/  S2UR UR5, SR_CgaCtaId ;  /* 0x00000000000579c3 */ /* 0x000e700000008800 */
[----:B------:R-:W-:Y:S06]  /*9b90*/  BAR.SYNC.DEFER_BLOCKING 0x5, 0x180 ;  /* 0x0146000000007b1d */ /* 0x000fec0000010000 */
[----:B------:R-:W-:-:S02]  /*9ba0*/  UMOV UR4, 0x400 ;  /* 0x0000040000047882 */ /* 0x000fc40000000000 */
[----:B-1----:R-:W-:-:S09]  /*9bb0*/  ULEA UR4, UR5, UR4, 0x18 ;  /* 0x0000000405047291 */ /* 0x002fd2000f8ec03f */
[----:B------:R-:W1:Y:S01]  /*9bc0*/  LDS.128 R16, [UR4+0x28cd0] ;  /* 0x028cd004ff107984 */ /* 0x000e620008000c00 */
[----:B------:R-:W-:Y:S06]  /*9bd0*/  BAR.ARV 0x4, 0x180 ;  /* 0x0106000000007b1d */ /* 0x000fec0000002000 */
[----:B------:R-:W-:Y:S05]  /*9be0*/  BRA `(.L_x_435) ;  /* 0x0000000400fc7947 */ /* 0x000fea0003800000 */
.L_x_434:
[----:B0-----:R-:W0:Y:S01]  /*9bf0*/  S2R R2, SR_TID.X ;  /* 0x0000000000027919 */ /* 0x001e220000002100 */
[----:B------:R-:W-:Y:S01]  /*9c00*/  ULDC UR4, c[0x0][0xc3c] ;  /* 0x00030f0000047ab9 */ /* 0x000fe20000000800 */
[----:B------:R-:W1:Y:S01]  /*9c10*/  S2UR UR6, SR_CTAID.X ;  /* 0x00000000000679c3 */ /* 0x000e620000002500 */
[----:B------:R-:W-:Y:S01]  /*9c20*/  ULDC UR5, c[0x0][0xc38] ;  /* 0x00030e0000057ab9 */ /* 0x000fe20000000800 */
[----:B0-----:R-:W-:-:S04]  /*9c30*/  LOP3.LUT R5, R2, 0x1f, RZ, 0xc0, !PT ;  /* 0x0000001f02057812 */ /* 0x001fc800078ec0ff */
[----:B------:R-:W-:-:S04]  /*9c40*/  ISETP.NE.AND P0, PT, R5, 0x1f, PT ;  /* 0x0000001f0500780c */ /* 0x000fc80003f05270 */
[----:B------:R-:W-:-:S13]  /*9c50*/  ISETP.GE.OR P1, PT, R5, UR4, !P0 ;  /* 0x0000000405007c0c */ /* 0x000fda000c726670 */
[----:B------:R-:W0:Y:S02]  /*9c60*/  @!P1 LDC.64 R2, c[0x0][0xc80] ;  /* 0x00032000ff029b82 */ /* 0x000e240000000a00 */
[----:B0-----:R-:W-:-:S05]  /*9c70*/  @!P1 IMAD.WIDE.U32 R2, R5, 0x4, R2 ;  /* 0x0000000405029825 */ /* 0x001fca00078e0002 */
[----:B------:R-:W2:Y:S01]  /*9c80*/  @!P1 LDG.E R0, desc[UR40][R2.64] ;  /* 0x0000002802009981 */ /* 0x000ea2000c1e1900 */
[C---:B------:R-:W-:Y:S01]  /*9c90*/  ISETP.NE.AND P1, PT, R5.reuse, RZ, PT ;  /* 0x000000ff0500720c */ /* 0x040fe20003f25270 */
[----:B------:R-:W-:Y:S01]  /*9ca0*/  UMOV UR4, URZ ;  /* 0x0000003f00047c82 */ /* 0x000fe20008000000 */
[C---:B------:R-:W-:Y:S01]  /*9cb0*/  ISETP.GE.U32.AND P2, PT, R5.reuse, 0x2, PT ;  /* 0x000000020500780c */ /* 0x040fe20003f46070 */
[----:B------:R-:W-:Y:S01]  /*9cc0*/  IMAD.MOV.U32 R16, RZ, RZ, RZ ;  /* 0x000000ffff107224 */ /* 0x000fe200078e00ff */
[C---:B------:R-:W-:Y:S02]  /*9cd0*/  ISETP.GE.U32.AND P3, PT, R5.reuse, 0x4, PT ;  /* 0x000000040500780c */ /* 0x040fe40003f66070 */
[C---:B------:R-:W-:Y:S02]  /*9ce0*/  ISETP.GE.U32.AND P4, PT, R5.reuse, 0x8, PT ;  /* 0x000000080500780c */ /* 0x040fe40003f86070 */
[----:B------:R-:W-:Y:S01]  /*9cf0*/  ISETP.GE.U32.AND P5, PT, R5, 0x10, PT ;  /* 0x000000100500780c */ /* 0x000fe20003fa6070 */
[----:B--2---:R-:W0:Y:S02]  /*9d00*/  SHFL.UP PT, R4, R0, 0x1, RZ ;  /* 0x0420000000047989 */ /* 0x004e2400000e00ff */
[----:B0-----:R-:W-:-:S05]  /*9d10*/  SEL R7, R4, RZ, P1 ;  /* 0x000000ff04077207 */ /* 0x001fca0000800000 */
[----:B------:R-:W-:-:S05]  /*9d20*/  IMAD.IADD R7, R0, 0x1, R7 ;  /* 0x0000000100077824 */ /* 0x000fca00078e0207 */
[----:B------:R-:W0:Y:S02]  /*9d30*/  SHFL.UP PT, R4, R7, 0x2, RZ ;  /* 0x0440000007047989 */ /* 0x000e2400000e00ff */
        /* <DEDUP_REMOVED lines=11> */
[----:B------:R-:W0:Y:S02]  /*9df0*/  SHFL.IDX PT, R4, R2, 0x1f, 0x1f ;  /* 0x03e01f0002047f89 */ /* 0x000e2400000e0000 */
[----:B0-----:R-:W-:-:S04]  /*9e00*/  IMAD R4, R4, UR5, RZ ;  /* 0x0000000504047c24 */ /* 0x001fc8000f8e02ff */
[----:B------:R-:W-:Y:S01]  /*9e10*/  IMAD.MOV.U32 R7, RZ, RZ, R4 ;  /* 0x000000ffff077224 */ /* 0x000fe200078e0004 */
[----:B-1----:R-:W-:-:S13]  /*9e20*/  ISETP.GT.AND P6, PT, R4, UR6, PT ;  /* 0x0000000604007c0c */ /* 0x002fda000bfc4270 */
[----:B------:R-:W-:Y:S05]  /*9e30*/  @P6 BRA `(.L_x_436) ;  /* 0x0000000000a06947 */ /* 0x000fea0003800000 */
[----:B------:R-:W0:Y:S01]  /*9e40*/  LDC R6, c[0x0][0xc3c] ;  /* 0x00030f00ff067b82 */ /* 0x000e220000000800 */
[----:B------:R-:W-:Y:S01]  /*9e50*/  IMAD.MOV.U32 R4, RZ, RZ, R7 ;  /* 0x000000ffff047224 */ /* 0x000fe200078e0007 */
[----:B------:R-:W-:Y:S01]  /*9e60*/  UMOV UR4, URZ ;  /* 0x0000003f00047c82 */ /* 0x000fe20008000000 */
[----:B------:R-:W-:Y:S01]  /*9e70*/  ULDC UR7, c[0x0][0xc3c] ;  /* 0x00030f0000077ab9 */ /* 0x000fe20000000800 */
[----:B------:R-:W-:-:S05]  /*9e80*/  ULDC UR5, c[0x0][0xc38] ;  /* 0x00030e0000057ab9 */ /* 0x000fca0000000800 */
.L_x_440:
[----:B------:R-:W-:Y:S01]  /*9e90*/  UIADD3 UR4, UR4, 0x1f, URZ ;  /* 0x0000001f04047890 */ /* 0x000fe2000fffe03f */
[----:B------:R-:W-:-:S05]  /*9ea0*/  IMAD.U32 R19, RZ, RZ, UR7 ;  /* 0x00000007ff137e24 */ /* 0x000fca000f8e00ff */
[----:B0-----:R-:W-:-:S13]  /*9eb0*/  ISETP.LE.AND P6, PT, R6, UR4, PT ;  /* 0x0000000406007c0c */ /* 0x001fda000bfc3270 */
[----:B------:R-:W-:Y:S05]  /*9ec0*/  @P6 BRA `(.L_x_437) ;  /* 0x0000000400206947 */ /* 0x000fea0003800000 */
[----:B------:R-:W-:Y:S01]  /*9ed0*/  VIADD R7, R5, UR4 ;  /* 0x0000000405077c36 */ /* 0x000fe20008000000 */
[----:B------:R-:W-:Y:S01]  /*9ee0*/  BSSY B0, `(.L_x_438) ;  /* 0x0000007000007945 */ /* 0x000fe20003800000 */
[----:B------:R-:W-:-:S03]  /*9ef0*/  IMAD.MOV.U32 R0, RZ, RZ, RZ ;  /* 0x000000ffff007224 */ /* 0x000fc600078e00ff */
[----:B------:R-:W-:-:S13]  /*9f00*/  ISETP.GE.OR P6, PT, R7, R6, !P0 ;  /* 0x000000060700720c */ /* 0x000fda00047c6670 */
[----:B------:R-:W-:Y:S05]  /*9f10*/  @P6 BRA `(.L_x_439) ;  /* 0x00000000000c6947 */ /* 0x000fea0003800000 */
[----:B------:R-:W0:Y:S02]  /*9f20*/  LDC.64 R2, c[0x0][0xc80] ;  /* 0x00032000ff027b82 */ /* 0x000e240000000a00 */
[----:B0-----:R-:W-:-:S05]  /*9f30*/  IMAD.WIDE R2, R7, 0x4, R2 ;  /* 0x0000000407027825 */ /* 0x001fca00078e0202 */
[----:B------:R0:W5:Y:S02]  /*9f40*/  LDG.E R0, desc[UR40][R2.64] ;  /* 0x0000002802007981 */ /* 0x000164000c1e1900 */
.L_x_439:
[----:B------:R-:W-:Y:S05]  /*9f50*/  BSYNC B0 ;  /* 0x0000000000007941 */ /* 0x000fea0003800000 */
.L_x_438:
[----:B0----5:R-:W0:Y:S02]  /*9f60*/  SHFL.UP PT, R2, R0, 0x1, RZ ;  /* 0x0420000000027989 */ /* 0x021e2400000e00ff */
        /* <DEDUP_REMOVED lines=16> */
[----:B------:R-:W-:-:S05]  /*a070*/  IMAD.IADD R4, R3, 0x1, R4 ;  /* 0x0000000103047824 */ /* 0x000fca00078e0204 */
[----:B------:R-:W-:-:S13]  /*a080*/  ISETP.GT.AND P6, PT, R4, UR6, PT ;  /* 0x0000000604007c0c */ /* 0x000fda000bfc4270 */
[----:B------:R-:W-:Y:S05]  /*a090*/  @!P6 BRA `(.L_x_440) ;  /* 0xfffffffc007ce947 */ /* 0x000fea000383ffff */
[----:B------:R-:W-:Y:S02]  /*a0a0*/  IMAD.MOV.U32 R2, RZ, RZ, R9 ;  /* 0x000000ffff027224 */ /* 0x000fe400078e0009 */
[----:B------:R-:W-:-:S07]  /*a0b0*/  IMAD.MOV.U32 R7, RZ, RZ, R3 ;  /* 0x000000ffff077224 */ /* 0x000fce00078e0003 */
.L_x_436:
[----:B------:R-:W-:-:S04]  /*a0c0*/  IMAD.IADD R7, R4, 0x1, -R7 ;  /* 0x0000000104077824 */ /* 0x000fc800078e0a07 */
[----:B------:R-:W-:-:S05]  /*a0d0*/  IMAD R3, R2, UR5, R7 ;  /* 0x0000000502037c24 */ /* 0x000fca000f8e0207 */
[----:B------:R-:W-:-:S13]  /*a0e0*/  ISETP.GT.AND P0, PT, R3, UR6, PT ;  /* 0x0000000603007c0c */ /* 0x000fda000bf04270 */
[----:B------:R-:W-:-:S04]  /*a0f0*/  VOTE.ANY R6, PT, !P0 ;  /* 0x0000000000067806 */ /* 0x000fc800040e0100 */
[----:B------:R-:W0:Y:S01]  /*a100*/  POPC R19, R6 ;  /* 0x0000000600137309 */ /* 0x000e220000000000 */
[----:B------:R-:W-:Y:S01]  /*a110*/  ISETP.NE.AND P0, PT, R6, RZ, PT ;  /* 0x000000ff0600720c */ /* 0x000fe20003f05270 */
[----:B0-----:R-:W0:Y:S02]  /*a120*/  SHFL.IDX PT, R0, R0, R19, 0x1f ;  /* 0x00001f1300007589 */ /* 0x001e2400000e0000 */
[----:B0-----:R-:W-:-:S04]  /*a130*/  IABS R4, R0 ;  /* 0x0000000000047213 */ /* 0x001fc80000000000 */
[----:B------:R-:W0:Y:S08]  /*a140*/  I2F.RP R8, R4 ;  /* 0x0000000400087306 */ /* 0x000e300000209400 */
[----:B0-----:R-:W0:Y:S02]  /*a150*/  MUFU.RCP R8, R8 ;  /* 0x0000000800087308 */ /* 0x001e240000001000 */
[----:B0-----:R-:W-:-:S06]  /*a160*/  VIADD R3, R8, 0xffffffe ;  /* 0x0ffffffe08037836 */ /* 0x001fcc0000000000 */
[----:B------:R-:W0:Y:S02]  /*a170*/  F2I.FTZ.U32.TRUNC.NTZ R3, R3 ;  /* 0x0000000300037305 */ /* 0x000e24000021f000 */
[----:B0-----:R-:W-:Y:S01]  /*a180*/  IMAD.MOV R11, RZ, RZ, -R3 ;  /* 0x000000ffff0b7224 */ /* 0x001fe200078e0a03 */
[----:B------:R-:W-:Y:S06]  /*a190*/  @!P0 BRA `(.L_x_441) ;  /* 0x0000000000088947 */ /* 0x000fec0003800000 */
[----:B------:R-:W-:-:S05]  /*a1a0*/  VIADD R9, R19, 0xffffffff ;  /* 0xffffffff13097836 */ /* 0x000fca0000000000 */
[----:B------:R0:W1:Y:S02]  /*a1b0*/  SHFL.IDX PT, R16, R2, R9, 0x1f ;  /* 0x00001f0902107589 */ /* 0x00006400000e0000 */
.L_x_441:
[----:B-1----:R-:W-:Y:S01]  /*a1c0*/  IMAD R16, R16, UR5, R7 ;  /* 0x0000000510107c24 */ /* 0x002fe2000f8e0207 */
[----:B------:R-:W-:Y:S01]  /*a1d0*/  IABS R6, R0 ;  /* 0x0000000000067213 */ /* 0x000fe20000000000 */
[----:B------:R-:W-:Y:S02]  /*a1e0*/  IMAD R7, R11, R4, RZ ;  /* 0x000000040b077224 */ /* 0x000fe400078e02ff */
[----:B0-----:R-:W-:Y:S02]  /*a1f0*/  IMAD.MOV.U32 R2, RZ, RZ, RZ ;  /* 0x000000ffff027224 */ /* 0x001fe400078e00ff */
[----:B------:R-:W-:Y:S02]  /*a200*/  IMAD.MOV R6, RZ, RZ, -R6 ;  /* 0x000000ffff067224 */ /* 0x000fe400078e0a06 */
[----:B------:R-:W-:Y:S01]  /*a210*/  IMAD.HI.U32 R2, R3, R7, R2 ;  /* 0x0000000703027227 */ /* 0x000fe200078e0002 */
[----:B------:R-:W-:-:S03]  /*a220*/  IADD3 R7, -R16, UR6, RZ ;  /* 0x0000000610077c10 */ /* 0x000fc6000fffe1ff */
[----:B------:R-:W-:Y:S01]  /*a230*/  VIADD R19, R19, UR4 ;  /* 0x0000000413137c36 */ /* 0x000fe20008000000 */
[----:B------:R-:W-:-:S05]  /*a240*/  IABS R3, R7 ;  /* 0x0000000700037213 */ /* 0x000fca0000000000 */
[----:B------:R-:W-:-:S04]  /*a250*/  IMAD.HI.U32 R2, R2, R3, RZ ;  /* 0x0000000302027227 */ /* 0x000fc800078e00ff */
[----:B------:R-:W-:-:S05]  /*a260*/  IMAD R3, R2, R6, R3 ;  /* 0x0000000602037224 */ /* 0x000fca00078e0203 */
[----:B------:R-:W-:-:S13]  /*a270*/  ISETP.GT.U32.AND P1, PT, R4, R3, PT ;  /* 0x000000030400720c */ /* 0x000fda0003f24070 */
[----:B------:R-:W-:Y:S02]  /*a280*/  @!P1 IMAD.IADD R3, R3, 0x1, -R4 ;  /* 0x0000000103039824 */ /* 0x000fe400078e0a04 */
[----:B------:R-:W-:Y:S01]  /*a290*/  @!P1 VIADD R2, R2, 0x1 ;  /* 0x0000000102029836 */ /* 0x000fe20000000000 */
[----:B------:R-:W-:Y:S02]  /*a2a0*/  ISETP.NE.AND P1, PT, R0, RZ, PT ;  /* 0x000000ff0000720c */ /* 0x000fe40003f25270 */
[----:B------:R-:W-:Y:S02]  /*a2b0*/  ISETP.GE.U32.AND P0, PT, R3, R4, PT ;  /* 0x000000040300720c */ /* 0x000fe40003f06070 */
[----:B------:R-:W-:-:S04]  /*a2c0*/  LOP3.LUT R3, R7, R0, RZ, 0x3c, !PT ;  /* 0x0000000007037212 */ /* 0x000fc800078e3cff */
[----:B------:R-:W-:-:S07]  /*a2d0*/  ISETP.GE.AND P2, PT, R3, RZ, PT ;  /* 0x000000ff0300720c */ /* 0x000fce0003f46270 */
[----:B------:R-:W-:-:S06]  /*a2e0*/  @P0 VIADD R2, R2, 0x1 ;  /* 0x0000000102020836 */ /* 0x000fcc0000000000 */
[----:B------:R-:W-:Y:S01]  /*a2f0*/  @!P2 IMAD.MOV R2, RZ, RZ, -R2 ;  /* 0x000000ffff02a224 */ /* 0x000fe200078e0a02 */
[----:B------:R-:W-:-:S05]  /*a300*/  @!P1 LOP3.LUT R2, RZ, R0, RZ, 0x33, !PT ;  /* 0x00000000ff029212 */ /* 0x000fca00078e33ff */
[--C-:B------:R-:W-:Y:S02]  /*a310*/  IMAD.MOV R17, RZ, RZ, -R2.reuse ;  /* 0x000000ffff117224 */ /* 0x100fe400078e0a02 */
[----:B------:R-:W-:Y:S02]  /*a320*/  IMAD.MOV.U32 R18, RZ, RZ, R2 ;  /* 0x000000ffff127224 */ /* 0x000fe400078e0002 */
[----:B------:R-:W-:Y:S01]  /*a330*/  IMAD R17, R0, R17, R7 ;  /* 0x0000001100117224 */ /* 0x000fe200078e0207 */
[----:B------:R-:W-:Y:S06]  /*a340*/  BRA `(.L_x_442) ;  /* 0x00000000000c7947 */ /* 0x000fec0003800000 */
.L_x_437:
[----:B------:R-:W-:Y:S02]  /*a350*/  IMAD.MOV.U32 R17, RZ, RZ, RZ ;  /* 0x000000ffff117224 */ /* 0x000fe400078e00ff */
[----:B------:R-:W-:Y:S02]  /*a360*/  IMAD.U32 R16, RZ, RZ, UR6 ;  /* 0x00000006ff107e24 */ /* 0x000fe4000f8e00ff */
[----:B------:R-:W-:-:S07]  /*a370*/  IMAD.MOV.U32 R18, RZ, RZ, RZ ;  /* 0x000000ffff127224 */ /* 0x000fce00078e00ff */
.L_x_442:
[----:B------:R-:W-:-:S13]  /*a380*/  ISETP.NE.AND P0, PT, R5, RZ, PT ;  /* 0x000000ff0500720c */ /* 0x000fda0003f05270 */
[----:B------:R-:W0:Y:S01]  /*a390*/  @!P0 S2R R3, SR_CgaCtaId ;  /* 0x0000000000038919 */ /* 0x000e220000008800 */
[----:B------:R-:W-:-:S04]  /*a3a0*/  @!P0 MOV R0, 0x400 ;  /* 0x0000040000008802 */ /* 0x000fc80000000f00 */
[----:B0-----:R-:W-:-:S05]  /*a3b0*/  @!P0 LEA R0, R3, R0, 0x18 ;  /* 0x0000000003008211 */ /* 0x001fca00078ec0ff */
[----:B------:R0:W-:Y:S01]  /*a3c0*/  @!P0 STS.128 [R0+0x28cd0], R16 ;  /* 0x028cd01000008388 */ /* 0x0001e20000000c00 */
[----:B------:R-:W-:Y:S06]  /*a3d0*/  BAR.ARV 0x5, 0x180 ;  /* 0x0146000000007b1d */ /* 0x000fec0000002000 */
.L_x_435:
[----:B0-----:R-:W-:Y:S01]  /*a3e0*/  IMAD.MOV.U32 R0, RZ, RZ, 0x1 ;  /* 0x00000001ff007424 */ /* 0x001fe200078e00ff */
[----:B------:R0:W-:Y:S01]  /*a3f0*/  STL [R1+0x3c], RZ ;  /* 0x00003cff01007387 */ /* 0x0001e20000100800 */
[----:B------:R-:W-:Y:S02]  /*a400*/  ULDC UR4, c[0x0][0xc3c] ;  /* 0x00030f0000047ab9 */ /* 0x000fe40000000800 */
[----:B-1----:R-:W-:Y:S01]  /*a410*/  ISETP.GE.AND P0, PT, R19, UR4, PT ;  /* 0x0000000413007c0c */ /* 0x002fe2000bf06270 */
[----:B------:R0:W-:Y:S04]  /*a420*/  STL [R1+0x10], R0 ;  /* 0x0000100001007387 */ /* 0x0001e80000100800 */
[----:B------:R0:W-:Y:S08]  /*a430*/  STL [R1+0x8], RZ ;  /* 0x000008ff01007387 */ /* 0x0001f00000100800 */
[----:B0-----:R-:W-:Y:S05]  /*a440*/  @P0 BRA `(.L_x_443) ;  /* 0x0000005c00e40947 */ /* 0x001fea0003800000 */
[----:B------:R-:W0:Y:S01]  /*a450*/  S2R R5, SR_TID.X ;  /* 0x0000000000057919 */ /* 0x000e220000002100 */
[----:B------:R-:W1:Y:S01]  /*a460*/  S2UR UR5, SR_CgaCtaId ;  /* 0x00000000000579c3 */ /* 0x000e620000008800 */
[----:B------:R-:W-:Y:S01]  /*a470*/  UMOV UR4, 0x400 ;  /* 0x0000040000047882 */ /* 0x000fe20000000000 */
[----:B------:R-:W-:Y:S01]  /*a480*/  BSSY B8, `(.L_x_443) ;  /* 0x00005f5000087945 */ /* 0x000fe20003800000 */
[----:B------:R-:W-:Y:S01]  /*a490*/  ULDC UR37, c[0x0][0xc] ;  /* 0x0000030000257ab9 */ /* 0x000fe20000000800 */
[----:B------:R-:W-:Y:S01]  /*a4a0*/  ULDC.64 UR38, c[0x0][0x198] ;  /* 0x0000660000267ab9 */ /* 0x000fe20000000a00 */
[----:B-1----:R-:W-:Y:S01]  /*a4b0*/  ULEA UR4, UR5, UR4, 0x18 ;  /* 0x0000000405047291 */ /* 0x002fe2000f8ec03f */
[C---:B0-----:R-:W-:Y:S01]  /*a4c0*/  IMAD.SHL.U32 R0, R5.reuse, 0x8, RZ ;  /* 0x0000000805007824 */ /* 0x041fe200078e00ff */
[----:B------:R-:W-:-:S04]  /*a4d0*/  LOP3.LUT R4, R5, 0x7f, RZ, 0xc0, !PT ;  /* 0x0000007f05047812 */ /* 0x000fc800078ec0ff */
[----:B------:R-:W-:-:S04]  /*a4e0*/  LOP3.LUT R2, R0, 0x1f8, RZ, 0xc0, !PT ;  /* 0x000001f800027812 */ /* 0x000fc800078ec0ff */
[----:B------:R-:W-:Y:S01]  /*a4f0*/  LOP3.LUT R3, R2, 0x38, R5, 0x78, !PT ;  /* 0x0000003802037812 */ /* 0x000fe200078e7805 */
[----:B------:R-:W-:-:S05]  /*a500*/  IMAD.SHL.U32 R2, R4, 0x8, RZ ;  /* 0x0000000804027824 */ /* 0x000fca00078e00ff */
[----:B------:R-:W-:Y:S01]  /*a510*/  LOP3.LUT R2, R3, 0x200, R2, 0xf8, !PT ;  /* 0x0000020003027812 */ /* 0x000fe200078ef802 */
[----:B------:R-:W-:Y:S01]  /*a520*/  IMAD.SHL.U32 R3, R5, 0x10, RZ ;  /* 0x0000001005037824 */ /* 0x000fe200078e00ff */
[----:B------:R-:W-:Y:S01]  /*a530*/  SHF.R.U32.HI R5, RZ, 0x3, R4 ;  /* 0x00000003ff057819 */ /* 0x000fe20000011604 */
[----:B------:R-:W-:-:S03]  /*a540*/  IMAD.U32 R4, RZ, RZ, UR4 ;  /* 0x00000004ff047e24 */ /* 0x000fc6000f8e00ff */
[----:B------:R-:W-:Y:S01]  /*a550*/  LOP3.LUT R0, R5, 0x70, R3, 0xf8, !PT ;  /* 0x0000007005007812 */ /* 0x000fe200078ef803 */
[----:B------:R-:W-:Y:S01]  /*a560*/  IMAD R2, R2, 0x2, R4 ;  /* 0x0000000202027824 */ /* 0x000fe200078e0204 */
[----:B------:R0:W-:Y:S01]  /*a570*/  STL [R1+0x4], R4 ;  /* 0x0000040401007387 */ /* 0x0001e20000100800 */
[----:B------:R-:W-:-:S03]  /*a580*/  IMAD.MOV.U32 R0, RZ, RZ, 0x1 ;  /* 0x00000001ff007424 */ /* 0x000fc600078e00ff */
[----:B------:R0:W-:Y:S04]  /*a590*/  STL [R1+0x50], R2 ;  /* 0x0000500201007387 */ /* 0x0001e80000100800 */
[----:B------:R0:W-:Y:S04]  /*a5a0*/  STL [R1+0x8], RZ ;  /* 0x000008ff01007387 */ /* 0x0001e80000100800 */
[----:B------:R0:W-:Y:S04]  /*a5b0*/  STL [R1+0x10], R0 ;  /* 0x0000100001007387 */ /* 0x0001e80000100800 */
[----:B------:R0:W-:Y:S02]  /*a5c0*/  STL [R1+0x3c], RZ ;  /* 0x00003cff01007387 */ /* 0x0001e40000100800 */
.L_x_561:
[----:B012---:R-:W0:Y:S02]  /*a5d0*/  LDC.64 R2, c[0x0][0xc88] ;  /* 0x00032200ff027b82 */ /* 0x007e240000000a00 */
[----:B0-----:R-:W-:-:S05]  /*a5e0*/  IMAD.WIDE R2, R19, 0x4, R2 ;  /* 0x0000000413027825 */ /* 0x001fca00078e0202 */
[----:B------:R-:W2:Y:S01]  /*a5f0*/  LDG.E R11, desc[UR40][R2.64] ;  /* 0x00000028020b7981 */ /* 0x000ea2000c1e1900 */
[----:B------:R-:W-:Y:S05]  /*a600*/  YIELD ;  /* 0x0000000000007946 */ /* 0x000fea0003800000 */
[----:B------:R-:W-:Y:S01]  /*a610*/  ULDC.64 UR4, c[0x0][0xa28] ;  /* 0x00028a0000047ab9 */ /* 0x000fe20000000a00 */
[----:B---3--:R-:W-:Y:S01]  /*a620*/  IMAD.MOV.U32 R0, RZ, RZ, RZ ;  /* 0x000000ffff007224 */ /* 0x008fe200078e00ff */
[----:B------:R-:W-:Y:S01]  /*a630*/  ISETP.NE.U32.AND P0, PT, RZ, UR4, PT ;  /* 0x00000004ff007c0c */ /* 0x000fe2000bf05070 */
[----:B------:R-:W-:Y:S01]  /*a640*/  IMAD.MOV.U32 R6, RZ, RZ, RZ ;  /* 0x000000ffff067224 */ /* 0x000fe200078e00ff */
[----:B------:R-:W-:Y:S01]  /*a650*/  ULDC.64 UR6, c[0x0][0xa18] ;  /* 0x0002860000067ab9 */ /* 0x000fe20000000a00 */
[----:B------:R-:W-:Y:S01]  /*a660*/  ULDC.64 UR8, c[0x0][0xa08] ;  /* 0x0002820000087ab9 */ /* 0x000fe20000000a00 */
[----:B------:R-:W-:-:S02]  /*a670*/  ISETP.NE.AND.EX P0, PT, RZ, UR5, PT, P0 ;  /* 0x00000005ff007c0c */ /* 0x000fc4000bf05300 */
[----:B--2---:R-:W-:Y:S01]  /*a680*/  SHF.R.S32.HI R4, RZ, 0x1f, R11 ;  /* 0x0000001fff047819 */ /* 0x004fe2000001140b */
[----:B------:R-:W-:-:S10]  /*a690*/  IMAD.SHL.U32 R10, R11, 0x4, RZ ;  /* 0x000000040b0a7824 */ /* 0x000fd400078e00ff */
[C---:B------:R-:W-:Y:S01]  /*a6a0*/  @P0 LEA R2, P1, R11.reuse, UR4, 0x2 ;  /* 0x000000040b020c11 */ /* 0x040fe2000f8210ff */
[----:B------:R-:W-:Y:S03]  /*a6b0*/  STL [R1+0x20], R11 ;  /* 0x0000200b01007387 */ /* 0x000fe60000100800 */
[C-C-:B------:R-:W-:Y:S01]  /*a6c0*/  @P0 LEA.HI.X R3, R11.reuse, UR5, R4.reuse, 0x2, P1 ;  /* 0x000000050b030c11 */ /* 0x140fe200088f1404 */
[----:B------:R-:W-:Y:S01]  /*a6d0*/  ULDC.64 UR4, c[0x0][0xa00] ;  /* 0x0002800000047ab9 */ /* 0x000fe20000000a00 */
[----:B------:R-:W-:Y:S01]  /*a6e0*/  SHF.L.U64.HI R9, R11, 0x2, R4 ;  /* 0x000000020b097819 */ /* 0x000fe20000010204 */
[----:B------:R0:W-:Y:S01]  /*a6f0*/  STL [R1+0x34], R4 ;  /* 0x0000340401007387 */ /* 0x0001e20000100800 */
[----:B------:R-:W-:-:S03]  /*a700*/  ISETP.NE.U32.AND P1, PT, RZ, UR4, PT ;  /* 0x00000004ff007c0c */ /* 0x000fc6000bf25070 */
[----:B-----5:R1:W5:Y:S01]  /*a710*/  @P0 LDG.E R0, desc[UR40][R2.64] ;  /* 0x0000002802000981 */ /* 0x020362000c1e1900 */
[----:B------:R-:W-:Y:S01]  /*a720*/  ISETP.NE.AND.EX P1, PT, RZ, UR5, PT, P1 ;  /* 0x00000005ff007c0c */ /* 0x000fe2000bf25310 */
[----:B------:R-:W-:Y:S01]  /*a730*/  IMAD.MOV.U32 R8, RZ, RZ, RZ ;  /* 0x000000ffff087224 */ /* 0x000fe200078e00ff */
[----:B------:R-:W-:Y:S01]  /*a740*/  ISETP.NE.U32.AND P2, PT, RZ, UR6, PT ;  /* 0x00000006ff007c0c */ /* 0x000fe2000bf45070 */
[----:B------:R-:W-:Y:S01]  /*a750*/  STL [R1], R10 ;  /* 0x0000000a01007387 */ /* 0x000fe20000100800 */
[----:B------:R-:W-:Y:S02]  /*a760*/  ISETP.NE.U32.AND P0, PT, RZ, UR8, PT ;  /* 0x00000008ff007c0c */ /* 0x000fe4000bf05070 */
[----:B------:R-:W-:Y:S01]  /*a770*/  ISETP.NE.AND.EX P2, PT, RZ, UR7, PT, P2 ;  /* 0x00000007ff007c0c */ /* 0x000fe2000bf45320 */
[----:B------:R-:W-:Y:S01]  /*a780*/  STL [R1+0x14], R9 ;  /* 0x0000140901007387 */ /* 0x000fe20000100800 */
[----:B------:R-:W-:Y:S02]  /*a790*/  ISETP.NE.AND.EX P0, PT, RZ, UR9, PT, P0 ;  /* 0x00000009ff007c0c */ /* 0x000fe4000bf05300 */
[----:B-1----:R-:W-:-:S02]  /*a7a0*/  IADD3 R2, P3, R10, UR4, RZ ;  /* 0x000000040a027c10 */ /* 0x002fc4000ff7e0ff */
[----:B0-----:R-:W-:Y:S02]  /*a7b0*/  IADD3 R4, P4, R10, UR8, RZ ;  /* 0x000000080a047c10 */ /* 0x001fe4000ff9e0ff */
[C---:B------:R-:W-:Y:S01]  /*a7c0*/  IADD3.X R3, R9.reuse, UR5, RZ, P3, !PT ;  /* 0x0000000509037c10 */ /* 0x040fe20009ffe4ff */
[----:B------:R-:W-:Y:S01]  /*a7d0*/  ULDC UR4, c[0x0][0x288] ;  /* 0x0000a20000047ab9 */ /* 0x000fe20000000800 */
[----:B------:R-:W-:-:S03]  /*a7e0*/  IADD3.X R5, R9, UR9, RZ, P4, !PT ;  /* 0x0000000909057c10 */ /* 0x000fc6000a7fe4ff */
[----:B------:R-:W2:Y:S01]  /*a7f0*/  @P1 LDG.E R6, desc[UR40][R2.64] ;  /* 0x0000002802061981 */ /* 0x000ea2000c1e1900 */
[----:B------:R-:W-:Y:S01]  /*a800*/  IMAD.U32 R12, RZ, RZ, UR4 ;  /* 0x00000004ff0c7e24 */ /* 0x000fe2000f8e00ff */
[----:B------:R-:W-:Y:S02]  /*a810*/  ULDC.64 UR4, c[0x0][0x418] ;  /* 0x0001060000047ab9 */ /* 0x000fe40000000a00 */
[----:B------:R-:W5:Y:S04]  /*a820*/  @P0 LDG.E R8, desc[UR40][R4.64] ;  /* 0x0000002804080981 */ /* 0x000f68000c1e1900 */
[----:B--2---:R0:W-:Y:S02]  /*a830*/  STL [R1+0x2c], R6 ;  /* 0x00002c0601007387 */ /* 0x0041e40000100800 */
[----:B0-----:R-:W-:-:S04]  /*a840*/  @P2 IADD3 R6, P3, R10, UR6, RZ ;  /* 0x000000060a062c10 */ /* 0x001fc8000ff7e0ff */
[----:B------:R-:W-:-:S05]  /*a850*/  @P2 IADD3.X R7, R9, UR7, RZ, P3, !PT ;  /* 0x0000000709072c10 */ /* 0x000fca0009ffe4ff */
[----:B------:R0:W2:Y:S01]  /*a860*/  @P2 LDG.E R12, desc[UR40][R6.64] ;  /* 0x00000028060c2981 */ /* 0x0000a2000c1e1900 */
[----:B------:R-:W-:-:S03]  /*a870*/  UISETP.NE.U32.AND UP0, UPT, UR4, URZ, UPT ;  /* 0x0000003f0400728c */ /* 0x000fc6000bf05070 */
[----:B------:R-:W-:Y:S01]  /*a880*/  ULDC UR4, c[0x0][0x424] ;  /* 0x0001090000047ab9 */ /* 0x000fe20000000800 */
[----:B------:R-:W-:-:S03]  /*a890*/  UISETP.NE.AND.EX UP0, UPT, UR5, URZ, UPT, UP0 ;  /* 0x0000003f0500728c */ /* 0x000fc6000bf05300 */
[----:B------:R-:W-:Y:S01]  /*a8a0*/  ULDC UR5, c[0x0][0x2f0] ;  /* 0x0000bc0000057ab9 */ /* 0x000fe20000000800 */
[----:B------:R-:W-:-:S04]  /*a8b0*/  USEL UR4, UR4, 0x1, UP0 ;  /* 0x0000000104047887 */ /* 0x000fc80008000000 */
[----:B------:R-:W-:-:S06]  /*a8c0*/  UIMAD UR4, UR4, UR5, URZ ;  /* 0x00000005040472a4 */ /* 0x000fcc000f8e023f */
[----:B0-----:R-:W-:Y:S01]  /*a8d0*/  IMAD.U32 R6, RZ, RZ, UR4 ;  /* 0x00000004ff067e24 */ /* 0x001fe2000f8e00ff */
[----:B--2---:R0:W-:Y:S01]  /*a8e0*/  STL [R1+0x38], R12 ;  /* 0x0000380c01007387 */ /* 0x0041e20000100800 */
[----:B------:R-:W-:Y:S05]  /*a8f0*/  @P2 BRA `(.L_x_444) ;  /* 0x0000000000142947 */ /* 0x000fea0003800000 */
[----:B------:R-:W-:Y:S05]  /*a900*/  @!P1 BRA `(.L_x_444) ;  /* 0x0000000000109947 */ /* 0x000fea0003800000 */
[----:B------:R-:W2:Y:S04]  /*a910*/  LDG.E R7, desc[UR40][R2.64] ;  /* 0x0000002802077981 */ /* 0x000ea8000c1e1900 */
[----:B------:R-:W2:Y:S02]  /*a920*/  LDG.E R2, desc[UR40][R2.64+0x4] ;  /* 0x0000042802027981 */ /* 0x000ea4000c1e1900 */
[----:B--2---:R-:W-:-:S05]  /*a930*/  IMAD.IADD R2, R2, 0x1, -R7 ;  /* 0x0000000102027824 */ /* 0x004fca00078e0a07 */
[----:B------:R1:W-:Y:S02]  /*a940*/  STL [R1+0x38], R2 ;  /* 0x0000380201007387 */ /* 0x0003e40000100800 */
.L_x_444:
[----:B-1----:R-:W-:Y:S01]  /*a950*/  IMAD.MOV.U32 R2, RZ, RZ, R11 ;  /* 0x000000ffff027224 */ /* 0x002fe200078e000b */
[----:B------:R-:W-:Y:S01]  /*a960*/  ULDC.64 UR4, c[0x0][0xa20] ;  /* 0x0002880000047ab9 */ /* 0x000fe20000000a00 */
[----:B-----5:R-:W-:Y:S01]  /*a970*/  IMAD.IADD R3, R8, 0x1, R0 ;  /* 0x0000000108037824 */ /* 0x020fe200078e0200 */
[----:B------:R-:W-:Y:S02]  /*a980*/  ISETP.NE.U32.AND P1, PT, RZ, UR4, PT ;  /* 0x00000004ff007c0c */ /* 0x000fe4000bf25070 */
[----:B------:R1:W-:Y:S02]  /*a990*/  STL [R1+0xc], R2 ;  /* 0x00000c0201007387 */ /* 0x0003e40000100800 */
[----:B------:R-:W-:Y:S02]  /*a9a0*/  ISETP.NE.AND.EX P1, PT, RZ, UR5, PT, P1 ;  /* 0x00000005ff007c0c */ /* 0x000fe4000bf25310 */
[----:B------:R1:W-:Y:S11]  /*a9b0*/  STL [R1+0x1c], R3 ;  /* 0x00001c0301007387 */ /* 0x0003f60000100800 */
[----:B-1----:R-:W-:Y:S05]  /*a9c0*/  @!P1 BRA `(.L_x_445) ;  /* 0x0000000000109947 */ /* 0x002fea0003800000 */
[----:B------:R-:W-:-:S04]  /*a9d0*/  IADD3 R6, P0, R10, UR4, RZ ;  /* 0x000000040a067c10 */ /* 0x000fc8000ff1e0ff */
[----:B------:R-:W-:-:S05]  /*a9e0*/  IADD3.X R7, R9, UR5, RZ, P0, !PT ;  /* 0x0000000509077c10 */ /* 0x000fca00087fe4ff */
[----:B------:R1:W5:Y:S01]  /*a9f0*/  LDG.E R6, desc[UR40][R6.64] ;  /* 0x0000002806067981 */ /* 0x000362000c1e1900 */
[----:B------:R-:W-:Y:S05]  /*aa00*/  BRA `(.L_x_446) ;  /* 0x0000000000107947 */ /* 0x000fea0003800000 */
.L_x_445:
[----:B------:R-:W-:Y:S05]  /*aa10*/  @!P0 BRA `(.L_x_446) ;  /* 0x00000000000c8947 */ /* 0x000fea0003800000 */
[----:B------:R-:W2:Y:S04]  /*aa20*/  LDG.E R6, desc[UR40][R4.64] ;  /* 0x0000002804067981 */ /* 0x000ea8000c1e1900 */
[----:B------:R-:W2:Y:S02]  /*aa30*/  LDG.E R4, desc[UR40][R4.64+0x4] ;  /* 0x0000042804047981 */ /* 0x000ea4000c1e1900 */
[----:B--2---:R-:W-:-:S07]  /*aa40*/  IMAD.IADD R6, R4, 0x1, -R6 ;  /* 0x0000000104067824 */ /* 0x004fce00078e0a06 */
.L_x_446:
[----:B-----5:R-:W-:Y:S01]  /*aa50*/  IMAD.IADD R3, R6, 0x1, -R0 ;  /* 0x0000000106037824 */ /* 0x020fe200078e0a00 */
[----:B------:R-:W-:Y:S03]  /*aa60*/  BSSY B7, `(.L_x_447) ;  /* 0x00004f4000077945 */ /* 0x000fe60003800000 */
[C---:B------:R-:W-:Y:S01]  /*aa70*/  VIADD R0, R3.reuse, 0x3f ;  /* 0x0000003f03007836 */ /* 0x040fe20000000000 */
[----:B------:R2:W-:Y:S01]  /*aa80*/  STL [R1+0x30], R3 ;  /* 0x0000300301007387 */ /* 0x0005e20000100800 */
[----:B------:R-:W-:-:S03]  /*aa90*/  ISETP.GT.AND P0, PT, R3, RZ, PT ;  /* 0x000000ff0300720c */ /* 0x000fc60003f04270 */
[----:B------:R-:W-:-:S04]  /*aaa0*/  SHF.R.S32.HI R2, RZ, 0x1f, R0 ;  /* 0x0000001fff027819 */ /* 0x000fc80000011400 */
[----:B------:R-:W-:-:S04]  /*aab0*/  LEA.HI R2, R2, R0, RZ, 0x6 ;  /* 0x0000000002027211 */ /* 0x000fc800078f30ff */
[----:B------:R-:W-:-:S05]  /*aac0*/  SHF.R.S32.HI R0, RZ, 0x6, R2 ;  /* 0x00000006ff007819 */ /* 0x000fca0000011402 */
[----:B------:R2:W-:Y:S01]  /*aad0*/  STL [R1+0x28], R0 ;  /* 0x0000280001007387 */ /* 0x0005e20000100800 */
[----:B------:R-:W-:Y:S05]  /*aae0*/  @P0 BRA `(.L_x_448) ;  /* 0x0000000000440947 */ /* 0x000fea0003800000 */
[----:B--2---:R-:W2:Y:S02]  /*aaf0*/  S2R R3, SR_TID.X ;  /* 0x0000000000037919 */ /* 0x004ea40000002100 */
[----:B--2---:R-:W-:-:S04]  /*ab00*/  LOP3.LUT R3, R3, 0x7f, RZ, 0xc0, !PT ;  /* 0x0000007f03037812 */ /* 0x004fc800078ec0ff */
[----:B------:R-:W-:-:S13]  /*ab10*/  ISETP.NE.AND P0, PT, R3, RZ, PT ;  /* 0x000000ff0300720c */ /* 0x000fda0003f05270 */
[----:B------:R-:W-:Y:S05]  /*ab20*/  @P0 BRA `(.L_x_449) ;  /* 0x0000004c009c0947 */ /* 0x000fea0003800000 */
[----:B------:R-:W2:Y:S01]  /*ab30*/  S2R R5, SR_LANEID ;  /* 0x0000000000057919 */ /* 0x000ea20000000000 */
[----:B------:R-:W-:Y:S01]  /*ab40*/  VOTEU.ANY UR4, UPT, PT ;  /* 0x0000000000047886 */ /* 0x000fe200038e0100 */
[----:B------:R-:W3:Y:S01]  /*ab50*/  LDC.64 R2, c[0x0][0xc60] ;  /* 0x00031800ff027b82 */ /* 0x000ee20000000a00 */
[----:B------:R-:W2:Y:S02]  /*ab60*/  FLO.U32 R0, UR4 ;  /* 0x0000000400007d00 */ /* 0x000ea400080e0000 */
[----:B--2---:R-:W-:-:S06]  /*ab70*/  ISETP.EQ.U32.AND P0, PT, R0, R5, PT ;  /* 0x000000050000720c */ /* 0x004fcc0003f02070 */
[----:B------:R-:W3:Y:S07]  /*ab80*/  POPC R5, UR4 ;  /* 0x0000000400057d09 */ /* 0x000eee0008000000 */
[----:B---3--:R-:W2:Y:S01]  /*ab90*/  @P0 ATOMG.E.ADD.STRONG.GPU PT, R3, desc[UR40][R2.64], R5 ;  /* 0x00000005020309a8 */ /* 0x008ea200081ee1e8 */
[----:B------:R-:W3:Y:S02]  /*aba0*/  S2R R4, SR_LTMASK ;  /* 0x0000000000047919 */ /* 0x000ee40000003900 */
[----:B---3--:R-:W-:-:S04]  /*abb0*/  LOP3.LUT R4, R4, UR4, RZ, 0xc0, !PT ;  /* 0x0000000404047c12 */ /* 0x008fc8000f8ec0ff */
[----:B-1----:R-:W1:Y:S01]  /*abc0*/  POPC R7, R4 ;  /* 0x0000000400077309 */ /* 0x002e620000000000 */
[----:B--2---:R-:W1:Y:S02]  /*abd0*/  SHFL.IDX PT, R0, R3, R0, 0x1f ;  /* 0x00001f0003007589 */ /* 0x004e6400000e0000 */
[----:B-1----:R-:W-:Y:S01]  /*abe0*/  IADD3 R16, R0, UR37, R7 ;  /* 0x0000002500107c10 */ /* 0x002fe2000fffe007 */
[----:B------:R-:W-:Y:S06]  /*abf0*/  BRA `(.L_x_449) ;  /* 0x0000004c00687947 */ /* 0x000fec0003800000 */
.L_x_448:
[----:B--2---:R-:W2:Y:S01]  /*ac00*/  LDL R0, [R1+0x4] ;  /* 0x0000040001007983 */ /* 0x004ea20000100800 */
[----:B------:R-:W-:Y:S01]  /*ac10*/  BSSY B6, `(.L_x_450) ;  /* 0x0000014000067945 */ /* 0x000fe20003800000 */
[----:B--2---:R-:W-:-:S05]  /*ac20*/  VIADD R0, R0, 0x22400 ;  /* 0x0002240000007836 */ /* 0x004fca0000000000 */
[----:B------:R-:W-:-:S13]  /*ac30*/  LOP3.LUT P0, RZ, R0, 0x3ff, RZ, 0xc0, !PT ;  /* 0x000003ff00ff7812 */ /* 0x000fda000780c0ff */
        /* <DEDUP_REMOVED lines=9> */
[----:B-1----:R-:W-:-:S02]  /*acd0*/  IMAD.U32 R7, RZ, RZ, UR9 ;  /* 0x00000009ff077e24 */ /* 0x002fc4000f8e00ff */
[----:B------:R-:W-:Y:S02]  /*ace0*/  IMAD.U32 R10, RZ, RZ, UR4 ;  /* 0x00000004ff0a7e24 */ /* 0x000fe4000f8e00ff */
[----:B------:R-:W-:Y:S02]  /*acf0*/  IMAD.U32 R11, RZ, RZ, UR5 ;  /* 0x00000005ff0b7e24 */ /* 0x000fe4000f8e00ff */
[----:B------:R-:W-:Y:S02]  /*ad00*/  IMAD.MOV.U32 R8, RZ, RZ, 0x70 ;  /* 0x00000070ff087424 */ /* 0x000fe400078e00ff */
[----:B0-----:R-:W-:Y:S02]  /*ad10*/  IMAD.MOV.U32 R12, RZ, RZ, 0x1 ;  /* 0x00000001ff0c7424 */ /* 0x001fe400078e00ff */
[----:B------:R-:W-:-:S07]  /*ad20*/  IMAD.MOV.U32 R13, RZ, RZ, RZ ;  /* 0x000000ffff0d7224 */ /* 0x000fce00078e00ff */
[----:B------:R-:W-:-:S07]  /*ad30*/  LEPC R20, `(.L_x_451) ;  /* 0x000000001014794e */ /* 0x000fce0000000000 */
[----:B--2---:R-:W-:Y:S05]  /*ad40*/  CALL.ABS.NOINC R2 ;  /* 0x0000000002007343 */ /* 0x004fea0003c00000 */
.L_x_451:
[----:B------:R-:W-:Y:S05]  /*ad50*/  BSYNC B6 ;  /* 0x0000000000067941 */ /* 0x000fea0003800000 */
.L_x_450:
[----:B------:R-:W2:Y:S01]  /*ad60*/  LDL R2, [R1+0x4] ;  /* 0x0000040001027983 */ /* 0x000ea20000100800 */
        /* <DEDUP_REMOVED lines=8> */
[----:B------:R2:W3:Y:S01]  /*adf0*/  LDC.64 R2, c[0x4][R0] ;  /* 0x0100000000027b82 */ /* 0x0004e20000000a00 */
[----:B------:R-:W-:Y:S02]  /*ae00*/  IMAD.U32 R4, RZ, RZ, UR6 ;  /* 0x00000006ff047e24 */ /* 0x000fe4000f8e00ff */
[----:B------:R-:W-:Y:S02]  /*ae10*/  IMAD.U32 R5, RZ, RZ, UR7 ;  /* 0x00000007ff057e24 */ /* 0x000fe4000f8e00ff */
[----:B------:R-:W-:Y:S02]  /*ae20*/  IMAD.U32 R6, RZ, RZ, UR8 ;  /* 0x00000008ff067e24 */ /* 0x000fe4000f8e00ff */
[----:B-1----:R-:W-:-:S02]  /*ae30*/  IMAD.U32 R7, RZ, RZ, UR9 ;  /* 0x00000009ff077e24 */ /* 0x002fc4000f8e00ff */
[----:B------:R-:W-:Y:S02]  /*ae40*/  IMAD.U32 R10, RZ, RZ, UR4 ;  /* 0x00000004ff0a7e24 */ /* 0x000fe4000f8e00ff */
[----:B------:R-:W-:Y:S02]  /*ae50*/  IMAD.U32 R11, RZ, RZ, UR5 ;  /* 0x00000005ff0b7e24 */ /* 0x000fe4000f8e00ff */
[----:B------:R-:W-:Y:S02]  /*ae60*/  IMAD.MOV.U32 R8, RZ, RZ, 0x70 ;  /* 0x00000070ff087424 */ /* 0x000fe400078e00ff */
[----:B0-----:R-:W-:Y:S02]  /*ae70*/  IMAD.MOV.U32 R12, RZ, RZ, 0x1 ;  /* 0x00000001ff0c7424 */ /* 0x001fe400078e00ff */
[----:B--2---:R-:W-:-:S07]  /*ae80*/  IMAD.MOV.U32 R13, RZ, RZ, RZ ;  /* 0x000000ffff0d7224 */ /* 0x004fce00078e00ff */
[----:B------:R-:W-:-:S07]  /*ae90*/  LEPC R20, `(.L_x_454) ;  /* 0x000000001014794e */ /* 0x000fce0000000000 */
[----:B---3--:R-:W-:Y:S05]  /*aea0*/  CALL.ABS.NOINC R2 ;  /* 0x0000000002007343 */ /* 0x008fea0003c00000 */
.L_x_454:
[----:B------:R-:W-:Y:S01]  /*aeb0*/  MOV R2, 0x0 ;  /* 0x0000000000027802 */ /* 0x000fe20000000f00 */
        /* <DEDUP_REMOVED lines=15> */
.L_x_453:
[----:B------:R-:W-:Y:S05]  /*afb0*/  BSYNC B6 ;  /* 0x0000000000067941 */ /* 0x000fea0003800000 */
.L_x_452:
[----:B------:R-:W2:Y:S01]  /*afc0*/  LDL.LU R2, [R1] ;  /* 0x0000000001027983 */ /* 0x000ea20000300800 */
[----:B------:R-:W-:-:S03]  /*afd0*/  ULDC.64 UR4, c[0x0][0x9f8] ;  /* 0x00027e0000047ab9 */ /* 0x000fc60000000a00 */
[----:B------:R-:W3:Y:S04]  /*afe0*/  LDL.LU R4, [R1+0x14] ;  /* 0x0000140001047983 */ /* 0x000ee80000300800 */
[----:B-1----:R-:W4:Y:S01]  /*aff0*/  LDL R7, [R1+0xc] ;  /* 0x00000c0001077983 */ /* 0x002f220000100800 */
[----:B------:R-:W-:-:S03]  /*b000*/  ISETP.NE.U32.AND P0, PT, RZ, UR4, PT ;  /* 0x00000004ff007c0c */ /* 0x000fc6000bf05070 */
[----:B------:R-:W5:Y:S01]  /*b010*/  LDL R0, [R1+0x28] ;  /* 0x0000280001007983 */ /* 0x000f620000100800 */
[----:B------:R-:W-:-:S13]  /*b020*/  ISETP.NE.AND.EX P0, PT, RZ, UR5, PT, P0 ;  /* 0x00000005ff007c0c */ /* 0x000fda000bf05300 */
[----:B--2---:R-:W-:-:S04]  /*b030*/  @P0 IADD3 R2, P1, R2, UR4, RZ ;  /* 0x0000000402020c10 */ /* 0x004fc8000ff3e0ff */
[----:B---3--:R-:W-:Y:S01]  /*b040*/  @P0 IADD3.X R3, R4, UR5, RZ, P1, !PT ;  /* 0x0000000504030c10 */ /* 0x008fe20008ffe4ff */
[----:B------:R-:W-:-:S04]  /*b050*/  ULDC.64 UR4, c[0x0][0xa08] ;  /* 0x0002820000047ab9 */ /* 0x000fc80000000a00 */
[----:B----4-:R1:W2:Y:S01]  /*b060*/  @P0 LDG.E R7, desc[UR40][R2.64] ;  /* 0x0000002802070981 */ /* 0x0102a2000c1e1900 */
[----:B-----5:R-:W-:Y:S01]  /*b070*/  VIADD R9, R0, 0xffffffff ;  /* 0xffffffff00097836 */ /* 0x020fe20000000000 */
[----:B-1----:R-:W1:Y:S01]  /*b080*/  LDC.64 R2, c[0x0][0x418] ;  /* 0x00010600ff027b82 */ /* 0x002e620000000a00 */
[----:B--2---:R-:W-:Y:S01]  /*b090*/  SHF.R.S32.HI R8, RZ, 0x1f, R7 ;  /* 0x0000001fff087819 */ /* 0x004fe20000011407 */
[----:B------:R2:W-:Y:S04]  /*b0a0*/  @P0 STL [R1+0xc], R7 ;  /* 0x00000c0701000387 */ /* 0x0005e80000100800 */
[----:B------:R2:W-:Y:S04]  /*b0b0*/  STL [R1+0x24], R9 ;  /* 0x0000240901007387 */ /* 0x0005e80000100800 */
[----:B------:R2:W-:Y:S01]  /*b0c0*/  STL [R1+0x14], R8 ;  /* 0x0000140801007387 */ /* 0x0005e20000100800 */
[----:B-1----:R-:W-:Y:S01]  /*b0d0*/  LOP3.LUT P0, RZ, R2, UR4, RZ, 0xfc, !PT ;  /* 0x0000000402ff7c12 */ /* 0x002fe2000f80fcff */
[----:B------:R-:W-:-:S03]  /*b0e0*/  UMOV UR4, 0xffffffff ;  /* 0xffffffff00047882 */ /* 0x000fc60000000000 */
[----:B------:R-:W-:-:S04]  /*b0f0*/  LOP3.LUT P0, RZ, R3, UR5, RZ, 0xfc, P0 ;  /* 0x0000000503ff7c12 */ /* 0x000fc8000800fcff */
[----:B------:R-:W-:Y:S01]  /*b100*/  SEL R0, R7, RZ, !P0 ;  /* 0x000000ff07007207 */ /* 0x000fe20004000000 */
[----:B--2---:R-:W-:Y:S08]  /*b110*/  BRA.DIV UR4, `(.L_x_455) ;  /* 0x0000005a04407947 */ /* 0x004ff0000b800000 */
[----:B------:R-:W1:Y:S02]  /*b120*/  S2R R4, SR_TID.X ;  /* 0x0000000000047919 */ /* 0x000e640000002100 */
[----:B-1----:R-:W-:-:S04]  /*b130*/  SHF.R.U32.HI R4, RZ, 0x5, R4 ;  /* 0x00000005ff047819 */ /* 0x002fc80000011604 */
[----:B------:R-:W-:-:S05]  /*b140*/  LOP3.LUT R4, R4, 0x3, RZ, 0xc0, !PT ;  /* 0x0000000304047812 */ /* 0x000fca00078ec0ff */
[----:B------:R1:W2:Y:S02]  /*b150*/  SHFL.IDX PT, R14, R4, RZ, 0x1f ;  /* 0x00001fff040e7589 */ /* 0x0002a400000e0000 */
.L_x_578:
[----:B------:R-:W-:Y:S01]  /*b160*/  PLOP3.LUT P1, PT, PT, PT, PT, 0x8, 0x0 ;  /* 0x000000000000781c */ /* 0x000fe20003f2e170 */
[----:B------:R3:W-:Y:S01]  /*b170*/  STL [R1], R0 ;  /* 0x0000000001007387 */ /* 0x0007e20000100800 */
[----:B--2---:R-:W-:Y:S02]  /*b180*/  ISETP.NE.AND P0, PT, R14, RZ, PT ;  /* 0x000000ff0e00720c */ /* 0x004fe40003f05270 */
[----:B---3--:R-:W-:-:S05]  /*b190*/  P2R R0, PR, RZ, 0x2 ;  /* 0x00000002ff007803 */ /* 0x008fca0000000000 */
[----:B------:R2:W-:Y:S06]  /*b1a0*/  STL [R1+0x18], R0 ;  /* 0x0000180001007387 */ /* 0x0005ec0000100800 */
[----:B------:R-:W-:Y:S05]  /*b1b0*/  @P0 BRA `(.L_x_456) ;  /* 0x00000004001c0947 */ /* 0x000fea0003800000 */
[----:B------:R-:W-:-:S03]  /*b1c0*/  UMOV UR4, 0xffffffff ;  /* 0xffffffff00047882 */ /* 0x000fc60000000000 */
[----:B------:R-:W-:Y:S05]  /*b1d0*/  BRA.DIV UR4, `(.L_x_457) ;  /* 0x0000005a04447947 */ /* 0x000fea000b800000 */
[----:B------:R-:W-:-:S13]  /*b1e0*/  ELECT P6, URZ, PT ;  /* 0x00000000003f782f */ /* 0x000fda00038c0000 */
.L_x_581:
[----:B------:R-:W-:Y:S05]  /*b1f0*/  @!P6 BRA `(.L_x_456) ;  /* 0x00000004000ce947 */ /* 0x000fea0003800000 */
[----:B------:R3:W-:Y:S01]  /*b200*/  STL [R1+0x40], R9 ;  /* 0x0000400901007387 */ /* 0x0007e20000100800 */
[----:B------:R-:W-:-:S04]  /*b210*/  ISETP.NE.U32.AND P0, PT, R2, RZ, PT ;  /* 0x000000ff0200720c */ /* 0x000fc80003f05070 */
[----:B------:R-:W-:-:S13]  /*b220*/  ISETP.NE.AND.EX P0, PT, R3, RZ, PT, P0 ;  /* 0x000000ff0300720c */ /* 0x000fda0003f05300 */
[----:B---3--:R-:W-:Y:S05]  /*b230*/  @!P0 BRA `(.L_x_458) ;  /* 0x0000000000508947 */ /* 0x008fea0003800000 */
[----:B------:R-:W3:Y:S01]  /*b240*/  LDC R6, c[0x0][0x43c] ;  /* 0x00010f00ff067b82 */ /* 0x000ee20000000800 */
[----:B--2---:R-:W-:Y:S01]  /*b250*/  IMAD.MOV.U32 R0, RZ, RZ, R9 ;  /* 0x000000ffff007224 */ /* 0x004fe200078e0009 */
[----:B------:R-:W-:Y:S01]  /*b260*/  ULDC.64 UR4, c[0x0][0x428] ;  /* 0x00010a0000047ab9 */ /* 0x000fe20000000a00 */
[----:B---3--:R-:W-:-:S13]  /*b270*/  ISETP.NE.AND P0, PT, R6, 0x1, PT ;  /* 0x000000010600780c */ /* 0x008fda0003f05270 */
[----:B-1----:R-:W1:Y:S02]  /*b280*/  @P0 LDC.64 R4, c[0x0][0x440] ;  /* 0x00011000ff040b82 */ /* 0x002e640000000a00 */
[----:B-1----:R-:W-:-:S05]  /*b290*/  @P0 IMAD.HI.U32 R4, R9, R4, RZ ;  /* 0x0000000409040227 */ /* 0x002fca00078e00ff */
        /* <DEDUP_REMOVED lines=8> */
[----:B-1----:R-:W-:-:S04]  /*b320*/  IMAD R6, R8, UR4, RZ ;  /* 0x0000000408067c24 */ /* 0x002fc8000f8e02ff */
[----:B------:R-:W-:-:S04]  /*b330*/  IMAD R0, R7, UR5, R6 ;  /* 0x0000000507007c24 */ /* 0x000fc8000f8e0206 */
[----:B------:R-:W-:-:S05]  /*b340*/  IMAD.IADD R0, R5, 0x1, R0 ;  /* 0x0000000105007824 */ /* 0x000fca00078e0200 */
[----:B------:R-:W-:-:S05]  /*b350*/  LEA.HI.X R3, R4, R3, R0, 0x2, P0 ;  /* 0x0000000304037211 */ /* 0x000fca00000f1400 */
[----:B------:R-:W2:Y:S04]  /*b360*/  LDG.E R0, desc[UR40][R2.64] ;  /* 0x0000002802007981 */ /* 0x000ea8000c1e1900 */
[----:B--2---:R3:W-:Y:S02]  /*b370*/  STL [R1], R0 ;  /* 0x0000000001007387 */ /* 0x0047e40000100800 */
.L_x_458:
[----:B------:R-:W4:Y:S04]  /*b380*/  LDL R7, [R1+0x4] ;  /* 0x0000040001077983 */ /* 0x000f280000100800 */
[----:B--23--:R-:W4:Y:S04]  /*b390*/  LDL R0, [R1+0x8] ;  /* 0x0000080001007983 */ /* 0x00cf280000100800 */
[----:B------:R-:W2:Y:S01]  /*b3a0*/  LDL R2, [R1+0x10] ;  /* 0x0000100001027983 */ /* 0x000ea20000100800 */
[----:B----4-:R-:W-:Y:S01]  /*b3b0*/  IMAD R0, R0, 0x8, R7 ;  /* 0x0000000800007824 */ /* 0x010fe200078e0207 */
[----:B--2---:R-:W-:-:S04]  /*b3c0*/  SHF.L.U32 R2, R2, 0x1f, RZ ;  /* 0x0000001f02027819 */ /* 0x004fc800000006ff */
[----:B------:R-:W2:Y:S02]  /*b3d0*/  SYNCS.PHASECHK.TRANS64.TRYWAIT P0, [R0+URZ+0x28c40], R2 ;  /* 0x028c4002000075a7 */ /* 0x000ea4000800017f */
[----:B--2---:R-:W-:Y:S05]  /*b3e0*/  @!P0 BRA `(.L_x_459) ;  /* 0x0000005400e08947 */ /* 0x004fea0003800000 */
.L_x_582:
[----:B------:R-:W3:Y:S02]  /*b3f0*/  S2R R3, SR_TID.X ;  /* 0x0000000000037919 */ /* 0x000ee40000002100 */
[----:B---3--:R-:W-:-:S04]  /*b400*/  LOP3.LUT R3, R3, 0x7f, RZ, 0xc0, !PT ;  /* 0x0000007f03037812 */ /* 0x008fc800078ec0ff */
[----:B------:R-:W-:-:S13]  /*b410*/  ISETP.NE.AND P0, PT, R3, RZ, PT ;  /* 0x000000ff0300720c */ /* 0x000fda0003f05270 */
[----:B------:R-:W-:Y:S05]  /*b420*/  @P0 BRA `(.L_x_460) ;  /* 0x00000000001c0947 */ /* 0x000fea0003800000 */
[----:B------:R-:W3:Y:S01]  /*b430*/  S2R R3, SR_TID.X ;  /* 0x0000000000037919 */ /* 0x000ee20000002100 */
[----:B--2---:R-:W-:-:S04]  /*b440*/  IMAD.MOV.U32 R2, RZ, RZ, 0x2000 ;  /* 0x00002000ff027424 */ /* 0x004fc800078e00ff */
[----:B------:R4:W-:Y:S01]  /*b450*/  SYNCS.ARRIVE.TRANS64 RZ, [R0+URZ+0x28c30], R2 ;  /* 0x028c300200ff79a7 */ /* 0x0009e2000800003f */
[----:B---3--:R-:W-:-:S04]  /*b460*/  LOP3.LUT R3, R3, 0x1f, RZ, 0xc0, !PT ;  /* 0x0000001f03037812 */ /* 0x008fc800078ec0ff */
[----:B------:R-:W-:-:S13]  /*b470*/  ISETP.NE.AND P0, PT, R3, RZ, PT ;  /* 0x000000ff0300720c */ /* 0x000fda0003f05270 */
[----:B----4-:R-:W-:Y:S05]  /*b480*/  @!P0 BRA `(.L_x_460) ;  /* 0x0000000000048947 */ /* 0x010fea0003800000 */
[----:B------:R-:W-:Y:S01]  /*b490*/  BPT.TRAP 0x1 ;  /* 0x000000040000795c */ /* 0x000fe20000300000 */
.L_x_460:
[----:B------:R-:W3:Y:S04]  /*b4a0*/  LDL R5, [R1+0x4] ;  /* 0x0000040001057983 */ /* 0x000ee80000100800 */
[----:B-1----:R-:W3:Y:S04]  /*b4b0*/  LDL R4, [R1+0x8] ;  /* 0x0000080001047983 */ /* 0x002ee80000100800 */
[----:B------:R-:W4:Y:S04]  /*b4c0*/  LDL R6, [R1+0x40] ;  /* 0x0000400001067983 */ /* 0x000f280000100800 */
[----:B------:R-:W5:Y:S04]  /*b4d0*/  LDL R3, [R1+0x1c] ;  /* 0x00001c0001037983 */ /* 0x000f680000100800 */
[----:B--2---:R-:W2:Y:S01]  /*b4e0*/  LDL R2, [R1] ;  /* 0x0000000001027983 */ /* 0x004ea20000100800 */
[----:B------:R-:W-:Y:S01]  /*b4f0*/  R2UR UR9, R0 ;  /* 0x00000000000972ca */ /* 0x000fe200000e0000 */
[----:B------:R-:W-:Y:S01]  /*b500*/  UIADD3 UR6, UP0, UR38, 0x370, URZ ;  /* 0x0000037026067890 */ /* 0x000fe2000ff1e03f */
[----:B------:R-:W-:-:S02]  /*b510*/  R2UR UR12, R18 ;  /* 0x00000000120c72ca */ /* 0x000fc400000e0000 */
[----:B------:R-:W-:Y:S01]  /*b520*/  PLOP3.LUT P0, PT, PT, PT, PT, 0x80, 0x0 ;  /* 0x000000000000781c */ /* 0x000fe20003f0f070 */
[----:B------:R-:W-:-:S08]  /*b530*/  UIADD3.X UR7, URZ, UR39, URZ, UP0, !UPT ;  /* 0x000000273f077290 */ /* 0x000fd000087fe43f */
[----:B------:R-:W-:Y:S01]  /*b540*/  UIADD3 UR9, UR9, 0x28c30, URZ ;  /* 0x00028c3009097890 */ /* 0x000fe2000fffe03f */
[----:B------:R-:W-:Y:S01]  /*b550*/  UMOV UR5, 0x14f00000 ;  /* 0x14f0000000057882 */ /* 0x000fe20000000000 */
[----:B------:R-:W-:Y:S01]  /*b560*/  UMOV UR10, URZ ;  /* 0x0000003f000a7c82 */ /* 0x000fe20008000000 */
[----:B---3--:R-:W-:Y:S01]  /*b570*/  IMAD R0, R4, 0x2000, R5 ;  /* 0x0000200004007824 */ /* 0x008fe200078e0205 */
[----:B----4-:R-:W-:-:S04]  /*b580*/  R2UR UR11, R6 ;  /* 0x00000000060b72ca */ /* 0x010fc800000e0000 */
[----:B------:R-:W-:Y:S02]  /*b590*/  R2UR UR8, R0 ;  /* 0x00000000000872ca */ /* 0x000fe400000e0000 */
[----:B-----5:R-:W-:Y:S02]  /*b5a0*/  R2UR UR4, R3 ;  /* 0x00000000030472ca */ /* 0x020fe400000e0000 */
[----:B--2---:R-:W-:Y:S02]  /*b5b0*/  R2UR UR13, R2 ;  /* 0x00000000020d72ca */ /* 0x004fe400000e0000 */
[----:B------:R-:W-:-:S07]  /*b5c0*/  P2R R0, PR, RZ, 0x1 ;  /* 0x00000001ff007803 */ /* 0x000fce0000000000 */
[----:B------:R-:W-:Y:S02]  /*b5d0*/  UIADD3 UR8, UR8, 0x22400, URZ ;  /* 0x0002240008087890 */ /* 0x000fe4000fffe03f */
[----:B------:R-:W-:Y:S01]  /*b5e0*/  ULEA UR11, UR11, UR4, 0x6 ;  /* 0x000000040b0b7291 */ /* 0x000fe2000f8e303f */
[----:B------:R3:W-:Y:S02]  /*b5f0*/  STL [R1+0x18], R0 ;  /* 0x0000180001007387 */ /* 0x0007e40000100800 */
[----:B------:R-:W-:-:S06]  /*b600*/  UMOV UR4, 0x0 ;  /* 0x0000000000047882 */ /* 0x000fcc0000000000 */
[----:B------:R3:W-:Y:S01]  /*b610*/  UTMALDG.4D [UR8], [UR6], desc[UR4] ;  /* 0x00000408060075b4 */ /* 0x0007e20008019000 */
[----:B------:R-:W-:Y:S02]  /*b620*/  NOP ;  /* 0x0000000000007918 */ /* 0x000fe40000000000 */
.L_x_456:
[----:B------:R-:W4:Y:S04]  /*b630*/  LDL R2, [R1+0x4] ;  /* 0x0000040001027983 */ /* 0x000f280000100800 */
[----:B------:R-:W2:Y:S04]  /*b640*/  LDL.LU R3, [R1+0x2c] ;  /* 0x00002c0001037983 */ /* 0x000ea80000300800 */
[----:B------:R-:W5:Y:S04]  /*b650*/  LDL.LU R5, [R1+0x20] ;  /* 0x0000200001057983 */ /* 0x000f680000300800 */
[----:B-1----:R-:W5:Y:S01]  /*b660*/  LDL.LU R4, [R1+0x34] ;  /* 0x0000340001047983 */ /* 0x002f620000300800 */
[----:B------:R-:W-:Y:S05]  /*b670*/  WARPSYNC.ALL ;  /* 0x0000000000007948 */ /* 0x000fea0003800000 */
[----:B---3--:R-:W-:Y:S01]  /*b680*/  ULDC.64 UR4, c[0x0][0x298] ;  /* 0x0000a60000047ab9 */ /* 0x008fe20000000a00 */
[----:B------:R-:W-:Y:S01]  /*b690*/  ULDC.64 UR6, c[0x0][0xa00] ;  /* 0x0002800000067ab9 */ /* 0x000fe20000000a00 */
[----:B------:R-:W-:Y:S01]  /*b6a0*/  BSSY B6, `(.L_x_461) ;  /* 0x0000024000067945 */ /* 0x000fe20003800000 */
[----:B------:R-:W-:Y:S01]  /*b6b0*/  BAR.SYNC.DEFER_BLOCKING 0x8, 0x100 ;  /* 0x0204000000007b1d */ /* 0x000fe20000010000 */
[----:B------:R-:W-:-:S04]  /*b6c0*/  ISETP.NE.U32.AND P0, PT, RZ, UR6, PT ;  /* 0x00000006ff007c0c */ /* 0x000fc8000bf05070 */
[----:B------:R-:W-:Y:S01]  /*b6d0*/  ISETP.NE.AND.EX P0, PT, RZ, UR7, PT, P0 ;  /* 0x00000007ff007c0c */ /* 0x000fe2000bf05300 */
[----:B----4-:R-:W-:Y:S01]  /*b6e0*/  VIADD R2, R2, 0x20400 ;  /* 0x0002040002027836 */ /* 0x010fe20000000000 */
[----:B--2---:R-:W-:-:S04]  /*b6f0*/  SHF.R.S32.HI R0, RZ, 0x1f, R3 ;  /* 0x0000001fff007819 */ /* 0x004fc80000011403 */
[----:B------:R-:W-:Y:S02]  /*b700*/  LOP3.LUT P1, RZ, R2, 0x3ff, RZ, 0xc0, !PT ;  /* 0x000003ff02ff7812 */ /* 0x000fe4000782c0ff */
[----:B-----5:R-:W-:Y:S01]  /*b710*/  SEL R5, R5, RZ, !P0 ;  /* 0x000000ff05057207 */ /* 0x020fe20004000000 */
[----:B------:R-:W-:Y:S01]  /*b720*/  IMAD R0, R0, UR4, RZ ;  /* 0x0000000400007c24 */ /* 0x000fe2000f8e02ff */
[----:B------:R-:W-:-:S03]  /*b730*/  SEL R4, R4, RZ, !P0 ;  /* 0x000000ff04047207 */ /* 0x000fc60004000000 */
[C---:B------:R-:W-:Y:S02]  /*b740*/  IMAD R0, R3.reuse, UR5, R0 ;  /* 0x0000000503007c24 */ /* 0x040fe4000f8e0200 */
[----:B------:R-:W-:-:S05]  /*b750*/  IMAD.WIDE.U32 R2, R3, UR4, RZ ;  /* 0x0000000403027c25 */ /* 0x000fca000f8e00ff */
[----:B------:R1:W-:Y:S04]  /*b760*/  STL.64 [R1+0x48], R2 ;  /* 0x0000480201007387 */ /* 0x0003e80000100a00 */
[----:B------:R2:W-:Y:S04]  /*b770*/  STL [R1+0x20], R5 ;  /* 0x0000200501007387 */ /* 0x0005e80000100800 */
[----:B------:R2:W-:Y:S01]  /*b780*/  STL [R1+0x54], R4 ;  /* 0x0000540401007387 */ /* 0x0005e20000100800 */
[----:B-1----:R-:W-:Y:S01]  /*b790*/  IMAD.IADD R2, R3, 0x1, R0 ;  /* 0x0000000103027824 */ /* 0x002fe200078e0200 */
[----:B------:R-:W-:-:S05]  /*b7a0*/  SHF.R.S32.HI R0, RZ, 0x1f, R18 ;  /* 0x0000001fff007819 */ /* 0x000fca0000011412 */
[----:B------:R2:W-:Y:S04]  /*b7b0*/  STL [R1+0x34], R0 ;  /* 0x0000340001007387 */ /* 0x0005e80000100800 */
[----:B------:R2:W-:Y:S01]  /*b7c0*/  STL [R1+0x2c], R2 ;  /* 0x00002c0201007387 */ /* 0x0005e20000100800 */
[----:B------:R-:W-:Y:S05]  /*b7d0*/  @!P1 BRA `(.L_x_462) ;  /* 0x0000000000409947 */ /* 0x000fea0003800000 */
[----:B--2---:R-:W-:Y:S01]  /*b7e0*/  MOV R2, 0x0 ;  /* 0x0000000000027802 */ /* 0x004fe20000000f00 */
        /* <DEDUP_REMOVED lines=11> */
[----:B0-----:R-:W-:Y:S02]  /*b8a0*/  IMAD.MOV.U32 R12, RZ, RZ, 0x1 ;  /* 0x00000001ff0c7424 */ /* 0x001fe400078e00ff */
[----:B------:R-:W-:-:S07]  /*b8b0*/  IMAD.MOV.U32 R13, RZ, RZ, RZ ;  /* 0x000000ffff0d7224 */ /* 0x000fce00078e00ff */
[----:B------:R-:W-:-:S07]  /*b8c0*/  LEPC R20, `(.L_x_462) ;  /* 0x000000001014794e */ /* 0x000fce0000000000 */
[----:B-1----:R-:W-:Y:S05]  /*b8d0*/  CALL.ABS.NOINC R2 ;  /* 0x0000000002007343 */ /* 0x002fea0003c00000 */
.L_x_462:
[----:B------:R-:W-:Y:S05]  /*b8e0*/  BSYNC B6 ;  /* 0x0000000000067941 */ /* 0x000fea0003800000 */
.L_x_461:
[----:B--2---:R-:W2:Y:S01]  /*b8f0*/  LDL.LU R5, [R1+0x2c] ;  /* 0x00002c0001057983 */ /* 0x004ea20000300800 */
[----:B------:R-:W-:Y:S01]  /*b900*/  ULDC.64 UR4, c[0x0][0x2d8] ;  /* 0x0000b60000047ab9 */ /* 0x000fe20000000a00 */
[----:B------:R-:W1:Y:S01]  /*b910*/  LDC R7, c[0x0][0x448] ;  /* 0x00011200ff077b82 */ /* 0x000e620000000800 */
[----:B------:R-:W-:Y:S01]  /*b920*/  ULDC UR6, c[0x0][0x2b8] ;  /* 0x0000ae0000067ab9 */ /* 0x000fe20000000800 */
[----:B------:R-:W2:Y:S04]  /*b930*/  LDL.LU.64 R2, [R1+0x48] ;  /* 0x0000480001027983 */ /* 0x000ea80000300a00 */
[----:B------:R-:W3:Y:S04]  /*b940*/  LDL.LU R0, [R1+0x34] ;  /* 0x0000340001007983 */ /* 0x000ee80000300800 */
[----:B------:R-:W4:Y:S04]  /*b950*/  LDL.LU R6, [R1+0x54] ;  /* 0x0000540001067983 */ /* 0x000f280000300800 */
[----:B------:R-:W4:Y:S04]  /*b960*/  LDL.LU R4, [R1+0x20] ;  /* 0x0000200001047983 */ /* 0x000f280000300800 */
[----:B------:R0:W5:Y:S01]  /*b970*/  LDL R9, [R1+0x50] ;  /* 0x0000500001097983 */ /* 0x0001620000100800 */
[----:B-1----:R-:W-:Y:S01]  /*b980*/  ISETP.NE.AND P0, PT, R7, 0x1, PT ;  /* 0x000000010700780c */ /* 0x002fe20003f05270 */
[----:B------:R-:W1:Y:S02]  /*b990*/  S2R R8, SR_TID.X ;  /* 0x0000000000087919 */ /* 0x000e640000002100 */
[C---:B-1----:R-:W-:Y:S01]  /*b9a0*/  IMAD.SHL.U32 R10, R8.reuse, 0x8, RZ ;  /* 0x00000008080a7824 */ /* 0x042fe200078e00ff */
[----:B------:R-:W-:-:S04]  /*b9b0*/  LOP3.LUT R8, R8, 0x7f, RZ, 0xc0, !PT ;  /* 0x0000007f08087812 */ /* 0x000fc800078ec0ff */
[----:B------:R-:W-:Y:S02]  /*b9c0*/  LOP3.LUT R10, R10, 0x38, RZ, 0xc0, !PT ;  /* 0x000000380a0a7812 */ /* 0x000fe400078ec0ff */
[----:B------:R-:W-:Y:S01]  /*b9d0*/  SHF.R.U32.HI R8, RZ, 0x3, R8 ;  /* 0x00000003ff087819 */ /* 0x000fe20000011608 */
[----:B--2---:R-:W-:Y:S02]  /*b9e0*/  IMAD.MOV.U32 R3, RZ, RZ, R5 ;  /* 0x000000ffff037224 */ /* 0x004fe400078e0005 */
[----:B------:R-:W1:Y:S01]  /*b9f0*/  S2R R5, SR_TID.X ;  /* 0x0000000000057919 */ /* 0x000e620000002100 */
[----:B---3--:R-:W-:Y:S02]  /*ba00*/  IMAD R0, R0, UR4, RZ ;  /* 0x0000000400007c24 */ /* 0x008fe4000f8e02ff */
[----:B------:R-:W-:-:S04]  /*ba10*/  IMAD.WIDE.U32 R2, R18, UR4, R2 ;  /* 0x0000000412027c25 */ /* 0x000fc8000f8e0002 */
[----:B------:R-:W-:Y:S01]  /*ba20*/  IMAD R0, R18, UR5, R0 ;  /* 0x0000000512007c24 */ /* 0x000fe2000f8e0200 */
[----:B------:R-:W-:-:S03]  /*ba30*/  ULDC.64 UR4, c[0x0][0x2e0] ;  /* 0x0000b80000047ab9 */ /* 0x000fc60000000a00 */
[----:B------:R-:W-:Y:S02]  /*ba40*/  IMAD.IADD R3, R3, 0x1, R0 ;  /* 0x0000000103037824 */ /* 0x000fe400078e0200 */
[----:B----4-:R-:W-:Y:S02]  /*ba50*/  IMAD R0, R6, UR4, RZ ;  /* 0x0000000406007c24 */ /* 0x010fe4000f8e02ff */
[C---:B------:R-:W-:Y:S01]  /*ba60*/  IMAD.WIDE.U32 R2, R4.reuse, UR4, R2 ;  /* 0x0000000404027c25 */ /* 0x040fe2000f8e0002 */
[----:B------:R-:W2:Y:S03]  /*ba70*/  @P0 LDC R6, c[0x0][0x450] ;  /* 0x00011400ff060b82 */ /* 0x000ea60000000800 */
[----:B------:R-:W-:Y:S01]  /*ba80*/  IMAD R0, R4, UR5, R0 ;  /* 0x0000000504007c24 */ /* 0x000fe2000f8e0200 */
[----:B------:R-:W-:Y:S01]  /*ba90*/  ULDC.64 UR4, c[0x0][0x2d0] ;  /* 0x0000b40000047ab9 */ /* 0x000fe20000000a00 */
[----:B------:R-:W3:Y:S02]  /*baa0*/  S2R R4, SR_TID.X ;  /* 0x0000000000047919 */ /* 0x000ee40000002100 */
[----:B------:R-:W-:Y:S01]  /*bab0*/  IMAD.IADD R3, R3, 0x1, R0 ;  /* 0x0000000103037824 */ /* 0x000fe200078e0200 */
[----:B-1----:R-:W-:-:S04]  /*bac0*/  LOP3.LUT R5, R5, 0x7f, RZ, 0xc0, !PT ;  /* 0x0000007f05057812 */ /* 0x002fc800078ec0ff */
[----:B------:R-:W-:Y:S01]  /*bad0*/  SHF.R.U32.HI R5, RZ, 0x3, R5 ;  /* 0x00000003ff057819 */ /* 0x000fe20000011605 */
[----:B---3--:R-:W-:-:S05]  /*bae0*/  IMAD.SHL.U32 R4, R4, 0x10, RZ ;  /* 0x0000001004047824 */ /* 0x008fca00078e00ff */
[----:B------:R-:W-:Y:S02]  /*baf0*/  LOP3.LUT R4, R5, 0x70, R4, 0xf8, !PT ;  /* 0x0000007005047812 */ /* 0x000fe400078ef804 */
[----:B------:R-:W1:Y:S03]  /*bb00*/  @P0 LDC R5, c[0x0][0x44c] ;  /* 0x00011300ff050b82 */ /* 0x000e660000000800 */
[----:B------:R-:W-:-:S04]  /*bb10*/  IMAD R0, R17, 0x40, R4 ;  /* 0x0000004011007824 */ /* 0x000fc800078e0204 */
[----:B------:R-:W-:Y:S02]  /*bb20*/  IMAD.MOV.U32 R4, RZ, RZ, R0 ;  /* 0x000000ffff047224 */ /* 0x000fe400078e0000 */
[----:B-1----:R-:W-:-:S05]  /*bb30*/  @P0 IMAD.HI.U32 R5, R0, R5, RZ ;  /* 0x0000000500050227 */ /* 0x002fca00078e00ff */
[----:B--2---:R-:W-:-:S05]  /*bb40*/  @P0 SHF.R.U32.HI R4, RZ, R6, R5 ;  /* 0x00000006ff040219 */ /* 0x004fca0000011605 */
[----:B------:R-:W-:-:S04]  /*bb50*/  IMAD.MOV R5, RZ, RZ, -R4 ;  /* 0x000000ffff057224 */ /* 0x000fc800078e0a04 */
[----:B------:R-:W-:Y:S01]  /*bb60*/  IMAD R0, R7, R5, R0 ;  /* 0x0000000507007224 */ /* 0x000fe200078e0200 */
[----:B------:R-:W-:Y:S01]  /*bb70*/  SHF.R.S32.HI R5, RZ, 0x1f, R4 ;  /* 0x0000001fff057819 */ /* 0x000fe20000011404 */
[----:B------:R-:W-:-:S04]  /*bb80*/  IMAD.WIDE.U32 R2, R4, UR4, R2 ;  /* 0x0000000404027c25 */ /* 0x000fc8000f8e0002 */
[----:B------:R-:W-:-:S04]  /*bb90*/  IMAD R5, R5, UR4, RZ ;  /* 0x0000000405057c24 */ /* 0x000fc8000f8e02ff */
[----:B------:R-:W-:Y:S01]  /*bba0*/  IMAD R4, R4, UR5, R5 ;  /* 0x0000000504047c24 */ /* 0x000fe2000f8e0205 */
[----:B------:R-:W-:-:S03]  /*bbb0*/  ULDC.64 UR4, c[0x0][0x2c8] ;  /* 0x0000b20000047ab9 */ /* 0x000fc60000000a00 */
[----:B------:R-:W-:Y:S01]  /*bbc0*/  IMAD.IADD R3, R3, 0x1, R4 ;  /* 0x0000000103037824 */ /* 0x000fe200078e0204 */
[----:B------:R-:W-:-:S05]  /*bbd0*/  SHF.R.S32.HI R4, RZ, 0x1f, R0 ;  /* 0x0000001fff047819 */ /* 0x000fca0000011400 */
[----:B------:R-:W-:Y:S02]  /*bbe0*/  IMAD R6, R4, UR4, RZ ;  /* 0x0000000404067c24 */ /* 0x000fe4000f8e02ff */
[----:B------:R-:W-:-:S04]  /*bbf0*/  IMAD.WIDE.U32 R4, R0, UR4, R2 ;  /* 0x0000000400047c25 */ /* 0x000fc8000f8e0002 */
[----:B------:R-:W-:Y:S01]  /*bc00*/  IMAD R0, R0, UR5, R6 ;  /* 0x0000000500007c24 */ /* 0x000fe2000f8e0206 */
[----:B------:R-:W-:Y:S02]  /*bc10*/  ULDC.64 UR4, c[0x0][0x280] ;  /* 0x0000a00000047ab9 */ /* 0x000fe40000000a00 */
[----:B------:R-:W-:Y:S01]  /*bc20*/  LEA R3, P1, R4, UR4, 0x1 ;  /* 0x0000000404037c11 */ /* 0x000fe2000f8208ff */
[----:B------:R-:W-:Y:S01]  /*bc30*/  IMAD.IADD R0, R5, 0x1, R0 ;  /* 0x0000000105007824 */ /* 0x000fe200078e0200 */
[----:B------:R-:W-:Y:S01]  /*bc40*/  UMOV UR4, 0xffffffff ;  /* 0xffffffff00047882 */ /* 0x000fe20000000000 */
[----:B------:R-:W-:-:S03]  /*bc50*/  ISETP.GE.AND P0, PT, R10, UR6, PT ;  /* 0x000000060a007c0c */ /* 0x000fc6000bf06270 */
[----:B------:R-:W-:Y:S01]  /*bc60*/  LEA.HI.X R2, R4, UR5, R0, 0x1, P1 ;  /* 0x0000000504027c11 */ /* 0x000fe200088f0c00 */
[----:B0-----:R-:W-:Y:S09]  /*bc70*/  BRA.DIV UR4, `(.L_x_463) ;  /* 0x0000004e04d07947 */ /* 0x001ff2000b800000 */
[----:B------:R-:W2:Y:S01]  /*bc80*/  LDL.LU R5, [R1+0x38] ;  /* 0x0000380001057983 */ /* 0x000ea20000300800 */
[----:B------:R-:W-:-:S03]  /*bc90*/  IMAD R17, R17, 0x40, R8 ;  /* 0x0000004011117824 */ /* 0x000fc600078e0208 */
[----:B------:R-:W-:Y:S04]  /*bca0*/  SHFL.IDX PT, R4, R2, RZ, 0x181f ;  /* 0x00181fff02047589 */ /* 0x000fe800000e0000 */
[----:B------:R-:W-:Y:S01]  /*bcb0*/  SHFL.IDX PT, R6, R2, 0x1, 0x181f ;  /* 0x00381f0002067f89 */ /* 0x000fe200000e0000 */
[----:B--2---:R-:W-:-:S03]  /*bcc0*/  IMAD R0, R5, R7, RZ ;  /* 0x0000000705007224 */ /* 0x004fc600078e02ff */
[----:B------:R-:W0:Y:S02]  /*bcd0*/  SHFL.IDX PT, R5, R3, RZ, 0x181f ;  /* 0x00181fff03057589 */ /* 0x000e2400000e0000 */
[----:B------:R-:W-:-:S13]  /*bce0*/  ISETP.GE.AND P1, PT, R17, R0, PT ;  /* 0x000000001100720c */ /* 0x000fda0003f26270 */
[----:B0-----:R-:W-:-:S05]  /*bcf0*/  @!P1 LEA R5, P2, R10, R5, 0x1 ;  /* 0x000000050a059211 */ /* 0x001fca00078408ff */
[----:B------:R-:W-:-:S05]  /*bd00*/  @!P1 IMAD.X R4, RZ, RZ, R4, P2 ;  /* 0x000000ffff049224 */ /* 0x000fca00010e0604 */
[----:B------:R-:W-:-:S04]  /*bd10*/  @!P1 LOP3.LUT R5, R5, R4, RZ, 0x3c, !PT ;  /* 0x0000000405059212 */ /* 0x000fc800078e3cff */
[----:B------:R-:W-:-:S04]  /*bd20*/  @!P1 LOP3.LUT R4, R5, R4, RZ, 0x3c, !PT ;  /* 0x0000000405049212 */ /* 0x000fc800078e3cff */
[----:B------:R-:W-:-:S05]  /*bd30*/  @!P1 LOP3.LUT R5, R5, R4, RZ, 0x3c, !PT ;  /* 0x0000000405059212 */ /* 0x000fca00078e3cff */
[----:B-----5:R0:W-:Y:S02]  /*bd40*/  @!P1 LDGSTS.E.BYPASS.LTC128B.128 [R9+0x20400], desc[UR40][R4.64], !P0 ;  /* 0x2040000004099fae */ /* 0x0201e4000c101d68 */
[----:B0-----:R-:W-:-:S05]  /*bd50*/  VIADD R4, R17, 0x10 ;  /* 0x0000001011047836 */ /* 0x001fca0000000000 */
[----:B------:R-:W-:Y:S02]  /*bd60*/  ISETP.GE.AND P1, PT, R4, R0, PT ;  /* 0x000000000400720c */ /* 0x000fe40003f26270 */
[----:B------:R-:W0:Y:S11]  /*bd70*/  SHFL.IDX PT, R4, R3, 0x1, 0x181f ;  /* 0x00381f0003047f89 */ /* 0x000e3600000e0000 */
[----:B0-----:R-:W-:-:S05]  /*bd80*/  @!P1 LEA R5, P2, R10, R4, 0x1 ;  /* 0x000000040a059211 */ /* 0x001fca00078408ff */
[----:B------:R-:W-:Y:S02]  /*bd90*/  @!P1 IMAD.X R4, RZ, RZ, R6, P2 ;  /* 0x000000ffff049224 */ /* 0x000fe400010e0606 */
[----:B------:R-:W-:Y:S03]  /*bda0*/  SHFL.IDX PT, R6, R2, 0x2, 0x181f ;  /* 0x00581f0002067f89 */ /* 0x000fe600000e0000 */
[----:B------:R-:W-:-:S04]  /*bdb0*/  @!P1 LOP3.LUT R5, R5, R4, RZ, 0x3c, !PT ;  /* 0x0000000405059212 */ /* 0x000fc800078e3cff */
[----:B------:R-:W-:-:S04]  /*bdc0*/  @!P1 LOP3.LUT R4, R5, R4, RZ, 0x3c, !PT ;  /* 0x0000000405049212 */ /* 0x000fc800078e3cff */
[----:B------:R-:W-:-:S05]  /*bdd0*/  @!P1 LOP3.LUT R5, R5, R4, RZ, 0x3c, !PT ;  /* 0x0000000405059212 */ /* 0x000fca00078e3cff */
[----:B------:R0:W-:Y:S02]  /*bde0*/  @!P1 LDGSTS.E.BYPASS.LTC128B.128 [R9+0x20c00], desc[UR40][R4.64], !P0 ;  /* 0x20c0000004099fae */ /* 0x0001e4000c101d68 */
[----:B0-----:R-:W-:-:S05]  /*bdf0*/  VIADD R4, R17, 0x20 ;  /* 0x0000002011047836 */ /* 0x001fca0000000000 */
[----:B------:R-:W-:Y:S02]  /*be00*/  ISETP.GE.AND P1, PT, R4, R0, PT ;  /* 0x000000000400720c */ /* 0x000fe40003f26270 */
[----:B------:R-:W0:Y:S04]  /*be10*/  SHFL.IDX PT, R4, R3, 0x2, 0x181f ;  /* 0x00581f0003047f89 */ /* 0x000e2800000e0000 */
[----:B------:R-:W1:Y:S07]  /*be20*/  SHFL.IDX PT, R3, R3, 0x3, 0x181f ;  /* 0x00781f0003037f89 */ /* 0x000e6e00000e0000 */
[----:B0-----:R-:W-:-:S05]  /*be30*/  @!P1 LEA R5, P2, R10, R4, 0x1 ;  /* 0x000000040a059211 */ /* 0x001fca00078408ff */
[----:B------:R-:W-:-:S05]  /*be40*/  @!P1 IMAD.X R4, RZ, RZ, R6, P2 ;  /* 0x000000ffff049224 */ /* 0x000fca00010e0606 */
[----:B------:R-:W-:-:S04]  /*be50*/  @!P1 LOP3.LUT R5, R5, R4, RZ, 0x3c, !PT ;  /* 0x0000000405059212 */ /* 0x000fc800078e3cff */
[----:B------:R-:W-:-:S04]  /*be60*/  @!P1 LOP3.LUT R4, R5, R4, RZ, 0x3c, !PT ;  /* 0x0000000405049212 */ /* 0x000fc800078e3cff */
[----:B------:R-:W-:-:S05]  /*be70*/  @!P1 LOP3.LUT R5, R5, R4, RZ, 0x3c, !PT ;  /* 0x0000000405059212 */ /* 0x000fca00078e3cff */
[----:B------:R0:W-:Y:S04]  /*be80*/  @!P1 LDGSTS.E.BYPASS.LTC128B.128 [R9+0x21400], desc[UR40][R4.64], !P0 ;  /* 0x2140000004099fae */ /* 0x0001e8000c101d68 */
[----:B01----:R0:W2:Y:S02]  /*be90*/  SHFL.IDX PT, R4, R2, 0x3, 0x181f ;  /* 0x00781f0002047f89 */ /* 0x0030a400000e0000 */
.L_x_591:
[----:B------:R1:W5:Y:S01]  /*bea0*/  LDL R8, [R1+0x4] ;  /* 0x0000040001087983 */ /* 0x0003620000100800 */
[----:B------:R-:W-:-:S05]  /*beb0*/  VIADD R17, R17, 0x30 ;  /* 0x0000003011117836 */ /* 0x000fca0000000000 */
[----:B------:R-:W-:-:S13]  /*bec0*/  ISETP.GE.AND P1, PT, R17, R0, PT ;  /* 0x000000001100720c */ /* 0x000fda0003f26270 */
[----:B0-----:R-:W-:-:S05]  /*bed0*/  @!P1 LEA R2, P2, R10, R3, 0x1 ;  /* 0x000000030a029211 */ /* 0x001fca00078408ff */
[----:B--2---:R-:W-:-:S05]  /*bee0*/  @!P1 IMAD.X R3, RZ, RZ, R4, P2 ;  /* 0x000000ffff039224 */ /* 0x004fca00010e0604 */
[----:B------:R-:W-:Y:S01]  /*bef0*/  @!PT LDS RZ, [RZ] ;  /* 0x00000000fffff984 */ /* 0x000fe20000000800 */
[----:B------:R-:W-:Y:S01]  /*bf00*/  @!PT LDS RZ, [RZ] ;  /* 0x00000000fffff984 */ /* 0x000fe20000000800 */
[----:B------:R-:W-:Y:S01]  /*bf10*/  @!PT LDS RZ, [RZ] ;  /* 0x00000000fffff984 */ /* 0x000fe20000000800 */
[----:B------:R1:W-:Y:S01]  /*bf20*/  @!P1 LDGSTS.E.BYPASS.LTC128B.128 [R9+0x21c00], desc[UR40][R2.64], !P0 ;  /* 0x21c0000002099fae */ /* 0x0003e2000c101d68 */
[----:B------:R-:W-:Y:S01]  /*bf30*/  PLOP3.LUT P0, PT, PT, PT, PT, 0x80, 0x0 ;  /* 0x000000000000781c */ /* 0x000fe20003f0f070 */
[----:B------:R-:W-:-:S12]  /*bf40*/  NOP ;  /* 0x0000000000007918 */ /* 0x000fd80000000000 */
.L_x_464:
[----:B-1----:R-:W2:Y:S01]  /*bf50*/  LDL R2, [R1+0x4] ;  /* 0x0000040001027983 */ /* 0x002ea20000100800 */
[----:B------:R-:W-:Y:S02]  /*bf60*/  PLOP3.LUT P1, PT, P1, P0, PT, 0xa2, 0x0 ;  /* 0x000000000000781c */ /* 0x000fe40000f21472 */
[----:B--2---:R-:W-:-:S08]  /*bf70*/  @P0 R2UR P1, UR4, R2 ;  /* 0x00000000020402ca */ /* 0x004fd00000020000 */
[----:B------:R-:W-:-:S05]  /*bf80*/  @P0 PLOP3.LUT P0, PT, P1, PT, PT, 0x80, 0x0 ;  /* 0x000000000000081c */ /* 0x000fca0000f0f070 */
[----:B------:R-:W-:Y:S01]  /*bf90*/  @!P1 SYNCS.ARRIVE.TRANS64.RED.A0T1 RZ, [UR4+0x28c00], RZ ;  /* 0x028c00ffffff99a7 */ /* 0x000fe20008200404 */
[----:B------:R-:W-:Y:S07]  /*bfa0*/  @!P1 ARRIVES.LDGSTSBAR.64.TRANSCNT [UR4+0x28c00] ;  /* 0x028c0000ff0099b0 */ /* 0x000fee0008000a84 */
[----:B------:R-:W-:Y:S05]  /*bfb0*/  @P0 BRA.U.ANY `(.L_x_464) ;  /* 0xfffffffd00e40947 */ /* 0x000fea000393ffff */
[----:B------:R-:W2:Y:S02]  /*bfc0*/  LDL.LU R3, [R1+0x3c] ;  /* 0x00003c0001037983 */ /* 0x000ea40000300800 */
[----:B--2---:R-:W-:-:S05]  /*bfd0*/  VIADD R3, R3, 0x1 ;  /* 0x0000000103037836 */ /* 0x004fca0000000000 */
[----:B------:R0:W-:Y:S01]  /*bfe0*/  STL [R1+0x3c], R3 ;  /* 0x00003c0301007387 */ /* 0x0001e20000100800 */
[----:B------:R-:W-:-:S04]  /*bff0*/  LEA.HI R0, R3, R3, RZ, 0x1 ;  /* 0x0000000303007211 */ /* 0x000fc800078f08ff */
[----:B------:R-:W-:-:S05]  /*c000*/  LOP3.LUT R0, R0, 0xfffffffe, RZ, 0xc0, !PT ;  /* 0xfffffffe00007812 */ /* 0x000fca00078ec0ff */
[----:B------:R-:W-:-:S05]  /*c010*/  IMAD.IADD R0, R3, 0x1, -R0 ;  /* 0x0000000103007824 */ /* 0x000fca00078e0a00 */
[----:B------:R-:W-:Y:S01]  /*c020*/  SHF.L.U32 R0, R0, 0x1f, RZ ;  /* 0x0000001f00007819 */ /* 0x000fe200000006ff */
[----:B------:R-:W-:Y:S01]  /*c030*/  NOP ;  /* 0x0000000000007918 */ /* 0x000fe20000000000 */
[----:B------:R0:W-:Y:S01]  /*c040*/  SYNCS.ARRIVE.TRANS64.A1T0 RZ, [R2+URZ+0x28c00], RZ ;  /* 0x028c00ff02ff79a7 */ /* 0x0001e2000810003f */
[----:B------:R-:W-:Y:S01]  /*c050*/  BSSY B0, `(.L_x_465) ;  /* 0x0000003000007945 */ /* 0x000fe20003800000 */
[----:B------:R-:W1:Y:S03]  /*c060*/  SYNCS.PHASECHK.TRANS64.TRYWAIT P0, [R2+URZ+0x28c20], R0 ;  /* 0x028c2000020075a7 */ /* 0x000e66000800017f */
[----:B01----:R-:W-:Y:S05]  /*c070*/  @!P0 BRA `(.L_x_466) ;  /* 0x0000005000188947 */ /* 0x003fea0003800000 */
.L_x_592:
[----:B------:R-:W-:Y:S05]  /*c080*/  BSYNC B0 ;  /* 0x0000000000007941 */ /* 0x000fea0003800000 */
.L_x_465:
[----:B0-----:R-:W2:Y:S01]  /*c090*/  LDL R2, [R1+0x18] ;  /* 0x0000180001027983 */ /* 0x001ea20000100800 */
[----:B------:R-:W-:Y:S01]  /*c0a0*/  BSSY B0, `(.L_x_467) ;  /* 0x00000a3000007945 */ /* 0x000fe20003800000 */
[----:B--2---:R-:W-:-:S13]  /*c0b0*/  ISETP.NE.AND P0, PT, R2, RZ, PT ;  /* 0x000000ff0200720c */ /* 0x004fda0003f05270 */
[----:B------:R-:W-:Y:S05]  /*c0c0*/  @!P0 BRA `(.L_x_468) ;  /* 0x0000000800808947 */ /* 0x000fea0003800000 */
[----:B------:R-:W2:Y:S04]  /*c0d0*/  LDL R3, [R1+0x4] ;  /* 0x0000040001037983 */ /* 0x000ea80000100800 */
[----:B------:R-:W3:Y:S01]  /*c0e0*/  LDL R4, [R1+0x10] ;  /* 0x0000100001047983 */ /* 0x000ee20000100800 */
[----:B------:R-:W0:Y:S01]  /*c0f0*/  S2R R2, SR_TID.X ;  /* 0x0000000000027919 */ /* 0x000e220000002100 */
[----:B--2---:R-:W-:Y:S02]  /*c100*/  IMAD.MOV.U32 R5, RZ, RZ, R3 ;  /* 0x000000ffff057224 */ /* 0x004fe400078e0003 */
[----:B------:R-:W2:Y:S01]  /*c110*/  LDL R3, [R1+0x8] ;  /* 0x0000080001037983 */ /* 0x000ea20000100800 */
[----:B---3--:R-:W-:Y:S01]  /*c120*/  SHF.L.U32 R0, R4, 0x1f, RZ ;  /* 0x0000001f04007819 */ /* 0x008fe200000006ff */
[----:B------:R-:W-:Y:S01]  /*c130*/  BSSY B1, `(.L_x_469) ;  /* 0x0000006000017945 */ /* 0x000fe20003800000 */
[----:B0-----:R-:W-:-:S04]  /*c140*/  LOP3.LUT R2, R2, 0x7f, RZ, 0xc0, !PT ;  /* 0x0000007f02027812 */ /* 0x001fc800078ec0ff */
[----:B------:R-:W-:Y:S01]  /*c150*/  ISETP.NE.AND P1, PT, R2, RZ, PT ;  /* 0x000000ff0200720c */ /* 0x000fe20003f25270 */
[----:B--2---:R-:W-:-:S04]  /*c160*/  IMAD R3, R3, 0x8, R5 ;  /* 0x0000000803037824 */ /* 0x004fc800078e0205 */
[----:B------:R-:W0:Y:S02]  /*c170*/  SYNCS.PHASECHK.TRANS64.TRYWAIT P0, [R3+URZ+0x28c60], R0 ;  /* 0x028c6000030075a7 */ /* 0x000e24000800017f */
[----:B0-----:R-:W-:Y:S06]  /*c180*/  @!P0 BRA `(.L_x_470) ;  /* 0x0000004c00ec8947 */ /* 0x001fec0003800000 */
.L_x_593:
[----:B------:R-:W-:Y:S05]  /*c190*/  BSYNC B1 ;  /* 0x0000000000017941 */ /* 0x000fea0003800000 */
.L_x_469:
        /* <DEDUP_REMOVED lines=9> */
.L_x_472:
[----:B------:R-:W-:Y:S05]  /*c230*/  BSYNC B1 ;  /* 0x0000000000017941 */ /* 0x000fea0003800000 */
.L_x_471:
[----:B------:R-:W2:Y:S04]  /*c240*/  LDL R5, [R1+0x4] ;  /* 0x0000040001057983 */ /* 0x000ea80000100800 */
[----:B------:R-:W2:Y:S04]  /*c250*/  LDL R2, [R1+0x8] ;  /* 0x0000080001027983 */ /* 0x000ea80000100800 */
[----:B------:R-:W3:Y:S04]  /*c260*/  LDL R4, [R1+0x1c] ;  /* 0x00001c0001047983 */ /* 0x000ee80000100800 */
[----:B0-----:R-:W3:Y:S01]  /*c270*/  LDL R0, [R1+0x40] ;  /* 0x0000400001007983 */ /* 0x001ee20000100800 */
[----:B------:R-:W-:Y:S01]  /*c280*/  UIADD3 UR4, UP0, UR38, 0x470, URZ ;  /* 0x0000047026047890 */ /* 0x000fe2000ff1e03f */
[----:B------:R-:W-:Y:S01]  /*c290*/  VIADD R3, R3, 0x28c50 ;  /* 0x00028c5003037836 */ /* 0x000fe20000000000 */
[----:B------:R-:W-:Y:S01]  /*c2a0*/  PLOP3.LUT P0, PT, PT, PT, PT, 0x80, 0x0 ;  /* 0x000000000000781c */ /* 0x000fe20003f0f070 */
[----:B------:R-:W-:Y:S01]  /*c2b0*/  UMOV UR6, 0x0 ;  /* 0x0000000000067882 */ /* 0x000fe20000000000 */
[----:B------:R-:W-:Y:S01]  /*c2c0*/  UIADD3.X UR5, URZ, UR39, URZ, UP0, !UPT ;  /* 0x000000273f057290 */ /* 0x000fe200087fe43f */
[----:B------:R-:W-:Y:S01]  /*c2d0*/  UMOV UR7, 0x14f00000 ;  /* 0x14f0000000077882 */ /* 0x000fe20000000000 */
[----:B------:R-:W-:Y:S01]  /*c2e0*/  UMOV UR10, URZ ;  /* 0x0000003f000a7c82 */ /* 0x000fe20008000000 */
[----:B--2---:R-:W-:-:S02]  /*c2f0*/  IMAD R2, R2, 0x10000, R5 ;  /* 0x0001000002027824 */ /* 0x004fc400078e0205 */
[----:B---3--:R-:W-:Y:S02]  /*c300*/  IMAD R0, R0, 0x40, R4 ;  /* 0x0000004000007824 */ /* 0x008fe400078e0204 */
[----:B------:R-:W-:-:S07]  /*c310*/  VIADD R4, R2, 0x400 ;  /* 0x0000040002047836 */ /* 0x000fce0000000000 */
.L_x_473:
[----:B------:R-:W2:Y:S01]  /*c320*/  LDL R5, [R1] ;  /* 0x0000000001057983 */ /* 0x000ea20000100800 */
[----:B------:R-:W-:-:S13]  /*c330*/  @P0 ELECT P1, URZ, PT ;  /* 0x00000000003f082f */ /* 0x000fda0003820000 */
[----:B------:R-:W-:Y:S02]  /*c340*/  @P1 R2UR UR12, R18 ;  /* 0x00000000120c12ca */ /* 0x000fe400000e0000 */
[----:B------:R-:W-:Y:S02]  /*c350*/  @P1 R2UR UR11, R0 ;  /* 0x00000000000b12ca */ /* 0x000fe400000e0000 */
[----:B------:R-:W-:Y:S02]  /*c360*/  @P1 R2UR UR9, R3 ;  /* 0x00000000030912ca */ /* 0x000fe400000e0000 */
[----:B------:R-:W-:Y:S02]  /*c370*/  @P1 R2UR UR8, R4 ;  /* 0x00000000040812ca */ /* 0x000fe400000e0000 */
[----:B------:R-:W-:Y:S02]  /*c380*/  @P1 PLOP3.LUT P0, PT, P1, PT, PT, 0x8, 0x0 ;  /* 0x000000000000181c */ /* 0x000fe40000f0e170 */
[----:B--2---:R-:W-:-:S02]  /*c390*/  @P1 R2UR UR13, R5 ;  /* 0x00000000050d12ca */ /* 0x004fc400000e0000 */
[----:B------:R-:W-:-:S11]  /*c3a0*/  PLOP3.LUT P1, PT, PT, PT, PT, 0x8, 0x0 ;  /* 0x000000000000781c */ /* 0x000fd60003f2e170 */
[----:B------:R0:W-:Y:S02]  /*c3b0*/  UTMALDG.4D [UR8], [UR4], desc[UR6] ;  /* 0x00000608040075b4 */ /* 0x0001e40008019000 */
[----:B0-----:R-:W-:Y:S05]  /*c3c0*/  @P0 BRA.U.ANY `(.L_x_473) ;  /* 0xfffffffd00d40947 */ /* 0x001fea000393ffff */
[----:B------:R-:W-:Y:S01]  /*c3d0*/  PLOP3.LUT P0, PT, PT, PT, PT, 0x80, 0x0 ;  /* 0x000000000000781c */ /* 0x000fe20003f0f070 */
[----:B------:R-:W-:Y:S01]  /*c3e0*/  VIADD R4, R2, 0x2400 ;  /* 0x0000240002047836 */ /* 0x000fe20000000000 */
[----:B------:R-:W-:Y:S01]  /*c3f0*/  UMOV UR6, 0x0 ;  /* 0x0000000000067882 */ /* 0x000fe20000000000 */
[----:B------:R-:W-:Y:S01]  /*c400*/  UMOV UR7, 0x14f00000 ;  /* 0x14f0000000077882 */ /* 0x000fe20000000000 */
[----:B------:R-:W-:-:S09]  /*c410*/  UMOV UR10, 0x40 ;  /* 0x00000040000a7882 */ /* 0x000fd20000000000 */
.L_x_474:
        /* <DEDUP_REMOVED lines=16> */
.L_x_475:
        /* <DEDUP_REMOVED lines=16> */
.L_x_476:
        /* <DEDUP_REMOVED lines=16> */
.L_x_477:
        /* <DEDUP_REMOVED lines=16> */
.L_x_478:
        /* <DEDUP_REMOVED lines=16> */
.L_x_479:
        /* <DEDUP_REMOVED lines=16> */
.L_x_480:
        /* <DEDUP_REMOVED lines=11> */
.L_x_468:
[----:B------:R-:W-:Y:S05]  /*cad0*/  BSYNC B0 ;  /* 0x0000000000007941 */ /* 0x000fea0003800000 */
.L_x_467:
[----:B------:R-:W2:Y:S01]  /*cae0*/  LDL.LU R4, [R1+0x30] ;  /* 0x0000300001047983 */ /* 0x000ea20000300800 */
[----:B------:R-:W-:Y:S01]  /*caf0*/  BSSY B0, `(.L_x_481) ;  /* 0x00002cf000007945 */ /* 0x000fe20003800000 */
[----:B--2---:R-:W-:-:S13]  /*cb00*/  ISETP.GE.AND P0, PT, R4, 0x41, PT ;  /* 0x000000410400780c */ /* 0x004fda0003f06270 */
[----:B------:R-:W-:Y:S05]  /*cb10*/  @!P0 BRA `(.L_x_482) ;  /* 0x0000002c00308947 */ /* 0x000fea0003800000 */
[----:B------:R-:W2:Y:S01]  /*cb20*/  LDL R4, [R1+0x28] ;  /* 0x0000280001047983 */ /* 0x000ea20000100800 */
[----:B------:R-:W-:Y:S01]  /*cb30*/  IMAD.MOV.U32 R0, RZ, RZ, 0x1 ;  /* 0x00000001ff007424 */ /* 0x000fe200078e00ff */
[----:B------:R-:W-:Y:S01]  /*cb40*/  BSSY B2, `(.L_x_483) ;  /* 0x00000f3000027945 */ /* 0x000fe20003800000 */
[----:B--2---:R-:W-:-:S05]  /*cb50*/  IMAD.MOV R6, RZ, RZ, -R4 ;  /* 0x000000ffff067224 */ /* 0x004fca00078e0a04 */
[----:B------:R-:W-:-:S05]  /*cb60*/  VIADDMNMX R6, R6, R0, 0xffffffff, !PT ;  /* 0xffffffff06067446 */ /* 0x000fca0007800100 */
[----:B------:R-:W-:-:S05]  /*cb70*/  IMAD.IADD R0, R4, 0x1, R6 ;  /* 0x0000000104007824 */ /* 0x000fca00078e0206 */
[----:B------:R-:W-:-:S04]  /*cb80*/  LOP3.LUT R0, R0, 0x1, RZ, 0xc0, !PT ;  /* 0x0000000100007812 */ /* 0x000fc800078ec0ff */
[----:B------:R-:W-:Y:S01]  /*cb90*/  ISETP.NE.U32.AND P0, PT, R0, 0x1, PT ;  /* 0x000000010000780c */ /* 0x000fe20003f05070 */
[----:B------:R-:W-:-:S12]  /*cba0*/  VIADD R0, R4, 0xfffffffe ;  /* 0xfffffffe04007836 */ /* 0x000fd80000000000 */
[----:B------:R-:W-:Y:S05]  /*cbb0*/  @P0 BRA `(.L_x_484) ;  /* 0x0000000c00ac0947 */ /* 0x000fea0003800000 */
[----:B------:R-:W2:Y:S04]  /*cbc0*/  LDL R5, [R1+0x18] ;  /* 0x0000180001057983 */ /* 0x000ea80000100800 */
[----:B------:R-:W3:Y:S04]  /*cbd0*/  LDL.LU R4, [R1+0x8] ;  /* 0x0000080001047983 */ /* 0x000ee80000300800 */
[----:B------:R-:W4:Y:S01]  /*cbe0*/  LDL.LU R7, [R1+0x10] ;  /* 0x0000100001077983 */ /* 0x000f220000300800 */
[----:B------:R-:W-:Y:S01]  /*cbf0*/  BSSY B1, `(.L_x_485) ;  /* 0x00000e5000017945 */ /* 0x000fe20003800000 */
[----:B--2---:R-:W-:Y:S01]  /*cc00*/  ISETP.NE.AND P2, PT, R5, RZ, PT ;  /* 0x000000ff0500720c */ /* 0x004fe20003f45270 */
[----:B---3--:R-:W-:-:S05]  /*cc10*/  VIADD R2, R4, 0x1 ;  /* 0x0000000104027836 */ /* 0x008fca0000000000 */
[----:B------:R-:W-:-:S04]  /*cc20*/  ISETP.NE.AND P0, PT, R2, 0x2, PT ;  /* 0x000000020200780c */ /* 0x000fc80003f05270 */
[----:B------:R-:W-:Y:S02]  /*cc30*/  SEL R3, RZ, 0x1, P0 ;  /* 0x00000001ff037807 */ /* 0x000fe40000000000 */
[----:B-----5:R-:W-:Y:S02]  /*cc40*/  SEL R8, R2, RZ, P0 ;  /* 0x000000ff02087207 */ /* 0x020fe40000000000 */
[----:B----4-:R-:W-:-:S05]  /*cc50*/  LOP3.LUT R7, R7, R3, RZ, 0x3c, !PT ;  /* 0x0000000307077212 */ /* 0x010fca00078e3cff */
[----:B------:R0:W-:Y:S04]  /*cc60*/  STL [R1+0x10], R7 ;  /* 0x0000100701007387 */ /* 0x0001e80000100800 */
[----:B------:R0:W-:Y:S01]  /*cc70*/  STL [R1+0x8], R8 ;  /* 0x0000080801007387 */ /* 0x0001e20000100800 */
[----:B------:R-:W-:Y:S05]  /*cc80*/  @!P2 BRA `(.L_x_486) ;  /* 0x0000000c006ca947 */ /* 0x000fea0003800000 */
[----:B------:R-:W-:Y:S02]  /*cc90*/  ULDC.64 UR4, c[0x0][0x418] ;  /* 0x0001060000047ab9 */ /* 0x000fe40000000a00 */
[----:B------:R-:W-:-:S04]  /*cca0*/  ISETP.NE.U32.AND P0, PT, RZ, UR4, PT ;  /* 0x00000004ff007c0c */ /* 0x000fc8000bf05070 */
[----:B------:R-:W-:-:S13]  /*ccb0*/  ISETP.NE.AND.EX P0, PT, RZ, UR5, PT, P0 ;  /* 0x00000005ff007c0c */ /* 0x000fda000bf05300 */
[----:B------:R-:W-:Y:S05]  /*ccc0*/  @!P0 BRA `(.L_x_487) ;  /* 0x0000000000508947 */ /* 0x000fea0003800000 */
[----:B------:R-:W2:Y:S01]  /*ccd0*/  LDL R10, [R1+0x14] ;  /* 0x00001400010a7983 */ /* 0x000ea20000100800 */
[----:B------:R-:W1:Y:S01]  /*cce0*/  LDC R5, c[0x0][0x43c] ;  /* 0x00010f00ff057b82 */ /* 0x000e620000000800 */
[----:B------:R-:W-:Y:S02]  /*ccf0*/  ULDC.64 UR6, c[0x0][0x428] ;  /* 0x00010a0000067ab9 */ /* 0x000fe40000000a00 */
[----:B------:R-:W3:Y:S01]  /*cd00*/  LDL R9, [R1+0xc] ;  /* 0x00000c0001097983 */ /* 0x000ee20000100800 */
        /* <DEDUP_REMOVED lines=10> */
[----:B------:R-:W-:-:S04]  /*cdb0*/  IMAD.WIDE.U32 R2, R9, UR6, R2 ;  /* 0x0000000609027c25 */ /* 0x000fc8000f8e0002 */
[----:B------:R-:W-:Y:S01]  /*cdc0*/  IMAD.IADD R3, R4, 0x1, R3 ;  /* 0x0000000104037824 */ /* 0x000fe200078e0203 */
[----:B------:R-:W-:-:S04]  /*cdd0*/  LEA R4, P0, R2, UR4, 0x2 ;  /* 0x0000000402047c11 */ /* 0x000fc8000f8010ff */
[----:B------:R-:W-:-:S05]  /*cde0*/  LEA.HI.X R5, R2, UR5, R3, 0x2, P0 ;  /* 0x0000000502057c11 */ /* 0x000fca00080f1403 */
[----:B------:R-:W2:Y:S04]  /*cdf0*/  LDG.E R2, desc[UR40][R4.64] ;  /* 0x0000002804027981 */ /* 0x000ea8000c1e1900 */
[----:B--2---:R1:W-:Y:S02]  /*ce00*/  STL [R1], R2 ;  /* 0x0000000201007387 */ /* 0x0043e40000100800 */
.L_x_487:
[----:B-1----:R-:W2:Y:S01]  /*ce10*/  LDL R2, [R1+0x4] ;  /* 0x0000040001027983 */ /* 0x002ea20000100800 */
[----:B------:R-:W1:Y:S02]  /*ce20*/  S2R R3, SR_TID.X ;  /* 0x0000000000037919 */ /* 0x000e640000002100 */
[----:B-1----:R-:W-:Y:S01]  /*ce30*/  LOP3.LUT R4, R3, 0x7f, RZ, 0xc0, !PT ;  /* 0x0000007f03047812 */ /* 0x002fe200078ec0ff */
[----:B------:R-:W-:Y:S03]  /*ce40*/  BSSY B3, `(.L_x_488) ;  /* 0x0000006000037945 */ /* 0x000fe60003800000 */
[----:B------:R-:W-:Y:S01]  /*ce50*/  ISETP.NE.AND P1, PT, R4, RZ, PT ;  /* 0x000000ff0400720c */ /* 0x000fe20003f25270 */
[----:B--2---:R-:W-:Y:S01]  /*ce60*/  IMAD R3, R8, 0x8, R2 ;  /* 0x0000000808037824 */ /* 0x004fe200078e0202 */
[----:B------:R-:W-:-:S04]  /*ce70*/  SHF.L.U32 R2, R7, 0x1f, RZ ;  /* 0x0000001f07027819 */ /* 0x000fc800000006ff */
[----:B------:R-:W1:Y:S02]  /*ce80*/  SYNCS.PHASECHK.TRANS64.TRYWAIT P0, [R3+URZ+0x28c40], R2 ;  /* 0x028c4002030075a7 */ /* 0x000e64000800017f */
[----:B-1----:R-:W-:Y:S05]  /*ce90*/  @!P0 BRA `(.L_x_489) ;  /* 0x0000004000bc8947 */ /* 0x002fea0003800000 */
.L_x_594:
[----:B------:R-:W-:Y:S05]  /*cea0*/  BSYNC B3 ;  /* 0x0000000000037941 */ /* 0x000fea0003800000 */
.L_x_488:
[----:B------:R-:W-:Y:S04]  /*ceb0*/  BSSY B3, `(.L_x_490) ;  /* 0x0000009000037945 */ /* 0x000fe80003800000 */
[----:B------:R-:W-:Y:S05]  /*cec0*/  @P1 BRA `(.L_x_491) ;  /* 0x00000000001c1947 */ /* 0x000fea0003800000 */
[----:B------:R-:W2:Y:S02]  /*ced0*/  S2R R4, SR_TID.X ;  /* 0x0000000000047919 */ /* 0x000ea40000002100 */
[----:B--2---:R-:W-:Y:S01]  /*cee0*/  LOP3.LUT R5, R4, 0x1f, RZ, 0xc0, !PT ;  /* 0x0000001f04057812 */ /* 0x004fe200078ec0ff */
[----:B------:R-:W-:-:S03]  /*cef0*/  IMAD.MOV.U32 R4, RZ, RZ, 0x2000 ;  /* 0x00002000ff047424 */ /* 0x000fc600078e00ff */
[----:B------:R-:W-:Y:S01]  /*cf00*/  ISETP.NE.AND P0, PT, R5, RZ, PT ;  /* 0x000000ff0500720c */ /* 0x000fe20003f05270 */
[----:B------:R2:W-:-:S12]  /*cf10*/  SYNCS.ARRIVE.TRANS64 RZ, [R3+URZ+0x28c30], R4 ;  /* 0x028c300403ff79a7 */ /* 0x0005d8000800003f */
[----:B--2---:R-:W-:Y:S05]  /*cf20*/  @!P0 BRA `(.L_x_491) ;  /* 0x0000000000048947 */ /* 0x004fea0003800000 */
[----:B------:R-:W-:Y:S01]  /*cf30*/  BPT.TRAP 0x1 ;  /* 0x000000040000795c */ /* 0x000fe20000300000 */
.L_x_491:
[----:B------:R-:W-:Y:S05]  /*cf40*/  BSYNC B3 ;  /* 0x0000000000037941 */ /* 0x000fea0003800000 */
.L_x_490:
[----:B0-----:R-:W2:Y:S04]  /*cf50*/  LDL R8, [R1+0x4] ;  /* 0x0000040001087983 */ /* 0x001ea80000100800 */
[----:B------:R-:W2:Y:S04]  /*cf60*/  LDL R4, [R1+0x8] ;  /* 0x0000080001047983 */ /* 0x000ea80000100800 */
[----:B------:R-:W3:Y:S01]  /*cf70*/  LDL R5, [R1+0x1c] ;  /* 0x00001c0001057983 */ /* 0x000ee20000100800 */
[----:B------:R-:W-:Y:S01]  /*cf80*/  IMAD.MOV.U32 R7, RZ, RZ, RZ ;  /* 0x000000ffff077224 */ /* 0x000fe200078e00ff */
[----:B------:R-:W-:Y:S01]  /*cf90*/  UIADD3 UR4, UP0, UR38, 0x370, URZ ;  /* 0x0000037026047890 */ /* 0x000fe2000ff1e03f */
[----:B------:R-:W-:Y:S01]  /*cfa0*/  PLOP3.LUT P0, PT, PT, PT, PT, 0x80, 0x0 ;  /* 0x000000000000781c */ /* 0x000fe20003f0f070 */
[----:B------:R-:W-:Y:S01]  /*cfb0*/  UMOV UR6, 0x0 ;  /* 0x0000000000067882 */ /* 0x000fe20000000000 */
[----:B------:R-:W-:Y:S01]  /*cfc0*/  UMOV UR7, 0x14f00000 ;  /* 0x14f0000000077882 */ /* 0x000fe20000000000 */
[----:B------:R-:W-:Y:S01]  /*cfd0*/  R2UR UR10, R7 ;  /* 0x00000000070a72ca */ /* 0x000fe200000e0000 */
[----:B------:R-:W-:Y:S01]  /*cfe0*/  UIADD3.X UR5, URZ, UR39, URZ, UP0, !UPT ;  /* 0x000000273f057290 */ /* 0x000fe200087fe43f */
[----:B--2---:R-:W-:-:S02]  /*cff0*/  IMAD R4, R4, 0x2000, R8 ;  /* 0x0000200004047824 */ /* 0x004fc400078e0208 */
[----:B---3--:R-:W-:Y:S02]  /*d000*/  IMAD R0, R0, 0x40, R5 ;  /* 0x0000004000007824 */ /* 0x008fe400078e0205 */
[----:B------:R-:W-:Y:S02]  /*d010*/  VIADD R4, R4, 0x22400 ;  /* 0x0002240004047836 */ /* 0x000fe40000000000 */
[----:B------:R-:W-:-:S07]  /*d020*/  VIADD R5, R3, 0x28c30 ;  /* 0x00028c3003057836 */ /* 0x000fce0000000000 */
.L_x_492:
        /* <DEDUP_REMOVED lines=11> */
[----:B------:R-:W0:Y:S01]  /*d0e0*/  SYNCS.PHASECHK.TRANS64.TRYWAIT P0, [R3+URZ+0x28c60], R2 ;  /* 0x028c6002030075a7 */ /* 0x000e22000800017f */
[----:B------:R-:W-:Y:S04]  /*d0f0*/  BSSY B3, `(.L_x_493) ;  /* 0x0000002000037945 */ /* 0x000fe80003800000 */
[----:B0-----:R-:W-:Y:S05]  /*d100*/  @!P0 BRA `(.L_x_494) ;  /* 0x0000004000348947 */ /* 0x001fea0003800000 */
.L_x_595:
[----:B------:R-:W-:Y:S05]  /*d110*/  BSYNC B3 ;  /* 0x0000000000037941 */ /* 0x000fea0003800000 */
.L_x_493:
        /* <DEDUP_REMOVED lines=11> */
.L_x_496:
[----:B------:R-:W-:Y:S05]  /*d1d0*/  BSYNC B3 ;  /* 0x0000000000037941 */ /* 0x000fea0003800000 */
.L_x_495:
[----:B------:R-:W2:Y:S04]  /*d1e0*/  LDL R4, [R1+0x4] ;  /* 0x0000040001047983 */ /* 0x000ea80000100800 */
[----:B01----:R-:W2:Y:S01]  /*d1f0*/  LDL R2, [R1+0x8] ;  /* 0x0000080001027983 */ /* 0x003ea20000100800 */
[----:B------:R-:W-:Y:S01]  /*d200*/  R2UR UR10, R7 ;  /* 0x00000000070a72ca */ /* 0x000fe200000e0000 */
[----:B------:R-:W-:Y:S01]  /*d210*/  UIADD3 UR4, UP0, UR38, 0x470, URZ ;  /* 0x0000047026047890 */ /* 0x000fe2000ff1e03f */
[----:B------:R-:W-:Y:S01]  /*d220*/  R2UR UR6, R8 ;  /* 0x00000000080672ca */ /* 0x000fe200000e0000 */
[----:B------:R-:W-:Y:S01]  /*d230*/  VIADD R3, R3, 0x28c50 ;  /* 0x00028c5003037836 */ /* 0x000fe20000000000 */
[----:B------:R-:W-:Y:S01]  /*d240*/  R2UR UR7, R9 ;  /* 0x00000000090772ca */ /* 0x000fe200000e0000 */
[----:B------:R-:W-:Y:S01]  /*d250*/  UIADD3.X UR5, URZ, UR39, URZ, UP0, !UPT ;  /* 0x000000273f057290 */ /* 0x000fe200087fe43f */
[----:B------:R-:W-:Y:S01]  /*d260*/  PLOP3.LUT P0, PT, PT, PT, PT, 0x80, 0x0 ;  /* 0x000000000000781c */ /* 0x000fe20003f0f070 */
[----:B--2---:R-:W-:-:S04]  /*d270*/  IMAD R2, R2, 0x10000, R4 ;  /* 0x0001000002027824 */ /* 0x004fc800078e0204 */
[----:B------:R-:W-:-:S08]  /*d280*/  VIADD R4, R2, 0x400 ;  /* 0x0000040002047836 */ /* 0x000fd00000000000 */
.L_x_497:
        /* <DEDUP_REMOVED lines=11> */
[----:B------:R-:W-:Y:S01]  /*d340*/  R2UR UR6, R8 ;  /* 0x00000000080672ca */ /* 0x000fe200000e0000 */
[----:B------:R-:W-:Y:S01]  /*d350*/  VIADD R4, R2, 0x2400 ;  /* 0x0000240002047836 */ /* 0x000fe20000000000 */
[----:B------:R-:W-:Y:S01]  /*d360*/  R2UR UR7, R9 ;  /* 0x00000000090772ca */ /* 0x000fe200000e0000 */
[----:B------:R-:W-:Y:S01]  /*d370*/  UMOV UR10, 0x40 ;  /* 0x00000040000a7882 */ /* 0x000fe20000000000 */
[----:B------:R-:W-:-:S13]  /*d380*/  PLOP3.LUT P0, PT, PT, PT, PT, 0x80, 0x0 ;  /* 0x000000000000781c */ /* 0x000fda0003f0f070 */
.L_x_498:
        /* <DEDUP_REMOVED lines=16> */
.L_x_499:
        /* <DEDUP_REMOVED lines=16> */
.L_x_500:
        /* <DEDUP_REMOVED lines=16> */
.L_x_501:
        /* <DEDUP_REMOVED lines=16> */
.L_x_502:
        /* <DEDUP_REMOVED lines=16> */
.L_x_503:
        /* <DEDUP_REMOVED lines=16> */
.L_x_504:
        /* <DEDUP_REMOVED lines=10> */
[----:B-1----:R-:W-:Y:S05]  /*da30*/  @P0 BRA.U.ANY `(.L_x_504) ;  /* 0xfffffffd00d40947 */ /* 0x002fea000393ffff */
.L_x_486:
[----:B------:R-:W-:Y:S05]  /*da40*/  BSYNC B1 ;  /* 0x0000000000017941 */ /* 0x000fea0003800000 */
.L_x_485:
[----:B------:R-:W2:Y:S02]  /*da50*/  LDL.LU R4, [R1+0x28] ;  /* 0x0000280001047983 */ /* 0x000ea40000300800 */
[----:B--2---:R-:W-:-:S07]  /*da60*/  VIADD R0, R4, 0xfffffffd ;  /* 0xfffffffd04007836 */ /* 0x004fce0000000000 */
.L_x_484:
[----:B------:R-:W-:Y:S05]  /*da70*/  BSYNC B2 ;  /* 0x0000000000027941 */ /* 0x000fea0003800000 */
.L_x_483:
[----:B------:R-:W2:Y:S01]  /*da80*/  LDL.LU R2, [R1+0x24] ;  /* 0x0000240001027983 */ /* 0x000ea20000300800 */
[----:B------:R-:W-:-:S05]  /*da90*/  IMAD.MOV R6, RZ, RZ, -R6 ;  /* 0x000000ffff067224 */ /* 0x000fca00078e0a06 */
[----:B--2---:R-:W-:-:S13]  /*daa0*/  ISETP.NE.AND P0, PT, R2, R6, PT ;  /* 0x000000060200720c */ /* 0x004fda0003f05270 */
[----:B------:R-:W-:Y:S05]  /*dab0*/  @!P0 BRA `(.L_x_482) ;  /* 0x0000001c00488947 */ /* 0x000fea0003800000 */
.L_x_545:
[----:B------:R-:W2:Y:S04]  /*dac0*/  LDL R4, [R1+0x18] ;  /* 0x0000180001047983 */ /* 0x000ea80000100800 */
[----:B------:R-:W3:Y:S04]  /*dad0*/  LDL.LU R3, [R1+0x8] ;  /* 0x0000080001037983 */ /* 0x000ee80000300800 */
[----:B------:R-:W4:Y:S01]  /*dae0*/  LDL.LU R2, [R1+0x10] ;  /* 0x0000100001027983 */ /* 0x000f220000300800 */
[----:B------:R-:W-:Y:S05]  /*daf0*/  YIELD ;  /* 0x0000000000007946 */ /* 0x000fea0003800000 */
[----:B------:R-:W-:Y:S01]  /*db00*/  BSSY B1, `(.L_x_505) ;  /* 0x00000e2000017945 */ /* 0x000fe20003800000 */
[----:B--2---:R-:W-:Y:S01]  /*db10*/  ISETP.NE.AND P1, PT, R4, RZ, PT ;  /* 0x000000ff0400720c */ /* 0x004fe20003f25270 */
[----:B---3--:R-:W-:-:S05]  /*db20*/  VIADD R6, R3, 0x1 ;  /* 0x0000000103067836 */ /* 0x008fca0000000000 */
[----:B------:R-:W-:-:S04]  /*db30*/  ISETP.NE.AND P0, PT, R6, 0x2, PT ;  /* 0x000000020600780c */ /* 0x000fc80003f05270 */
[----:B0-----:R-:W-:Y:S02]  /*db40*/  SEL R7, RZ, 0x1, P0 ;  /* 0x00000001ff077807 */ /* 0x001fe40000000000 */
[----:B------:R-:W-:Y:S02]  /*db50*/  SEL R6, R6, RZ, P0 ;  /* 0x000000ff06067207 */ /* 0x000fe40000000000 */
[----:B----4-:R-:W-:Y:S01]  /*db60*/  LOP3.LUT R7, R2, R7, RZ, 0x3c, !PT ;  /* 0x0000000702077212 */ /* 0x010fe200078e3cff */
[----:B------:R-:W-:Y:S06]  /*db70*/  @!P1 BRA `(.L_x_506) ;  /* 0x0000000c00689947 */ /* 0x000fec0003800000 */
[----:B------:R-:W-:Y:S01]  /*db80*/  ULDC.64 UR4, c[0x0][0x418] ;  /* 0x0001060000047ab9 */ /* 0x000fe20000000a00 */
[----:B-----5:R-:W-:Y:S01]  /*db90*/  IMAD.MOV.U32 R8, RZ, RZ, R0 ;  /* 0x000000ffff087224 */ /* 0x020fe200078e0000 */
[----:B------:R-:W-:-:S04]  /*dba0*/  ISETP.NE.U32.AND P0, PT, RZ, UR4, PT ;  /* 0x00000004ff007c0c */ /* 0x000fc8000bf05070 */
[----:B------:R-:W-:-:S13]  /*dbb0*/  ISETP.NE.AND.EX P0, PT, RZ, UR5, PT, P0 ;  /* 0x00000005ff007c0c */ /* 0x000fda000bf05300 */
[----:B------:R-:W-:Y:S05]  /*dbc0*/  @!P0 BRA `(.L_x_507) ;  /* 0x0000000000508947 */ /* 0x000fea0003800000 */
[----:B------:R-:W2:Y:S01]  /*dbd0*/  LDL R9, [R1+0x14] ;  /* 0x0000140001097983 */ /* 0x000ea20000100800 */
[----:B------:R-:W0:Y:S01]  /*dbe0*/  LDC R8, c[0x0][0x43c] ;  /* 0x00010f00ff087b82 */ /* 0x000e220000000800 */
[----:B------:R-:W-:Y:S02]  /*dbf0*/  ULDC.64 UR6, c[0x0][0x428] ;  /* 0x00010a0000067ab9 */ /* 0x000fe40000000a00 */
[----:B------:R-:W3:Y:S01]  /*dc00*/  LDL R5, [R1+0xc] ;  /* 0x00000c0001057983 */ /* 0x000ee20000100800 */
        /* <DEDUP_REMOVED lines=16> */
.L_x_507:
[----:B0-----:R-:W2:Y:S01]  /*dd10*/  LDL R2, [R1+0x4] ;  /* 0x0000040001027983 */ /* 0x001ea20000100800 */
[----:B------:R-:W0:Y:S01]  /*dd20*/  S2R R3, SR_TID.X ;  /* 0x0000000000037919 */ /* 0x000e220000002100 */
[----:B------:R-:W-:Y:S01]  /*dd30*/  BSSY B2, `(.L_x_508) ;  /* 0x0000007000027945 */ /* 0x000fe20003800000 */
[----:B0-----:R-:W-:-:S04]  /*dd40*/  LOP3.LUT R3, R3, 0x7f, RZ, 0xc0, !PT ;  /* 0x0000007f03037812 */ /* 0x001fc800078ec0ff */
[----:B------:R-:W-:Y:S01]  /*dd50*/  ISETP.NE.AND P1, PT, R3, RZ, PT ;  /* 0x000000ff0300720c */ /* 0x000fe20003f25270 */
[----:B--2---:R-:W-:Y:S01]  /*dd60*/  IMAD R4, R6, 0x8, R2 ;  /* 0x0000000806047824 */ /* 0x004fe200078e0202 */
[----:B------:R-:W-:-:S04]  /*dd70*/  SHF.L.U32 R2, R7, 0x1f, RZ ;  /* 0x0000001f07027819 */ /* 0x000fc800000006ff */
[----:B------:R-:W0:Y:S02]  /*dd80*/  SYNCS.PHASECHK.TRANS64.TRYWAIT P0, [R4+URZ+0x28c40], R2 ;  /* 0x028c4002040075a7 */ /* 0x000e24000800017f */
[----:B0-----:R-:W-:Y:S05]  /*dd90*/  @!P0 BRA `(.L_x_509) ;  /* 0x0000003400248947 */ /* 0x001fea0003800000 */
.L_x_596:
[----:B------:R-:W-:Y:S05]  /*dda0*/  BSYNC B2 ;  /* 0x0000000000027941 */ /* 0x000fea0003800000 */
.L_x_508:
[----:B------:R-:W-:Y:S04]  /*ddb0*/  BSSY B2, `(.L_x_510) ;  /* 0x0000009000027945 */ /* 0x000fe80003800000 */
[----:B------:R-:W-:Y:S05]  /*ddc0*/  @P1 BRA `(.L_x_511) ;  /* 0x00000000001c1947 */ /* 0x000fea0003800000 */
[----:B------:R-:W1:Y:S02]  /*ddd0*/  S2R R3, SR_TID.X ;  /* 0x0000000000037919 */ /* 0x000e640000002100 */
[----:B-1----:R-:W-:Y:S01]  /*dde0*/  LOP3.LUT R5, R3, 0x1f, RZ, 0xc0, !PT ;  /* 0x0000001f03057812 */ /* 0x002fe200078ec0ff */
[----:B------:R-:W-:-:S03]  /*ddf0*/  IMAD.MOV.U32 R3, RZ, RZ, 0x2000 ;  /* 0x00002000ff037424 */ /* 0x000fc600078e00ff */
[----:B------:R-:W-:Y:S01]  /*de00*/  ISETP.NE.AND P0, PT, R5, RZ, PT ;  /* 0x000000ff0500720c */ /* 0x000fe20003f05270 */
[----:B------:R1:W-:-:S12]  /*de10*/  SYNCS.ARRIVE.TRANS64 RZ, [R4+URZ+0x28c30], R3 ;  /* 0x028c300304ff79a7 */ /* 0x0003d8000800003f */
[----:B-1----:R-:W-:Y:S05]  /*de20*/  @!P0 BRA `(.L_x_511) ;  /* 0x0000000000048947 */ /* 0x002fea0003800000 */
[----:B------:R-:W-:Y:S01]  /*de30*/  BPT.TRAP 0x1 ;  /* 0x000000040000795c */ /* 0x000fe20000300000 */
.L_x_511:
[----:B------:R-:W-:Y:S05]  /*de40*/  BSYNC B2 ;  /* 0x0000000000027941 */ /* 0x000fea0003800000 */
.L_x_510:
        /* <DEDUP_REMOVED lines=13> */
.L_x_512:
        /* <DEDUP_REMOVED lines=11> */
[----:B------:R-:W1:Y:S01]  /*dfd0*/  SYNCS.PHASECHK.TRANS64.TRYWAIT P0, [R4+URZ+0x28c60], R2 ;  /* 0x028c6002040075a7 */ /* 0x000e62000800017f */
[----:B------:R-:W-:Y:S04]  /*dfe0*/  BSSY B2, `(.L_x_513) ;  /* 0x0000002000027945 */ /* 0x000fe80003800000 */
[----:B-1----:R-:W-:Y:S05]  /*dff0*/  @!P0 BRA `(.L_x_514) ;  /* 0x0000003000a08947 */ /* 0x002fea0003800000 */
.L_x_597:
[----:B------:R-:W-:Y:S05]  /*e000*/  BSYNC B2 ;  /* 0x0000000000027941 */ /* 0x000fea0003800000 */
.L_x_513:
[----:B------:R-:W-:Y:S01]  /*e010*/  BSSY B2, `(.L_x_515) ;  /* 0x000000b000027945 */ /* 0x000fe20003800000 */
[----:B01----:R-:W-:Y:S02]  /*e020*/  IMAD.MOV.U32 R2, RZ, RZ, 0x0 ;  /* 0x00000000ff027424 */ /* 0x003fe400078e00ff */
[----:B------:R-:W-:Y:S01]  /*e030*/  IMAD.MOV.U32 R3, RZ, RZ, 0x14f00000 ;  /* 0x14f00000ff037424 */ /* 0x000fe200078e00ff */
[----:B------:R-:W-:Y:S06]  /*e040*/  @P1 BRA `(.L_x_516) ;  /* 0x00000000001c1947 */ /* 0x000fec0003800000 */
[----:B------:R-:W0:Y:S02]  /*e050*/  S2R R5, SR_TID.X ;  /* 0x0000000000057919 */ /* 0x000e240000002100 */
[----:B0-----:R-:W-:Y:S01]  /*e060*/  LOP3.LUT R10, R5, 0x1f, RZ, 0xc0, !PT ;  /* 0x0000001f050a7812 */ /* 0x001fe200078ec0ff */
[----:B------:R-:W-:-:S03]  /*e070*/  IMAD.MOV.U32 R5, RZ, RZ, 0x10000 ;  /* 0x00010000ff057424 */ /* 0x000fc600078e00ff */
[----:B------:R-:W-:Y:S01]  /*e080*/  ISETP.NE.AND P0, PT, R10, RZ, PT ;  /* 0x000000ff0a00720c */ /* 0x000fe20003f05270 */
[----:B------:R0:W-:-:S12]  /*e090*/  SYNCS.ARRIVE.TRANS64 RZ, [R4+URZ+0x28c50], R5 ;  /* 0x028c500504ff79a7 */ /* 0x0001d8000800003f */
[----:B0-----:R-:W-:Y:S05]  /*e0a0*/  @!P0 BRA `(.L_x_516) ;  /* 0x0000000000048947 */ /* 0x001fea0003800000 */
[----:B------:R-:W-:Y:S01]  /*e0b0*/  BPT.TRAP 0x1 ;  /* 0x000000040000795c */ /* 0x000fe20000300000 */
.L_x_516:
[----:B------:R-:W-:Y:S05]  /*e0c0*/  BSYNC B2 ;  /* 0x0000000000027941 */ /* 0x000fea0003800000 */
.L_x_515:
[----:B------:R-:W2:Y:S01]  /*e0d0*/  LDL R5, [R1+0x4] ;  /* 0x0000040001057983 */ /* 0x000ea20000100800 */
        /* <DEDUP_REMOVED lines=9> */
.L_x_517:
        /* <DEDUP_REMOVED lines=16> */
.L_x_518:
        /* <DEDUP_REMOVED lines=16> */
.L_x_519:
        /* <DEDUP_REMOVED lines=16> */
.L_x_520:
        /* <DEDUP_REMOVED lines=16> */
.L_x_521:
        /* <DEDUP_REMOVED lines=16> */
.L_x_522:
        /* <DEDUP_REMOVED lines=16> */
.L_x_523:
        /* <DEDUP_REMOVED lines=16> */
.L_x_524:
        /* <DEDUP_REMOVED lines=11> */
.L_x_506:
[----:B------:R-:W-:Y:S05]  /*e920*/  BSYNC B1 ;  /* 0x0000000000017941 */ /* 0x000fea0003800000 */
.L_x_505:
[----:B------:R-:W2:Y:S01]  /*e930*/  LDL R2, [R1+0x18] ;  /* 0x0000180001027983 */ /* 0x000ea20000100800 */
[----:B------:R-:W-:Y:S01]  /*e940*/  VIADD R6, R6, 0x1 ;  /* 0x0000000106067836 */ /* 0x000fe20000000000 */
[----:B------:R-:W-:Y:S04]  /*e950*/  BSSY B1, `(.L_x_525) ;  /* 0x00000e5000017945 */ /* 0x000fe80003800000 */
[----:B------:R-:W-:-:S04]  /*e960*/  ISETP.NE.AND P0, PT, R6, 0x2, PT ;  /* 0x000000020600780c */ /* 0x000fc80003f05270 */
[----:B-----5:R-:W-:Y:S02]  /*e970*/  SEL R8, R6, RZ, P0 ;  /* 0x000000ff06087207 */ /* 0x020fe40000000000 */
[----:B--2---:R-:W-:Y:S02]  /*e980*/  ISETP.NE.AND P2, PT, R2, RZ, PT ;  /* 0x000000ff0200720c */ /* 0x004fe40003f45270 */
[----:B------:R-:W-:-:S04]  /*e990*/  SEL R2, RZ, 0x1, P0 ;  /* 0x00000001ff027807 */ /* 0x000fc80000000000 */
[----:B------:R-:W-:-:S05]  /*e9a0*/  LOP3.LUT R7, R7, R2, RZ, 0x3c, !PT ;  /* 0x0000000207077212 */ /* 0x000fca00078e3cff */
[----:B------:R0:W-:Y:S04]  /*e9b0*/  STL [R1+0x10], R7 ;  /* 0x0000100701007387 */ /* 0x0001e80000100800 */
[----:B------:R0:W-:Y:S01]  /*e9c0*/  STL [R1+0x8], R8 ;  /* 0x0000080801007387 */ /* 0x0001e20000100800 */
[----:B------:R-:W-:Y:S05]  /*e9d0*/  @!P2 BRA `(.L_x_526) ;  /* 0x0000000c0070a947 */ /* 0x000fea0003800000 */
[----:B------:R-:W-:Y:S01]  /*e9e0*/  ULDC.64 UR4, c[0x0][0x418] ;  /* 0x0001060000047ab9 */ /* 0x000fe20000000a00 */
[----:B------:R-:W-:Y:S01]  /*e9f0*/  VIADD R6, R0, 0xffffffff ;  /* 0xffffffff00067836 */ /* 0x000fe20000000000 */
        /* <DEDUP_REMOVED lines=23> */
.L_x_527:
[----:B-1----:R-:W2:Y:S01]  /*eb70*/  LDL R2, [R1+0x4] ;  /* 0x0000040001027983 */ /* 0x002ea20000100800 */
[----:B------:R-:W1:Y:S01]  /*eb80*/  S2R R3, SR_TID.X ;  /* 0x0000000000037919 */ /* 0x000e620000002100 */
[----:B------:R-:W-:Y:S01]  /*eb90*/  BSSY B2, `(.L_x_528) ;  /* 0x0000007000027945 */ /* 0x000fe20003800000 */
[----:B-1----:R-:W-:-:S04]  /*eba0*/  LOP3.LUT R3, R3, 0x7f, RZ, 0xc0, !PT ;  /* 0x0000007f03037812 */ /* 0x002fc800078ec0ff */
[----:B------:R-:W-:Y:S01]  /*ebb0*/  ISETP.NE.AND P1, PT, R3, RZ, PT ;  /* 0x000000ff0300720c */ /* 0x000fe20003f25270 */
[----:B--2---:R-:W-:Y:S01]  /*ebc0*/  IMAD R4, R8, 0x8, R2 ;  /* 0x0000000808047824 */ /* 0x004fe200078e0202 */
[----:B------:R-:W-:-:S04]  /*ebd0*/  SHF.L.U32 R2, R7, 0x1f, RZ ;  /* 0x0000001f07027819 */ /* 0x000fc800000006ff */
[----:B------:R-:W1:Y:S02]  /*ebe0*/  SYNCS.PHASECHK.TRANS64.TRYWAIT P0, [R4+URZ+0x28c40], R2 ;  /* 0x028c4002040075a7 */ /* 0x000e64000800017f */
[----:B-1----:R-:W-:Y:S05]  /*ebf0*/  @!P0 BRA `(.L_x_529) ;  /* 0x0000002400b48947 */ /* 0x002fea0003800000 */
.L_x_598:
[----:B------:R-:W-:Y:S05]  /*ec00*/  BSYNC B2 ;  /* 0x0000000000027941 */ /* 0x000fea0003800000 */
.L_x_528:
        /* <DEDUP_REMOVED lines=9> */
.L_x_531:
[----:B------:R-:W-:Y:S05]  /*eca0*/  BSYNC B2 ;  /* 0x0000000000027941 */ /* 0x000fea0003800000 */
.L_x_530:
        /* <DEDUP_REMOVED lines=14> */
.L_x_532:
        /* <DEDUP_REMOVED lines=14> */
.L_x_599:
[----:B------:R-:W-:Y:S05]  /*ee70*/  BSYNC B2 ;  /* 0x0000000000027941 */ /* 0x000fea0003800000 */
.L_x_533:
        /* <DEDUP_REMOVED lines=11> */
.L_x_536:
[----:B------:R-:W-:Y:S05]  /*ef30*/  BSYNC B2 ;  /* 0x0000000000027941 */ /* 0x000fea0003800000 */
.L_x_535:
[----:B------:R-:W2:Y:S04]  /*ef40*/  LDL R8, [R1+0x4] ;  /* 0x0000040001087983 */ /* 0x000ea80000100800 */
        /* <DEDUP_REMOVED lines=10> */
.L_x_537:
        /* <DEDUP_REMOVED lines=16> */
.L_x_538:
        /* <DEDUP_REMOVED lines=16> */
.L_x_539:
        /* <DEDUP_REMOVED lines=16> */
.L_x_540:
        /* <DEDUP_REMOVED lines=16> */
.L_x_541:
        /* <DEDUP_REMOVED lines=16> */
.L_x_542:
        /* <DEDUP_REMOVED lines=16> */
.L_x_543:
        /* <DEDUP_REMOVED lines=16> */
.L_x_544:
        /* <DEDUP_REMOVED lines=11> */
.L_x_526:
[----:B------:R-:W-:Y:S05]  /*f7a0*/  BSYNC B1 ;  /* 0x0000000000017941 */ /* 0x000fea0003800000 */
.L_x_525:
[C---:B------:R-:W-:Y:S01]  /*f7b0*/  ISETP.GT.AND P0, PT, R0.reuse, 0x1, PT ;  /* 0x000000010000780c */ /* 0x040fe20003f04270 */
[----:B------:R-:W-:-:S12]  /*f7c0*/  VIADD R0, R0, 0xfffffffe ;  /* 0xfffffffe00007836 */ /* 0x000fd80000000000 */
[----:B------:R-:W-:Y:S05]  /*f7d0*/  @P0 BRA `(.L_x_545) ;  /* 0xffffffe000b80947 */ /* 0x000fea000383ffff */
.L_x_482:
[----:B------:R-:W-:Y:S05]  /*f7e0*/  BSYNC B0 ;  /* 0x0000000000007941 */ /* 0x000fea0003800000 */
.L_x_481:
[----:B------:R-:W2:Y:S04]  /*f7f0*/  LDL.LU R4, [R1+0x8] ;  /* 0x0000080001047983 */ /* 0x000ea80000300800 */
[----:B------:R-:W3:Y:S01]  /*f800*/  LDL.LU R3, [R1+0x10] ;  /* 0x0000100001037983 */ /* 0x000ee20000300800 */
[----:B------:R-:W1:Y:S01]  /*f810*/  S2R R2, SR_TID.X ;  /* 0x0000000000027919 */ /* 0x000e620000002100 */
[----:B------:R-:W-:Y:S01]  /*f820*/  BSSY B0, `(.L_x_546) ;  /* 0x0000015000007945 */ /* 0x000fe20003800000 */
[----:B-1----:R-:W-:-:S04]  /*f830*/  LOP3.LUT R2, R2, 0x7f, RZ, 0xc0, !PT ;  /* 0x0000007f02027812 */ /* 0x002fc800078ec0ff */
[----:B------:R-:W-:Y:S01]  /*f840*/  ISETP.NE.AND P1, PT, R2, RZ, PT ;  /* 0x000000ff0200720c */ /* 0x000fe20003f25270 */
[----:B--2---:R-:W-:-:S05]  /*f850*/  VIADD R0, R4, 0x1 ;  /* 0x0000000104007836 */ /* 0x004fca0000000000 */
[----:B------:R-:W-:-:S04]  /*f860*/  ISETP.NE.AND P0, PT, R0, 0x2, PT ;  /* 0x000000020000780c */ /* 0x000fc80003f05270 */
[----:B------:R-:W-:-:S04]  /*f870*/  SEL R2, RZ, 0x1, P0 ;  /* 0x00000001ff027807 */ /* 0x000fc80000000000 */
[----:B---3--:R-:W-:-:S05]  /*f880*/  LOP3.LUT R3, R3, R2, RZ, 0x3c, !PT ;  /* 0x0000000203037212 */ /* 0x008fca00078e3cff */
[----:B------:R1:W-:Y:S01]  /*f890*/  STL [R1+0x10], R3 ;  /* 0x0000100301007387 */ /* 0x0003e20000100800 */
[----:B------:R-:W-:Y:S05]  /*f8a0*/  @P1 BRA `(.L_x_547) ;  /* 0x0000000000301947 */ /* 0x000fea0003800000 */
[----:B------:R-:W2:Y:S01]  /*f8b0*/  S2R R5, SR_LANEID ;  /* 0x0000000000057919 */ /* 0x000ea20000000000 */
[----:B------:R-:W-:Y:S01]  /*f8c0*/  VOTEU.ANY UR4, UPT, PT ;  /* 0x0000000000047886 */ /* 0x000fe200038e0100 */
[----:B-1----:R-:W1:Y:S01]  /*f8d0*/  LDC.64 R2, c[0x0][0xc60] ;  /* 0x00031800ff027b82 */ /* 0x002e620000000a00 */
[----:B------:R-:W2:Y:S02]  /*f8e0*/  FLO.U32 R4, UR4 ;  /* 0x0000000400047d00 */ /* 0x000ea400080e0000 */
[----:B--2---:R-:W-:-:S06]  /*f8f0*/  ISETP.EQ.U32.AND P1, PT, R4, R5, PT ;  /* 0x000000050400720c */ /* 0x004fcc0003f22070 */
[----:B------:R-:W1:Y:S07]  /*f900*/  POPC R5, UR4 ;  /* 0x0000000400057d09 */ /* 0x000e6e0008000000 */
[----:B-1----:R-:W2:Y:S01]  /*f910*/  @P1 ATOMG.E.ADD.STRONG.GPU PT, R3, desc[UR40][R2.64], R5 ;  /* 0x00000005020319a8 */ /* 0x002ea200081ee1e8 */
[----:B------:R-:W1:Y:S02]  /*f920*/  S2R R6, SR_LTMASK ;  /* 0x0000000000067919 */ /* 0x000e640000003900 */
[----:B-1----:R-:W-:-:S04]  /*f930*/  LOP3.LUT R6, R6, UR4, RZ, 0xc0, !PT ;  /* 0x0000000406067c12 */ /* 0x002fc8000f8ec0ff */
[----:B0-----:R-:W0:Y:S01]  /*f940*/  POPC R7, R6 ;  /* 0x0000000600077309 */ /* 0x001e220000000000 */
[----:B--2---:R-:W0:Y:S02]  /*f950*/  SHFL.IDX PT, R4, R3, R4, 0x1f ;  /* 0x00001f0403047589 */ /* 0x004e2400000e0000 */
[----:B0-----:R-:W-:-:S07]  /*f960*/  IADD3 R16, R4, UR37, R7 ;  /* 0x0000002504107c10 */ /* 0x001fce000fffe007 */
.L_x_547:
[----:B------:R-:W-:Y:S05]  /*f970*/  BSYNC B0 ;  /* 0x0000000000007941 */ /* 0x000fea0003800000 */
.L_x_546:
[----:B------:R-:W-:-:S05]  /*f980*/  SEL R0, R0, RZ, P0 ;  /* 0x000000ff00007207 */ /* 0x000fca0000000000 */
[----:B------:R2:W-:Y:S02]  /*f990*/  STL [R1+0x8], R0 ;  /* 0x0000080001007387 */ /* 0x0005e40000100800 */
.L_x_449:
[----:B------:R-:W-:Y:S05]  /*f9a0*/  BSYNC B7 ;  /* 0x0000000000077941 */ /* 0x000fea0003800000 */
.L_x_447:
[----:B--2---:R-:W2:Y:S02]  /*f9b0*/  LDL R0, [R1+0x58] ;  /* 0x0000580001007983 */ /* 0x004ea40000100800 */
[----:B--2---:R-:W-:-:S13]  /*f9c0*/  ISETP.NE.AND P0, PT, R0, RZ, PT ;  /* 0x000000ff0000720c */ /* 0x004fda0003f05270 */
[----:B------:R-:W-:Y:S05]  /*f9d0*/  @!P0 BRA `(.L_x_548) ;  /* 0x0000000000288947 */ /* 0x000fea0003800000 */
[----:B------:R-:W-:Y:S05]  /*f9e0*/  WARPSYNC.ALL ;  /* 0x0000000000007948 */ /* 0x000fea0003800000 */
[----:B------:R-:W2:Y:S08]  /*f9f0*/  S2UR UR5, SR_CgaCtaId ;  /* 0x00000000000579c3 */ /* 0x000eb00000008800 */
[----:B------:R-:W-:Y:S06]  /*fa00*/  BAR.SYNC.DEFER_BLOCKING 0x5, 0x180 ;  /* 0x0146000000007b1d */ /* 0x000fec0000010000 */
[----:B------:R-:W-:-:S02]  /*fa10*/  UMOV UR4, 0x400 ;  /* 0x0000040000047882 */ /* 0x000fc40000000000 */
[----:B--2---:R-:W-:-:S06]  /*fa20*/  ULEA UR4, UR5, UR4, 0x18 ;  /* 0x0000000405047291 */ /* 0x004fcc000f8ec03f */
[----:B------:R-:W-:-:S05]  /*fa30*/  IMAD.U32 R0, RZ, RZ, UR4 ;  /* 0x00000004ff007e24 */ /* 0x000fca000f8e00ff */
[----:B------:R3:W4:Y:S04]  /*fa40*/  LDS.128 R16, [R0+0x28cd0] ;  /* 0x028cd00000107984 */ /* 0x0007280000000c00 */
[----:B------:R3:W-:Y:S01]  /*fa50*/  STL [R1+0x4], R0 ;  /* 0x0000040001007387 */ /* 0x0007e20000100800 */
[----:B------:R-:W-:Y:S06]  /*fa60*/  BAR.ARV 0x4, 0x180 ;  /* 0x0106000000007b1d */ /* 0x000fec0000002000 */
[----:B------:R-:W-:Y:S05]  /*fa70*/  BRA `(.L_x_549) ;  /* 0x0000000800487947 */ /* 0x000fea0003800000 */
.L_x_548:
[----:B------:R-:W2:Y:S01]  /*fa80*/  S2R R0, SR_TID.X ;  /* 0x0000000000007919 */ /* 0x000ea20000002100 */
[----:B------:R-:W-:Y:S01]  /*fa90*/  UMOV UR4, 0xffffffff ;  /* 0xffffffff00047882 */ /* 0x000fe20000000000 */
[----:B--2---:R-:W-:-:S04]  /*faa0*/  LOP3.LUT R6, R0, 0x1f, RZ, 0xc0, !PT ;  /* 0x0000001f00067812 */ /* 0x004fc800078ec0ff */
[----:B------:R-:W-:Y:S01]  /*fab0*/  ISETP.NE.AND P0, PT, R6, 0x1f, PT ;  /* 0x0000001f0600780c */ /* 0x000fe20003f05270 */
[----:B------:R-:W-:-:S12]  /*fac0*/  BRA.DIV UR4, `(.L_x_550) ;  /* 0x0000001a04287947 */ /* 0x000fd8000b800000 */
[----:B------:R-:W-:Y:S01]  /*fad0*/  IMAD.IADD R5, R19, 0x1, R6 ;  /* 0x0000000113057824 */ /* 0x000fe200078e0206 */
[----:B------:R-:W-:-:S04]  /*fae0*/  ULDC UR4, c[0x0][0xc3c] ;  /* 0x00030f0000047ab9 */ /* 0x000fc80000000800 */
[----:B------:R-:W-:-:S13]  /*faf0*/  ISETP.GE.OR P1, PT, R5, UR4, !P0 ;  /* 0x0000000405007c0c */ /* 0x000fda000c726670 */
[----:B-1----:R-:W1:Y:S02]  /*fb00*/  @!P1 LDC.64 R2, c[0x0][0xc80] ;  /* 0x00032000ff029b82 */ /* 0x002e640000000a00 */
[----:B-1----:R-:W-:-:S06]  /*fb10*/  @!P1 IMAD.WIDE R2, R5, 0x4, R2 ;  /* 0x0000000405029825 */ /* 0x002fcc00078e0202 */
[----:B------:R1:W2:Y:S01]  /*fb20*/  @!P1 LDG.E R3, desc[UR40][R2.64] ;  /* 0x0000002802039981 */ /* 0x0002a2000c1e1900 */
[C---:B------:R-:W-:Y:S02]  /*fb30*/  ISETP.GE.U32.AND P2, PT, R6.reuse, 0x2, PT ;  /* 0x000000020600780c */ /* 0x040fe40003f46070 */
[C---:B------:R-:W-:Y:S01]  /*fb40*/  ISETP.GE.U32.AND P3, PT, R6.reuse, 0x4, PT ;  /* 0x000000040600780c */ /* 0x040fe20003f66070 */
[----:B------:R-:W-:Y:S01]  /*fb50*/  SHFL.IDX PT, R0, R16, RZ, 0x1f ;  /* 0x00001fff10007589 */ /* 0x000fe200000e0000 */
[C---:B------:R-:W-:Y:S02]  /*fb60*/  ISETP.GE.U32.AND P4, PT, R6.reuse, 0x8, PT ;  /* 0x000000080600780c */ /* 0x040fe40003f86070 */
[C---:B------:R-:W-:Y:S01]  /*fb70*/  ISETP.GE.U32.AND P5, PT, R6.reuse, 0x10, PT ;  /* 0x000000100600780c */ /* 0x040fe20003fa6070 */
[----:B------:R-:W-:Y:S01]  /*fb80*/  SHFL.IDX PT, R4, R16, 0x1, 0x1f ;  /* 0x00201f0010047f89 */ /* 0x000fe200000e0000 */
[----:B-1----:R-:W-:Y:S02]  /*fb90*/  IMAD.MOV.U32 R2, RZ, RZ, RZ ;  /* 0x000000ffff027224 */ /* 0x002fe400078e00ff */
[----:B--2---:R-:W-:Y:S01]  /*fba0*/  @!P1 IMAD.MOV.U32 R2, RZ, RZ, R3 ;  /* 0x000000ffff029224 */ /* 0x004fe200078e0003 */
[----:B------:R-:W-:-:S04]  /*fbb0*/  ISETP.NE.AND P1, PT, R6, RZ, PT ;  /* 0x000000ff0600720c */ /* 0x000fc80003f25270 */
[----:B------:R-:W1:Y:S02]  /*fbc0*/  SHFL.UP PT, R14, R2, 0x1, RZ ;  /* 0x04200000020e7989 */ /* 0x000e6400000e00ff */
[----:B-1----:R-:W-:-:S05]  /*fbd0*/  SEL R5, R14, RZ, P1 ;  /* 0x000000ff0e057207 */ /* 0x002fca0000800000 */
[----:B------:R-:W-:-:S05]  /*fbe0*/  IMAD.IADD R3, R2, 0x1, R5 ;  /* 0x0000000102037824 */ /* 0x000fca00078e0205 */
        /* <DEDUP_REMOVED lines=12> */
[----:B------:R1:W2:Y:S02]  /*fcb0*/  SHFL.IDX PT, R14, R3, 0x1f, 0x1f ;  /* 0x03e01f00030e7f89 */ /* 0x0002a400000e0000 */
.L_x_609:
[----:B------:R-:W-:Y:S02]  /*fcc0*/  ULDC UR4, c[0x0][0xc38] ;  /* 0x00030e0000047ab9 */ /* 0x000fe40000000800 */
[----:B------:R-:W-:-:S04]  /*fcd0*/  IMAD.U32 R16, RZ, RZ, UR4 ;  /* 0x00000004ff107e24 */ /* 0x000fc8000f8e00ff */
[----:B--2---:R-:W-:-:S04]  /*fce0*/  IMAD R6, R14, R16, RZ ;  /* 0x000000100e067224 */ /* 0x004fc800078e02ff */
[----:B------:R-:W-:-:S05]  /*fcf0*/  IMAD.IADD R4, R4, 0x1, R6 ;  /* 0x0000000104047824 */ /* 0x000fca00078e0206 */
[----:B------:R-:W-:-:S13]  /*fd00*/  ISETP.GT.AND P6, PT, R4, R0, PT ;  /* 0x000000000400720c */ /* 0x000fda0003fc4270 */
[----:B------:R-:W-:Y:S05]  /*fd10*/  @P6 BRA `(.L_x_551) ;  /* 0x00000000009c6947 */ /* 0x000fea0003800000 */
.L_x_556:
[----:B------:R-:W2:Y:S01]  /*fd20*/  LDC R6, c[0x0][0xc3c] ;  /* 0x00030f00ff067b82 */ /* 0x000ea20000000800 */
[----:B------:R-:W-:-:S05]  /*fd30*/  VIADD R19, R19, 0x1f ;  /* 0x0000001f13137836 */ /* 0x000fca0000000000 */
[----:B--2---:R-:W-:-:S13]  /*fd40*/  ISETP.GE.AND P6, PT, R19, R6, PT ;  /* 0x000000061300720c */ /* 0x004fda0003fc6270 */
[----:B------:R-:W-:Y:S05]  /*fd50*/  @P6 BRA `(.L_x_552) ;  /* 0x0000000400446947 */ /* 0x000fea0003800000 */
[----:B------:R-:W2:Y:S01]  /*fd60*/  S2R R2, SR_TID.X ;  /* 0x0000000000027919 */ /* 0x000ea20000002100 */
[----:B------:R-:W-:Y:S01]  /*fd70*/  BSSY B0, `(.L_x_553) ;  /* 0x0000009000007945 */ /* 0x000fe20003800000 */
[----:B--2---:R-:W-:-:S05]  /*fd80*/  LOP3.LUT R2, R2, 0x1f, RZ, 0xc0, !PT ;  /* 0x0000001f02027812 */ /* 0x004fca00078ec0ff */
[----:B------:R-:W-:Y:S02]  /*fd90*/  IMAD.IADD R5, R19, 0x1, R2 ;  /* 0x0000000113057824 */ /* 0x000fe400078e0202 */
[----:B------:R-:W-:-:S03]  /*fda0*/  IMAD.MOV.U32 R2, RZ, RZ, RZ ;  /* 0x000000ffff027224 */ /* 0x000fc600078e00ff */
[----:B------:R-:W-:-:S13]  /*fdb0*/  ISETP.GE.OR P6, PT, R5, R6, !P0 ;  /* 0x000000060500720c */ /* 0x000fda00047c6670 */
[----:B------:R-:W-:Y:S05]  /*fdc0*/  @P6 BRA `(.L_x_554) ;  /* 0x00000000000c6947 */ /* 0x000fea0003800000 */
[----:B-1----:R-:W1:Y:S02]  /*fdd0*/  LDC.64 R2, c[0x0][0xc80] ;  /* 0x00032000ff027b82 */ /* 0x002e640000000a00 */
[----:B-1----:R-:W-:-:S06]  /*fde0*/  IMAD.WIDE R2, R5, 0x4, R2 ;  /* 0x0000000405027825 */ /* 0x002fcc00078e0202 */
[----:B------:R2:W5:Y:S02]  /*fdf0*/  LDG.E R2, desc[UR40][R2.64] ;  /* 0x0000002802027981 */ /* 0x000564000c1e1900 */
.L_x_554:
[----:B------:R-:W-:Y:S05]  /*fe00*/  BSYNC B0 ;  /* 0x0000000000007941 */ /* 0x000fea0003800000 */
.L_x_553:
[----:B------:R-:W-:-:S03]  /*fe10*/  UMOV UR4, 0xffffffff ;  /* 0xffffffff00047882 */ /* 0x000fc60000000000 */
[----:B------:R-:W-:Y:S05]  /*fe20*/  BRA.DIV UR4, `(.L_x_555) ;  /* 0x0000001a04747947 */ /* 0x000fea000b800000 */
[----:B-----5:R-:W1:Y:S02]  /*fe30*/  SHFL.UP PT, R14, R2, 0x1, RZ ;  /* 0x04200000020e7989 */ /* 0x020e6400000e00ff */
[----:B-12---:R-:W-:-:S05]  /*fe40*/  SEL R3, R14, RZ, P1 ;  /* 0x000000ff0e037207 */ /* 0x006fca0000800000 */
        /* <DEDUP_REMOVED lines=14> */
.L_x_617:
[----:B------:R-:W-:Y:S02]  /*ff30*/  ULDC UR4, c[0x0][0xc38] ;  /* 0x00030e0000047ab9 */ /* 0x000fe40000000800 */
[----:B------:R-:W-:-:S04]  /*ff40*/  IMAD.U32 R16, RZ, RZ, UR4 ;  /* 0x00000004ff107e24 */ /* 0x000fc8000f8e00ff */
[----:B--2---:R-:W-:-:S04]  /*ff50*/  IMAD R6, R14, R16, RZ ;  /* 0x000000100e067224 */ /* 0x004fc800078e02ff */
[----:B------:R-:W-:-:S05]  /*ff60*/  IMAD.IADD R4, R6, 0x1, R4 ;  /* 0x0000000106047824 */ /* 0x000fca00078e0204 */
[----:B------:R-:W-:-:S13]  /*ff70*/  ISETP.GT.AND P6, PT, R4, R0, PT ;  /* 0x000000000400720c */ /* 0x000fda0003fc4270 */
[----:B------:R-:W-:Y:S05]  /*ff80*/  @!P6 BRA `(.L_x_556) ;  /* 0xfffffffc0064e947 */ /* 0x000fea000383ffff */
.L_x_551:
[----:B------:R-:W-:Y:S01]  /*ff90*/  IMAD.IADD R6, R4, 0x1, -R6 ;  /* 0x0000000104067824 */ /* 0x000fe200078e0a06 */
[----:B------:R-:W-:-:S03]  /*ffa0*/  UMOV UR4, 0xffffffff ;  /* 0xffffffff00047882 */ /* 0x000fc60000000000 */
[----:B------:R-:W-:-:S05]  /*ffb0*/  IMAD R5, R3, R16, R6 ;  /* 0x0000001003057224 */ /* 0x000fca00078e0206 */
[----:B------:R-:W-:Y:S01]  /*ffc0*/  ISETP.GT.AND P6, PT, R5, R0, PT ;  /* 0x000000000500720c */ /* 0x000fe20003fc4270 */
[----:B------:R-:W-:-:S12]  /*ffd0*/  BRA.DIV UR4, `(.L_x_557) ;  /* 0x0000001a04c87947 */ /* 0x000fd8000b800000 */
[----:B------:R-:W-:-:S04]  /*ffe0*/  VOTE.ANY R5, PT, !P6 ;  /* 0x0000000000057806 */ /* 0x000fc800070e0100 */
[----:B------:R-:W2:Y:S02]  /*fff0*/  POPC R4, R5 ;  /* 0x0000000500047309 */ /* 0x000ea40000000000 */
[----:B--2---:R2:W3:Y:S02]  /*10000*/  SHFL.IDX PT, R17, R2, R4, 0x1f ;  /* 0x00001f0402117589 */ /* 0x0044e400000e0000 */
.L_x_621:
[----:B------:R-:W-:Y:S01]  /*10010*/  ISETP.NE.AND P0, PT, R5, RZ, PT ;  /* 0x000000ff0500720c */ /* 0x000fe20003f05270 */
[----:B------:R-:W-:-:S12]  /*10020*/  IMAD.MOV.U32 R14, RZ, RZ, RZ ;  /* 0x000000ffff0e7224 */ /* 0x000fd800078e00ff */
[----:B------:R-:W-:Y:S05]  /*10030*/  @!P0 BRA `(.L_x_558) ;  /* 0x0000000000108947 */ /* 0x000fea0003800000 */
[----:B------:R-:W-:Y:S01]  /*10040*/  UMOV UR4, 0xffffffff ;  /* 0xffffffff00047882 */ /* 0x000fe20000000000 */
[----:B0-----:R-:W-:Y:S02]  /*10050*/  VIADD R12, R4, 0xffffffff ;  /* 0xffffffff040c7836 */ /* 0x001fe40000000000 */
[----:B------:R-:W-:Y:S05]  /*10060*/  BRA.DIV UR4, `(.L_x_559) ;  /* 0x0000001a04ec7947 */ /* 0x000fea000b800000 */
[----:B------:R4:W0:Y:S02]  /*10070*/  SHFL.IDX PT, R14, R3, R12, 0x1f ;  /* 0x00001f0c030e7589 */ /* 0x00082400000e0000 */
.L_x_558:
[----:B---3--:R-:W-:Y:S01]  /*10080*/  IABS R5, R17 ;  /* 0x0000001100057213 */ /* 0x008fe20000000000 */
[----:B0-----:R-:W-:Y:S02]  /*10090*/  IMAD R16, R14, R16, R6 ;  /* 0x000000100e107224 */ /* 0x001fe400078e0206 */
[----:B------:R-:W-:Y:S01]  /*100a0*/  IMAD.IADD R19, R4, 0x1, R19 ;  /* 0x0000000104137824 */ /* 0x000fe200078e0213 */
[----:B------:R-:W0:Y:S01]  /*100b0*/  I2F.RP R7, R5 ;  /* 0x0000000500077306 */ /* 0x000e220000209400 */
[----:B------:R-:W-:-:S07]  /*100c0*/  IMAD.IADD R0, R0, 0x1, -R16 ;  /* 0x0000000100007824 */ /* 0x000fce00078e0a10 */
[----:B0-----:R-:W0:Y:S02]  /*100d0*/  MUFU.RCP R7, R7 ;  /* 0x0000000700077308 */ /* 0x001e240000001000 */
[----:B0----5:R-:W-:-:S06]  /*100e0*/  VIADD R8, R7, 0xffffffe ;  /* 0x0ffffffe07087836 */ /* 0x021fcc0000000000 */
[----:B-1--4-:R-:W2:Y:S02]  /*100f0*/  F2I.FTZ.U32.TRUNC.NTZ R3, R8 ;  /* 0x0000000800037305 */ /* 0x012ea4000021f000 */
[----:B--2---:R-:W-:-:S04]  /*10100*/  IMAD.MOV R2, RZ, RZ, -R3 ;  /* 0x000000ffff027224 */ /* 0x004fc800078e0a03 */
[----:B------:R-:W-:Y:S02]  /*10110*/  IMAD R6, R2, R5, RZ ;  /* 0x0000000502067224 */ /* 0x000fe400078e02ff */
[----:B------:R-:W-:-:S04]  /*10120*/  IMAD.MOV.U32 R2, RZ, RZ, RZ ;  /* 0x000000ffff027224 */ /* 0x000fc800078e00ff */
[----:B------:R-:W-:Y:S01]  /*10130*/  IMAD.HI.U32 R2, R3, R6, R2 ;  /* 0x0000000603027227 */ /* 0x000fe200078e0002 */
[----:B------:R-:W-:Y:S02]  /*10140*/  IABS R6, R17 ;  /* 0x0000001100067213 */ /* 0x000fe40000000000 */
[----:B------:R-:W-:-:S03]  /*10150*/  IABS R3, R0 ;  /* 0x0000000000037213 */ /* 0x000fc60000000000 */
[----:B------:R-:W-:Y:S02]  /*10160*/  IMAD.MOV R6, RZ, RZ, -R6 ;  /* 0x000000ffff067224 */ /* 0x000fe400078e0a06 */
[----:B------:R-:W-:-:S04]  /*10170*/  IMAD.HI.U32 R2, R2, R3, RZ ;  /* 0x0000000302027227 */ /* 0x000fc800078e00ff */
[----:B------:R-:W-:Y:S01]  /*10180*/  IMAD R6, R2, R6, R3 ;  /* 0x0000000602067224 */ /* 0x000fe200078e0203 */
[----:B------:R-:W-:-:S04]  /*10190*/  LOP3.LUT R3, R0, R17, RZ, 0x3c, !PT ;  /* 0x0000001100037212 */ /* 0x000fc800078e3cff */
[----:B------:R-:W-:Y:S02]  /*101a0*/  ISETP.GT.U32.AND P1, PT, R5, R6, PT ;  /* 0x000000060500720c */ /* 0x000fe40003f24070 */
[----:B------:R-:W-:-:S11]  /*101b0*/  ISETP.GE.AND P2, PT, R3, RZ, PT ;  /* 0x000000ff0300720c */ /* 0x000fd60003f46270 */
[----:B------:R-:W-:Y:S02]  /*101c0*/  @!P1 IMAD.IADD R6, R6, 0x1, -R5 ;  /* 0x0000000106069824 */ /* 0x000fe400078e0a05 */
[----:B------:R-:W-:Y:S01]  /*101d0*/  @!P1 VIADD R2, R2, 0x1 ;  /* 0x0000000102029836 */ /* 0x000fe20000000000 */
[----:B------:R-:W-:Y:S02]  /*101e0*/  ISETP.NE.AND P1, PT, R17, RZ, PT ;  /* 0x000000ff1100720c */ /* 0x000fe40003f25270 */
[----:B------:R-:W-:-:S13]  /*101f0*/  ISETP.GE.U32.AND P0, PT, R6, R5, PT ;  /* 0x000000050600720c */ /* 0x000fda0003f06070 */
[----:B------:R-:W-:-:S04]  /*10200*/  @P0 VIADD R2, R2, 0x1 ;  /* 0x0000000102020836 */ /* 0x000fc80000000000 */
[----:B------:R-:W-:Y:S01]  /*10210*/  @!P2 IMAD.MOV R2, RZ, RZ, -R2 ;  /* 0x000000ffff02a224 */ /* 0x000fe200078e0a02 */
[----:B------:R-:W-:-:S05]  /*10220*/  @!P1 LOP3.LUT R2, RZ, R17, RZ, 0x33, !PT ;  /* 0x00000011ff029212 */ /* 0x000fca00078e33ff */
[--C-:B------:R-:W-:Y:S02]  /*10230*/  IMAD.MOV R3, RZ, RZ, -R2.reuse ;  /* 0x000000ffff037224 */ /* 0x100fe400078e0a02 */
[----:B------:R-:W-:Y:S02]  /*10240*/  IMAD.MOV.U32 R18, RZ, RZ, R2 ;  /* 0x000000ffff127224 */ /* 0x000fe400078e0002 */
[----:B------:R-:W-:Y:S01]  /*10250*/  IMAD R17, R17, R3, R0 ;  /* 0x0000000311117224 */ /* 0x000fe200078e0200 */
[----:B------:R-:W-:Y:S06]  /*10260*/  BRA `(.L_x_560) ;  /* 0x00000000001c7947 */ /* 0x000fec0003800000 */
.L_x_552:
[----:B------:R-:W-:Y:S01]  /*10270*/  UMOV UR4, URZ ;  /* 0x0000003f00047c82 */ /* 0x000fe20008000000 */
[----:B------:R-:W-:Y:S01]  /*10280*/  UMOV UR5, URZ ;  /* 0x0000003f00057c82 */ /* 0x000fe20008000000 */
[----:B------:R-:W-:Y:S01]  /*10290*/  ULDC UR6, c[0x0][0xc3c] ;  /* 0x00030f0000067ab9 */ /* 0x000fe20000000800 */
[----:B------:R-:W-:Y:S02]  /*102a0*/  IMAD.MOV.U32 R16, RZ, RZ, R0 ;  /* 0x000000ffff107224 */ /* 0x000fe400078e0000 */
[----:B------:R-:W-:Y:S02]  /*102b0*/  IMAD.U32 R17, RZ, RZ, UR4 ;  /* 0x00000004ff117e24 */ /* 0x000fe4000f8e00ff */
[----:B------:R-:W-:Y:S02]  /*102c0*/  IMAD.U32 R18, RZ, RZ, UR5 ;  /* 0x00000005ff127e24 */ /* 0x000fe4000f8e00ff */
[----:B------:R-:W-:-:S07]  /*102d0*/  IMAD.U32 R19, RZ, RZ, UR6 ;  /* 0x00000006ff137e24 */ /* 0x000fce000f8e00ff */
.L_x_560:
[----:B------:R2:W3:Y:S01]  /*102e0*/  LDL R2, [R1+0x4] ;  /* 0x0000040001027983 */ /* 0x0004e20000100800 */
[----:B------:R-:W4:Y:S01]  /*102f0*/  S2R R0, SR_TID.X ;  /* 0x0000000000007919 */ /* 0x000f220000002100 */
[----:B------:R-:W-:Y:S05]  /*10300*/  WARPSYNC.ALL ;  /* 0x0000000000007948 */ /* 0x000fea0003800000 */
[----:B----4-:R-:W-:Y:S01]  /*10310*/  LOP3.LUT R0, R0, 0x1f, RZ, 0xc0, !PT ;  /* 0x0000001f00007812 */ /* 0x010fe200078ec0ff */
[----:B------:R-:W-:Y:S03]  /*10320*/  BAR.SYNC.DEFER_BLOCKING 0x4, 0x180 ;  /* 0x0106000000007b1d */ /* 0x000fe60000010000 */
[----:B------:R-:W-:-:S13]  /*10330*/  ISETP.NE.AND P0, PT, R0, RZ, PT ;  /* 0x000000ff0000720c */ /* 0x000fda0003f05270 */
[----:B-1----:R-:W3:Y:S01]  /*10340*/  @!P0 S2R R3, SR_CgaCtaId ;  /* 0x0000000000038919 */ /* 0x002ee20000008800 */
[----:B------:R-:W-:-:S04]  /*10350*/  @!P0 MOV R0, 0x400 ;  /* 0x0000040000008802 */ /* 0x000fc80000000f00 */
[----:B---3--:R-:W-:-:S05]  /*10360*/  @!P0 LEA R2, R3, R0, 0x18 ;  /* 0x0000000003028211 */ /* 0x008fca00078ec0ff */
[----:B------:R2:W-:Y:S04]  /*10370*/  @!P0 STS.128 [R2+0x28cd0], R16 ;  /* 0x028cd01002008388 */ /* 0x0005e80000000c00 */
[----:B------:R2:W-:Y:S01]  /*10380*/  @!P0 STL [R1+0x4], R2 ;  /* 0x0000040201008387 */ /* 0x0005e20000100800 */
[----:B------:R-:W-:Y:S06]  /*10390*/  BAR.ARV 0x5, 0x180 ;  /* 0x0146000000007b1d */ /* 0x000fec0000002000 */
.L_x_549:
[----:B------:R-:W-:Y:S02]  /*103a0*/  ULDC UR4, c[0x0][0xc3c] ;  /* 0x00030f0000047ab9 */ /* 0x000fe40000000800 */
[----:B----4-:R-:W-:-:S13]  /*103b0*/  ISETP.GE.AND P0, PT, R19, UR4, PT ;  /* 0x0000000413007c0c */ /* 0x010fda000bf06270 */
[----:B------:R-:W-:Y:S05]  /*103c0*/  @!P0 BRA `(.L_x_561) ;  /* 0xffffffa000808947 */ /* 0x000fea000383ffff */
[----:B------:R-:W-:Y:S05]  /*103d0*/  BSYNC B8 ;  /* 0x0000000000087941 */ /* 0x000fea0003800000 */
.L_x_443:
[----:B---3--:R-:W3:Y:S01]  /*103e0*/  LDL.LU R0, [R1+0x3c] ;  /* 0x00003c0001007983 */ /* 0x008ee20000300800 */
[----:B------:R-:W-:Y:S01]  /*103f0*/  BSSY B0, `(.L_x_562) ;  /* 0x000000b000007945 */ /* 0x000fe20003800000 */
[----:B------:R-:W4:Y:S01]  /*10400*/  S2R R5, SR_CgaCtaId ;  /* 0x0000000000057919 */ /* 0x000f220000008800 */
[----:B---3--:R-:W-:-:S05]  /*10410*/  VIADD R0, R0, 0x1 ;  /* 0x0000000100007836 */ /* 0x008fca0000000000 */
[----:B--2---:R-:W-:-:S04]  /*10420*/  LEA.HI R2, R0, R0, RZ, 0x1 ;  /* 0x0000000000027211 */ /* 0x004fc800078f08ff */
[----:B-1----:R-:W-:-:S05]  /*10430*/  LOP3.LUT R3, R2, 0xfffffffe, RZ, 0xc0, !PT ;  /* 0xfffffffe02037812 */ /* 0x002fca00078ec0ff */
[----:B------:R-:W-:Y:S01]  /*10440*/  IMAD.IADD R3, R0, 0x1, -R3 ;  /* 0x0000000100037824 */ /* 0x000fe200078e0a03 */
[----:B------:R-:W-:-:S04]  /*10450*/  MOV R0, 0x400 ;  /* 0x0000040000007802 */ /* 0x000fc80000000f00 */
[----:B----4-:R-:W-:Y:S02]  /*10460*/  LEA R0, R5, R0, 0x18 ;  /* 0x0000000005007211 */ /* 0x010fe400078ec0ff */
[----:B------:R-:W-:-:S04]  /*10470*/  SHF.L.U32 R3, R3, 0x1f, RZ ;  /* 0x0000001f03037819 */ /* 0x000fc800000006ff */
[----:B------:R-:W1:Y:S02]  /*10480*/  SYNCS.PHASECHK.TRANS64.TRYWAIT P0, [R0+URZ+0x28c20], R3 ;  /* 0x028c2003000075a7 */ /* 0x000e64000800017f */
[----:B-1----:R-:W-:Y:S05]  /*10490*/  @!P0 BRA `(.L_x_563) ;  /* 0x0000001800048947 */ /* 0x002fea0003800000 */
.L_x_624:
[----:B------:R-:W-:Y:S05]  /*104a0*/  BSYNC B0 ;  /* 0x0000000000007941 */ /* 0x000fea0003800000 */
.L_x_562:
[----:B------:R-:W-:-:S03]  /*104b0*/  UMOV UR4, 0xffffffff ;  /* 0xffffffff00047882 */ /* 0x000fc60000000000 */
[----:B------:R-:W-:Y:S05]  /*104c0*/  BRA.DIV UR4, `(.L_x_564) ;  /* 0x0000001a040c7947 */ /* 0x000fea000b800000 */
[----:B------:R-:W2:Y:S02]  /*104d0*/  S2R R2, SR_TID.X ;  /* 0x0000000000027919 */ /* 0x000ea40000002100 */
[----:B--2---:R-:W-:-:S04]  /*104e0*/  SHF.R.U32.HI R2, RZ, 0x5, R2 ;  /* 0x00000005ff027819 */ /* 0x004fc80000011602 */
[----:B------:R-:W-:-:S05]  /*104f0*/  LOP3.LUT R2, R2, 0x3, RZ, 0xc0, !PT ;  /* 0x0000000302027812 */ /* 0x000fca00078ec0ff */
[----:B------:R2:W3:Y:S02]  /*10500*/  SHFL.IDX PT, R14, R2, RZ, 0x1f ;  /* 0x00001fff020e7589 */ /* 0x0004e400000e0000 */
.L_x_627:
[----:B---3--:R-:W-:Y:S01]  /*10510*/  ISETP.NE.AND P0, PT, R14, RZ, PT ;  /* 0x000000ff0e00720c */ /* 0x008fe20003f05270 */
[----:B------:R-:W-:-:S12]  /*10520*/  BSSY B0, `(.L_x_565) ;  /* 0x0000027000007945 */ /* 0x000fd80003800000 */
[----:B------:R-:W-:Y:S05]  /*10530*/  @P0 BRA `(.L_x_566) ;  /* 0x0000000000940947 */ /* 0x000fea0003800000 */
[----:B------:R-:W-:-:S03]  /*10540*/  UMOV UR4, 0xffffffff ;  /* 0xffffffff00047882 */ /* 0x000fc60000000000 */
[----:B------:R-:W-:Y:S05]  /*10550*/  BRA.DIV UR4, `(.L_x_567) ;  /* 0x0000001a041c7947 */ /* 0x000fea000b800000 */
[----:B------:R-:W-:-:S13]  /*10560*/  ELECT P6, URZ, PT ;  /* 0x00000000003f782f */ /* 0x000fda00038c0000 */
.L_x_630:
[----:B------:R-:W-:Y:S05]  /*10570*/  @!P6 BRA `(.L_x_566) ;  /* 0x000000000084e947 */ /* 0x000fea0003800000 */
[----:B------:R-:W-:-:S06]  /*10580*/  ULOP3.LUT UR4, UR36, 0x2, URZ, 0xfc, !UPT ;  /* 0x0000000224047892 */ /* 0x000fcc000f8efc3f */
[----:B--2---:R-:W-:-:S05]  /*10590*/  IMAD.U32 R2, RZ, RZ, UR4 ;  /* 0x00000004ff027e24 */ /* 0x004fca000f8e00ff */
[----:B------:R-:W-:-:S13]  /*105a0*/  ISETP.NE.AND P2, PT, R2, 0x3, PT ;  /* 0x000000030200780c */ /* 0x000fda0003f45270 */
[----:B------:R-:W-:Y:S05]  /*105b0*/  @!P2 BRA `(.L_x_568) ;  /* 0x000000000004a947 */ /* 0x000fea0003800000 */
[----:B------:R-:W-:Y:S01]  /*105c0*/  BPT.TRAP 0x1 ;  /* 0x000000040000795c */ /* 0x000fe20000300000 */
.L_x_568:
[----:B-1----:R-:W2:Y:S04]  /*105d0*/  LDL R3, [R1+0x8] ;  /* 0x0000080001037983 */ /* 0x002ea80000100800 */
[----:B0-----:R-:W3:Y:S01]  /*105e0*/  LDL.LU R7, [R1+0x10] ;  /* 0x0000100001077983 */ /* 0x001ee20000300800 */
[----:B------:R-:W-:-:S04]  /*105f0*/  VIADD R2, R0, 0x28c40 ;  /* 0x00028c4000027836 */ /* 0x000fc80000000000 */
[C---:B--2---:R-:W-:Y:S02]  /*10600*/  IMAD R6, R3.reuse, 0x8, R2 ;  /* 0x0000000803067824 */ /* 0x044fe400078e0202 */
[----:B------:R-:W-:Y:S01]  /*10610*/  VIADD R3, R3, 0x1 ;  /* 0x0000000103037836 */ /* 0x000fe20000000000 */
[----:B---3--:R-:W-:-:S04]  /*10620*/  SHF.L.U32 R5, R7, 0x1f, RZ ;  /* 0x0000001f07057819 */ /* 0x008fc800000006ff */
[C---:B------:R-:W-:Y:S01]  /*10630*/  ISETP.NE.AND P1, PT, R3.reuse, 0x2, PT ;  /* 0x000000020300780c */ /* 0x040fe20003f25270 */
[----:B------:R-:W0:Y:S03]  /*10640*/  SYNCS.PHASECHK.TRANS64.TRYWAIT P0, [R6+URZ], R5 ;  /* 0x00000005060075a7 */ /* 0x000e26000800017f */
[----:B------:R-:W-:Y:S02]  /*10650*/  SEL R4, RZ, 0x1, P1 ;  /* 0x00000001ff047807 */ /* 0x000fe40000800000 */
[----:B------:R-:W-:Y:S02]  /*10660*/  SEL R3, R3, RZ, P1 ;  /* 0x000000ff03037207 */ /* 0x000fe40000800000 */
[----:B------:R-:W-:-:S03]  /*10670*/  LOP3.LUT R4, R7, R4, RZ, 0x3c, !PT ;  /* 0x0000000407047212 */ /* 0x000fc600078e3cff */
[----:B------:R-:W-:Y:S01]  /*10680*/  IMAD R7, R3, 0x8, R2 ;  /* 0x0000000803077824 */ /* 0x000fe200078e0202 */
[----:B------:R-:W-:Y:S01]  /*10690*/  SHF.L.U32 R2, R4, 0x1f, RZ ;  /* 0x0000001f04027819 */ /* 0x000fe200000006ff */
[----:B0-----:R-:W-:Y:S06]  /*106a0*/  @!P0 BRA `(.L_x_569) ;  /* 0x0000001400e88947 */ /* 0x001fec0003800000 */
.L_x_631:
[----:B------:R-:W1:Y:S02]  /*106b0*/  SYNCS.PHASECHK.TRANS64.TRYWAIT P0, [R7+URZ], R2 ;  /* 0x00000002070075a7 */ /* 0x000e64000800017f */
[----:B-1----:R-:W-:Y:S05]  /*106c0*/  @!P0 BRA `(.L_x_570) ;  /* 0x0000001400f48947 */ /* 0x002fea0003800000 */
.L_x_632:
[----:B------:R-:W-:Y:S05]  /*106d0*/  @!P2 BRA `(.L_x_571) ;  /* 0x000000000004a947 */ /* 0x000fea0003800000 */
[----:B------:R-:W-:Y:S01]  /*106e0*/  BPT.TRAP 0x1 ;  /* 0x000000040000795c */ /* 0x000fe20000300000 */
.L_x_571:
[----:B------:R-:W2:Y:S01]  /*106f0*/  LDL.LU R4, [R1+0x8] ;  /* 0x0000080001047983 */ /* 0x000ea20000300800 */
[----:B------:R-:W-:-:S04]  /*10700*/  VIADD R0, R0, 0x28c60 ;  /* 0x00028c6000007836 */ /* 0x000fc80000000000 */
[----:B--2---:R-:W-:-:S04]  /*10710*/  IMAD R4, R4, 0x8, R0 ;  /* 0x0000000804047824 */ /* 0x004fc800078e0200 */
[----:B------:R-:W2:Y:S02]  /*10720*/  SYNCS.PHASECHK.TRANS64.TRYWAIT P0, [R4+URZ], R5 ;  /* 0x00000005040075a7 */ /* 0x000ea4000800017f */
[----:B--2---:R-:W-:Y:S05]  /*10730*/  @!P0 BRA `(.L_x_572) ;  /* 0x0000001400ec8947 */ /* 0x004fea0003800000 */
.L_x_633:
[----:B------:R-:W-:-:S07]  /*10740*/  IMAD R3, R3, 0x8, R0 ;  /* 0x0000000803037824 */ /* 0x000fce00078e0200 */
.L_x_573:
[----:B---3--:R3:W4:Y:S02]  /*10750*/  SYNCS.PHASECHK.TRANS64.TRYWAIT P0, [R3+URZ], R2 ;  /* 0x00000002030075a7 */ /* 0x008724000800017f */
[----:B----4-:R-:W-:Y:S05]  /*10760*/  @!P0 NANOSLEEP.SYNCS 0x989680 ;  /* 0x009896800000895d */ /* 0x010fea0003900000 */
[----:B------:R-:W4:Y:S02]  /*10770*/  @!P0 SYNCS.PHASECHK.TRANS64 P0, [R3+URZ], R2 ;  /* 0x00000002030085a7 */ /* 0x000f24000800007f */
[----:B----4-:R-:W-:Y:S05]  /*10780*/  @!P0 BRA `(.L_x_573) ;  /* 0xfffffffc00f08947 */ /* 0x010fea000383ffff */
.L_x_566:
[----:B------:R-:W-:Y:S05]  /*10790*/  BSYNC B0 ;  /* 0x0000000000007941 */ /* 0x000fea0003800000 */
.L_x_565:
[----:B------:R-:W-:Y:S05]  /*107a0*/  EXIT ;  /* 0x000000000000794d */ /* 0x000fea0003800000 */
.L_x_394:
[----:B0-----:R-:W-:-:S04]  /*107b0*/  IMAD.U32 R3, RZ, RZ, UR16 ;  /* 0x00000010ff037e24 */ /* 0x001fc8000f8e00ff */
[----:B------:R0:W1:Y:S03]  /*107c0*/  SYNCS.PHASECHK.TRANS64.TRYWAIT P0, [R3+URZ+0x28c50], R0 ;  /* 0x028c5000030075a7 */ /* 0x000066000800017f */
[----:B-1----:R-:W-:Y:S05]  /*107d0*/  @!P0 NANOSLEEP.SYNCS 0x989680 ;  /* 0x009896800000895d */ /* 0x002fea0003900000 */
[----:B------:R-:W1:Y:S02]  /*107e0*/  @!P0 SYNCS.PHASECHK.TRANS64 P0, [R3+URZ+0x28c50], R0 ;  /* 0x028c5000030085a7 */ /* 0x000e64000800007f */
[----:B-1----:R-:W-:Y:S05]  /*107f0*/  @!P0 BRA `(.L_x_394) ;  /* 0xfffffffc00ec8947 */ /* 0x002fea000383ffff */
[----:B------:R-:W-:Y:S05]  /*10800*/  BRA `(.L_x_574) ;  /* 0xffffff1000487947 */ /* 0x000fea000383ffff */
.L_x_399:
[----:B-1----:R-:W-:-:S04]  /*10810*/  IMAD.U32 R3, RZ, RZ, UR6 ;  /* 0x00000006ff037e24 */ /* 0x002fc8000f8e00ff */
[----:B------:R1:W2:Y:S03]  /*10820*/  SYNCS.PHASECHK.TRANS64.TRYWAIT P0, [R3+URZ+0x28c50], R0 ;  /* 0x028c5000030075a7 */ /* 0x0002a6000800017f */
[----:B--2---:R-:W-:Y:S05]  /*10830*/  @!P0 NANOSLEEP.SYNCS 0x989680 ;  /* 0x009896800000895d */ /* 0x004fea0003900000 */
[----:B------:R-:W2:Y:S02]  /*10840*/  @!P0 SYNCS.PHASECHK.TRANS64 P0, [R3+URZ+0x28c50], R0 ;  /* 0x028c5000030085a7 */ /* 0x000ea4000800007f */
[----:B--2---:R-:W-:Y:S05]  /*10850*/  @!P0 BRA `(.L_x_399) ;  /* 0xfffffffc00ec8947 */ /* 0x004fea000383ffff */
[----:B------:R-:W-:Y:S05]  /*10860*/  BRA `(.L_x_398) ;  /* 0xffffff1c00547947 */ /* 0x000fea000383ffff */
.L_x_402:
[----:B0-----:R-:W-:-:S04]  /*10870*/  IMAD.U32 R3, RZ, RZ, UR42 ;  /* 0x0000002aff037e24 */ /* 0x001fc8000f8e00ff */
[----:B------:R0:W1:Y:S03]  /*10880*/  SYNCS.PHASECHK.TRANS64.TRYWAIT P1, [R3+URZ+0x28c00], R0 ;  /* 0x028c0000030075a7 */ /* 0x000066000802017f */
[----:B-1----:R-:W-:Y:S05]  /*10890*/  @!P1 NANOSLEEP.SYNCS 0x989680 ;  /* 0x009896800000995d */ /* 0x002fea0003900000 */
[----:B------:R-:W1:Y:S02]  /*108a0*/  @!P1 SYNCS.PHASECHK.TRANS64 P1, [R3+URZ+0x28c00], R0 ;  /* 0x028c0000030095a7 */ /* 0x000e64000802007f */
[----:B-1----:R-:W-:Y:S05]  /*108b0*/  @!P1 BRA `(.L_x_402) ;  /* 0xfffffffc00ec9947 */ /* 0x002fea000383ffff */
[----:B------:R-:W-:Y:S05]  /*108c0*/  BRA `(.L_x_575) ;  /* 0xffffff2800b47947 */ /* 0x000fea000383ffff */
.L_x_406:
[----:B--2---:R2:W3:Y:S02]  /*108d0*/  SYNCS.PHASECHK.TRANS64.TRYWAIT P1, [R7+URZ+0x28c30], R8 ;  /* 0x028c3008070075a7 */ /* 0x0044e4000802017f */
[----:B---3--:R-:W-:Y:S05]  /*108e0*/  @!P1 NANOSLEEP.SYNCS 0x989680 ;  /* 0x009896800000995d */ /* 0x008fea0003900000 */
[----:B------:R-:W3:Y:S02]  /*108f0*/  @!P1 SYNCS.PHASECHK.TRANS64 P1, [R7+URZ+0x28c30], R8 ;  /* 0x028c3008070095a7 */ /* 0x000ee4000802007f */
[----:B---3--:R-:W-:Y:S05]  /*10900*/  @!P1 BRA `(.L_x_406) ;  /* 0xfffffffc00f09947 */ /* 0x008fea000383ffff */
[----:B------:R-:W-:Y:S05]  /*10910*/  BRA `(.L_x_405) ;  /* 0xffffff2800d07947 */ /* 0x000fea000383ffff */
.L_x_410:
[----:B----4-:R4:W0:Y:S02]  /*10920*/  SYNCS.PHASECHK.TRANS64.TRYWAIT P2, [R7+URZ+0x28c50], R8 ;  /* 0x028c5008070075a7 */ /* 0x010824000804017f */
[----:B0-----:R-:W-:Y:S05]  /*10930*/  @!P2 NANOSLEEP.SYNCS 0x989680 ;  /* 0x009896800000a95d */ /* 0x001fea0003900000 */
[----:B------:R-:W0:Y:S02]  /*10940*/  @!P2 SYNCS.PHASECHK.TRANS64 P2, [R7+URZ+0x28c50], R8 ;  /* 0x028c50080700a5a7 */ /* 0x000e24000804007f */
[----:B0-----:R-:W-:Y:S05]  /*10950*/  @!P2 BRA `(.L_x_410) ;  /* 0xfffffffc00f0a947 */ /* 0x001fea000383ffff */
[----:B------:R-:W-:Y:S05]  /*10960*/  BRA `(.L_x_409) ;  /* 0xffffff3800e07947 */ /* 0x000fea000383ffff */
.L_x_415:
[----:B--2---:R-:W-:-:S04]  /*10970*/  IMAD.U32 R3, RZ, RZ, UR22 ;  /* 0x00000016ff037e24 */ /* 0x004fc8000f8e00ff */
[----:B------:R2:W3:Y:S03]  /*10980*/  SYNCS.PHASECHK.TRANS64.TRYWAIT P3, [R3+URZ+0x28c30], R8 ;  /* 0x028c3008030075a7 */ /* 0x0004e6000806017f */
[----:B---3--:R-:W-:Y:S05]  /*10990*/  @!P3 NANOSLEEP.SYNCS 0x989680 ;  /* 0x009896800000b95d */ /* 0x008fea0003900000 */
[----:B------:R-:W3:Y:S02]  /*109a0*/  @!P3 SYNCS.PHASECHK.TRANS64 P3, [R3+URZ+0x28c30], R8 ;  /* 0x028c30080300b5a7 */ /* 0x000ee4000806007f */
[----:B---3--:R-:W-:Y:S05]  /*109b0*/  @!P3 BRA `(.L_x_415) ;  /* 0xfffffffc00ecb947 */ /* 0x008fea000383ffff */
[----:B------:R-:W-:Y:S05]  /*109c0*/  BRA `(.L_x_414) ;  /* 0xffffff3c00b87947 */ /* 0x000fea000383ffff */
.L_x_419:
[----:B--2---:R2:W4:Y:S02]  /*109d0*/  SYNCS.PHASECHK.TRANS64.TRYWAIT P3, [R171+URZ+0x28c50], R8 ;  /* 0x028c5008ab0075a7 */ /* 0x004524000806017f */
[----:B----4-:R-:W-:Y:S05]  /*109e0*/  @!P3 NANOSLEEP.SYNCS 0x989680 ;  /* 0x009896800000b95d */ /* 0x010fea0003900000 */
[----:B------:R-:W4:Y:S02]  /*109f0*/  @!P3 SYNCS.PHASECHK.TRANS64 P3, [R171+URZ+0x28c50], R8 ;  /* 0x028c5008ab00b5a7 */ /* 0x000f24000806007f */
[----:B----4-:R-:W-:Y:S05]  /*10a00*/  @!P3 BRA `(.L_x_419) ;  /* 0xfffffffc00f0b947 */ /* 0x010fea000383ffff */
[----:B------:R-:W-:Y:S05]  /*10a10*/  BRA `(.L_x_418) ;  /* 0xffffff5000ec7947 */ /* 0x000fea000383ffff */
.L_x_455:
[----:B------:R-:W1:Y:S01]  /*10a20*/  S2R R4, SR_TID.X ;  /* 0x0000000000047919 */ /* 0x000e620000002100 */
[----:B------:R-:W-:Y:S01]  /*10a30*/  BSSY B0, `(.L_x_576) ;  /* 0x000000a000007945 */ /* 0x000fe20003800000 */
[----:B0-----:R-:W-:Y:S02]  /*10a40*/  IMAD.MOV.U32 R12, RZ, RZ, RZ ;  /* 0x000000ffff0c7224 */ /* 0x001fe400078e00ff */
[----:B------:R-:W-:Y:S02]  /*10a50*/  IMAD.MOV.U32 R11, RZ, RZ, 0x1f ;  /* 0x0000001fff0b7424 */ /* 0x000fe400078e00ff */
[----:B------:R-:W-:Y:S01]  /*10a60*/  IMAD.MOV.U32 R15, RZ, RZ, -0x1 ;  /* 0xffffffffff0f7424 */ /* 0x000fe200078e00ff */
[----:B-1----:R-:W-:-:S04]  /*10a70*/  SHF.R.U32.HI R4, RZ, 0x5, R4 ;  /* 0x00000005ff047819 */ /* 0x002fc80000011604 */
[----:B------:R-:W-:-:S05]  /*10a80*/  LOP3.LUT R4, R4, 0x3, RZ, 0xc0, !PT ;  /* 0x0000000304047812 */ /* 0x000fca00078ec0ff */
[----:B------:R-:W-:-:S07]  /*10a90*/  IMAD.MOV.U32 R13, RZ, RZ, R4 ;  /* 0x000000ffff0d7224 */ /* 0x000fce00078e0004 */
[----:B------:R-:W-:Y:S05]  /*10aa0*/  WARPSYNC.COLLECTIVE R15, `(.L_x_577) ;  /* 0x000000000f087348 */ /* 0x000fea0003c00000 */
[----:B------:R0:W1:Y:S02]  /*10ab0*/  SHFL.IDX P6, R14, R13, R12, R11 ;  /* 0x0000000c0d0e7389 */ /* 0x00006400000c000b */
[----:B01----:R-:W-:Y:S01]  /*10ac0*/  ENDCOLLECTIVE ;  /* 0x000000000000791b */ /* 0x003fe20003800000 */
.L_x_577:
[----:B------:R-:W-:Y:S05]  /*10ad0*/  BSYNC B0 ;  /* 0x0000000000007941 */ /* 0x000fea0003800000 */
.L_x_576:
[----:B------:R-:W-:Y:S05]  /*10ae0*/  BRA `(.L_x_578) ;  /* 0xffffffa4009c7947 */ /* 0x000fea000383ffff */
.L_x_457:
[----:B------:R-:W-:Y:S01]  /*10af0*/  BSSY B0, `(.L_x_579) ;  /* 0x0000006000007945 */ /* 0x000fe20003800000 */
[----:B------:R-:W-:-:S07]  /*10b00*/  IMAD.MOV.U32 R15, RZ, RZ, -0x1 ;  /* 0xffffffffff0f7424 */ /* 0x000fce00078e00ff */
[----:B012---:R-:W-:Y:S05]  /*10b10*/  WARPSYNC.COLLECTIVE R15, `(.L_x_580) ;  /* 0x000000000f0c7348 */ /* 0x007fea0003c00000 */
[----:B------:R-:W-:Y:S02]  /*10b20*/  ELECT P6, UR62, PT ;  /* 0x00000000003e782f */ /* 0x000fe400038c0000 */
[----:B------:R-:W-:Y:S01]  /*10b30*/  MOV R14, UR62 ;  /* 0x0000003e000e7c02 */ /* 0x000fe20008000f00 */
[----:B012---:R-:W-:Y:S10]  /*10b40*/  ENDCOLLECTIVE ;  /* 0x000000000000791b */ /* 0x007ff40003800000 */
.L_x_580:
[----:B------:R-:W-:Y:S05]  /*10b50*/  BSYNC B0 ;  /* 0x0000000000007941 */ /* 0x000fea0003800000 */
.L_x_579:
[----:B------:R-:W-:Y:S05]  /*10b60*/  BRA `(.L_x_581) ;  /* 0xffffffa400a07947 */ /* 0x000fea000383ffff */
.L_x_459:
[----:B--2---:R2:W3:Y:S02]  /*10b70*/  SYNCS.PHASECHK.TRANS64.TRYWAIT P0, [R0+URZ+0x28c40], R2 ;  /* 0x028c4002000075a7 */ /* 0x0044e4000800017f */
[----:B---3--:R-:W-:Y:S05]  /*10b80*/  @!P0 NANOSLEEP.SYNCS 0x989680 ;  /* 0x009896800000895d */ /* 0x008fea0003900000 */
[----:B------:R-:W3:Y:S02]  /*10b90*/  @!P0 SYNCS.PHASECHK.TRANS64 P0, [R0+URZ+0x28c40], R2 ;  /* 0x028c4002000085a7 */ /* 0x000ee4000800007f */
[----:B---3--:R-:W-:Y:S05]  /*10ba0*/  @!P0 BRA `(.L_x_459) ;  /* 0xfffffffc00f08947 */ /* 0x008fea000383ffff */
[----:B------:R-:W-:Y:S05]  /*10bb0*/  BRA `(.L_x_582) ;  /* 0xffffffa8000c7947 */ /* 0x000fea000383ffff */
.L_x_463:
[----:B------:R-:W2:Y:S01]  /*10bc0*/  LDL.LU R11, [R1+0x38] ;  /* 0x00003800010b7983 */ /* 0x000ea20000300800 */
[----:B------:R-:W-:Y:S02]  /*10bd0*/  IMAD.MOV.U32 R13, RZ, RZ, R2 ;  /* 0x000000ffff0d7224 */ /* 0x000fe400078e0002 */
[----:B------:R-:W-:Y:S02]  /*10be0*/  IMAD.MOV.U32 R12, RZ, RZ, RZ ;  /* 0x000000ffff0c7224 */ /* 0x000fe400078e00ff */
[----:B------:R-:W-:Y:S02]  /*10bf0*/  IMAD.MOV.U32 R15, RZ, RZ, -0x1 ;  /* 0xffffffffff0f7424 */ /* 0x000fe400078e00ff */
[----:B------:R-:W-:Y:S02]  /*10c00*/  IMAD R17, R17, 0x40, R8 ;  /* 0x0000004011117824 */ /* 0x000fe400078e0208 */
[----:B--2---:R-:W-:Y:S02]  /*10c10*/  IMAD R0, R11, R7, RZ ;  /* 0x000000070b007224 */ /* 0x004fe400078e02ff */
[----:B------:R-:W-:-:S02]  /*10c20*/  IMAD.MOV.U32 R11, RZ, RZ, 0x181f ;  /* 0x0000181fff0b7424 */ /* 0x000fc400078e00ff */
[C---:B------:R-:W-:Y:S01]  /*10c30*/  VIADD R7, R17.reuse, 0x10 ;  /* 0x0000001011077836 */ /* 0x040fe20000000000 */
[----:B------:R-:W-:-:S13]  /*10c40*/  ISETP.GE.AND P1, PT, R17, R0, PT ;  /* 0x000000001100720c */ /* 0x000fda0003f26270 */
[----:B-----5:R-:W-:Y:S05]  /*10c50*/  WARPSYNC.COLLECTIVE R15, `(.L_x_583) ;  /* 0x000000000f087348 */ /* 0x020fea0003c00000 */
[----:B------:R0:W1:Y:S02]  /*10c60*/  SHFL.IDX P6, R14, R13, R12, R11 ;  /* 0x0000000c0d0e7389 */ /* 0x00006400000c000b */
[----:B01---5:R-:W-:Y:S01]  /*10c70*/  ENDCOLLECTIVE ;  /* 0x000000000000791b */ /* 0x023fe20003800000 */
.L_x_583:
[----:B------:R-:W-:Y:S02]  /*10c80*/  IMAD.MOV.U32 R13, RZ, RZ, R3 ;  /* 0x000000ffff0d7224 */ /* 0x000fe400078e0003 */
[----:B------:R-:W-:-:S07]  /*10c90*/  IMAD.MOV.U32 R4, RZ, RZ, R14 ;  /* 0x000000ffff047224 */ /* 0x000fce00078e000e */
[----:B------:R-:W-:Y:S05]  /*10ca0*/  WARPSYNC.COLLECTIVE R15, `(.L_x_584) ;  /* 0x000000000f087348 */ /* 0x000fea0003c00000 */
[----:B------:R0:W1:Y:S02]  /*10cb0*/  SHFL.IDX P6, R14, R13, R12, R11 ;  /* 0x0000000c0d0e7389 */ /* 0x00006400000c000b */
[----:B01----:R-:W-:Y:S01]  /*10cc0*/  ENDCOLLECTIVE ;  /* 0x000000000000791b */ /* 0x003fe20003800000 */
.L_x_584:
[----:B------:R-:W-:Y:S02]  /*10cd0*/  IMAD.MOV.U32 R13, RZ, RZ, R2 ;  /* 0x000000ffff0d7224 */ /* 0x000fe400078e0002 */
[----:B------:R-:W-:Y:S02]  /*10ce0*/  IMAD.MOV.U32 R12, RZ, RZ, 0x1 ;  /* 0x00000001ff0c7424 */ /* 0x000fe400078e00ff */
[----:B------:R-:W-:-:S07]  /*10cf0*/  IMAD.MOV.U32 R5, RZ, RZ, R14 ;  /* 0x000000ffff057224 */ /* 0x000fce00078e000e */
[----:B------:R-:W-:Y:S05]  /*10d00*/  WARPSYNC.COLLECTIVE R15, `(.L_x_585) ;  /* 0x000000000f087348 */ /* 0x000fea0003c00000 */
[----:B------:R0:W1:Y:S02]  /*10d10*/  SHFL.IDX P6, R14, R13, R12, R11 ;  /* 0x0000000c0d0e7389 */ /* 0x00006400000c000b */
[----:B01----:R-:W-:Y:S01]  /*10d20*/  ENDCOLLECTIVE ;  /* 0x000000000000791b */ /* 0x003fe20003800000 */
.L_x_585:
        /* <DEDUP_REMOVED lines=10> */
.L_x_586:
        /* <DEDUP_REMOVED lines=11> */
.L_x_587:
        /* <DEDUP_REMOVED lines=10> */
.L_x_588:
[----:B------:R-:W-:Y:S01]  /*10f20*/  @!PT LDS RZ, [RZ] ;  /* 0x00000000fffff984 */ /* 0x000fe20000000800 */
[----:B------:R-:W-:Y:S01]  /*10f30*/  @!PT LDS RZ, [RZ] ;  /* 0x00000000fffff984 */ /* 0x000fe20000000800 */
[----:B------:R-:W-:Y:S01]  /*10f40*/  @!PT LDS RZ, [RZ] ;  /* 0x00000000fffff984 */ /* 0x000fe20000000800 */
[----:B------:R0:W-:Y:S01]  /*10f50*/  @!P1 LDGSTS.E.BYPASS.LTC128B.128 [R9+0x20c00], desc[UR40][R4.64], !P0 ;  /* 0x20c0000004099fae */ /* 0x0001e2000c101d68 */
[----:B------:R-:W-:Y:S02]  /*10f60*/  IMAD.MOV.U32 R13, RZ, RZ, R2 ;  /* 0x000000ffff0d7224 */ /* 0x000fe400078e0002 */
[----:B0-----:R-:W-:Y:S02]  /*10f70*/  VIADD R4, R17, 0x20 ;  /* 0x0000002011047836 */ /* 0x001fe40000000000 */
[----:B------:R-:W-:-:S03]  /*10f80*/  IMAD.MOV.U32 R12, RZ, RZ, 0x3 ;  /* 0x00000003ff0c7424 */ /* 0x000fc600078e00ff */
[----:B------:R-:W-:Y:S01]  /*10f90*/  ISETP.GE.AND P1, PT, R4, R0, PT ;  /* 0x000000000400720c */ /* 0x000fe20003f26270 */
[----:B------:R-:W-:-:S12]  /*10fa0*/  IMAD.MOV.U32 R4, RZ, RZ, R14 ;  /* 0x000000ffff047224 */ /* 0x000fd800078e000e */
[----:B------:R-:W-:Y:S05]  /*10fb0*/  WARPSYNC.COLLECTIVE R15, `(.L_x_589) ;  /* 0x000000000f087348 */ /* 0x000fea0003c00000 */
[----:B------:R0:W1:Y:S02]  /*10fc0*/  SHFL.IDX P6, R14, R13, R12, R11 ;  /* 0x0000000c0d0e7389 */ /* 0x00006400000c000b */
[----:B01----:R-:W-:Y:S01]  /*10fd0*/  ENDCOLLECTIVE ;  /* 0x000000000000791b */ /* 0x003fe20003800000 */
.L_x_589:
[----:B------:R-:W-:-:S05]  /*10fe0*/  @!P1 LEA R5, P2, R10, R4, 0x1 ;  /* 0x000000040a059211 */ /* 0x000fca00078408ff */
[----:B------:R-:W-:Y:S02]  /*10ff0*/  @!P1 IMAD.X R4, RZ, RZ, R6, P2 ;  /* 0x000000ffff049224 */ /* 0x000fe400010e0606 */
[----:B------:R-:W-:-:S03]  /*11000*/  IMAD.MOV.U32 R13, RZ, RZ, R3 ;  /* 0x000000ffff0d7224 */ /* 0x000fc600078e0003 */
[----:B------:R-:W-:-:S04]  /*11010*/  @!P1 LOP3.LUT R5, R5, R4, RZ, 0x3c, !PT ;  /* 0x0000000405059212 */ /* 0x000fc800078e3cff */
        /* <DEDUP_REMOVED lines=10> */
.L_x_590:
[----:B------:R-:W-:Y:S01]  /*110c0*/  IMAD.MOV.U32 R3, RZ, RZ, R14 ;  /* 0x000000ffff037224 */ /* 0x000fe200078e000e */
[----:B------:R-:W-:Y:S06]  /*110d0*/  BRA `(.L_x_591) ;  /* 0xffffffac00707947 */ /* 0x000fec000383ffff */
.L_x_466:
[----:B0-----:R-:W2:Y:S02]  /*110e0*/  LDL R2, [R1+0x4] ;  /* 0x0000040001027983 */ /* 0x001ea40000100800 */
[----:B--2---:R0:W1:Y:S02]  /*110f0*/  SYNCS.PHASECHK.TRANS64.TRYWAIT P0, [R2+URZ+0x28c20], R0 ;  /* 0x028c2000020075a7 */ /* 0x004064000800017f */
[----:B-1----:R-:W-:Y:S05]  /*11100*/  @!P0 NANOSLEEP.SYNCS 0x989680 ;  /* 0x009896800000895d */ /* 0x002fea0003900000 */
[----:B------:R-:W1:Y:S02]  /*11110*/  @!P0 SYNCS.PHASECHK.TRANS64 P0, [R2+URZ+0x28c20], R0 ;  /* 0x028c2000020085a7 */ /* 0x000e64000800007f */
[----:B-1----:R-:W-:Y:S05]  /*11120*/  @!P0 BRA `(.L_x_466) ;  /* 0xfffffffc00ec8947 */ /* 0x002fea000383ffff */
[----:B------:R-:W-:Y:S05]  /*11130*/  BRA `(.L_x_592) ;  /* 0xffffffac00d07947 */ /* 0x000fea000383ffff */
.L_x_470:
[----:B0-----:R0:W1:Y:S02]  /*11140*/  SYNCS.PHASECHK.TRANS64.TRYWAIT P0, [R3+URZ+0x28c60], R0 ;  /* 0x028c6000030075a7 */ /* 0x001064000800017f */
[----:B-1----:R-:W-:Y:S05]  /*11150*/  @!P0 NANOSLEEP.SYNCS 0x989680 ;  /* 0x009896800000895d */ /* 0x002fea0003900000 */
[----:B------:R-:W1:Y:S02]  /*11160*/  @!P0 SYNCS.PHASECHK.TRANS64 P0, [R3+URZ+0x28c60], R0 ;  /* 0x028c6000030085a7 */ /* 0x000e64000800007f */
[----:B-1----:R-:W-:Y:S05]  /*11170*/  @!P0 BRA `(.L_x_470) ;  /* 0xfffffffc00f08947 */ /* 0x002fea000383ffff */
[----:B------:R-:W-:Y:S05]  /*11180*/  BRA `(.L_x_593) ;  /* 0xffffffb000007947 */ /* 0x000fea000383ffff */
.L_x_489:
[----:B-1----:R1:W2:Y:S02]  /*11190*/  SYNCS.PHASECHK.TRANS64.TRYWAIT P0, [R3+URZ+0x28c40], R2 ;  /* 0x028c4002030075a7 */ /* 0x0022a4000800017f */
[----:B--2---:R-:W-:Y:S05]  /*111a0*/  @!P0 NANOSLEEP.SYNCS 0x989680 ;  /* 0x009896800000895d */ /* 0x004fea0003900000 */
[----:B------:R-:W2:Y:S02]  /*111b0*/  @!P0 SYNCS.PHASECHK.TRANS64 P0, [R3+URZ+0x28c40], R2 ;  /* 0x028c4002030085a7 */ /* 0x000ea4000800007f */
[----:B--2---:R-:W-:Y:S05]  /*111c0*/  @!P0 BRA `(.L_x_489) ;  /* 0xfffffffc00f08947 */ /* 0x004fea000383ffff */
[----:B------:R-:W-:Y:S05]  /*111d0*/  BRA `(.L_x_594) ;  /* 0xffffffbc00307947 */ /* 0x000fea000383ffff */
.L_x_494:
[----:B0-----:R0:W2:Y:S02]  /*111e0*/  SYNCS.PHASECHK.TRANS64.TRYWAIT P0, [R3+URZ+0x28c60], R2 ;  /* 0x028c6002030075a7 */ /* 0x0010a4000800017f */
[----:B--2---:R-:W-:Y:S05]  /*111f0*/  @!P0 NANOSLEEP.SYNCS 0x989680 ;  /* 0x009896800000895d */ /* 0x004fea0003900000 */
[----:B------:R-:W2:Y:S02]  /*11200*/  @!P0 SYNCS.PHASECHK.TRANS64 P0, [R3+URZ+0x28c60], R2 ;  /* 0x028c6002030085a7 */ /* 0x000ea4000800007f */
[----:B--2---:R-:W-:Y:S05]  /*11210*/  @!P0 BRA `(.L_x_494) ;  /* 0xfffffffc00f08947 */ /* 0x004fea000383ffff */
[----:B------:R-:W-:Y:S05]  /*11220*/  BRA `(.L_x_595) ;  /* 0xffffffbc00b87947 */ /* 0x000fea000383ffff */
.L_x_509:
[----:B0-----:R0:W1:Y:S02]  /*11230*/  SYNCS.PHASECHK.TRANS64.TRYWAIT P0, [R4+URZ+0x28c40], R2 ;  /* 0x028c4002040075a7 */ /* 0x001064000800017f */
[----:B-1----:R-:W-:Y:S05]  /*11240*/  @!P0 NANOSLEEP.SYNCS 0x989680 ;  /* 0x009896800000895d */ /* 0x002fea0003900000 */
[----:B------:R-:W1:Y:S02]  /*11250*/  @!P0 SYNCS.PHASECHK.TRANS64 P0, [R4+URZ+0x28c40], R2 ;  /* 0x028c4002040085a7 */ /* 0x000e64000800007f */
[----:B-1----:R-:W-:Y:S05]  /*11260*/  @!P0 BRA `(.L_x_509) ;  /* 0xfffffffc00f08947 */ /* 0x002fea000383ffff */
[----:B------:R-:W-:Y:S05]  /*11270*/  BRA `(.L_x_596) ;  /* 0xffffffc800c87947 */ /* 0x000fea000383ffff */
.L_x_514:
[----:B-1----:R1:W2:Y:S02]  /*11280*/  SYNCS.PHASECHK.TRANS64.TRYWAIT P0, [R4+URZ+0x28c60], R2 ;  /* 0x028c6002040075a7 */ /* 0x0022a4000800017f */
[----:B--2---:R-:W-:Y:S05]  /*11290*/  @!P0 NANOSLEEP.SYNCS 0x989680 ;  /* 0x009896800000895d */ /* 0x004fea0003900000 */
[----:B------:R-:W2:Y:S02]  /*112a0*/  @!P0 SYNCS.PHASECHK.TRANS64 P0, [R4+URZ+0x28c60], R2 ;  /* 0x028c6002040085a7 */ /* 0x000ea4000800007f */
[----:B--2---:R-:W-:Y:S05]  /*112b0*/  @!P0 BRA `(.L_x_514) ;  /* 0xfffffffc00f08947 */ /* 0x004fea000383ffff */
[----:B------:R-:W-:Y:S05]  /*112c0*/  BRA `(.L_x_597) ;  /* 0xffffffcc004c7947 */ /* 0x000fea000383ffff */
.L_x_529:
[----:B-1----:R1:W2:Y:S02]  /*112d0*/  SYNCS.PHASECHK.TRANS64.TRYWAIT P0, [R4+URZ+0x28c40], R2 ;  /* 0x028c4002040075a7 */ /* 0x0022a4000800017f */
[----:B--2---:R-:W-:Y:S05]  /*112e0*/  @!P0 NANOSLEEP.SYNCS 0x989680 ;  /* 0x009896800000895d */ /* 0x004fea0003900000 */
[----:B------:R-:W2:Y:S02]  /*112f0*/  @!P0 SYNCS.PHASECHK.TRANS64 P0, [R4+URZ+0x28c40], R2 ;  /* 0x028c4002040085a7 */ /* 0x000ea4000800007f */
[----:B--2---:R-:W-:Y:S05]  /*11300*/  @!P0 BRA `(.L_x_529) ;  /* 0xfffffffc00f08947 */ /* 0x004fea000383ffff */
[----:B------:R-:W-:Y:S05]  /*11310*/  BRA `(.L_x_598) ;  /* 0xffffffd800387947 */ /* 0x000fea000383ffff */
.L_x_534:
[----:B0-----:R0:W2:Y:S02]  /*11320*/  SYNCS.PHASECHK.TRANS64.TRYWAIT P0, [R4+URZ+0x28c60], R2 ;  /* 0x028c6002040075a7 */ /* 0x0010a4000800017f */
[----:B--2---:R-:W-:Y:S05]  /*11330*/  @!P0 NANOSLEEP.SYNCS 0x989680 ;  /* 0x009896800000895d */ /* 0x004fea0003900000 */
[----:B------:R-:W2:Y:S02]  /*11340*/  @!P0 SYNCS.PHASECHK.TRANS64 P0, [R4+URZ+0x28c60], R2 ;  /* 0x028c6002040085a7 */ /* 0x000ea4000800007f */
[----:B--2---:R-:W-:Y:S05]  /*11350*/  @!P0 BRA `(.L_x_534) ;  /* 0xfffffffc00f08947 */ /* 0x004fea000383ffff */
[----:B------:R-:W-:Y:S05]  /*11360*/  BRA `(.L_x_599) ;  /* 0xffffffd800c07947 */ /* 0x000fea000383ffff */
.L_x_550:
[----:B------:R-:W-:Y:S01]  /*11370*/  BSSY B0, `(.L_x_600) ;  /* 0x0000008000007945 */ /* 0x000fe20003800000 */
[----:B------:R-:W-:Y:S02]  /*11380*/  IMAD.MOV.U32 R13, RZ, RZ, R16 ;  /* 0x000000ffff0d7224 */ /* 0x000fe400078e0010 */
[----:B0-----:R-:W-:Y:S02]  /*11390*/  IMAD.MOV.U32 R12, RZ, RZ, RZ ;  /* 0x000000ffff0c7224 */ /* 0x001fe400078e00ff */
[----:B------:R-:W-:Y:S02]  /*113a0*/  IMAD.MOV.U32 R11, RZ, RZ, 0x1f ;  /* 0x0000001fff0b7424 */ /* 0x000fe400078e00ff */
[----:B------:R-:W-:-:S07]  /*113b0*/  IMAD.MOV.U32 R15, RZ, RZ, -0x1 ;  /* 0xffffffffff0f7424 */ /* 0x000fce00078e00ff */
[----:B-1---5:R-:W-:Y:S05]  /*113c0*/  WARPSYNC.COLLECTIVE R15, `(.L_x_601) ;  /* 0x000000000f087348 */ /* 0x022fea0003c00000 */
[----:B------:R0:W2:Y:S02]  /*113d0*/  SHFL.IDX P6, R14, R13, R12, R11 ;  /* 0x0000000c0d0e7389 */ /* 0x0000a400000c000b */
[----:B012--5:R-:W-:Y:S01]  /*113e0*/  ENDCOLLECTIVE ;  /* 0x000000000000791b */ /* 0x027fe20003800000 */
.L_x_601:
[----:B------:R-:W-:Y:S05]  /*113f0*/  BSYNC B0 ;  /* 0x0000000000007941 */ /* 0x000fea0003800000 */
.L_x_600:
[----:B------:R-:W-:Y:S02]  /*11400*/  IMAD.MOV.U32 R13, RZ, RZ, R16 ;  /* 0x000000ffff0d7224 */ /* 0x000fe400078e0010 */
[----:B------:R-:W-:Y:S02]  /*11410*/  IMAD.MOV.U32 R12, RZ, RZ, 0x1 ;  /* 0x00000001ff0c7424 */ /* 0x000fe400078e00ff */
[----:B------:R-:W-:Y:S02]  /*11420*/  IMAD.MOV.U32 R11, RZ, RZ, 0x1f ;  /* 0x0000001fff0b7424 */ /* 0x000fe400078e00ff */
[----:B------:R-:W-:Y:S02]  /*11430*/  IMAD.MOV.U32 R15, RZ, RZ, -0x1 ;  /* 0xffffffffff0f7424 */ /* 0x000fe400078e00ff */
[----:B------:R-:W-:Y:S02]  /*11440*/  IMAD.IADD R5, R19, 0x1, R6 ;  /* 0x0000000113057824 */ /* 0x000fe400078e0206 */
[----:B------:R-:W-:-:S07]  /*11450*/  IMAD.MOV.U32 R0, RZ, RZ, R14 ;  /* 0x000000ffff007224 */ /* 0x000fce00078e000e */
[----:B------:R-:W-:Y:S05]  /*11460*/  WARPSYNC.COLLECTIVE R15, `(.L_x_602) ;  /* 0x000000000f087348 */ /* 0x000fea0003c00000 */
[----:B------:R0:W1:Y:S02]  /*11470*/  SHFL.IDX P6, R14, R13, R12, R11 ;  /* 0x0000000c0d0e7389 */ /* 0x00006400000c000b */
[----:B01----:R-:W-:Y:S01]  /*11480*/  ENDCOLLECTIVE ;  /* 0x000000000000791b */ /* 0x003fe20003800000 */
.L_x_602:
[----:B------:R-:W-:Y:S02]  /*11490*/  ULDC UR4, c[0x0][0xc3c] ;  /* 0x00030f0000047ab9 */ /* 0x000fe40000000800 */
[----:B------:R-:W-:-:S13]  /*114a0*/  ISETP.GE.OR P1, PT, R5, UR4, !P0 ;  /* 0x0000000405007c0c */ /* 0x000fda000c726670 */
[----:B------:R-:W0:Y:S01]  /*114b0*/  @!P1 LDC.64 R2, c[0x0][0xc80] ;  /* 0x00032000ff029b82 */ /* 0x000e220000000a00 */
[----:B------:R-:W-:Y:S02]  /*114c0*/  IMAD.MOV.U32 R11, RZ, RZ, RZ ;  /* 0x000000ffff0b7224 */ /* 0x000fe400078e00ff */
[----:B------:R-:W-:Y:S02]  /*114d0*/  IMAD.MOV.U32 R4, RZ, RZ, R14 ;  /* 0x000000ffff047224 */ /* 0x000fe400078e000e */
[----:B0-----:R-:W-:-:S06]  /*114e0*/  @!P1 IMAD.WIDE R2, R5, 0x4, R2 ;  /* 0x0000000405029825 */ /* 0x001fcc00078e0202 */
[----:B------:R0:W2:Y:S01]  /*114f0*/  @!P1 LDG.E R3, desc[UR40][R2.64] ;  /* 0x0000002802039981 */ /* 0x0000a2000c1e1900 */
[C---:B------:R-:W-:Y:S02]  /*11500*/  ISETP.GE.U32.AND P2, PT, R6.reuse, 0x2, PT ;  /* 0x000000020600780c */ /* 0x040fe40003f46070 */
[C---:B------:R-:W-:Y:S02]  /*11510*/  ISETP.GE.U32.AND P3, PT, R6.reuse, 0x4, PT ;  /* 0x000000040600780c */ /* 0x040fe40003f66070 */
[C---:B------:R-:W-:Y:S02]  /*11520*/  ISETP.GE.U32.AND P4, PT, R6.reuse, 0x8, PT ;  /* 0x000000080600780c */ /* 0x040fe40003f86070 */
[C---:B------:R-:W-:Y:S01]  /*11530*/  ISETP.GE.U32.AND P5, PT, R6.reuse, 0x10, PT ;  /* 0x000000100600780c */ /* 0x040fe20003fa6070 */
[----:B0-----:R-:W-:Y:S02]  /*11540*/  IMAD.MOV.U32 R2, RZ, RZ, RZ ;  /* 0x000000ffff027224 */ /* 0x001fe400078e00ff */
[----:B--2---:R-:W-:Y:S01]  /*11550*/  @!P1 IMAD.MOV.U32 R2, RZ, RZ, R3 ;  /* 0x000000ffff029224 */ /* 0x004fe200078e0003 */
[----:B------:R-:W-:-:S03]  /*11560*/  ISETP.NE.AND P1, PT, R6, RZ, PT ;  /* 0x000000ff0600720c */ /* 0x000fc60003f25270 */
[----:B------:R-:W-:-:S10]  /*11570*/  IMAD.MOV.U32 R13, RZ, RZ, R2 ;  /* 0x000000ffff0d7224 */ /* 0x000fd400078e0002 */
[----:B------:R-:W-:Y:S05]  /*11580*/  WARPSYNC.COLLECTIVE R15, `(.L_x_603) ;  /* 0x000000000f087348 */ /* 0x000fea0003c00000 */
[----:B------:R0:W1:Y:S02]  /*11590*/  SHFL.UP P6, R14, R13, R12, R11 ;  /* 0x0400000c0d0e7389 */ /* 0x00006400000c000b */
[----:B01----:R-:W-:Y:S01]  /*115a0*/  ENDCOLLECTIVE ;  /* 0x000000000000791b */ /* 0x003fe20003800000 */
.L_x_603:
[----:B------:R-:W-:Y:S01]  /*115b0*/  IMAD.MOV.U32 R12, RZ, RZ, 0x2 ;  /* 0x00000002ff0c7424 */ /* 0x000fe200078e00ff */
[----:B------:R-:W-:-:S05]  /*115c0*/  SEL R5, R14, RZ, P1 ;  /* 0x000000ff0e057207 */ /* 0x000fca0000800000 */
[----:B------:R-:W-:-:S04]  /*115d0*/  IMAD.IADD R3, R2, 0x1, R5 ;  /* 0x0000000102037824 */ /* 0x000fc800078e0205 */
[----:B------:R-:W-:-:S07]  /*115e0*/  IMAD.MOV.U32 R13, RZ, RZ, R3 ;  /* 0x000000ffff0d7224 */ /* 0x000fce00078e0003 */
[----:B------:R-:W-:Y:S05]  /*115f0*/  WARPSYNC.COLLECTIVE R15, `(.L_x_604) ;  /* 0x000000000f087348 */ /* 0x000fea0003c00000 */
[----:B------:R0:W1:Y:S02]  /*11600*/  SHFL.UP P6, R14, R13, R12, R11 ;  /* 0x0400000c0d0e7389 */ /* 0x00006400000c000b */
[----:B01----:R-:W-:Y:S01]  /*11610*/  ENDCOLLECTIVE ;  /* 0x000000000000791b */ /* 0x003fe20003800000 */
.L_x_604:
[----:B------:R-:W-:Y:S01]  /*11620*/  IMAD.MOV.U32 R12, RZ, RZ, 0x4 ;  /* 0x00000004ff0c7424 */ /* 0x000fe200078e00ff */
[----:B------:R-:W-:-:S05]  /*11630*/  SEL R14, R14, RZ, P2 ;  /* 0x000000ff0e0e7207 */ /* 0x000fca0001000000 */
[----:B------:R-:W-:-:S04]  /*11640*/  IMAD.IADD R3, R3, 0x1, R14 ;  /* 0x0000000103037824 */ /* 0x000fc800078e020e */
[----:B------:R-:W-:-:S07]  /*11650*/  IMAD.MOV.U32 R13, RZ, RZ, R3 ;  /* 0x000000ffff0d7224 */ /* 0x000fce00078e0003 */
[----:B------:R-:W-:Y:S05]  /*11660*/  WARPSYNC.COLLECTIVE R15, `(.L_x_605) ;  /* 0x000000000f087348 */ /* 0x000fea0003c00000 */
[----:B------:R0:W1:Y:S02]  /*11670*/  SHFL.UP P6, R14, R13, R12, R11 ;  /* 0x0400000c0d0e7389 */ /* 0x00006400000c000b */
[----:B01----:R-:W-:Y:S01]  /*11680*/  ENDCOLLECTIVE ;  /* 0x000000000000791b */ /* 0x003fe20003800000 */
.L_x_605:
[----:B------:R-:W-:Y:S01]  /*11690*/  IMAD.MOV.U32 R12, RZ, RZ, 0x8 ;  /* 0x00000008ff0c7424 */ /* 0x000fe200078e00ff */
[----:B------:R-:W-:-:S05]  /*116a0*/  SEL R14, R14, RZ, P3 ;  /* 0x000000ff0e0e7207 */ /* 0x000fca0001800000 */
[----:B------:R-:W-:-:S04]  /*116b0*/  IMAD.IADD R3, R3, 0x1, R14 ;  /* 0x0000000103037824 */ /* 0x000fc800078e020e */
[----:B------:R-:W-:-:S07]  /*116c0*/  IMAD.MOV.U32 R13, RZ, RZ, R3 ;  /* 0x000000ffff0d7224 */ /* 0x000fce00078e0003 */
[----:B------:R-:W-:Y:S05]  /*116d0*/  WARPSYNC.COLLECTIVE R15, `(.L_x_606) ;  /* 0x000000000f087348 */ /* 0x000fea0003c00000 */
[----:B------:R0:W1:Y:S02]  /*116e0*/  SHFL.UP P6, R14, R13, R12, R11 ;  /* 0x0400000c0d0e7389 */ /* 0x00006400000c000b */
[----:B01----:R-:W-:Y:S01]  /*116f0*/  ENDCOLLECTIVE ;  /* 0x000000000000791b */ /* 0x003fe20003800000 */
.L_x_606:
[----:B------:R-:W-:Y:S01]  /*11700*/  IMAD.MOV.U32 R12, RZ, RZ, 0x10 ;  /* 0x00000010ff0c7424 */ /* 0x000fe200078e00ff */
[----:B------:R-:W-:-:S05]  /*11710*/  SEL R14, R14, RZ, P4 ;  /* 0x000000ff0e0e7207 */ /* 0x000fca0002000000 */
[----:B------:R-:W-:-:S04]  /*11720*/  IMAD.IADD R3, R3, 0x1, R14 ;  /* 0x0000000103037824 */ /* 0x000fc800078e020e */
[----:B------:R-:W-:-:S07]  /*11730*/  IMAD.MOV.U32 R13, RZ, RZ, R3 ;  /* 0x000000ffff0d7224 */ /* 0x000fce00078e0003 */
[----:B------:R-:W-:Y:S05]  /*11740*/  WARPSYNC.COLLECTIVE R15, `(.L_x_607) ;  /* 0x000000000f087348 */ /* 0x000fea0003c00000 */
[----:B------:R0:W1:Y:S02]  /*11750*/  SHFL.UP P6, R14, R13, R12, R11 ;  /* 0x0400000c0d0e7389 */ /* 0x00006400000c000b */
[----:B01----:R-:W-:Y:S01]  /*11760*/  ENDCOLLECTIVE ;  /* 0x000000000000791b */ /* 0x003fe20003800000 */
.L_x_607:
[----:B------:R-:W-:Y:S02]  /*11770*/  IMAD.MOV.U32 R12, RZ, RZ, 0x1f ;  /* 0x0000001fff0c7424 */ /* 0x000fe400078e00ff */
[----:B------:R-:W-:Y:S01]  /*11780*/  IMAD.MOV.U32 R11, RZ, RZ, 0x1f ;  /* 0x0000001fff0b7424 */ /* 0x000fe200078e00ff */
[----:B------:R-:W-:-:S05]  /*11790*/  SEL R14, R14, RZ, P5 ;  /* 0x000000ff0e0e7207 */ /* 0x000fca0002800000 */
[----:B------:R-:W-:-:S04]  /*117a0*/  IMAD.IADD R3, R3, 0x1, R14 ;  /* 0x0000000103037824 */ /* 0x000fc800078e020e */
[----:B------:R-:W-:-:S07]  /*117b0*/  IMAD.MOV.U32 R13, RZ, RZ, R3 ;  /* 0x000000ffff0d7224 */ /* 0x000fce00078e0003 */
[----:B------:R-:W-:Y:S05]  /*117c0*/  WARPSYNC.COLLECTIVE R15, `(.L_x_608) ;  /* 0x000000000f087348 */ /* 0x000fea0003c00000 */
[----:B------:R0:W1:Y:S02]  /*117d0*/  SHFL.IDX P6, R14, R13, R12, R11 ;  /* 0x0000000c0d0e7389 */ /* 0x00006400000c000b */
[----:B01----:R-:W-:Y:S01]  /*117e0*/  ENDCOLLECTIVE ;  /* 0x000000000000791b */ /* 0x003fe20003800000 */
.L_x_608:
[----:B------:R-:W-:Y:S05]  /*117f0*/  BRA `(.L_x_609) ;  /* 0xffffffe400307947 */ /* 0x000fea000383ffff */
.L_x_555:
[----:B------:R-:W-:Y:S01]  /*11800*/  BSSY B0, `(.L_x_610) ;  /* 0x0000008000007945 */ /* 0x000fe20003800000 */
[----:B-----5:R-:W-:Y:S02]  /*11810*/  IMAD.MOV.U32 R13, RZ, RZ, R2 ;  /* 0x000000ffff0d7224 */ /* 0x020fe400078e0002 */
[----:B0-----:R-:W-:Y:S02]  /*11820*/  IMAD.MOV.U32 R12, RZ, RZ, 0x1 ;  /* 0x00000001ff0c7424 */ /* 0x001fe400078e00ff */
[----:B------:R-:W-:Y:S02]  /*11830*/  IMAD.MOV.U32 R11, RZ, RZ, RZ ;  /* 0x000000ffff0b7224 */ /* 0x000fe400078e00ff */
[----:B------:R-:W-:-:S07]  /*11840*/  IMAD.MOV.U32 R15, RZ, RZ, -0x1 ;  /* 0xffffffffff0f7424 */ /* 0x000fce00078e00ff */
[----:B-12---:R-:W-:Y:S05]  /*11850*/  WARPSYNC.COLLECTIVE R15, `(.L_x_611) ;  /* 0x000000000f087348 */ /* 0x006fea0003c00000 */
[----:B------:R0:W3:Y:S02]  /*11860*/  SHFL.UP P6, R14, R13, R12, R11 ;  /* 0x0400000c0d0e7389 */ /* 0x0000e400000c000b */
[----:B0123--:R-:W-:Y:S01]  /*11870*/  ENDCOLLECTIVE ;  /* 0x000000000000791b */ /* 0x00ffe20003800000 */
.L_x_611:
[----:B------:R-:W-:Y:S05]  /*11880*/  BSYNC B0 ;  /* 0x0000000000007941 */ /* 0x000fea0003800000 */
.L_x_610:
[----:B------:R-:W-:Y:S01]  /*11890*/  SEL R3, R14, RZ, P1 ;  /* 0x000000ff0e037207 */ /* 0x000fe20000800000 */
[----:B------:R-:W-:Y:S02]  /*118a0*/  IMAD.MOV.U32 R12, RZ, RZ, 0x2 ;  /* 0x00000002ff0c7424 */ /* 0x000fe400078e00ff */
[----:B------:R-:W-:Y:S02]  /*118b0*/  IMAD.MOV.U32 R11, RZ, RZ, RZ ;  /* 0x000000ffff0b7224 */ /* 0x000fe400078e00ff */
[----:B------:R-:W-:Y:S02]  /*118c0*/  IMAD.IADD R3, R2, 0x1, R3 ;  /* 0x0000000102037824 */ /* 0x000fe400078e0203 */
[----:B------:R-:W-:Y:S02]  /*118d0*/  IMAD.MOV.U32 R15, RZ, RZ, -0x1 ;  /* 0xffffffffff0f7424 */ /* 0x000fe400078e00ff */
[----:B------:R-:W-:-:S07]  /*118e0*/  IMAD.MOV.U32 R13, RZ, RZ, R3 ;  /* 0x000000ffff0d7224 */ /* 0x000fce00078e0003 */
[----:B------:R-:W-:Y:S05]  /*118f0*/  WARPSYNC.COLLECTIVE R15, `(.L_x_612) ;  /* 0x000000000f087348 */ /* 0x000fea0003c00000 */
[----:B------:R0:W1:Y:S02]  /*11900*/  SHFL.UP P6, R14, R13, R12, R11 ;  /* 0x0400000c0d0e7389 */ /* 0x00006400000c000b */
[----:B01----:R-:W-:Y:S01]  /*11910*/  ENDCOLLECTIVE ;  /* 0x000000000000791b */ /* 0x003fe20003800000 */
.L_x_612:
[----:B------:R-:W-:Y:S01]  /*11920*/  IMAD.MOV.U32 R12, RZ, RZ, 0x4 ;  /* 0x00000004ff0c7424 */ /* 0x000fe200078e00ff */
[----:B------:R-:W-:-:S05]  /*11930*/  SEL R14, R14, RZ, P2 ;  /* 0x000000ff0e0e7207 */ /* 0x000fca0001000000 */
[----:B------:R-:W-:-:S04]  /*11940*/  IMAD.IADD R3, R3, 0x1, R14 ;  /* 0x0000000103037824 */ /* 0x000fc800078e020e */
[----:B------:R-:W-:-:S07]  /*11950*/  IMAD.MOV.U32 R13, RZ, RZ, R3 ;  /* 0x000000ffff0d7224 */ /* 0x000fce00078e0003 */
[----:B------:R-:W-:Y:S05]  /*11960*/  WARPSYNC.COLLECTIVE R15, `(.L_x_613) ;  /* 0x000000000f087348 */ /* 0x000fea0003c00000 */
[----:B------:R0:W1:Y:S02]  /*11970*/  SHFL.UP P6, R14, R13, R12, R11 ;  /* 0x0400000c0d0e7389 */ /* 0x00006400000c000b */
[----:B01----:R-:W-:Y:S01]  /*11980*/  ENDCOLLECTIVE ;  /* 0x000000000000791b */ /* 0x003fe20003800000 */
.L_x_613:
[----:B------:R-:W-:Y:S01]  /*11990*/  IMAD.MOV.U32 R12, RZ, RZ, 0x8 ;  /* 0x00000008ff0c7424 */ /* 0x000fe200078e00ff */
[----:B------:R-:W-:-:S05]  /*119a0*/  SEL R14, R14, RZ, P3 ;  /* 0x000000ff0e0e7207 */ /* 0x000fca0001800000 */
[----:B------:R-:W-:-:S04]  /*119b0*/  IMAD.IADD R3, R3, 0x1, R14 ;  /* 0x0000000103037824 */ /* 0x000fc800078e020e */
[----:B------:R-:W-:-:S07]  /*119c0*/  IMAD.MOV.U32 R13, RZ, RZ, R3 ;  /* 0x000000ffff0d7224 */ /* 0x000fce00078e0003 */
[----:B------:R-:W-:Y:S05]  /*119d0*/  WARPSYNC.COLLECTIVE R15, `(.L_x_614) ;  /* 0x000000000f087348 */ /* 0x000fea0003c00000 */
[----:B------:R0:W1:Y:S02]  /*119e0*/  SHFL.UP P6, R14, R13, R12, R11 ;  /* 0x0400000c0d0e7389 */ /* 0x00006400000c000b */
[----:B01----:R-:W-:Y:S01]  /*119f0*/  ENDCOLLECTIVE ;  /* 0x000000000000791b */ /* 0x003fe20003800000 */
.L_x_614:
[----:B------:R-:W-:Y:S01]  /*11a00*/  IMAD.MOV.U32 R12, RZ, RZ, 0x10 ;  /* 0x00000010ff0c7424 */ /* 0x000fe200078e00ff */
[----:B------:R-:W-:-:S05]  /*11a10*/  SEL R14, R14, RZ, P4 ;  /* 0x000000ff0e0e7207 */ /* 0x000fca0002000000 */
[----:B------:R-:W-:-:S04]  /*11a20*/  IMAD.IADD R3, R3, 0x1, R14 ;  /* 0x0000000103037824 */ /* 0x000fc800078e020e */
[----:B------:R-:W-:-:S07]  /*11a30*/  IMAD.MOV.U32 R13, RZ, RZ, R3 ;  /* 0x000000ffff0d7224 */ /* 0x000fce00078e0003 */
[----:B------:R-:W-:Y:S05]  /*11a40*/  WARPSYNC.COLLECTIVE R15, `(.L_x_615) ;  /* 0x000000000f087348 */ /* 0x000fea0003c00000 */
[----:B------:R0:W1:Y:S02]  /*11a50*/  SHFL.UP P6, R14, R13, R12, R11 ;  /* 0x0400000c0d0e7389 */ /* 0x00006400000c000b */
[----:B01----:R-:W-:Y:S01]  /*11a60*/  ENDCOLLECTIVE ;  /* 0x000000000000791b */ /* 0x003fe20003800000 */
.L_x_615:
        /* <DEDUP_REMOVED lines=8> */
.L_x_616:
[----:B------:R-:W-:Y:S05]  /*11af0*/  BRA `(.L_x_617) ;  /* 0xffffffe4000c7947 */ /* 0x000fea000383ffff */
.L_x_557:
[----:B------:R-:W-:Y:S01]  /*11b00*/  BSSY B0, `(.L_x_618) ;  /* 0x0000006000007945 */ /* 0x000fe20003800000 */
[----:B------:R-:W-:Y:S01]  /*11b10*/  PLOP3.LUT P6, PT, P6, PT, PT, 0x8, 0x0 ;  /* 0x000000000000781c */ /* 0x000fe200037ce170 */
[----:B------:R-:W-:-:S12]  /*11b20*/  IMAD.MOV.U32 R15, RZ, RZ, -0x1 ;  /* 0xffffffffff0f7424 */ /* 0x000fd800078e00ff */
[----:B01---5:R-:W-:Y:S05]  /*11b30*/  WARPSYNC.COLLECTIVE R15, `(.L_x_619) ;  /* 0x000000000f087348 */ /* 0x023fea0003c00000 */
[----:B------:R-:W-:Y:S01]  /*11b40*/  VOTE.ANY R14, PT, P6 ;  /* 0x00000000000e7806 */ /* 0x000fe200030e0100 */
[----:B01---5:R-:W-:Y:S06]  /*11b50*/  ENDCOLLECTIVE ;  /* 0x000000000000791b */ /* 0x023fec0003800000 */
.L_x_619:
[----:B------:R-:W-:Y:S05]  /*11b60*/  BSYNC B0 ;  /* 0x0000000000007941 */ /* 0x000fea0003800000 */
.L_x_618:
[----:B------:R-:W-:Y:S02]  /*11b70*/  IMAD.MOV.U32 R5, RZ, RZ, R14 ;  /* 0x000000ffff057224 */ /* 0x000fe400078e000e */
[----:B------:R-:W-:Y:S02]  /*11b80*/  IMAD.MOV.U32 R13, RZ, RZ, R2 ;  /* 0x000000ffff0d7224 */ /* 0x000fe400078e0002 */
[----:B------:R-:W0:Y:S01]  /*11b90*/  POPC R4, R5 ;  /* 0x0000000500047309 */ /* 0x000e220000000000 */
[----:B------:R-:W-:Y:S02]  /*11ba0*/  IMAD.MOV.U32 R11, RZ, RZ, 0x1f ;  /* 0x0000001fff0b7424 */ /* 0x000fe400078e00ff */
[----:B------:R-:W-:Y:S02]  /*11bb0*/  IMAD.MOV.U32 R15, RZ, RZ, -0x1 ;  /* 0xffffffffff0f7424 */ /* 0x000fe400078e00ff */
[----:B0-----:R-:W-:-:S07]  /*11bc0*/  IMAD.MOV.U32 R12, RZ, RZ, R4 ;  /* 0x000000ffff0c7224 */ /* 0x001fce00078e0004 */
[----:B------:R-:W-:Y:S05]  /*11bd0*/  WARPSYNC.COLLECTIVE R15, `(.L_x_620) ;  /* 0x000000000f087348 */ /* 0x000fea0003c00000 */
[----:B------:R0:W1:Y:S02]  /*11be0*/  SHFL.IDX P6, R14, R13, R12, R11 ;  /* 0x0000000c0d0e7389 */ /* 0x00006400000c000b */
[----:B01----:R-:W-:Y:S01]  /*11bf0*/  ENDCOLLECTIVE ;  /* 0x000000000000791b */ /* 0x003fe20003800000 */
.L_x_620:
[----:B------:R-:W-:Y:S01]  /*11c00*/  IMAD.MOV.U32 R17, RZ, RZ, R14 ;  /* 0x000000ffff117224 */ /* 0x000fe200078e000e */
[----:B------:R-:W-:Y:S06]  /*11c10*/  BRA `(.L_x_621) ;  /* 0xffffffe000fc7947 */ /* 0x000fec000383ffff */
.L_x_559:
[----:B------:R-:W-:Y:S01]  /*11c20*/  BSSY B0, `(.L_x_622) ;  /* 0x0000007000007945 */ /* 0x000fe20003800000 */
[----:B------:R-:W-:Y:S02]  /*11c30*/  IMAD.MOV.U32 R13, RZ, RZ, R3 ;  /* 0x000000ffff0d7224 */ /* 0x000fe400078e0003 */
[----:B------:R-:W-:Y:S02]  /*11c40*/  IMAD.MOV.U32 R11, RZ, RZ, 0x1f ;  /* 0x0000001fff0b7424 */ /* 0x000fe400078e00ff */
[----:B------:R-:W-:-:S07]  /*11c50*/  IMAD.MOV.U32 R15, RZ, RZ, -0x1 ;  /* 0xffffffffff0f7424 */ /* 0x000fce00078e00ff */
[----:B-123-5:R-:W-:Y:S05]  /*11c60*/  WARPSYNC.COLLECTIVE R15, `(.L_x_623) ;  /* 0x000000000f087348 */ /* 0x02efea0003c00000 */
[----:B------:R0:W4:Y:S02]  /*11c70*/  SHFL.IDX P6, R14, R13, R12, R11 ;  /* 0x0000000c0d0e7389 */ /* 0x00012400000c000b */
[----:B012345:R-:W-:Y:S01]  /*11c80*/  ENDCOLLECTIVE ;  /* 0x000000000000791b */ /* 0x03ffe20003800000 */
.L_x_623:
[----:B------:R-:W-:Y:S05]  /*11c90*/  BSYNC B0 ;  /* 0x0000000000007941 */ /* 0x000fea0003800000 */
.L_x_622:
[----:B------:R-:W-:Y:S05]  /*11ca0*/  BRA `(.L_x_558) ;  /* 0xffffffe000f47947 */ /* 0x000fea000383ffff */
.L_x_563:
[----:B-1----:R1:W2:Y:S02]  /*11cb0*/  SYNCS.PHASECHK.TRANS64.TRYWAIT P0, [R0+URZ+0x28c20], R3 ;  /* 0x028c2003000075a7 */ /* 0x0022a4000800017f */
[----:B--2---:R-:W-:Y:S05]  /*11cc0*/  @!P0 NANOSLEEP.SYNCS 0x989680 ;  /* 0x009896800000895d */ /* 0x004fea0003900000 */
[----:B------:R-:W2:Y:S02]  /*11cd0*/  @!P0 SYNCS.PHASECHK.TRANS64 P0, [R0+URZ+0x28c20], R3 ;  /* 0x028c2003000085a7 */ /* 0x000ea4000800007f */
[----:B--2---:R-:W-:Y:S05]  /*11ce0*/  @!P0 BRA `(.L_x_563) ;  /* 0xfffffffc00f08947 */ /* 0x004fea000383ffff */
[----:B------:R-:W-:Y:S05]  /*11cf0*/  BRA `(.L_x_624) ;  /* 0xffffffe400e87947 */ /* 0x000fea000383ffff */
.L_x_564:
[----:B------:R-:W2:Y:S01]  /*11d00*/  S2R R2, SR_TID.X ;  /* 0x0000000000027919 */ /* 0x000ea20000002100 */
[----:B------:R-:W-:Y:S01]  /*11d10*/  BSSY B0, `(.L_x_625) ;  /* 0x000000a000007945 */ /* 0x000fe20003800000 */
[----:B0-----:R-:W-:Y:S02]  /*11d20*/  IMAD.MOV.U32 R12, RZ, RZ, RZ ;  /* 0x000000ffff0c7224 */ /* 0x001fe400078e00ff */
[----:B------:R-:W-:Y:S02]  /*11d30*/  IMAD.MOV.U32 R11, RZ, RZ, 0x1f ;  /* 0x0000001fff0b7424 */ /* 0x000fe400078e00ff */
[----:B------:R-:W-:Y:S01]  /*11d40*/  IMAD.MOV.U32 R15, RZ, RZ, -0x1 ;  /* 0xffffffffff0f7424 */ /* 0x000fe200078e00ff */
[----:B--2---:R-:W-:-:S04]  /*11d50*/  SHF.R.U32.HI R2, RZ, 0x5, R2 ;  /* 0x00000005ff027819 */ /* 0x004fc80000011602 */
[----:B------:R-:W-:-:S05]  /*11d60*/  LOP3.LUT R2, R2, 0x3, RZ, 0xc0, !PT ;  /* 0x0000000302027812 */ /* 0x000fca00078ec0ff */
[----:B------:R-:W-:-:S07]  /*11d70*/  IMAD.MOV.U32 R13, RZ, RZ, R2 ;  /* 0x000000ffff0d7224 */ /* 0x000fce00078e0002 */
[----:B-1---5:R-:W-:Y:S05]  /*11d80*/  WARPSYNC.COLLECTIVE R15, `(.L_x_626) ;  /* 0x000000000f087348 */ /* 0x022fea0003c00000 */
[----:B------:R0:W2:Y:S02]  /*11d90*/  SHFL.IDX P6, R14, R13, R12, R11 ;  /* 0x0000000c0d0e7389 */ /* 0x0000a400000c000b */
[----:B012--5:R-:W-:Y:S01]  /*11da0*/  ENDCOLLECTIVE ;  /* 0x000000000000791b */ /* 0x027fe20003800000 */
.L_x_626:
[----:B------:R-:W-:Y:S05]  /*11db0*/  BSYNC B0 ;  /* 0x0000000000007941 */ /* 0x000fea0003800000 */
.L_x_625:
[----:B------:R-:W-:Y:S05]  /*11dc0*/  BRA `(.L_x_627) ;  /* 0xffffffe400d07947 */ /* 0x000fea000383ffff */
.L_x_567:
[----:B------:R-:W-:Y:S01]  /*11dd0*/  BSSY B1, `(.L_x_628) ;  /* 0x0000006000017945 */ /* 0x000fe20003800000 */
[----:B------:R-:W-:-:S07]  /*11de0*/  IMAD.MOV.U32 R15, RZ, RZ, -0x1 ;  /* 0xffffffffff0f7424 */ /* 0x000fce00078e00ff */
[----:B012--5:R-:W-:Y:S05]  /*11df0*/  WARPSYNC.COLLECTIVE R15, `(.L_x_629) ;  /* 0x000000000f0c7348 */ /* 0x027fea0003c00000 */
[----:B------:R-:W-:Y:S02]  /*11e00*/  ELECT P6, UR62, PT ;  /* 0x00000000003e782f */ /* 0x000fe400038c0000 */
[----:B------:R-:W-:Y:S01]  /*11e10*/  MOV R14, UR62 ;  /* 0x0000003e000e7c02 */ /* 0x000fe20008000f00 */
[----:B012--5:R-:W-:Y:S10]  /*11e20*/  ENDCOLLECTIVE ;  /* 0x000000000000791b */ /* 0x027ff40003800000 */
.L_x_629:
[----:B------:R-:W-:Y:S05]  /*11e30*/  BSYNC B1 ;  /* 0x0000000000017941 */ /* 0x000fea0003800000 */
.L_x_628:
[----:B------:R-:W-:Y:S05]  /*11e40*/  BRA `(.L_x_630) ;  /* 0xffffffe400c87947 */ /* 0x000fea000383ffff */
.L_x_569:
[----:B0-----:R0:W1:Y:S02]  /*11e50*/  SYNCS.PHASECHK.TRANS64.TRYWAIT P0, [R6+URZ], R5 ;  /* 0x00000005060075a7 */ /* 0x001064000800017f */
[----:B-1----:R-:W-:Y:S05]  /*11e60*/  @!P0 NANOSLEEP.SYNCS 0x989680 ;  /* 0x009896800000895d */ /* 0x002fea0003900000 */
[----:B------:R-:W1:Y:S02]  /*11e70*/  @!P0 SYNCS.PHASECHK.TRANS64 P0, [R6+URZ], R5 ;  /* 0x00000005060085a7 */ /* 0x000e64000800007f */
[----:B-1----:R-:W-:Y:S05]  /*11e80*/  @!P0 BRA `(.L_x_569) ;  /* 0xfffffffc00f08947 */ /* 0x002fea000383ffff */
[----:B------:R-:W-:Y:S05]  /*11e90*/  BRA `(.L_x_631) ;  /* 0xffffffe800047947 */ /* 0x000fea000383ffff */
.L_x_570:
[----:B-1----:R1:W2:Y:S02]  /*11ea0*/  SYNCS.PHASECHK.TRANS64.TRYWAIT P0, [R7+URZ], R2 ;  /* 0x00000002070075a7 */ /* 0x0022a4000800017f */
[----:B--2---:R-:W-:Y:S05]  /*11eb0*/  @!P0 NANOSLEEP.SYNCS 0x989680 ;  /* 0x009896800000895d */ /* 0x004fea0003900000 */
[----:B------:R-:W2:Y:S02]  /*11ec0*/  @!P0 SYNCS.PHASECHK.TRANS64 P0, [R7+URZ], R2 ;  /* 0x00000002070085a7 */ /* 0x000ea4000800007f */
[----:B--2---:R-:W-:Y:S05]  /*11ed0*/  @!P0 BRA `(.L_x_570) ;  /* 0xfffffffc00f08947 */ /* 0x004fea000383ffff */
[----:B------:R-:W-:Y:S05]  /*11ee0*/  BRA `(.L_x_632) ;  /* 0xffffffe400f87947 */ /* 0x000fea000383ffff */
.L_x_572:
[----:B--2---:R2:W3:Y:S02]  /*11ef0*/  SYNCS.PHASECHK.TRANS64.TRYWAIT P0, [R4+URZ], R5 ;  /* 0x00000005040075a7 */ /* 0x0044e4000800017f */
[----:B---3--:R-:W-:Y:S05]  /*11f00*/  @!P0 NANOSLEEP.SYNCS 0x989680 ;  /* 0x009896800000895d */ /* 0x008fea0003900000 */
[----:B------:R-:W3:Y:S02]  /*11f10*/  @!P0 SYNCS.PHASECHK.TRANS64 P0, [R4+URZ], R5 ;  /* 0x00000005040085a7 */ /* 0x000ee4000800007f */
[----:B---3--:R-:W-:Y:S05]  /*11f20*/  @!P0 BRA `(.L_x_572) ;  /* 0xfffffffc00f08947 */ /* 0x008fea000383ffff */
[----:B------:R-:W-:Y:S05]  /*11f30*/  BRA `(.L_x_633) ;  /* 0xffffffe800007947 */ /* 0x000fea000383ffff */
.L_x_634:
        /* <DEDUP_REMOVED lines=12> */
.L_x_5869:


//--------------------- .text._ZN7cutlass13device_kernelIN5flash11enable_sm90INS1_16FlashAttnFwdSm90INS1_25CollectiveMainloopFwdSm90ILi2EN4cute5tupleIJNS5_1CILi1EEES8_S8_EEENS6_IJNS7_ILi64EEESA_SA_EEELi512ENS_10bfloat16_tEfNS_4arch4Sm90ELb0ELb0ELb0ELb1ELb0ELb1ELb0ELb0ELb0ELb1ELb0ELb0EEENS1_21CollectiveEpilogueFwdINS6_IJSA_NS7_ILi512EEESA_EEES9_SC_SE_Li256ELb1ELb1ELb0ELb0EEENS1_36VarlenDynamicPersistentTileSchedulerILi64ELi64ELi256ELi128ELb0ELb1ELb1ELb0ELb1ELb1EEEEEEEEEvNT_6ParamsE --------------------------
	.section	.text._ZN7cutlass13device_kernelIN5flash11enable_sm90INS1_16FlashAttnFwdSm90INS1_25CollectiveMainloopFwdSm90ILi2EN4cute5tupleIJNS5_1CILi1EEES8_S8_EEENS6_IJNS7_ILi64EEESA_SA_EEELi512ENS_10bfloat16_tEfNS_4arch4Sm90ELb0ELb0ELb0ELb1ELb0ELb1ELb0ELb0ELb0ELb1ELb0ELb0EEENS1_21CollectiveEpilogueFwdINS6_IJSA_NS7_ILi512EEESA_EEES9_SC_SE_Li256ELb1ELb1ELb0ELb0EEENS1_36VarlenDynamicPersistentTileSchedulerILi64ELi64ELi256ELi128ELb0ELb1ELb1ELb0ELb1ELb1EEEEEEEEEvNT_6ParamsE,"ax",@progbits
	.align	128
.text._ZN7cutlass13device_kernelIN5flash11enable_sm90INS1_16FlashAttnFwdSm90INS1_25CollectiveMainloopFwdSm90ILi2EN4cute5tupleIJNS5_1CILi1EEES8_S8_EEENS6_IJNS7_ILi64EEESA_SA_EEELi512ENS_10bfloat16_tEfNS_4arch4Sm90ELb0ELb0ELb0ELb1ELb0ELb1ELb0ELb0ELb0ELb1ELb0ELb0EEENS1_21CollectiveEpilogueFwdINS6_IJSA_NS7_ILi512EEESA_EEES9_SC_SE_Li256ELb1ELb1ELb0ELb0EEENS1_36VarlenDynamicPersistentTileSchedulerILi64ELi64ELi256ELi128ELb0ELb1ELb1ELb0ELb1ELb1EEEEEEEEEvNT_6ParamsE:
        .type           _ZN7cutlass13device_kernelIN5flash11enable_sm90INS1_16FlashAttnFwdSm90INS1_25CollectiveMainloopFwdSm90ILi2EN4cute5tupleIJNS5_1CILi1EEES8_S8_EEENS6_IJNS7_ILi64EEESA_SA_EEELi512ENS_10bfloat16_tEfNS_4arch4Sm90ELb0ELb0ELb0ELb1ELb0ELb1ELb0ELb0ELb0ELb1ELb0ELb0EEENS1_21CollectiveEpilogueFwdINS6_IJSA_NS7_ILi512EEESA_EEES9_SC_SE_Li256ELb1ELb1ELb0ELb0EEENS1_36VarlenDynamicPersistentTileSchedulerILi64ELi64ELi256ELi128ELb0ELb1ELb1ELb0ELb1ELb1EEEEEEEEEvNT_6ParamsE,@function
        .size           _ZN7cutlass13device_kernelIN5flash11enable_sm90INS1_16FlashAttnFwdSm90INS1_25CollectiveMainloopFwdSm90ILi2EN4cute5tupleIJNS5_1CILi1EEES8_S8_EEENS6_IJNS7_ILi64EEESA_SA_EEELi512ENS_10bfloat16_tEfNS_4arch4Sm90ELb0ELb0ELb0ELb1ELb0ELb1ELb0ELb0ELb0ELb1ELb0ELb0EEENS1_21CollectiveEpilogueFwdINS6_IJSA_NS7_ILi512EEESA_EEES9_SC_SE_Li256ELb1ELb1ELb0ELb0EEENS1_36VarlenDynamicPersistentTileSchedulerILi64ELi64ELi256ELi128ELb0ELb1ELb1ELb0ELb1ELb1EEEEEEEEEvNT_6ParamsE,(.L_x_5870 - _ZN7cutlass13device_kernelIN5flash11enable_sm90INS1_16FlashAttnFwdSm90INS1_25CollectiveMainloopFwdSm90ILi2EN4cute5tupleIJNS5_1CILi1EEES8_S8_EEENS6_IJNS7_ILi64EEESA_SA_EEELi512ENS_10bfloat16_tEfNS_4arch4Sm90ELb0ELb0ELb0ELb1ELb0ELb1ELb0ELb0ELb0ELb1ELb0ELb0EEENS1_21CollectiveEpilogueFwdINS6_IJSA_NS7_ILi512EEESA_EEES9_SC_SE_Li256ELb1ELb1ELb0ELb0EEENS1_36VarlenDynamicPersistentTileSchedulerILi64ELi64ELi256ELi128ELb0ELb1ELb1ELb0ELb1ELb1EEEEEEEEEvNT_6ParamsE)
        .other          _ZN7cutlass13device_kernelIN5flash11enable_sm90INS1_16FlashAttnFwdSm90INS1_25CollectiveMainloopFwdSm90ILi2EN4cute5tupleIJNS5_1CILi1EEES8_S8_EEENS6_IJNS7_ILi64EEESA_SA_EEELi512ENS_10bfloat16_tEfNS_4arch4Sm90ELb0ELb0ELb0ELb1ELb0ELb1ELb0ELb0ELb0ELb1ELb0ELb0EEENS1_21CollectiveEpilogueFwdINS6_IJSA_NS7_ILi512EEESA_EEES9_SC_SE_Li256ELb1ELb1ELb0ELb0EEENS1_36VarlenDynamicPersistentTileSchedulerILi64ELi64ELi256ELi128ELb0ELb1ELb1ELb0ELb1ELb1EEEEEEEEEvNT_6ParamsE,@"STO_CUDA_ENTRY STV_DEFAULT"
_ZN7cutlass13device_kernelIN5flash11enable_sm90INS1_16FlashAttnFwdSm90INS1_25CollectiveMainloopFwdSm90ILi2EN4cute5tupleIJNS5_1CILi1EEES8_S8_EEENS6_IJNS7_ILi64EEESA_SA_EEELi512ENS_10bfloat16_tEfNS_4arch4Sm90ELb0ELb0ELb0ELb1ELb0ELb1ELb0ELb0ELb0ELb1ELb0ELb0EEENS1_21CollectiveEpilogueFwdINS6_IJSA_NS7_ILi512EEESA_EEES9_SC_SE_Li256ELb1ELb1ELb0ELb0EEENS1_36VarlenDynamicPersistentTileSchedulerILi64ELi64ELi256ELi128ELb0ELb1ELb1ELb0ELb1ELb1EEEEEEEEEvNT_6ParamsE:
        /* <DEDUP_REMOVED lines=12> */
[----:B------:R-:W-:Y:S02]  /*00c0*/  UIADD3 UR10, UP2, UR4, 0x570, URZ ;  /* 0x00000570040a7890 */ /* 0x000fe4000ff5e03f */
[----:B------:R-:W-:Y:S02]  /*00d0*/  UIADD3 UR4, UP3, UR4, 0x670, URZ ;  /* 0x0000067004047890 */ /* 0x000fe4000ff7e03f */
[----:B------:R-:W-:-:S02]  /*00e0*/  UIADD3.X UR7, URZ, UR5, URZ, UP0, !UPT ;  /* 0x000000053f077290 */ /* 0x000fc400087fe43f */
[----:B------:R-:W-:Y:S02]  /*00f0*/  UIADD3.X UR9, URZ, UR5, URZ, UP1, !UPT ;  /* 0x000000053f097290 */ /* 0x000fe40008ffe43f */
[----:B------:R-:W-:Y:S02]  /*0100*/  UIADD3.X UR11, URZ, UR5, URZ, UP2, !UPT ;  /* 0x000000053f0b7290 */ /* 0x000fe400097fe43f */
[----:B------:R-:W-:-:S03]  /*0110*/  UIADD3.X UR5, URZ, UR5, URZ, UP3, !UPT ;  /* 0x000000053f057290 */ /* 0x000fc60009ffe43f */
[----:B------:R0:W-:Y:S02]  /*0120*/  UTMACCTL.PF [UR6] ;  /* 0x00000000060079b9 */ /* 0x0001e40008040000 */
[----:B------:R0:W-:Y:S02]  /*0130*/  UTMACCTL.PF [UR8] ;  /* 0x00000000080079b9 */ /* 0x0001e40008040000 */
[----:B------:R0:W-:Y:S02]  /*0140*/  UTMACCTL.PF [UR10] ;  /* 0x000000000a0079b9 */ /* 0x0001e40008040000 */
[----:B------:R0:W-:Y:S02]  /*0150*/  UTMACCTL.PF [UR4] ;  /* 0x00000000040079b9 */ /* 0x0001e40008040000 */
[----:B0-----:R-:W-:Y:S01]  /*0160*/  NOP ;  /* 0x0000000000007918 */ /* 0x001fe20000000000 */
.L_x_636:
[----:B------:R-:W-:Y:S05]  /*0170*/  BSYNC B0 ;  /* 0x0000000000007941 */ /* 0x000fea0003800000 */
.L_x_635:
        /* <DEDUP_REMOVED lines=20> */
[----:B-1----:R0:W1:Y:S06]  /*02c0*/  @UP0 SYNCS.EXCH.64 URZ, [UR8+0x28c00], UR4 ;  /* 0x028c0004083f05b2 */ /* 0x00206c0008000100 */
[----:B------:R0:W2:Y:S02]  /*02d0*/  @UP1 SYNCS.EXCH.64 URZ, [UR8+0x28c20], UR6 ;  /* 0x028c2006083f15b2 */ /* 0x0000a40008000100 */
        /* <DEDUP_REMOVED lines=10> */
[----:B0-----:R0:W3:Y:S01]  /*0380*/  SYNCS.EXCH.64 URZ, [UR6+0x28c30], UR4 ;  /* 0x028c3004063f75b2 */ /* 0x0010e20008000100 */
[----:B------:R0:W4:Y:S01]  /*0390*/  SYNCS.EXCH.64 URZ, [UR6+0x28c40], UR4 ;  /* 0x028c4004063f75b2 */ /* 0x0001220008000100 */
[----:B------:R0:W0:Y:S01]  /*03a0*/  SYNCS.EXCH.64 URZ, [UR6+0x28c38], UR4 ;  /* 0x028c3804063f75b2 */ /* 0x0000220008000100 */
[----:B------:R0:W0:Y:S01]  /*03b0*/  SYNCS.EXCH.64 URZ, [UR6+0x28c48], UR4 ;  /* 0x028c4804063f75b2 */ /* 0x0000220008000100 */
[----:B------:R-:W-:Y:S01]  /*03c0*/  NOP ;  /* 0x0000000000007918 */ /* 0x000fe20000000000 */
.L_x_637:
        /* <DEDUP_REMOVED lines=22> */
.L_x_638:
        /* <DEDUP_REMOVED lines=18> */
.L_x_639:
        /* <DEDUP_REMOVED lines=22> */
.L_x_640:
        /* <DEDUP_REMOVED lines=22> */
.L_x_641:
[----:B------:R-:W-:Y:S01]  /*0910*/  IMAD.MOV.U32 R2, RZ, RZ, 0x1 ;  /* 0x00000001ff027424 */ /* 0x000fe200078e00ff */
[----:B------:R-:W-:Y:S01]  /*0920*/  ISETP.NE.AND P0, PT, R3, RZ, PT ;  /* 0x000000ff0300720c */ /* 0x000fe20003f05270 */
[----:B------:R-:W-:Y:S01]  /*0930*/  NOP ;  /* 0x0000000000007918 */ /* 0x000fe20000000000 */
[----:B------:R-:W-:Y:S01]  /*0940*/  ULDC.64 UR40, c[0x0][0x208] ;  /* 0x0000820000287ab9 */ /* 0x000fe20000000a00 */
[----:B------:R-:W-:Y:S01]  /*0950*/  BSSY B9, `(.L_x_642) ;  /* 0x0001708000097945 */ /* 0x000fe20003800000 */
[----:B------:R-:W-:-:S05]  /*0960*/  SEL R2, R2, 0x2, !P0 ;  /* 0x0000000202027807 */ /* 0x000fca0004000000 */
[----:B------:R0:W-:Y:S02]  /*0970*/  STL [R1+0x60], R2 ;  /* 0x0000600201007387 */ /* 0x0001e40000100800 */
[----:B01234-:R-:W-:Y:S06]  /*0980*/  BAR.SYNC.DEFER_BLOCKING 0x0 ;  /* 0x0000000000007b1d */ /* 0x01ffec0000010000 */
[----:B------:R-:W-:Y:S05]  /*0990*/  @!P0 BRA `(.L_x_643) ;  /* 0x000000e400908947 */ /* 0x000fea0003800000 */
.L_x_644:
[----:B------:R-:W-:-:S08]  /*09a0*/  NOP ;  /* 0x0000000000007918 */ /* 0x000fd00000000000 */
[----:B------:R-:W0:Y:S02]  /*09b0*/  USETMAXREG.TRY_ALLOC.CTAPOOL UP0, 0xf0 ;  /* 0x000000f0000079c8 */ /* 0x000e240008000600 */
[----:B0-----:R-:W-:-:S13]  /*09c0*/  PLOP3.LUT P0, PT, PT, PT, UP0, 0x80, 0x0 ;  /* 0x000000000000781c */ /* 0x001fda0003f0f008 */
[----:B------:R-:W-:Y:S05]  /*09d0*/  @!P0 BRA `(.L_x_644) ;  /* 0xfffffffc00f08947 */ /* 0x000fea000383ffff */
[----:B------:R-:W0:Y:S01]  /*09e0*/  S2R R0, SR_TID.X ;  /* 0x0000000000007919 */ /* 0x000e220000002100 */
[----:B------:R-:W1:Y:S01]  /*09f0*/  S2UR UR5, SR_CgaCtaId ;  /* 0x00000000000579c3 */ /* 0x000e620000008800 */
[----:B------:R-:W-:Y:S02]  /*0a00*/  UMOV UR4, 0x400 ;  /* 0x0000040000047882 */ /* 0x000fe40000000000 */
[----:B-1----:R-:W-:-:S06]  /*0a10*/  ULEA UR4, UR5, UR4, 0x18 ;  /* 0x0000000405047291 */ /* 0x002fcc000f8ec03f */
[----:B------:R-:W-:Y:S01]  /*0a20*/  IMAD.U32 R2, RZ, RZ, UR4 ;  /* 0x00000004ff027e24 */ /* 0x000fe2000f8e00ff */
[----:B0-----:R-:W-:Y:S01]  /*0a30*/  SHF.R.U32.HI R0, RZ, 0x7, R0 ;  /* 0x00000007ff007819 */ /* 0x001fe20000011600 */
[----:B------:R-:W-:-:S03]  /*0a40*/  ULDC UR4, c[0x0][0xc3c] ;  /* 0x00030f0000047ab9 */ /* 0x000fc60000000800 */
[----:B------:R-:W-:Y:S02]  /*0a50*/  ISETP.NE.AND P0, PT, R0, 0x1, PT ;  /* 0x000000010000780c */ /* 0x000fe40003f05270 */
[----:B------:R-:W0:Y:S11]  /*0a60*/  S2R R0, SR_TID.X ;  /* 0x0000000000007919 */ /* 0x000e360000002100 */
[----:B------:R-:W-:Y:S06]  /*0a70*/  @!P0 BAR.ARV 0x8, 0x100 ;  /* 0x0204000000008b1d */ /* 0x000fec0000002000 */
[----:B0-----:R-:W-:-:S13]  /*0a80*/  ISETP.GE.U32.AND P0, PT, R0, 0x100, PT ;  /* 0x000001000000780c */ /* 0x001fda0003f06070 */
[----:B------:R-:W-:Y:S08]  /*0a90*/  @P0 BAR.ARV 0xf, 0x100 ;  /* 0x03c4000000000b1d */ /* 0x000ff00000002000 */
[----:B------:R-:W-:Y:S06]  /*0aa0*/  BAR.SYNC.DEFER_BLOCKING 0x5, 0x180 ;  /* 0x0146000000007b1d */ /* 0x000fec0000010000 */
[----:B------:R-:W0:Y:S02]  /*0ab0*/  LDS.128 R24, [R2+0x28cd0] ;  /* 0x028cd00002187984 */ /* 0x000e240000000c00 */
[----:B------:R-:W-:Y:S06]  /*0ac0*/  BAR.ARV 0x4, 0x180 ;  /* 0x0106000000007b1d */ /* 0x000fec0000002000 */
[----:B0-----:R-:W-:-:S13]  /*0ad0*/  ISETP.GE.AND P0, PT, R27, UR4, PT ;  /* 0x000000041b007c0c */ /* 0x001fda000bf06270 */
[----:B------:R-:W-:Y:S05]  /*0ae0*/  @P0 BRA `(.L_x_645) ;  /* 0x0000016c00b80947 */ /* 0x000fea0003800000 */
[----:B------:R-:W2:Y:S01]  /*0af0*/  LDL.LU R16, [R1+0x60] ;  /* 0x0000600001107983 */ /* 0x000ea20000300800 */
[----:B------:R-:W-:-:S05]  /*0b00*/  VIADD R234, R0, 0xffffff80 ;  /* 0xffffff8000ea7836 */ /* 0x000fca0000000000 */
[----:B------:R-:W-:-:S04]  /*0b10*/  SHF.R.S32.HI R3, RZ, 0x1f, R234 ;  /* 0x0000001fff037819 */ /* 0x000fc800000114ea */
[CC--:B------:R-:W-:Y:S02]  /*0b20*/  LEA.HI R0, R3.reuse, R234.reuse, RZ, 0x7 ;  /* 0x000000ea03007211 */ /* 0x0c0fe400078f38ff */
[CC--:B------:R-:W-:Y:S02]  /*0b30*/  LEA.HI R6, R3.reuse, R234.reuse, RZ, 0x4 ;  /* 0x000000ea03067211 */ /* 0x0c0fe400078f20ff */
[----:B------:R-:W-:Y:S02]  /*0b40*/  LOP3.LUT R5, R0, 0xffffff80, RZ, 0xc0, !PT ;  /* 0xffffff8000057812 */ /* 0x000fe400078ec0ff */
[----:B------:R-:W-:Y:S02]  /*0b50*/  LOP3.LUT R7, R6, 0xfffffff0, RZ, 0xc0, !PT ;  /* 0xfffffff006077812 */ /* 0x000fe400078ec0ff */
[----:B------:R-:W-:Y:S01]  /*0b60*/  LEA.HI R4, R3, R234, RZ, 0x5 ;  /* 0x000000ea03047211 */ /* 0x000fe200078f28ff */
[C---:B------:R-:W-:Y:S01]  /*0b70*/  IMAD.IADD R5, R234.reuse, 0x1, -R5 ;  /* 0x00000001ea057824 */ /* 0x040fe200078e0a05 */
[----:B------:R-:W-:Y:S01]  /*0b80*/  SHF.R.S32.HI R13, RZ, 0x4, R6 ;  /* 0x00000004ff0d7819 */ /* 0x000fe20000011406 */
[----:B------:R-:W-:Y:S01]  /*0b90*/  IMAD.IADD R10, R234, 0x1, -R7 ;  /* 0x00000001ea0a7824 */ /* 0x000fe200078e0a07 */
[----:B------:R-:W-:-:S02]  /*0ba0*/  SHF.R.S32.HI R192, RZ, 0x5, R4 ;  /* 0x00000005ffc07819 */ /* 0x000fc40000011404 */
[----:B------:R-:W-:Y:S02]  /*0bb0*/  SHF.R.S32.HI R11, RZ, 0x1f, R4 ;  /* 0x0000001fff0b7819 */ /* 0x000fe40000011404 */
[----:B------:R-:W-:Y:S02]  /*0bc0*/  SHF.R.S32.HI R4, RZ, 0x1f, R5 ;  /* 0x0000001fff047819 */ /* 0x000fe40000011405 */
[----:B------:R-:W-:Y:S02]  /*0bd0*/  SHF.R.S32.HI R7, RZ, 0x1f, R10 ;  /* 0x0000001fff077819 */ /* 0x000fe4000001140a */
[----:B------:R-:W-:Y:S02]  /*0be0*/  LEA.HI R8, R6, R13, RZ, 0x1 ;  /* 0x0000000d06087211 */ /* 0x000fe400078f08ff */
[----:B------:R-:W-:Y:S02]  /*0bf0*/  LEA.HI R6, R4, R5, RZ, 0x2 ;  /* 0x0000000504067211 */ /* 0x000fe400078f10ff */
[----:B------:R-:W-:-:S02]  /*0c00*/  LEA.HI R9, R7, R10, RZ, 0x3 ;  /* 0x0000000a07097211 */ /* 0x000fc400078f18ff */
[----:B------:R-:W-:Y:S02]  /*0c10*/  LOP3.LUT R12, R8, 0x1ffffffe, RZ, 0xc0, !PT ;  /* 0x1ffffffe080c7812 */ /* 0x000fe400078ec0ff */
[--C-:B------:R-:W-:Y:S02]  /*0c20*/  SHF.R.S32.HI R7, RZ, 0x2, R6.reuse ;  /* 0x00000002ff077819 */ /* 0x100fe40000011406 */
[----:B------:R-:W-:-:S04]  /*0c30*/  SHF.R.S32.HI R8, RZ, 0x1f, R6 ;  /* 0x0000001fff087819 */ /* 0x000fc80000011406 */
[----:B------:R-:W-:Y:S02]  /*0c40*/  LEA.HI R8, R8, R7, RZ, 0x3 ;  /* 0x0000000708087211 */ /* 0x000fe400078f18ff */
[----:B------:R-:W-:Y:S02]  /*0c50*/  LEA.HI R4, R4, R5, RZ, 0x5 ;  /* 0x0000000504047211 */ /* 0x000fe400078f28ff */
[----:B------:R-:W-:Y:S02]  /*0c60*/  LOP3.LUT R8, R8, 0xfffffff8, RZ, 0xc0, !PT ;  /* 0xfffffff808087812 */ /* 0x000fe400078ec0ff */
[----:B------:R-:W-:Y:S02]  /*0c70*/  LEA.HI R14, R11, R192, RZ, 0x2 ;  /* 0x000000c00b0e7211 */ /* 0x000fe400078f10ff */
[----:B------:R-:W-:Y:S01]  /*0c80*/  LOP3.LUT R11, R9, 0xfffffff8, RZ, 0xc0, !PT ;  /* 0xfffffff8090b7812 */ /* 0x000fe200078ec0ff */
[----:B------:R-:W-:Y:S01]  /*0c90*/  IMAD.IADD R191, R7, 0x1, -R8 ;  /* 0x0000000107bf7824 */ /* 0x000fe200078e0a08 */
[----:B------:R-:W-:-:S02]  /*0ca0*/  SHF.R.S32.HI R4, RZ, 0x5, R4 ;  /* 0x00000005ff047819 */ /* 0x000fc40000011404 */
[----:B------:R-:W-:Y:S01]  /*0cb0*/  SHF.R.S32.HI R213, RZ, 0x7, R0 ;  /* 0x00000007ffd57819 */ /* 0x000fe20000011400 */
[----:B------:R-:W-:Y:S01]  /*0cc0*/  IMAD.IADD R11, R10, 0x1, -R11 ;  /* 0x000000010a0b7824 */ /* 0x000fe200078e0a0b */
[----:B------:R-:W-:Y:S01]  /*0cd0*/  LOP3.LUT R15, R14, 0x3ffffc, RZ, 0xc0, !PT ;  /* 0x003ffffc0e0f7812 */ /* 0x000fe200078ec0ff */
[----:B------:R-:W-:Y:S01]  /*0ce0*/  IMAD R191, R4, 0x10, R191 ;  /* 0x0000001004bf7824 */ /* 0x000fe200078e02bf */
[-C--:B------:R-:W-:Y:S01]  /*0cf0*/  LEA.HI R4, R3, R234.reuse, RZ, 0x2 ;  /* 0x000000ea03047211 */ /* 0x080fe200078f10ff */
[----:B------:R-:W-:Y:S01]  /*0d00*/  IMAD R14, R213, 0x100, R10 ;  /* 0x00000100d50e7824 */ /* 0x000fe200078e020a */
[----:B------:R-:W-:Y:S01]  /*0d10*/  LEA.HI R3, R3, R234, RZ, 0x3 ;  /* 0x000000ea03037211 */ /* 0x000fe200078f18ff */
[----:B------:R-:W-:Y:S02]  /*0d20*/  IMAD.IADD R15, R192, 0x1, -R15 ;  /* 0x00000001c00f7824 */ /* 0x000fe400078e0a0f */
[----:B------:R-:W-:Y:S02]  /*0d30*/  IMAD.IADD R12, R13, 0x1, -R12 ;  /* 0x000000010d0c7824 */ /* 0x000fe400078e0a0c */
[----:B------:R-:W-:Y:S01]  /*0d40*/  IMAD.SHL.U32 R10, R11, 0x40, RZ ;  /* 0x000000400b0a7824 */ /* 0x000fe200078e00ff */
[----:B------:R-:W-:Y:S01]  /*0d50*/  SHF.R.S32.HI R19, RZ, 0x2, R4 ;  /* 0x00000002ff137819 */ /* 0x000fe20000011404 */
[----:B------:R-:W-:Y:S01]  /*0d60*/  IMAD R14, R15, 0x10, R14 ;  /* 0x000000100f0e7824 */ /* 0x000fe200078e020e */
[----:B------:R-:W-:Y:S01]  /*0d70*/  SHF.R.S32.HI R211, RZ, 0x3, R3 ;  /* 0x00000003ffd37819 */ /* 0x000fe20000011403 */
[----:B------:R-:W-:Y:S01]  /*0d80*/  IMAD.SHL.U32 R13, R12, 0x8, RZ ;  /* 0x000000080c0d7824 */ /* 0x000fe200078e00ff */
[----:B------:R-:W-:Y:S01]  /*0d90*/  LOP3.LUT R10, R10, 0x1c0, RZ, 0xc0, !PT ;  /* 0x000001c00a0a7812 */ /* 0x000fe200078ec0ff */
[----:B------:R-:W-:Y:S01]  /*0da0*/  IMAD.SHL.U32 R9, R9, 0x40, RZ ;  /* 0x0000004009097824 */ /* 0x000fe200078e00ff */
[----:B------:R-:W-:Y:S01]  /*0db0*/  LOP3.LUT R6, R6, 0x7ffffffc, RZ, 0xc0, !PT ;  /* 0x7ffffffc06067812 */ /* 0x000fe200078ec0ff */
[----:B------:R-:W-:Y:S01]  /*0dc0*/  VIADD R226, R19, 0x20 ;  /* 0x0000002013e27836 */ /* 0x000fe20000000000 */
[----:B------:R-:W-:Y:S01]  /*0dd0*/  LOP3.LUT R3, R3, 0xfffffff8, RZ, 0xc0, !PT ;  /* 0xfffffff803037812 */ /* 0x000fe200078ec0ff */
[--C-:B------:R-:W-:Y:S01]  /*0de0*/  IMAD.U32 R223, R14, 0x40, R13.reuse ;  /* 0x000000400edf7824 */ /* 0x100fe200078e000d */
[----:B------:R-:W-:Y:S01]  /*0df0*/  LOP3.LUT R13, R10, 0x8, R13, 0xf8, !PT ;  /* 0x000000080a0d7812 */ /* 0x000fe200078ef80d */
[----:B------:R-:W-:Y:S01]  /*0e00*/  IMAD.IADD R6, R5, 0x1, -R6 ;  /* 0x0000000105067824 */ /* 0x000fe200078e0a06 */
[----:B------:R-:W-:Y:S01]  /*0e10*/  SHF.R.U32.HI R10, RZ, 0x3, R10 ;  /* 0x00000003ff0a7819 */ /* 0x000fe2000001160a */
[----:B------:R-:W-:Y:S01]  /*0e20*/  IMAD.IADD R210, R234, 0x1, -R3 ;  /* 0x00000001ead27824 */ /* 0x000fe200078e0a03 */
[----:B------:R-:W-:-:S02]  /*0e30*/  LOP3.LUT R9, R9, 0x7ffffe00, RZ, 0xc0, !PT ;  /* 0x7ffffe0009097812 */ /* 0x000fc400078ec0ff */
[----:B------:R-:W-:Y:S02]  /*0e40*/  LOP3.LUT R5, R4, 0xfffffffc, RZ, 0xc0, !PT ;  /* 0xfffffffc04057812 */ /* 0x000fe400078ec0ff */
[----:B------:R-:W-:Y:S02]  /*0e50*/  LEA.HI R0, R0, R213, RZ, 0x1 ;  /* 0x000000d500007211 */ /* 0x000fe400078f08ff */
[----:B------:R-:W-:Y:S01]  /*0e60*/  SHF.R.S32.HI R3, RZ, 0x1f, R226 ;  /* 0x0000001fff037819 */ /* 0x000fe200000114e2 */
[----:B------:R-:W-:Y:S01]  /*0e70*/  IMAD R9, R192, 0x400, R9 ;  /* 0x00000400c0097824 */ /* 0x000fe200078e0209 */
[----:B------:R-:W-:Y:S01]  /*0e80*/  LOP3.LUT R10, R13, R10, RZ, 0x3c, !PT ;  /* 0x0000000a0d0a7212 */ /* 0x000fe200078e3cff */
[----:B------:R-:W-:Y:S01]  /*0e90*/  IMAD.IADD R5, R234, 0x1, -R5 ;  /* 0x00000001ea057824 */ /* 0x000fe200078e0a05 */
[----:B------:R-:W-:Y:S01]  /*0ea0*/  LOP3.LUT R0, R0, 0xfffffe, RZ, 0xc0, !PT ;  /* 0x00fffffe00007812 */ /* 0x000fe200078ec0ff */
[----:B------:R-:W-:Y:S01]  /*0eb0*/  IMAD.SHL.U32 R220, R226, 0x40, RZ ;  /* 0x00000040e2dc7824 */ /* 0x000fe200078e00ff */
[----:B------:R-:W-:Y:S01]  /*0ec0*/  LEA.HI R3, R3, R226, RZ, 0x3 ;  /* 0x000000e203037211 */ /* 0x000fe200078f18ff */
[----:B------:R-:W-:Y:S01]  /*0ed0*/  IMAD.IADD R9, R9, 0x1, R10 ;  /* 0x0000000109097824 */ /* 0x000fe200078e020a */
[----:B------:R-:W-:Y:S01]  /*0ee0*/  R2P PR, R11, 0x6 ;  /* 0x000000060b007804 */ /* 0x000fe20000000000 */
[----:B------:R-:W-:Y:S01]  /*0ef0*/  IMAD.IADD R0, R213, 0x1, -R0 ;  /* 0x00000001d5007824 */ /* 0x000fe200078e0a00 */
[----:B------:R-:W-:Y:S01]  /*0f00*/  SHF.R.S32.HI R4, RZ, 0x1f, R4 ;  /* 0x0000001fff047819 */ /* 0x000fe20000011404 */
[----:B------:R-:W-:Y:S01]  /*0f10*/  IMAD.SHL.U32 R3, R3, 0x40, RZ ;  /* 0x0000004003037824 */ /* 0x000fe200078e00ff */
[C---:B------:R-:W-:Y:S01]  /*0f20*/  LEA.HI R7, R5.reuse, R5, RZ, 0x1 ;  /* 0x0000000505077211 */ /* 0x040fe200078f08ff */
[----:B------:R-:W-:Y:S01]  /*0f30*/  IMAD.SHL.U32 R186, R5, 0x4, RZ ;  /* 0x0000000405ba7824 */ /* 0x000fe200078e00ff */
[----:B------:R-:W-:Y:S01]  /*0f40*/  LOP3.LUT R220, R220, 0x1c0, RZ, 0xc0, !PT ;  /* 0x000001c0dcdc7812 */ /* 0x000fe200078ec0ff */
[----:B------:R-:W-:-:S02]  /*0f50*/  IMAD R195, R9, 0x2, R2 ;  /* 0x0000000209c37824 */ /* 0x000fc400078e0202 */
[----:B------:R-:W-:Y:S01]  /*0f60*/  IMAD.MOV.U32 R197, RZ, RZ, 0x40 ;  /* 0x00000040ffc57424 */ /* 0x000fe200078e00ff */
[----:B------:R-:W-:Y:S01]  /*0f70*/  LEA.HI R4, R4, R19, RZ, 0x3 ;  /* 0x0000001304047211 */ /* 0x000fe200078f18ff */
[----:B------:R-:W-:Y:S01]  /*0f80*/  IMAD.SHL.U32 R194, R0, 0x100, RZ ;  /* 0x0000010000c27824 */ /* 0x000fe200078e00ff */
[----:B------:R-:W-:Y:S01]  /*0f90*/  LOP3.LUT R8, R7, 0x1ffffffe, RZ, 0xc0, !PT ;  /* 0x1ffffffe07087812 */ /* 0x000fe200078ec0ff */
[----:B------:R-:W-:Y:S01]  /*0fa0*/  IMAD.SHL.U32 R189, R210, 0x8, RZ ;  /* 0x00000008d2bd7824 */ /* 0x000fe200078e00ff */
[----:B------:R-:W-:Y:S01]  /*0fb0*/  SHF.R.U32.HI R235, RZ, 0x3, R220 ;  /* 0x00000003ffeb7819 */ /* 0x000fe200000116dc */
[----:B------:R-:W-:Y:S01]  /*0fc0*/  VIADD R190, R186, 0x10 ;  /* 0x00000010babe7836 */ /* 0x000fe20000000000 */
[----:B------:R-:W-:Y:S01]  /*0fd0*/  LOP3.LUT R221, R3, 0xfffffe00, RZ, 0xc0, !PT ;  /* 0xfffffe0003dd7812 */ /* 0x000fe200078ec0ff */
[----:B------:R-:W-:Y:S01]  /*0fe0*/  VIADD R198, R195, 0x26800 ;  /* 0x00026800c3c67836 */ /* 0x000fe20000000000 */
[----:B------:R-:W-:Y:S01]  /*0ff0*/  SEL R197, R197, 0xffffffc0, !P2 ;  /* 0xffffffc0c5c57807 */ /* 0x000fe20005000000 */
[C---:B------:R-:W-:Y:S01]  /*1000*/  VIADD R207, R189.reuse, 0x40 ;  /* 0x00000040bdcf7836 */ /* 0x040fe20000000000 */
[----:B------:R-:W-:Y:S01]  /*1010*/  LOP3.LUT R4, R4, 0xfffffff8, RZ, 0xc0, !PT ;  /* 0xfffffff804047812 */ /* 0x000fe200078ec0ff */
[C---:B------:R-:W-:Y:S01]  /*1020*/  VIADD R206, R189.reuse, 0x80 ;  /* 0x00000080bdce7836 */ /* 0x040fe20000000000 */
[----:B------:R-:W-:Y:S01]  /*1030*/  SHF.R.S32.HI R217, RZ, 0x1f, R190 ;  /* 0x0000001fffd97819 */ /* 0x000fe200000114be */
[----:B------:R-:W-:-:S02]  /*1040*/  VIADD R205, R189, 0xc0 ;  /* 0x000000c0bdcd7836 */ /* 0x000fc40000000000 */
[C---:B------:R-:W-:Y:S02]  /*1050*/  VIADD R204, R189.reuse, 0x100 ;  /* 0x00000100bdcc7836 */ /* 0x040fe40000000000 */
[C---:B------:R-:W-:Y:S02]  /*1060*/  VIADD R203, R189.reuse, 0x140 ;  /* 0x00000140bdcb7836 */ /* 0x040fe40000000000 */
[C---:B------:R-:W-:Y:S02]  /*1070*/  VIADD R215, R189.reuse, 0x180 ;  /* 0x00000180bdd77836 */ /* 0x040fe40000000000 */
[----:B------:R-:W-:Y:S02]  /*1080*/  VIADD R214, R189, 0x1c0 ;  /* 0x000001c0bdd67836 */ /* 0x000fe40000000000 */
[----:B------:R-:W-:Y:S02]  /*1090*/  VIADD R196, R195, 0x26820 ;  /* 0x00026820c3c47836 */ /* 0x000fe40000000000 */
[----:B------:R-:W-:-:S02]  /*10a0*/  IMAD.IADD R8, R5, 0x1, -R8 ;  /* 0x0000000105087824 */ /* 0x000fc400078e0a08 */
[C---:B------:R-:W-:Y:S01]  /*10b0*/  @P1 VIADD R196, R198.reuse, 0xffffffe0 ;  /* 0xffffffe0c6c41836 */ /* 0x040fe20000000000 */
[----:B------:R-:W-:Y:S01]  /*10c0*/  CS2R R22, SRZ ;  /* 0x0000000000167805 */ /* 0x000fe2000001ff00 */
[----:B------:R-:W-:Y:S01]  /*10d0*/  IMAD.IADD R198, R198, 0x1, R197 ;  /* 0x00000001c6c67824 */ /* 0x000fe200078e02c5 */
[----:B------:R-:W-:Y:S01]  /*10e0*/  SHF.R.S32.HI R233, RZ, 0x1f, R207 ;  /* 0x0000001fffe97819 */ /* 0x000fe200000114cf */
[----:B------:R-:W-:Y:S01]  /*10f0*/  IMAD.MOV.U32 R208, RZ, RZ, RZ ;  /* 0x000000ffffd07224 */ /* 0x000fe200078e00ff */
[----:B------:R-:W-:Y:S01]  /*1100*/  SHF.R.S32.HI R232, RZ, 0x1f, R206 ;  /* 0x0000001fffe87819 */ /* 0x000fe200000114ce */
[----:B------:R-:W-:Y:S01]  /*1110*/  IMAD.MOV.U32 R185, RZ, RZ, RZ ;  /* 0x000000ffffb97224 */ /* 0x000fe200078e00ff */
[----:B------:R-:W-:Y:S01]  /*1120*/  SHF.R.S32.HI R231, RZ, 0x1f, R205 ;  /* 0x0000001fffe77819 */ /* 0x000fe200000114cd */
[----:B------:R-:W-:Y:S01]  /*1130*/  IMAD.MOV.U32 R18, RZ, RZ, RZ ;  /* 0x000000ffff127224 */ /* 0x000fe200078e00ff */
[----:B------:R-:W-:Y:S01]  /*1140*/  SHF.R.S32.HI R230, RZ, 0x1f, R204 ;  /* 0x0000001fffe67819 */ /* 0x000fe200000114cc */
[----:B------:R-:W-:Y:S01]  /*1150*/  IMAD.IADD R188, R19, 0x1, -R4 ;  /* 0x0000000113bc7824 */ /* 0x000fe200078e0a04 */
[----:B------:R-:W-:Y:S01]  /*1160*/  SHF.R.S32.HI R229, RZ, 0x1f, R203 ;  /* 0x0000001fffe57819 */ /* 0x000fe200000114cb */
[----:B------:R-:W-:Y:S01]  /*1170*/  IMAD.SHL.U32 R218, R190, 0x2, RZ ;  /* 0x00000002beda7824 */ /* 0x000fe200078e00ff */
[----:B------:R-:W-:Y:S01]  /*1180*/  SHF.R.S32.HI R228, RZ, 0x1f, R215 ;  /* 0x0000001fffe47819 */ /* 0x000fe200000114d7 */
[----:B------:R-:W-:Y:S01]  /*1190*/  IMAD.SHL.U32 R193, R6, 0x2, RZ ;  /* 0x0000000206c17824 */ /* 0x000fe200078e00ff */
[----:B------:R-:W-:Y:S01]  /*11a0*/  SHF.R.S32.HI R227, RZ, 0x1f, R214 ;  /* 0x0000001fffe37819 */ /* 0x000fe200000114d6 */
[----:B------:R-:W-:Y:S01]  /*11b0*/  IMAD R222, R8, 0x8, R191 ;  /* 0x0000000808de7824 */ /* 0x000fe200078e02bf */
[----:B------:R-:W-:Y:S01]  /*11c0*/  SHF.L.U64.HI R217, R190, 0x1, R217 ;  /* 0x00000001bed97819 */ /* 0x000fe200000102d9 */
[----:B------:R-:W-:Y:S01]  /*11d0*/  IMAD.IADD R197, R197, 0x1, R196 ;  /* 0x00000001c5c57824 */ /* 0x000fe200078e02c4 */
[----:B--2---:R-:W-:Y:S01]  /*11e0*/  LOP3.LUT R184, R16, 0x1, RZ, 0xfc, !PT ;  /* 0x0000000110b87812 */ /* 0x004fe200078efcff */
[----:B------:R-:W-:-:S05]  /*11f0*/  IMAD.SHL.U32 R16, R5, 0x8, RZ ;  /* 0x0000000805107824 */ /* 0x000fca00078e00ff */
[----:B------:R-:W-:-:S04]  /*1200*/  LOP3.LUT R0, R220, 0x38, R16, 0xf8, !PT ;  /* 0x00000038dc007812 */ /* 0x000fc800078ef810 */
[----:B------:R-:W-:-:S05]  /*1210*/  LOP3.LUT R219, R221, R0, R235, 0xf6, !PT ;  /* 0x00000000dddb7212 */ /* 0x000fca00078ef6eb */
[----:B------:R-:W-:-:S07]  /*1220*/  IMAD R219, R219, 0x2, R2 ;  /* 0x00000002dbdb7824 */ /* 0x000fce00078e0202 */
.L_x_764:
[----:B01-3--:R-:W0:Y:S01]  /*1230*/  LDC.64 R4, c[0x0][0xc88] ;  /* 0x00032200ff047b82 */ /* 0x00be220000000a00 */
[----:B------:R-:W-:Y:S01]  /*1240*/  ULDC.64 UR4, c[0x0][0xa28] ;  /* 0x00028a0000047ab9 */ /* 0x000fe20000000a00 */
[----:B------:R-:W-:Y:S01]  /*1250*/  ULDC.64 UR8, c[0x0][0xa18] ;  /* 0x0002860000087ab9 */ /* 0x000fe20000000a00 */
[----:B------:R-:W-:Y:S01]  /*1260*/  ULDC.64 UR6, c[0x0][0xa08] ;  /* 0x0002820000067ab9 */ /* 0x000fe20000000a00 */
[----:B0-----:R-:W-:-:S05]  /*1270*/  IMAD.WIDE R4, R27, 0x4, R4 ;  /* 0x000000041b047825 */ /* 0x001fca00078e0204 */
[----:B--2---:R-:W2:Y:S01]  /*1280*/  LDG.E R202, desc[UR40][R4.64] ;  /* 0x0000002804ca7981 */ /* 0x004ea2000c1e1900 */
[----:B------:R-:W-:Y:S01]  /*1290*/  ISETP.NE.U32.AND P2, PT, RZ, UR4, PT ;  /* 0x00000004ff007c0c */ /* 0x000fe2000bf45070 */
[----:B------:R-:W-:Y:S01]  /*12a0*/  IMAD.MOV.U32 R3, RZ, RZ, RZ ;  /* 0x000000ffff037224 */ /* 0x000fe200078e00ff */
[----:B------:R-:W-:Y:S01]  /*12b0*/  ISETP.NE.U32.AND P1, PT, RZ, UR8, PT ;  /* 0x00000008ff007c0c */ /* 0x000fe2000bf25070 */
[----:B------:R-:W-:Y:S01]  /*12c0*/  IMAD.MOV.U32 R31, RZ, RZ, RZ ;  /* 0x000000ffff1f7224 */ /* 0x000fe200078e00ff */
[----:B------:R-:W-:Y:S02]  /*12d0*/  ISETP.NE.AND.EX P2, PT, RZ, UR5, PT, P2 ;  /* 0x00000005ff007c0c */ /* 0x000fe4000bf45320 */
[----:B------:R-:W-:Y:S02]  /*12e0*/  ISETP.NE.AND.EX P1, PT, RZ, UR9, PT, P1 ;  /* 0x00000009ff007c0c */ /* 0x000fe4000bf25310 */
[----:B------:R-:W-:-:S04]  /*12f0*/  ISETP.NE.U32.AND P0, PT, RZ, UR6, PT ;  /* 0x00000006ff007c0c */ /* 0x000fc8000bf05070 */
[----:B------:R-:W-:Y:S02]  /*1300*/  ISETP.NE.AND.EX P0, PT, RZ, UR7, PT, P0 ;  /* 0x00000007ff007c0c */ /* 0x000fe4000bf05300 */
[----:B--2---:R-:W-:Y:S01]  /*1310*/  SHF.R.S32.HI R212, RZ, 0x1f, R202 ;  /* 0x0000001fffd47819 */ /* 0x004fe200000114ca */
[C---:B------:R-:W-:Y:S02]  /*1320*/  IMAD.SHL.U32 R200, R202.reuse, 0x4, RZ ;  /* 0x00000004cac87824 */ /* 0x040fe400078e00ff */
[C---:B------:R-:W-:Y:S02]  /*1330*/  @P2 LEA R4, P3, R202.reuse, UR4, 0x2 ;  /* 0x00000004ca042c11 */ /* 0x040fe4000f8610ff */
[C-C-:B------:R-:W-:Y:S02]  /*1340*/  SHF.L.U64.HI R201, R202.reuse, 0x2, R212.reuse ;  /* 0x00000002cac97819 */ /* 0x140fe400000102d4 */
[----:B------:R-:W-:Y:S01]  /*1350*/  @P2 LEA.HI.X R5, R202, UR5, R212, 0x2, P3 ;  /* 0x00000005ca052c11 */ /* 0x000fe200098f14d4 */
[----:B------:R-:W-:Y:S01]  /*1360*/  ULDC UR4, c[0x0][0x288] ;  /* 0x0000a20000047ab9 */ /* 0x000fe20000000800 */
[----:B------:R-:W-:-:S03]  /*1370*/  IADD3 R8, P4, R200, UR6, RZ ;  /* 0x00000006c8087c10 */ /* 0x000fc6000ff9e0ff */
[----:B------:R0:W5:Y:S01]  /*1380*/  @P2 LDG.E R3, desc[UR40][R4.64] ;  /* 0x0000002804032981 */ /* 0x000162000c1e1900 */
[----:B------:R-:W-:Y:S01]  /*1390*/  @P1 IADD3 R6, P2, R200, UR8, RZ ;  /* 0x00000008c8061c10 */ /* 0x000fe2000ff5e0ff */
[----:B------:R-:W-:Y:S01]  /*13a0*/  IMAD.U32 R24, RZ, RZ, UR4 ;  /* 0x00000004ff187e24 */ /* 0x000fe2000f8e00ff */
[C---:B------:R-:W-:Y:S01]  /*13b0*/  IADD3.X R9, R201.reuse, UR7, RZ, P4, !PT ;  /* 0x00000007c9097c10 */ /* 0x040fe2000a7fe4ff */
[----:B------:R-:W-:Y:S01]  /*13c0*/  ULDC.64 UR4, c[0x0][0x418] ;  /* 0x0001060000047ab9 */ /* 0x000fe20000000a00 */
[----:B----4-:R-:W-:-:S03]  /*13d0*/  @P1 IADD3.X R7, R201, UR9, RZ, P2, !PT ;  /* 0x00000009c9071c10 */ /* 0x010fc600097fe4ff */
[----:B------:R0:W5:Y:S01]  /*13e0*/  @P0 LDG.E R31, desc[UR40][R8.64] ;  /* 0x00000028081f0981 */ /* 0x000162000c1e1900 */
[----:B------:R-:W-:Y:S01]  /*13f0*/  UISETP.NE.U32.AND UP0, UPT, UR4, URZ, UPT ;  /* 0x0000003f0400728c */ /* 0x000fe2000bf05070 */
[----:B------:R-:W-:Y:S02]  /*1400*/  ULDC.64 UR8, c[0x0][0xa20] ;  /* 0x0002880000087ab9 */ /* 0x000fe40000000a00 */
[----:B------:R0:W5:Y:S01]  /*1410*/  @P1 LDG.E R24, desc[UR40][R6.64] ;  /* 0x0000002806181981 */ /* 0x000162000c1e1900 */
[----:B------:R-:W-:Y:S01]  /*1420*/  UISETP.NE.AND.EX UP0, UPT, UR5, URZ, UPT, UP0 ;  /* 0x0000003f0500728c */ /* 0x000fe2000bf05300 */
[----:B------:R-:W-:Y:S01]  /*1430*/  ULDC UR4, c[0x0][0x424] ;  /* 0x0001090000047ab9 */ /* 0x000fe20000000800 */
[----:B------:R-:W-:Y:S02]  /*1440*/  ISETP.NE.U32.AND P2, PT, RZ, UR8, PT ;  /* 0x00000008ff007c0c */ /* 0x000fe4000bf45070 */
[----:B------:R-:W-:Y:S01]  /*1450*/  USEL UR4, UR4, 0x1, UP0 ;  /* 0x0000000104047887 */ /* 0x000fe20008000000 */
[----:B------:R-:W-:Y:S01]  /*1460*/  ULDC UR5, c[0x0][0x2f0] ;  /* 0x0000bc0000057ab9 */ /* 0x000fe20000000800 */
[----:B------:R-:W-:-:S02]  /*1470*/  ISETP.NE.AND.EX P2, PT, RZ, UR9, PT, P2 ;  /* 0x00000009ff007c0c */ /* 0x000fc4000bf45320 */
[----:B------:R-:W-:-:S03]  /*1480*/  UIMAD UR4, UR4, UR5, URZ ;  /* 0x00000005040472a4 */ /* 0x000fc6000f8e023f */
[----:B------:R-:W-:Y:S01]  /*1490*/  ULDC UR5, c[0x0][0x348] ;  /* 0x0000d20000057ab9 */ /* 0x000fe20000000800 */
[----:B------:R-:W-:Y:S02]  /*14a0*/  IMAD.MOV.U32 R209, RZ, RZ, R25 ;  /* 0x000000ffffd17224 */ /* 0x000fe400078e0019 */
[----:B------:R-:W-:Y:S02]  /*14b0*/  IMAD.MOV.U32 R199, RZ, RZ, R26 ;  /* 0x000000ffffc77224 */ /* 0x000fe400078e001a */
[----:B------:R-:W-:Y:S01]  /*14c0*/  IMAD.MOV.U32 R29, RZ, RZ, R202 ;  /* 0x000000ffff1d7224 */ /* 0x000fe200078e00ca */
[----:B0-----:R-:W-:Y:S06]  /*14d0*/  @P1 BRA `(.L_x_646) ;  /* 0x0000000000241947 */ /* 0x001fec0003800000 */
[----:B------:R-:W-:Y:S02]  /*14e0*/  ULDC.64 UR6, c[0x0][0xa00] ;  /* 0x0002800000067ab9 */ /* 0x000fe40000000a00 */
[----:B------:R-:W-:-:S04]  /*14f0*/  ISETP.NE.U32.AND P1, PT, RZ, UR6, PT ;  /* 0x00000006ff007c0c */ /* 0x000fc8000bf25070 */
[----:B------:R-:W-:-:S13]  /*1500*/  ISETP.NE.AND.EX P1, PT, RZ, UR7, PT, P1 ;  /* 0x00000007ff007c0c */ /* 0x000fda000bf25310 */
[----:B------:R-:W-:Y:S05]  /*1510*/  @!P1 BRA `(.L_x_646) ;  /* 0x0000000000149947 */ /* 0x000fea0003800000 */
[----:B------:R-:W0:Y:S02]  /*1520*/  LDC.64 R4, c[0x0][0xa00] ;  /* 0x00028000ff047b82 */ /* 0x000e240000000a00 */
[----:B0-----:R-:W-:-:S05]  /*1530*/  IMAD.WIDE R4, R29, 0x4, R4 ;  /* 0x000000041d047825 */ /* 0x001fca00078e0204 */
[----:B-----5:R-:W2:Y:S04]  /*1540*/  LDG.E R24, desc[UR40][R4.64] ;  /* 0x0000002804187981 */ /* 0x020ea8000c1e1900 */
[----:B------:R-:W2:Y:S02]  /*1550*/  LDG.E R7, desc[UR40][R4.64+0x4] ;  /* 0x0000042804077981 */ /* 0x000ea4000c1e1900 */
[----:B--2---:R-:W-:-:S07]  /*1560*/  IMAD.IADD R24, R7, 0x1, -R24 ;  /* 0x0000000107187824 */ /* 0x004fce00078e0a18 */
.L_x_646:
[----:B------:R-:W-:Y:S02]  /*1570*/  IMAD.U32 R46, RZ, RZ, UR5 ;  /* 0x00000005ff2e7e24 */ /* 0x000fe4000f8e00ff */
[----:B------:R-:W-:Y:S01]  /*1580*/  IMAD.U32 R28, RZ, RZ, UR4 ;  /* 0x00000004ff1c7e24 */ /* 0x000fe2000f8e00ff */
[----:B------:R-:W-:Y:S06]  /*1590*/  @!P2 BRA `(.L_x_647) ;  /* 0x000000000010a947 */ /* 0x000fec0003800000 */
[----:B------:R-:W-:-:S04]  /*15a0*/  IADD3 R4, P0, R200, UR8, RZ ;  /* 0x00000008c8047c10 */ /* 0x000fc8000ff1e0ff */
[----:B------:R-:W-:-:S05]  /*15b0*/  IADD3.X R5, R201, UR9, RZ, P0, !PT ;  /* 0x00000009c9057c10 */ /* 0x000fca00087fe4ff */
[----:B------:R0:W5:Y:S01]  /*15c0*/  LDG.E R28, desc[UR40][R4.64] ;  /* 0x00000028041c7981 */ /* 0x000162000c1e1900 */
[----:B------:R-:W-:Y:S05]  /*15d0*/  BRA `(.L_x_648) ;  /* 0x0000000000107947 */ /* 0x000fea0003800000 */
.L_x_647:
[----:B------:R-:W-:Y:S05]  /*15e0*/  @!P0 BRA `(.L_x_648) ;  /* 0x00000000000c8947 */ /* 0x000fea0003800000 */
[----:B------:R-:W2:Y:S04]  /*15f0*/  LDG.E R5, desc[UR40][R8.64] ;  /* 0x0000002808057981 */ /* 0x000ea8000c1e1900 */
[----:B------:R-:W2:Y:S02]  /*1600*/  LDG.E R28, desc[UR40][R8.64+0x4] ;  /* 0x00000428081c7981 */ /* 0x000ea4000c1e1900 */
[----:B--2---:R-:W-:-:S07]  /*1610*/  IMAD.IADD R28, R28, 0x1, -R5 ;  /* 0x000000011c1c7824 */ /* 0x004fce00078e0a05 */
.L_x_648:
[----:B------:R-:W-:Y:S02]  /*1620*/  ULDC.64 UR4, c[0x0][0xa10] ;  /* 0x0002840000047ab9 */ /* 0x000fe40000000a00 */
[----:B------:R-:W-:-:S04]  /*1630*/  ISETP.NE.U32.AND P0, PT, RZ, UR4, PT ;  /* 0x00000004ff007c0c */ /* 0x000fc8000bf05070 */
[----:B------:R-:W-:Y:S01]  /*1640*/  ISETP.NE.AND.EX P0, PT, RZ, UR5, PT, P0 ;  /* 0x00000005ff007c0c */ /* 0x000fe2000bf05300 */
[----:B------:R-:W-:-:S12]  /*1650*/  ULDC.64 UR4, c[0x0][0xa30] ;  /* 0x00028c0000047ab9 */ /* 0x000fd80000000a00 */
[----:B0-----:R-:W0:Y:S02]  /*1660*/  @P0 LDC.64 R4, c[0x0][0xa10] ;  /* 0x00028400ff040b82 */ /* 0x001e240000000a00 */
[----:B0-----:R-:W-:-:S05]  /*1670*/  @P0 IMAD.WIDE R4, R29, 0x4, R4 ;  /* 0x000000041d040825 */ /* 0x001fca00078e0204 */
[----:B------:R-:W2:Y:S04]  /*1680*/  @P0 LDG.E R0, desc[UR40][R4.64] ;  /* 0x0000002804000981 */ /* 0x000ea8000c1e1900 */
[----:B------:R-:W2:Y:S01]  /*1690*/  @P0 LDG.E R9, desc[UR40][R4.64+0x4] ;  /* 0x0000042804090981 */ /* 0x000ea2000c1e1900 */
[----:B------:R-:W-:Y:S01]  /*16a0*/  ISETP.NE.U32.AND P1, PT, RZ, UR4, PT ;  /* 0x00000004ff007c0c */ /* 0x000fe2000bf25070 */
[----:B-----5:R-:W-:-:S03]  /*16b0*/  IMAD.MOV.U32 R27, RZ, RZ, R28 ;  /* 0x000000ffff1b7224 */ /* 0x020fc600078e001c */
[----:B------:R-:W-:-:S13]  /*16c0*/  ISETP.NE.AND.EX P1, PT, RZ, UR5, PT, P1 ;  /* 0x00000005ff007c0c */ /* 0x000fda000bf25310 */
[----:B------:R-:W-:-:S04]  /*16d0*/  @P1 IADD3 R6, P2, R200, UR4, RZ ;  /* 0x00000004c8061c10 */ /* 0x000fc8000ff5e0ff */
[----:B------:R-:W-:-:S05]  /*16e0*/  @P1 IADD3.X R7, R201, UR5, RZ, P2, !PT ;  /* 0x00000005c9071c10 */ /* 0x000fca00097fe4ff */
[----:B------:R0:W5:Y:S01]  /*16f0*/  @P1 LDG.E R27, desc[UR40][R6.64] ;  /* 0x00000028061b1981 */ /* 0x000162000c1e1900 */
[----:B------:R-:W-:Y:S01]  /*1700*/  IMAD.IADD R11, R28, 0x1, -R3 ;  /* 0x000000011c0b7824 */ /* 0x000fe200078e0a03 */
[----:B------:R-:W-:-:S03]  /*1710*/  PLOP3.LUT P3, PT, PT, PT, PT, 0x80, 0x0 ;  /* 0x000000000000781c */ /* 0x000fc60003f6f070 */
[----:B------:R-:W-:-:S05]  /*1720*/  IMAD.MOV R44, RZ, RZ, -R11 ;  /* 0x000000ffff2c7224 */ /* 0x000fca00078e0a0b */
[----:B------:R-:W-:Y:S01]  /*1730*/  VIMNMX R44, RZ, R44, !PT ;  /* 0x0000002cff2c7248 */ /* 0x000fe20007fe0100 */
[----:B--2---:R-:W-:-:S04]  /*1740*/  @P0 IMAD.IADD R46, R9, 0x1, -R0 ;  /* 0x00000001092e0824 */ /* 0x004fc800078e0a00 */
[----:B------:R-:W-:-:S04]  /*1750*/  IMAD.IADD R168, R11, 0x1, R46 ;  /* 0x000000010ba87824 */ /* 0x000fc800078e022e */
[----:B------:R-:W-:-:S05]  /*1760*/  VIADD R0, R168, 0x3f ;  /* 0x0000003fa8007836 */ /* 0x000fca0000000000 */
[----:B------:R-:W-:-:S04]  /*1770*/  SHF.R.S32.HI R3, RZ, 0x1f, R0 ;  /* 0x0000001fff037819 */ /* 0x000fc80000011400 */
[----:B------:R-:W-:-:S04]  /*1780*/  LEA.HI R3, R3, R0, RZ, 0x6 ;  /* 0x0000000003037211 */ /* 0x000fc800078f30ff */
[----:B------:R-:W-:Y:S02]  /*1790*/  LOP3.LUT R5, R3, 0xffffffc0, RZ, 0xc0, !PT ;  /* 0xffffffc003057812 */ /* 0x000fe400078ec0ff */
[----:B------:R-:W-:Y:S02]  /*17a0*/  SHF.R.S32.HI R182, RZ, 0x6, R3 ;  /* 0x00000006ffb67819 */ /* 0x000fe40000011403 */
[----:B------:R-:W-:-:S04]  /*17b0*/  VIADDMNMX R5, R5, -R11, R46, PT ;  /* 0x8000000b05057246 */ /* 0x000fc8000380012e */
[----:B------:R-:W-:Y:S02]  /*17c0*/  ISETP.GT.AND P0, PT, R5, R44, PT ;  /* 0x0000002c0500720c */ /* 0x000fe40003f04270 */
[----:B------:R-:W-:-:S05]  /*17d0*/  SHF.R.U32.HI R44, RZ, 0x6, R44 ;  /* 0x00000006ff2c7819 */ /* 0x000fca000001162c */
[----:B------:R-:W-:-:S06]  /*17e0*/  IMAD.MOV.U32 R45, RZ, RZ, R44 ;  /* 0x000000ffff2d7224 */ /* 0x000fcc00078e002c */
[----:B------:R-:W-:-:S05]  /*17f0*/  @P0 VIADD R0, R5, 0x3f ;  /* 0x0000003f05000836 */ /* 0x000fca0000000000 */
[----:B------:R-:W-:-:S04]  /*1800*/  @P0 SHF.R.S32.HI R5, RZ, 0x1f, R0 ;  /* 0x0000001fff050819 */ /* 0x000fc80000011400 */
[----:B------:R-:W-:-:S04]  /*1810*/  @P0 LEA.HI R5, R5, R0, RZ, 0x6 ;  /* 0x0000000005050211 */ /* 0x000fc800078f30ff */
[----:B------:R-:W-:-:S04]  /*1820*/  @P0 SHF.R.S32.HI R45, RZ, 0x6, R5 ;  /* 0x00000006ff2d0819 */ /* 0x000fc80000011405 */
[----:B------:R-:W-:-:S13]  /*1830*/  ISETP.GT.AND P0, PT, R45, R44, PT ;  /* 0x0000002c2d00720c */ /* 0x000fda0003f04270 */
[----:B0-----:R-:W-:Y:S05]  /*1840*/  @!P0 BRA `(.L_x_649) ;  /* 0x00000028009c8947 */ /* 0x001fea0003800000 */
[----:B------:R-:W-:Y:S01]  /*1850*/  VIADD R0, R2, 0x22400 ;  /* 0x0002240002007836 */ /* 0x000fe20000000000 */
[----:B------:R-:W-:Y:S04]  /*1860*/  BSSY B6, `(.L_x_650) ;  /* 0x0000013000067945 */ /* 0x000fe80003800000 */
[----:B------:R-:W-:-:S13]  /*1870*/  LOP3.LUT P0, RZ, R0, 0x3ff, RZ, 0xc0, !PT ;  /* 0x000003ff00ff7812 */ /* 0x000fda000780c0ff */
        /* <DEDUP_REMOVED lines=16> */
[----:B-1---5:R-:W-:Y:S05]  /*1980*/  CALL.ABS.NOINC R14 ;  /* 0x000000000e007343 */ /* 0x022fea0003c00000 */
.L_x_651:
[----:B------:R-:W-:Y:S05]  /*1990*/  BSYNC B6 ;  /* 0x0000000000067941 */ /* 0x000fea0003800000 */
.L_x_650:
        /* <DEDUP_REMOVED lines=20> */
.L_x_653:
[----:B------:R-:W-:Y:S05]  /*1ae0*/  BSYNC B6 ;  /* 0x0000000000067941 */ /* 0x000fea0003800000 */
.L_x_652:
[----:B------:R-:W-:Y:S01]  /*1af0*/  ULDC.64 UR4, c[0x0][0x9f8] ;  /* 0x00027e0000047ab9 */ /* 0x000fe20000000a00 */
[----:B------:R-:W0:Y:S01]  /*1b00*/  LDC.64 R52, c[0x0][0x300] ;  /* 0x0000c000ff347b82 */ /* 0x000e220000000a00 */
[----:B------:R-:W-:Y:S01]  /*1b10*/  ISETP.NE.U32.AND P0, PT, RZ, UR4, PT ;  /* 0x00000004ff007c0c */ /* 0x000fe2000bf05070 */
[----:B------:R-:W-:Y:S01]  /*1b20*/  IMAD.IADD R42, R31, 0x1, R28 ;  /* 0x000000011f2a7824 */ /* 0x000fe200078e021c */
[----:B------:R-:W-:Y:S02]  /*1b30*/  ULDC.64 UR6, c[0x0][0x330] ;  /* 0x0000cc0000067ab9 */ /* 0x000fe40000000a00 */
[----:B------:R-:W-:Y:S02]  /*1b40*/  ISETP.NE.AND.EX P0, PT, RZ, UR5, PT, P0 ;  /* 0x00000005ff007c0c */ /* 0x000fe4000bf05300 */
[----:B------:R-:W-:Y:S01]  /*1b50*/  SHF.R.S32.HI R17, RZ, 0x1f, R16 ;  /* 0x0000001fff117819 */ /* 0x000fe20000011410 */
[----:B------:R-:W1:Y:S08]  /*1b60*/  LDC.64 R54, c[0x0][0x3f8] ;  /* 0x0000fe00ff367b82 */ /* 0x000e700000000a00 */
[----:B------:R-:W2:Y:S02]  /*1b70*/  LDC R43, c[0x0][0x3f4] ;  /* 0x0000fd00ff2b7b82 */ /* 0x000ea40000000800 */
[----:B------:R-:W-:-:S04]  /*1b80*/  @P0 IADD3 R4, P1, R200, UR4, RZ ;  /* 0x00000004c8040c10 */ /* 0x000fc8000ff3e0ff */
[----:B------:R-:W-:Y:S01]  /*1b90*/  @P0 IADD3.X R5, R201, UR5, RZ, P1, !PT ;  /* 0x00000005c9050c10 */ /* 0x000fe20008ffe4ff */
[----:B------:R-:W-:-:S04]  /*1ba0*/  ULDC.64 UR4, c[0x0][0x308] ;  /* 0x0000c20000047ab9 */ /* 0x000fc80000000a00 */
[----:B------:R3:W4:Y:S01]  /*1bb0*/  @P0 LDG.E R29, desc[UR40][R4.64] ;  /* 0x00000028041d0981 */ /* 0x000722000c1e1900 */
[----:B------:R-:W-:Y:S01]  /*1bc0*/  SHF.R.S32.HI R28, RZ, 0x1f, R42 ;  /* 0x0000001fff1c7819 */ /* 0x000fe2000001142a */
[-C--:B0-----:R-:W-:Y:S01]  /*1bd0*/  IMAD.WIDE.U32 R6, R42, R52.reuse, RZ ;  /* 0x000000342a067225 */ /* 0x081fe200078e00ff */
[----:B------:R-:W-:Y:S01]  /*1be0*/  SHF.R.S32.HI R187, RZ, 0x1f, R186 ;  /* 0x0000001fffbb7819 */ /* 0x000fe200000114ba */
[----:B------:R-:W0:Y:S01]  /*1bf0*/  S2R R50, SR_TID.X ;  /* 0x0000000000327919 */ /* 0x000e220000002100 */
[----:B------:R-:W-:Y:S01]  /*1c00*/  SHF.L.U64.HI R49, R52, 0x6, R53 ;  /* 0x0000000634317819 */ /* 0x000fe20000010235 */
[----:B------:R-:W-:Y:S02]  /*1c10*/  IMAD R0, R28, R52, RZ ;  /* 0x000000341c007224 */ /* 0x000fe400078e02ff */
[----:B------:R-:W-:Y:S02]  /*1c20*/  IMAD.SHL.U32 R14, R188, 0x40, RZ ;  /* 0x00000040bc0e7824 */ /* 0x000fe400078e00ff */
[----:B------:R-:W-:Y:S01]  /*1c30*/  IMAD R3, R42, R53, R0 ;  /* 0x000000352a037224 */ /* 0x000fe200078e0200 */
[----:B------:R-:W-:Y:S01]  /*1c40*/  SHF.R.S32.HI R0, RZ, 0x1f, R26 ;  /* 0x0000001fff007819 */ /* 0x000fe2000001141a */
[----:B---3--:R-:W-:Y:S01]  /*1c50*/  IMAD.WIDE.U32 R4, R26, UR6, R16 ;  /* 0x000000061a047c25 */ /* 0x008fe2000f8e0010 */
[----:B--2---:R-:W-:-:S03]  /*1c60*/  ISETP.GE.AND P2, PT, R16, R43, PT ;  /* 0x0000002b1000720c */ /* 0x004fc60003f46270 */
[----:B------:R-:W-:Y:S01]  /*1c70*/  IMAD.IADD R7, R7, 0x1, R3 ;  /* 0x0000000107077824 */ /* 0x000fe200078e0203 */
[----:B------:R-:W-:Y:S01]  /*1c80*/  SEL R15, R43, RZ, P2 ;  /* 0x000000ff2b0f7207 */ /* 0x000fe20001000000 */
[----:B------:R-:W-:Y:S01]  /*1c90*/  IMAD R3, R0, UR6, RZ ;  /* 0x0000000600037c24 */ /* 0x000fe2000f8e02ff */
[----:B------:R-:W-:Y:S01]  /*1ca0*/  P2R R70, PR, RZ, 0x4 ;  /* 0x00000004ff467803 */ /* 0x000fe20000000000 */
[----:B------:R-:W-:Y:S01]  /*1cb0*/  IMAD.WIDE.U32 R6, R26, UR4, R6 ;  /* 0x000000041a067c25 */ /* 0x000fe2000f8e0006 */
[----:B------:R-:W-:-:S03]  /*1cc0*/  IADD3 R42, P2, R19, R42, RZ ;  /* 0x0000002a132a7210 */ /* 0x000fc60007f5e0ff */
[----:B------:R-:W-:Y:S01]  /*1cd0*/  IMAD R33, R26, UR7, R3 ;  /* 0x000000071a217c24 */ /* 0x000fe2000f8e0203 */
[----:B------:R-:W-:Y:S01]  /*1ce0*/  ULDC.64 UR6, c[0x0][0xa08] ;  /* 0x0002820000067ab9 */ /* 0x000fe20000000a00 */
[----:B------:R-:W-:Y:S01]  /*1cf0*/  IMAD R3, R0, UR4, RZ ;  /* 0x0000000400037c24 */ /* 0x000fe2000f8e02ff */
[----:B------:R-:W-:Y:S01]  /*1d00*/  ISETP.NE.U32.AND P0, PT, RZ, UR6, PT ;  /* 0x00000006ff007c0c */ /* 0x000fe2000bf05070 */
[----:B------:R-:W-:Y:S02]  /*1d10*/  IMAD.IADD R33, R5, 0x1, R33 ;  /* 0x0000000105217824 */ /* 0x000fe400078e0221 */
[----:B------:R-:W-:Y:S01]  /*1d20*/  IMAD R3, R26, UR5, R3 ;  /* 0x000000051a037c24 */ /* 0x000fe2000f8e0203 */
[----:B------:R-:W-:Y:S01]  /*1d30*/  ISETP.NE.AND.EX P0, PT, RZ, UR7, PT, P0 ;  /* 0x00000007ff007c0c */ /* 0x000fe2000bf05300 */
[----:B------:R-:W-:Y:S01]  /*1d40*/  ULDC.64 UR4, c[0x0][0x310] ;  /* 0x0000c40000047ab9 */ /* 0x000fe20000000a00 */
[----:B------:R-:W-:Y:S01]  /*1d50*/  ULDC.64 UR6, c[0x0][0x338] ;  /* 0x0000ce0000067ab9 */ /* 0x000fe20000000a00 */
[----:B------:R-:W-:Y:S01]  /*1d60*/  IMAD.IADD R7, R7, 0x1, R3 ;  /* 0x0000000107077824 */ /* 0x000fe200078e0203 */
[----:B------:R-:W-:Y:S01]  /*1d70*/  SHF.R.S32.HI R3, RZ, 0x1f, R19 ;  /* 0x0000001fff037819 */ /* 0x000fe20000011413 */
[----:B------:R-:W-:Y:S01]  /*1d80*/  IMAD.MOV.U32 R32, RZ, RZ, R4 ;  /* 0x000000ffff207224 */ /* 0x000fe200078e0004 */
[----:B0-----:R-:W-:Y:S01]  /*1d90*/  SHF.R.U32.HI R50, RZ, 0x7, R50 ;  /* 0x00000007ff327819 */ /* 0x001fe20000011632 */
[----:B------:R-:W0:Y:S01]  /*1da0*/  LDC.64 R4, c[0x0][0x408] ;  /* 0x00010200ff047b82 */ /* 0x000e220000000a00 */
[----:B------:R-:W-:-:S02]  /*1db0*/  IMAD.IADD R15, R16, 0x1, R15 ;  /* 0x00000001100f7824 */ /* 0x000fc400078e020f */
[----:B------:R-:W-:Y:S02]  /*1dc0*/  VIADD R74, R16, 0x20 ;  /* 0x00000020104a7836 */ /* 0x000fe40000000000 */
[----:B------:R-:W-:Y:S01]  /*1dd0*/  IMAD.SHL.U32 R60, R43, 0x2, RZ ;  /* 0x000000022b3c7824 */ /* 0x000fe200078e00ff */
[----:B------:R-:W-:Y:S01]  /*1de0*/  SHF.R.S32.HI R48, RZ, 0x1f, R15 ;  /* 0x0000001fff307819 */ /* 0x000fe2000001140f */
[----:B------:R-:W-:Y:S02]  /*1df0*/  VIADD R59, R50, 0x8 ;  /* 0x00000008323b7836 */ /* 0x000fe40000000000 */
[----:B------:R-:W-:Y:S01]  /*1e00*/  IMAD.X R43, R28, 0x1, R3, P2 ;  /* 0x000000011c2b7824 */ /* 0x000fe200010e0603 */
[----:B------:R-:W-:-:S04]  /*1e10*/  LEA.HI R48, R48, R15, RZ, 0x3 ;  /* 0x0000000f30307211 */ /* 0x000fc800078f18ff */
[----:B------:R-:W-:-:S04]  /*1e20*/  LOP3.LUT R65, R48, 0xfffffff8, RZ, 0xc0, !PT ;  /* 0xfffffff830417812 */ /* 0x000fc800078ec0ff */
[----:B------:R-:W-:Y:S01]  /*1e30*/  SHF.R.S32.HI R71, RZ, 0x1f, R65 ;  /* 0x0000001fff477819 */ /* 0x000fe20000011441 */
[----:B0-----:R-:W-:Y:S01]  /*1e40*/  IMAD R12, R3, R4, RZ ;  /* 0x00000004030c7224 */ /* 0x001fe200078e02ff */
[C---:B------:R-:W-:Y:S01]  /*1e50*/  SHF.L.U64.HI R56, R4.reuse, 0x6, R5 ;  /* 0x0000000604387819 */ /* 0x040fe20000010205 */
[----:B------:R-:W-:Y:S02]  /*1e60*/  IMAD.SHL.U32 R57, R4, 0x40, RZ ;  /* 0x0000004004397824 */ /* 0x000fe400078e00ff */
[----:B------:R-:W-:Y:S01]  /*1e70*/  IMAD R31, R19, R5, R12 ;  /* 0x00000005131f7224 */ /* 0x000fe200078e020c */
[----:B----4-:R-:W-:Y:S02]  /*1e80*/  SHF.R.S32.HI R0, RZ, 0x1f, R29 ;  /* 0x0000001fff007819 */ /* 0x010fe4000001141d */
[----:B------:R-:W-:Y:S02]  /*1e90*/  SEL R11, R29, RZ, !P0 ;  /* 0x000000ff1d0b7207 */ /* 0x000fe40004000000 */
[----:B------:R-:W-:-:S03]  /*1ea0*/  SEL R0, R0, RZ, !P0 ;  /* 0x000000ff00007207 */ /* 0x000fc60004000000 */
[----:B------:R-:W-:-:S04]  /*1eb0*/  IMAD.WIDE.U32 R20, R11, UR4, R6 ;  /* 0x000000040b147c25 */ /* 0x000fc8000f8e0006 */
[C---:B------:R-:W-:Y:S02]  /*1ec0*/  IMAD R6, R0.reuse, UR6, RZ ;  /* 0x0000000600067c24 */ /* 0x040fe4000f8e02ff */
[----:B------:R-:W-:Y:S01]  /*1ed0*/  IMAD R8, R0, UR4, RZ ;  /* 0x0000000400087c24 */ /* 0x000fe2000f8e02ff */
[----:B------:R-:W-:Y:S01]  /*1ee0*/  ULDC UR4, c[0x0][0x2f4] ;  /* 0x0000bd0000047ab9 */ /* 0x000fe20000000800 */
[----:B------:R-:W-:Y:S01]  /*1ef0*/  IMAD R73, R11, UR7, R6 ;  /* 0x000000070b497c24 */ /* 0x000fe2000f8e0206 */
[----:B------:R-:W-:Y:S01]  /*1f00*/  ISETP.GE.AND P1, PT, R74, UR4, PT ;  /* 0x000000044a007c0c */ /* 0x000fe2000bf26270 */
[----:B-1----:R-:W-:Y:S02]  /*1f10*/  IMAD R6, R3, R54, RZ ;  /* 0x0000003603067224 */ /* 0x002fe400078e02ff */
[C---:B------:R-:W-:Y:S02]  /*1f20*/  IMAD R13, R11.reuse, UR5, R8 ;  /* 0x000000050b0d7c24 */ /* 0x040fe4000f8e0208 */
[----:B------:R-:W-:-:S04]  /*1f30*/  IMAD.WIDE.U32 R32, R11, UR6, R32 ;  /* 0x000000060b207c25 */ /* 0x000fc8000f8e0020 */
[C---:B------:R-:W-:Y:S02]  /*1f40*/  IMAD R29, R19.reuse, R55, R6 ;  /* 0x00000037131d7224 */ /* 0x040fe400078e0206 */
[----:B------:R-:W-:-:S04]  /*1f50*/  IMAD.WIDE.U32 R6, R19, R54, R186 ;  /* 0x0000003613067225 */ /* 0x000fc800078e00ba */
[----:B------:R-:W-:-:S04]  /*1f60*/  IMAD.WIDE.U32 R10, R19, R54, R16 ;  /* 0x00000036130a7225 */ /* 0x000fc800078e0010 */
[----:B------:R-:W-:Y:S02]  /*1f70*/  IMAD.IADD R7, R7, 0x1, R29 ;  /* 0x0000000107077824 */ /* 0x000fe400078e021d */
[----:B------:R-:W-:Y:S01]  /*1f80*/  IMAD.IADD R11, R29, 0x1, R11 ;  /* 0x000000011d0b7824 */ /* 0x000fe200078e020b */
[----:B-----5:R-:W-:Y:S01]  /*1f90*/  SHF.R.S32.HI R29, RZ, 0x1f, R27 ;  /* 0x0000001fff1d7819 */ /* 0x020fe2000001141b */
[-C--:B------:R-:W-:Y:S02]  /*1fa0*/  IMAD R0, R3, R52.reuse, RZ ;  /* 0x0000003403007224 */ /* 0x080fe400078e02ff */
[----:B------:R-:W-:-:S04]  /*1fb0*/  IMAD.WIDE.U32 R8, R19, R52, R16 ;  /* 0x0000003413087225 */ /* 0x000fc800078e0010 */
[----:B------:R-:W-:Y:S02]  /*1fc0*/  IMAD R30, R29, R54, RZ ;  /* 0x000000361d1e7224 */ /* 0x000fe400078e02ff */
[----:B------:R-:W-:Y:S01]  /*1fd0*/  IMAD R47, R19, R53, R0 ;  /* 0x00000035132f7224 */ /* 0x000fe200078e0200 */
[----:B------:R-:W-:Y:S01]  /*1fe0*/  SHF.L.U64.HI R53, R54, 0x6, R55 ;  /* 0x0000000636357819 */ /* 0x000fe20000010237 */
[----:B------:R-:W-:Y:S01]  /*1ff0*/  IMAD R63, R27, R55, R30 ;  /* 0x000000371b3f7224 */ /* 0x000fe200078e021e */
[----:B------:R-:W-:Y:S01]  /*2000*/  LOP3.LUT R55, R14, 0x1c0, RZ, 0xc0, !PT ;  /* 0x000001c00e377812 */ /* 0x000fe200078ec0ff */
[----:B------:R-:W-:Y:S01]  /*2010*/  IMAD R30, R29, R4, RZ ;  /* 0x000000041d1e7224 */ /* 0x000fe200078e02ff */
[----:B------:R-:W-:Y:S01]  /*2020*/  IADD3 R0, P0, R20, R8, RZ ;  /* 0x0000000814007210 */ /* 0x000fe20007f1e0ff */
[----:B------:R-:W-:Y:S01]  /*2030*/  IMAD.IADD R26, R21, 0x1, R13 ;  /* 0x00000001151a7824 */ /* 0x000fe200078e020d */
[----:B------:R-:W-:Y:S01]  /*2040*/  SHF.R.U32.HI R58, RZ, 0x3, R55 ;  /* 0x00000003ff3a7819 */ /* 0x000fe20000011637 */
[----:B------:R-:W-:Y:S01]  /*2050*/  IMAD R69, R27, R5, R30 ;  /* 0x000000051b457224 */ /* 0x000fe200078e021e */
[--C-:B------:R-:W-:Y:S01]  /*2060*/  LOP3.LUT R5, R55, 0x18, R16.reuse, 0xf8, !PT ;  /* 0x0000001837057812 */ /* 0x100fe200078ef810 */
[----:B------:R-:W-:Y:S01]  /*2070*/  IMAD.WIDE.U32 R12, R19, R4, R16 ;  /* 0x00000004130c7225 */ /* 0x000fe200078e0010 */
[----:B------:R-:W-:-:S02]  /*2080*/  IADD3.X R47, R26, R9, R47, P0, !PT ;  /* 0x000000091a2f7210 */ /* 0x000fc400007fe42f */
[----:B------:R-:W-:Y:S01]  /*2090*/  LOP3.LUT R5, R5, R58, RZ, 0x3c, !PT ;  /* 0x0000003a05057212 */ /* 0x000fe200078e3cff */
[----:B------:R-:W-:Y:S01]  /*20a0*/  IMAD.WIDE.U32 R8, R19, R4, R186 ;  /* 0x0000000413087225 */ /* 0x000fe200078e00ba */
[----:B------:R-:W-:-:S03]  /*20b0*/  ISETP.GE.AND P0, PT, R16, UR4, PT ;  /* 0x0000000410007c0c */ /* 0x000fc6000bf06270 */
[----:B------:R-:W-:Y:S01]  /*20c0*/  IMAD R61, R192, 0x200, R5 ;  /* 0x00000200c03d7824 */ /* 0x000fe200078e0205 */
[----:B------:R-:W-:Y:S01]  /*20d0*/  LOP3.LUT R5, R55, 0x38, R48, 0xf8, !PT ;  /* 0x0000003837057812 */ /* 0x000fe200078ef830 */
[----:B------:R-:W-:Y:S02]  /*20e0*/  IMAD.IADD R9, R9, 0x1, R31 ;  /* 0x0000000109097824 */ /* 0x000fe400078e021f */
[----:B------:R-:W-:Y:S01]  /*20f0*/  IMAD.IADD R13, R31, 0x1, R13 ;  /* 0x000000011f0d7824 */ /* 0x000fe200078e020d */
[----:B------:R-:W-:Y:S01]  /*2100*/  LOP3.LUT R5, R5, R58, RZ, 0x3c, !PT ;  /* 0x0000003a05057212 */ /* 0x000fe200078e3cff */
[----:B------:R-:W-:-:S04]  /*2110*/  IMAD.WIDE.U32 R34, R27, R54, R6 ;  /* 0x000000361b227225 */ /* 0x000fc800078e0006 */
[----:B------:R-:W-:-:S04]  /*2120*/  IMAD.WIDE.U32 R38, R27, R4, R8 ;  /* 0x000000041b267225 */ /* 0x000fc800078e0008 */
[----:B------:R-:W-:-:S04]  /*2130*/  IMAD.WIDE.U32 R36, R27, R54, R10 ;  /* 0x000000361b247225 */ /* 0x000fc800078e000a */
[----:B------:R-:W-:-:S04]  /*2140*/  IMAD.WIDE.U32 R40, R27, R4, R12 ;  /* 0x000000041b287225 */ /* 0x000fc800078e000c */
[----:B------:R-:W-:Y:S02]  /*2150*/  IMAD.IADD R62, R35, 0x1, R63 ;  /* 0x00000001233e7824 */ /* 0x000fe400078e023f */
[----:B------:R-:W-:Y:S02]  /*2160*/  IMAD.IADD R67, R39, 0x1, R69 ;  /* 0x0000000127437824 */ /* 0x000fe400078e0245 */
[----:B------:R-:W-:Y:S02]  /*2170*/  IMAD.SHL.U32 R52, R52, 0x40, RZ ;  /* 0x0000004034347824 */ /* 0x000fe400078e00ff */
[----:B------:R-:W-:Y:S02]  /*2180*/  IMAD.SHL.U32 R54, R54, 0x40, RZ ;  /* 0x0000004036367824 */ /* 0x000fe400078e00ff */
[----:B------:R-:W-:Y:S02]  /*2190*/  IMAD.IADD R63, R63, 0x1, R37 ;  /* 0x000000013f3f7824 */ /* 0x000fe400078e0225 */
[----:B------:R-:W-:-:S02]  /*21a0*/  IMAD.IADD R69, R69, 0x1, R41 ;  /* 0x0000000145457824 */ /* 0x000fc400078e0229 */
[----:B------:R-:W-:Y:S02]  /*21b0*/  IMAD R64, R192, 0x200, R5 ;  /* 0x00000200c0407824 */ /* 0x000fe400078e0205 */
[----:B------:R-:W-:-:S07]  /*21c0*/  IMAD.IADD R73, R33, 0x1, R73 ;  /* 0x0000000121497824 */ /* 0x000fce00078e0249 */
.L_x_683:
[----:B----4-:R-:W0:Y:S01]  /*21d0*/  LDC.64 R50, c[0x0][0x2e8] ;  /* 0x0000ba00ff327b82 */ /* 0x010e220000000a00 */
[----:B------:R-:W-:Y:S01]  /*21e0*/  VIADD R45, R45, 0xffffffff ;  /* 0xffffffff2d2d7836 */ /* 0x000fe20000000000 */
[----:B------:R-:W-:Y:S05]  /*21f0*/  YIELD ;  /* 0x0000000000007946 */ /* 0x000fea0003800000 */
[----:B------:R-:W-:Y:S01]  /*2200*/  SHF.R.S32.HI R72, RZ, 0x1f, R45 ;  /* 0x0000001fff487819 */ /* 0x000fe2000001142d */
[----:B------:R-:W1:Y:S01]  /*2210*/  LDC R83, c[0x0][0x3f4] ;  /* 0x0000fd00ff537b82 */ /* 0x000e620000000800 */
[-C--:B------:R-:W-:Y:S01]  /*2220*/  IMAD R5, R49, R45.reuse, RZ ;  /* 0x0000002d31057224 */ /* 0x080fe200078e02ff */
[----:B------:R-:W-:Y:S01]  /*2230*/  BSSY B0, `(.L_x_654) ;  /* 0x000018e000007945 */ /* 0x000fe20003800000 */
[----:B---3--:R-:W-:-:S04]  /*2240*/  IMAD.WIDE.U32 R14, R52, R45, RZ ;  /* 0x0000002d340e7225 */ /* 0x008fc800078e00ff */
[----:B------:R-:W-:Y:S01]  /*2250*/  IMAD R5, R72, R52, R5 ;  /* 0x0000003448057224 */ /* 0x000fe200078e0205 */
[----:B------:R-:W-:Y:S01]  /*2260*/  IADD3 R4, P2, R0, R14, RZ ;  /* 0x0000000e00047210 */ /* 0x000fe20007f5e0ff */
[----:B--2---:R-:W-:Y:S02]  /*2270*/  IMAD.SHL.U32 R30, R22, 0x1000, RZ ;  /* 0x00001000161e7824 */ /* 0x004fe400078e00ff */
[----:B------:R-:W-:Y:S02]  /*2280*/  IMAD.IADD R78, R15, 0x1, R5 ;  /* 0x000000010f4e7824 */ /* 0x000fe400078e0205 */
[----:B------:R-:W-:Y:S02]  /*2290*/  IMAD.IADD R5, R61, 0x1, R30 ;  /* 0x000000013d057824 */ /* 0x000fe400078e021e */
[----:B------:R-:W-:Y:S01]  /*22a0*/  IMAD.X R6, R78, 0x1, R47, P2 ;  /* 0x000000014e067824 */ /* 0x000fe200010e062f */
[----:B0-----:R-:W-:Y:S01]  /*22b0*/  LEA R12, P3, R4, R50, 0x1 ;  /* 0x00000032040c7211 */ /* 0x001fe200078608ff */
[----:B------:R-:W-:Y:S01]  /*22c0*/  IMAD R31, R5, 0x2, R2 ;  /* 0x00000002051f7824 */ /* 0x000fe200078e0202 */
[----:B------:R-:W-:-:S02]  /*22d0*/  ISETP.GT.AND P2, PT, R45, R44, PT ;  /* 0x0000002c2d00720c */ /* 0x000fc40003f44270 */
[----:B------:R-:W-:Y:S02]  /*22e0*/  LEA.HI.X R13, R4, R51, R6, 0x1, P3 ;  /* 0x00000033040d7211 */ /* 0x000fe400018f0c06 */
[----:B-1----:R-:W-:-:S13]  /*22f0*/  ISETP.GE.AND P3, PT, R83, 0x1, PT ;  /* 0x000000015300780c */ /* 0x002fda0003f66270 */
[----:B------:R-:W-:Y:S05]  /*2300*/  @!P3 BRA `(.L_x_655) ;  /* 0x0000001400a0b947 */ /* 0x000fea0003800000 */
[----:B------:R-:W-:Y:S01]  /*2310*/  ULDC.U8 UR4, c[0x0][0x410] ;  /* 0x0001040000047ab9 */ /* 0x000fe20000000000 */
[-C--:B------:R-:W-:Y:S01]  /*2320*/  IMAD R7, R53, R45.reuse, RZ ;  /* 0x0000002d35077224 */ /* 0x080fe200078e02ff */
[----:B------:R-:W-:Y:S01]  /*2330*/  ISETP.NE.AND P3, PT, RZ, UR4, PT ;  /* 0x00000004ff007c0c */ /* 0x000fe2000bf65270 */
[----:B------:R-:W-:-:S04]  /*2340*/  IMAD.WIDE.U32 R4, R54, R45, RZ ;  /* 0x0000002d36047225 */ /* 0x000fc800078e00ff */
[----:B------:R-:W-:-:S04]  /*2350*/  IMAD R7, R72, R54, R7 ;  /* 0x0000003648077224 */ /* 0x000fc800078e0207 */
[----:B------:R-:W-:-:S04]  /*2360*/  IMAD.IADD R75, R5, 0x1, R7 ;  /* 0x00000001054b7824 */ /* 0x000fc800078e0207 */
[----:B------:R-:W-:Y:S05]  /*2370*/  @!P3 BRA `(.L_x_656) ;  /* 0x0000000800acb947 */ /* 0x000fea0003800000 */
[----:B------:R-:W-:Y:S01]  /*2380*/  IMAD R68, R45, -0x40, R46 ;  /* 0xffffffc02d447824 */ /* 0x000fe200078e022e */
[----:B------:R-:W-:Y:S01]  /*2390*/  BSSY B1, `(.L_x_657) ;  /* 0x000001d000017945 */ /* 0x000fe20003800000 */
[----:B------:R-:W-:Y:S02]  /*23a0*/  CS2R R8, SRZ ;  /* 0x0000000000087805 */ /* 0x000fe4000001ff00 */
[----:B------:R-:W-:Y:S02]  /*23b0*/  CS2R R28, SRZ ;  /* 0x00000000001c7805 */ /* 0x000fe4000001ff00 */
[----:B------:R-:W-:Y:S02]  /*23c0*/  CS2R R10, SRZ ;  /* 0x00000000000a7805 */ /* 0x000fe4000001ff00 */
[----:B------:R-:W-:Y:S02]  /*23d0*/  VIMNMX R68, R68, 0x40, PT ;  /* 0x0000004044447848 */ /* 0x000fe40003fe0100 */
[----:B------:R-:W-:-:S02]  /*23e0*/  CS2R R14, SRZ ;  /* 0x00000000000e7805 */ /* 0x000fc4000001ff00 */
[----:B------:R-:W-:-:S13]  /*23f0*/  ISETP.GE.AND P4, PT, R19, R68, PT ;  /* 0x000000441300720c */ /* 0x000fda0003f86270 */
[----:B------:R-:W-:Y:S05]  /*2400*/  @P4 BRA `(.L_x_658) ;  /* 0x0000000000544947 */ /* 0x000fea0003800000 */
[----:B------:R-:W-:Y:S01]  /*2410*/  IMAD R6, R56, R45, RZ ;  /* 0x0000002d38067224 */ /* 0x000fe200078e02ff */
[----:B------:R-:W-:Y:S01]  /*2420*/  IADD3 R8, P3, R34, R4, RZ ;  /* 0x0000000422087210 */ /* 0x000fe20007f7e0ff */
[----:B------:R-:W-:Y:S01]  /*2430*/  IMAD.MOV.U32 R66, RZ, RZ, R38 ;  /* 0x000000ffff427224 */ /* 0x000fe200078e0026 */
[----:B------:R-:W-:Y:S01]  /*2440*/  ULDC.64 UR6, c[0x0][0x400] ;  /* 0x0001000000067ab9 */ /* 0x000fe20000000a00 */
[-C--:B------:R-:W-:Y:S01]  /*2450*/  IMAD R5, R72, R57.reuse, R6 ;  /* 0x0000003948057224 */ /* 0x080fe200078e0206 */
[----:B------:R-:W-:Y:S01]  /*2460*/  ULDC.64 UR4, c[0x0][0x3e8] ;  /* 0x0000fa0000047ab9 */ /* 0x000fe20000000a00 */
[----:B------:R-:W-:Y:S01]  /*2470*/  IMAD.WIDE.U32 R6, R45, R57, R66 ;  /* 0x000000392d067225 */ /* 0x000fe200078e0042 */
[----:B------:R-:W-:-:S03]  /*2480*/  CS2R R10, SRZ ;  /* 0x00000000000a7805 */ /* 0x000fc6000001ff00 */
[----:B------:R-:W-:Y:S01]  /*2490*/  IMAD.IADD R5, R7, 0x1, R5 ;  /* 0x0000000107057824 */ /* 0x000fe200078e0205 */
[----:B------:R-:W-:Y:S01]  /*24a0*/  LEA R50, P5, R6, UR6, 0x1 ;  /* 0x0000000606327c11 */ /* 0x000fe2000f8a08ff */
[----:B------:R-:W-:Y:S01]  /*24b0*/  IMAD.X R7, R75, 0x1, R62, P3 ;  /* 0x000000014b077824 */ /* 0x000fe200018e063e */
[----:B------:R-:W-:Y:S02]  /*24c0*/  LEA R4, P3, R8, UR4, 0x1 ;  /* 0x0000000408047c11 */ /* 0x000fe4000f8608ff */
[----:B------:R-:W-:Y:S02]  /*24d0*/  LEA.HI.X R51, R6, UR7, R5, 0x1, P5 ;  /* 0x0000000706337c11 */ /* 0x000fe4000a8f0c05 */
[----:B------:R-:W-:Y:S02]  /*24e0*/  LEA.HI.X R5, R8, UR5, R7, 0x1, P3 ;  /* 0x0000000508057c11 */ /* 0x000fe400098f0c07 */
[----:B------:R-:W-:Y:S02]  /*24f0*/  CS2R R8, SRZ ;  /* 0x0000000000087805 */ /* 0x000fe4000001ff00 */
[----:B------:R-:W-:-:S02]  /*2500*/  ISETP.GE.AND P5, PT, R186, R83, PT ;  /* 0x00000053ba00720c */ /* 0x000fc40003fa6270 */
[----:B------:R-:W-:-:S11]  /*2510*/  ISETP.GE.AND P3, PT, R190, R83, PT ;  /* 0x00000053be00720c */ /* 0x000fd60003f66270 */
[----:B------:R0:W5:Y:S04]  /*2520*/  @!P5 LDG.E.64 R28, desc[UR40][R4.64] ;  /* 0x00000028041cd981 */ /* 0x000168000c1e1b00 */
[----:B------:R0:W5:Y:S04]  /*2530*/  @!P3 LDG.E.64 R8, desc[UR40][R4.64+0x20] ;  /* 0x000020280408b981 */ /* 0x000168000c1e1b00 */
[----:B------:R0:W5:Y:S04]  /*2540*/  @!P5 LDG.E.64 R14, desc[UR40][R50.64] ;  /* 0x00000028320ed981 */ /* 0x000168000c1e1b00 */
[----:B------:R0:W5:Y:S02]  /*2550*/  @!P3 LDG.E.64 R10, desc[UR40][R50.64+0x20] ;  /* 0x00002028320ab981 */ /* 0x000164000c1e1b00 */
.L_x_658:
[----:B------:R-:W-:Y:S05]  /*2560*/  BSYNC B1 ;  /* 0x0000000000017941 */ /* 0x000fea0003800000 */
.L_x_657:
[----:B------:R-:W-:Y:S01]  /*2570*/  ISETP.NE.AND P3, PT, R184, 0x3, PT ;  /* 0x00000003b800780c */ /* 0x000fe20003f65270 */
[----:B0----5:R-:W-:Y:S02]  /*2580*/  IMAD.MOV.U32 R4, RZ, RZ, R8 ;  /* 0x000000ffff047224 */ /* 0x021fe400078e0008 */
[----:B------:R-:W-:Y:S02]  /*2590*/  IMAD.MOV.U32 R5, RZ, RZ, R9 ;  /* 0x000000ffff057224 */ /* 0x000fe400078e0009 */
[----:B------:R-:W-:Y:S01]  /*25a0*/  IMAD.MOV.U32 R6, RZ, RZ, R28 ;  /* 0x000000ffff067224 */ /* 0x000fe200078e001c */
[----:B------:R-:W-:Y:S01]  /*25b0*/  PRMT R82, R82, 0x5410, R4 ;  /* 0x0000541052527816 */ /* 0x000fe20000000004 */
        /* <DEDUP_REMOVED lines=9> */
[----:B------:R-:W-:-:S02]  /*2650*/  PRMT R86, R86, 0x5410, R5 ;  /* 0x0000541056567816 */ /* 0x000fc40000000005 */
[----:B------:R-:W-:Y:S02]  /*2660*/  PRMT R50, R50, 0x5410, R6 ;  /* 0x0000541032327816 */ /* 0x000fe40000000006 */
[----:B------:R-:W-:Y:S01]  /*2670*/  PRMT R72, R72, 0x5410, R7 ;  /* 0x0000541048487816 */ /* 0x000fe20000000007 */
[----:B------:R-:W-:Y:S06]  /*2680*/  @!P3 BRA `(.L_x_659) ;  /* 0x000000000004b947 */ /* 0x000fec0003800000 */
[----:B------:R-:W-:Y:S01]  /*2690*/  BPT.TRAP 0x1 ;  /* 0x000000040000795c */ /* 0x000fe20000300000 */
.L_x_659:
[----:B------:R-:W-:Y:S01]  /*26a0*/  IMAD R66, R22, 0x8, R2 ;  /* 0x0000000816427824 */ /* 0x000fe200078e0202 */
[----:B------:R-:W-:Y:S01]  /*26b0*/  SHF.L.U32 R75, R185, 0x1f, RZ ;  /* 0x0000001fb94b7819 */ /* 0x000fe200000006ff */
[----:B------:R-:W-:Y:S03]  /*26c0*/  BSSY B1, `(.L_x_660) ;  /* 0x0000003000017945 */ /* 0x000fe60003800000 */
[----:B------:R-:W0:Y:S02]  /*26d0*/  SYNCS.PHASECHK.TRANS64.TRYWAIT P5, [R66+URZ+0x28c90], R75 ;  /* 0x028c904b420075a7 */ /* 0x000e2400080a017f */
[----:B0-----:R-:W-:Y:S05]  /*26e0*/  @!P5 BRA `(.L_x_661) ;  /* 0x0000015000c0d947 */ /* 0x001fea0003800000 */
.L_x_949:
[----:B------:R-:W-:Y:S05]  /*26f0*/  BSYNC B1 ;  /* 0x0000000000017941 */ /* 0x000fea0003800000 */
.L_x_660:
[----:B------:R-:W-:Y:S05]  /*2700*/  @P4 BRA `(.L_x_662) ;  /* 0x0000001400004947 */ /* 0x000fea0003800000 */
[----:B------:R-:W-:Y:S04]  /*2710*/  BSSY B1, `(.L_x_663) ;  /* 0x0000036000017945 */ /* 0x000fe80003800000 */
[----:B------:R-:W-:Y:S05]  /*2720*/  @P0 BRA `(.L_x_664) ;  /* 0x0000000000d00947 */ /* 0x000fea0003800000 */
[----:B------:R1:W2:Y:S01]  /*2730*/  LDS.128 R4, [R31+0x22400] ;  /* 0x022400001f047984 */ /* 0x0002a20000000c00 */
[----:B------:R-:W-:Y:S01]  /*2740*/  ISETP.GE.AND P4, PT, R186, R83, PT ;  /* 0x00000053ba00720c */ /* 0x000fe20003f86270 */
[----:B------:R-:W-:-:S12]  /*2750*/  BSSY B2, `(.L_x_665) ;  /* 0x0000030000027945 */ /* 0x000fd80003800000 */
[----:B-1----:R-:W-:Y:S05]  /*2760*/  @P4 BRA `(.L_x_666) ;  /* 0x0000000000b84947 */ /* 0x002fea0003800000 */
[----:B------:R-:W-:Y:S01]  /*2770*/  SHF.R.U64 R31, R28, 0x10, R29 ;  /* 0x000000101c1f7819 */ /* 0x000fe2000000121d */
[C---:B--2---:R-:W-:Y:S01]  /*2780*/  IMAD.U32 R28, R7.reuse, 0x10000, RZ ;  /* 0x00010000071c7824 */ /* 0x044fe200078e00ff */
[--C-:B------:R-:W-:Y:S01]  /*2790*/  SHF.R.U64 R76, R14, 0x10, R15.reuse ;  /* 0x000000100e4c7819 */ /* 0x100fe2000000120f */
[----:B------:R-:W-:Y:S01]  /*27a0*/  IMAD.U32 R14, R6, 0x10000, RZ ;  /* 0x00010000060e7824 */ /* 0x000fe200078e00ff */
[----:B------:R-:W-:Y:S02]  /*27b0*/  SHF.R.U32.HI R78, RZ, 0x10, R15 ;  /* 0x00000010ff4e7819 */ /* 0x000fe4000001160f */
[----:B------:R-:W-:Y:S02]  /*27c0*/  SHF.R.U32.HI R51, RZ, 0x10, R29 ;  /* 0x00000010ff337819 */ /* 0x000fe4000001161d */
[----:B------:R-:W-:Y:S02]  /*27d0*/  PRMT R31, R50, 0x5410, R31 ;  /* 0x00005410321f7816 */ /* 0x000fe4000000001f */
[----:B------:R-:W-:-:S02]  /*27e0*/  LOP3.LUT R29, R7, 0xffff0000, RZ, 0xc0, !PT ;  /* 0xffff0000071d7812 */ /* 0x000fc400078ec0ff */
[----:B------:R-:W-:Y:S02]  /*27f0*/  PRMT R76, R50, 0x5432, R76 ;  /* 0x00005432324c7816 */ /* 0x000fe4000000004c */
[C---:B------:R-:W-:Y:S02]  /*2800*/  PRMT R78, R72.reuse, 0x5432, R78 ;  /* 0x00005432484e7816 */ /* 0x040fe4000000004e */
[----:B------:R-:W-:Y:S02]  /*2810*/  PRMT R51, R72, 0x5410, R51 ;  /* 0x0000541048337816 */ /* 0x000fe40000000033 */
[----:B------:R-:W-:Y:S01]  /*2820*/  LOP3.LUT R7, R5, 0xffff0000, RZ, 0xc0, !PT ;  /* 0xffff000005077812 */ /* 0x000fe200078ec0ff */
[----:B------:R-:W-:Y:S01]  /*2830*/  IMAD.U32 R79, R78, 0x10000, RZ ;  /* 0x000100004e4f7824 */ /* 0x000fe200078e00ff */
[----:B------:R-:W-:Y:S01]  /*2840*/  LOP3.LUT R50, R31, 0xffff0000, RZ, 0xc0, !PT ;  /* 0xffff00001f327812 */ /* 0x000fe200078ec0ff */
[----:B------:R-:W-:Y:S01]  /*2850*/  IMAD.U32 R72, R51, 0x10000, RZ ;  /* 0x0001000033487824 */ /* 0x000fe200078e00ff */
[----:B------:R-:W-:Y:S01]  /*2860*/  LOP3.LUT R15, R6, 0xffff0000, RZ, 0xc0, !PT ;  /* 0xffff0000060f7812 */ /* 0x000fe200078ec0ff */
[----:B------:R-:W-:Y:S01]  /*2870*/  IMAD.U32 R6, R5, 0x10000, RZ ;  /* 0x0001000005067824 */ /* 0x000fe200078e00ff */
[----:B------:R-:W-:Y:S01]  /*2880*/  LOP3.LUT R77, R76, 0xffff0000, RZ, 0xc0, !PT ;  /* 0xffff00004c4d7812 */ /* 0x000fe200078ec0ff */
[----:B------:R-:W-:Y:S01]  /*2890*/  FMUL.FTZ R80, R7, R50 ;  /* 0x0000003207507220 */ /* 0x000fe20000410000 */
[----:B------:R-:W-:Y:S01]  /*28a0*/  LOP3.LUT R78, R78, 0xffff0000, RZ, 0xc0, !PT ;  /* 0xffff00004e4e7812 */ /* 0x000fe200078ec0ff */
[----:B------:R-:W-:Y:S01]  /*28b0*/  IMAD.U32 R5, R4, 0x10000, RZ ;  /* 0x0001000004057824 */ /* 0x000fe200078e00ff */
[----:B------:R-:W-:Y:S01]  /*28c0*/  LOP3.LUT R51, R51, 0xffff0000, RZ, 0xc0, !PT ;  /* 0xffff000033337812 */ /* 0x000fe200078ec0ff */
[-C--:B------:R-:W-:Y:S01]  /*28d0*/  FMUL.FTZ R81, R7, R77.reuse ;  /* 0x0000004d07517220 */ /* 0x080fe20000410000 */
[----:B------:R-:W-:Y:S01]  /*28e0*/  FFMA.FTZ R80, R6, R77, R80 ;  /* 0x0000004d06507223 */ /* 0x000fe20000010050 */
[----:B------:R-:W-:Y:S01]  /*28f0*/  LOP3.LUT R4, R4, 0xffff0000, RZ, 0xc0, !PT ;  /* 0xffff000004047812 */ /* 0x000fe200078ec0ff */
[----:B------:R-:W-:Y:S01]  /*2900*/  FMUL.FTZ R7, R15, R79 ;  /* 0x0000004f0f077220 */ /* 0x000fe20000410000 */
[----:B------:R-:W-:Y:S01]  /*2910*/  FMUL.FTZ R77, R29, R78 ;  /* 0x0000004e1d4d7220 */ /* 0x000fe20000410000 */
[----:B------:R-:W-:Y:S01]  /*2920*/  FMUL.FTZ R15, R15, R72 ;  /* 0x000000480f0f7220 */ /* 0x000fe20000410000 */
[----:B------:R-:W-:-:S02]  /*2930*/  IMAD.U32 R76, R76, 0x10000, RZ ;  /* 0x000100004c4c7824 */ /* 0x000fc400078e00ff */
[-C--:B------:R-:W-:Y:S01]  /*2940*/  FMUL.FTZ R29, R29, R51.reuse ;  /* 0x000000331d1d7220 */ /* 0x080fe20000410000 */
[----:B------:R-:W-:Y:S02]  /*2950*/  IMAD.U32 R31, R31, 0x10000, RZ ;  /* 0x000100001f1f7824 */ /* 0x000fe400078e00ff */
[----:B------:R-:W-:Y:S01]  /*2960*/  FFMA.FTZ R81, R6, R50, -R81 ;  /* 0x0000003206517223 */ /* 0x000fe20000010851 */
[----:B------:R-:W-:Y:S01]  /*2970*/  FFMA.FTZ R72, R14, R72, -R7 ;  /* 0x000000480e487223 */ /* 0x000fe20000010807 */
[----:B------:R-:W-:Y:S01]  /*2980*/  FFMA.FTZ R77, R28, R51, -R77 ;  /* 0x000000331c4d7223 */ /* 0x000fe2000001084d */
[----:B------:R-:W-:Y:S01]  /*2990*/  FFMA.FTZ R15, R14, R79, R15 ;  /* 0x0000004f0e0f7223 */ /* 0x000fe2000001000f */
[C---:B------:R-:W-:Y:S01]  /*29a0*/  FMUL.FTZ R6, R4.reuse, R76 ;  /* 0x0000004c04067220 */ /* 0x040fe20000410000 */
[-C--:B------:R-:W-:Y:S01]  /*29b0*/  FMUL.FTZ R7, R4, R31.reuse ;  /* 0x0000001f04077220 */ /* 0x080fe20000410000 */
[----:B------:R-:W-:Y:S02]  /*29c0*/  FFMA.FTZ R28, R28, R78, R29 ;  /* 0x0000004e1c1c7223 */ /* 0x000fe4000001001d */
[C---:B------:R-:W-:Y:S01]  /*29d0*/  FFMA.FTZ R6, R5.reuse, R31, -R6 ;  /* 0x0000001f05067223 */ /* 0x040fe20000010806 */
[----:B------:R-:W-:Y:S01]  /*29e0*/  FFMA.FTZ R7, R5, R76, R7 ;  /* 0x0000004c05077223 */ /* 0x000fe20000010007 */
[----:B------:R-:W-:-:S02]  /*29f0*/  F2FP.BF16.F32.PACK_AB R15, R15, R72 ;  /* 0x000000480f0f723e */ /* 0x000fc400000010ff */
[----:B------:R-:W-:Y:S02]  /*2a00*/  F2FP.BF16.F32.PACK_AB R28, R28, R77 ;  /* 0x0000004d1c1c723e */ /* 0x000fe400000010ff */
[----:B------:R-:W-:Y:S01]  /*2a10*/  F2FP.BF16.F32.PACK_AB R4, R7, R6 ;  /* 0x000000060704723e */ /* 0x000fe200000010ff */
[----:B------:R-:W-:Y:S01]  /*2a20*/  IMAD.MOV.U32 R6, RZ, RZ, R15 ;  /* 0x000000ffff067224 */ /* 0x000fe200078e000f */
[----:B------:R-:W-:Y:S01]  /*2a30*/  F2FP.BF16.F32.PACK_AB R5, R80, R81 ;  /* 0x000000515005723e */ /* 0x000fe200000010ff */
[----:B------:R-:W-:-:S07]  /*2a40*/  IMAD.MOV.U32 R7, RZ, RZ, R28 ;  /* 0x000000ffff077224 */ /* 0x000fce00078e001c */
.L_x_666:
[----:B------:R-:W-:Y:S05]  /*2a50*/  BSYNC B2 ;  /* 0x0000000000027941 */ /* 0x000fea0003800000 */
.L_x_665:
[----:B--2---:R1:W-:Y:S02]  /*2a60*/  STG.E.128 desc[UR40][R12.64], R4 ;  /* 0x000000040c007986 */ /* 0x0043e4000c101d28 */
.L_x_664:
[----:B------:R-:W-:Y:S05]  /*2a70*/  BSYNC B1 ;  /* 0x0000000000017941 */ /* 0x000fea0003800000 */
.L_x_663:
[----:B------:R-:W-:Y:S05]  /*2a80*/  @P1 BRA `(.L_x_662) ;  /* 0x0000001000201947 */ /* 0x000fea0003800000 */
[----:B-1----:R-:W-:Y:S01]  /*2a90*/  IMAD.MOV.U32 R5, RZ, RZ, 0x20 ;  /* 0x00000020ff057424 */ /* 0x002fe200078e00ff */
[----:B------:R-:W-:Y:S01]  /*2aa0*/  LOP3.LUT P4, RZ, R188, 0x4, RZ, 0xc0, !PT ;  /* 0x00000004bcff7812 */ /* 0x000fe2000788c0ff */
[----:B------:R-:W-:Y:S03]  /*2ab0*/  BSSY B1, `(.L_x_667) ;  /* 0x0000035000017945 */ /* 0x000fe60003800000 */
[----:B------:R-:W-:Y:S02]  /*2ac0*/  SEL R5, R5, 0xffffffe0, !P4 ;  /* 0xffffffe005057807 */ /* 0x000fe40006000000 */
[----:B------:R-:W-:Y:S02]  /*2ad0*/  ISETP.GE.AND P4, PT, R190, R83, PT ;  /* 0x00000053be00720c */ /* 0x000fe40003f86270 */
[----:B------:R-:W-:-:S05]  /*2ae0*/  IADD3 R5, R5, R61, R30 ;  /* 0x0000003d05057210 */ /* 0x000fca0007ffe01e */
[----:B------:R-:W-:-:S06]  /*2af0*/  IMAD R4, R5, 0x2, R2 ;  /* 0x0000000205047824 */ /* 0x000fcc00078e0202 */
[----:B------:R-:W1:Y:S01]  /*2b00*/  LDS.128 R4, [R4+0x22400] ;  /* 0x0224000004047984 */ /* 0x000e620000000c00 */
[----:B------:R-:W-:Y:S05]  /*2b10*/  @P4 BRA `(.L_x_668) ;  /* 0x0000000000b84947 */ /* 0x000fea0003800000 */
[----:B------:R-:W-:Y:S01]  /*2b20*/  SHF.R.U64 R14, R8, 0x10, R9 ;  /* 0x00000010080e7819 */ /* 0x000fe20000001209 */
[----:B-1----:R-:W-:Y:S01]  /*2b30*/  IMAD.U32 R8, R6, 0x10000, RZ ;  /* 0x0001000006087824 */ /* 0x002fe200078e00ff */
[--C-:B------:R-:W-:Y:S01]  /*2b40*/  SHF.R.U64 R30, R10, 0x10, R11.reuse ;  /* 0x000000100a1e7819 */ /* 0x100fe2000000120b */
[----:B------:R-:W-:Y:S01]  /*2b50*/  IMAD.U32 R10, R7, 0x10000, RZ ;  /* 0x00010000070a7824 */ /* 0x000fe200078e00ff */
[----:B------:R-:W-:Y:S02]  /*2b60*/  SHF.R.U32.HI R50, RZ, 0x10, R11 ;  /* 0x00000010ff327819 */ /* 0x000fe4000001160b */
[----:B------:R-:W-:Y:S02]  /*2b70*/  SHF.R.U32.HI R28, RZ, 0x10, R9 ;  /* 0x00000010ff1c7819 */ /* 0x000fe40000011609 */
[----:B------:R-:W-:Y:S02]  /*2b80*/  PRMT R14, R82, 0x5432, R14 ;  /* 0x00005432520e7816 */ /* 0x000fe4000000000e */
[----:B------:R-:W-:-:S02]  /*2b90*/  PRMT R30, R85, 0x5432, R30 ;  /* 0x00005432551e7816 */ /* 0x000fc4000000001e */
[----:B------:R-:W-:Y:S02]  /*2ba0*/  PRMT R50, R86, 0x5432, R50 ;  /* 0x0000543256327816 */ /* 0x000fe40000000032 */
[----:B------:R-:W-:Y:S02]  /*2bb0*/  PRMT R28, R84, 0x5432, R28 ;  /* 0x00005432541c7816 */ /* 0x000fe4000000001c */
[----:B------:R-:W-:Y:S01]  /*2bc0*/  LOP3.LUT R11, R7, 0xffff0000, RZ, 0xc0, !PT ;  /* 0xffff0000070b7812 */ /* 0x000fe200078ec0ff */
[----:B------:R-:W-:Y:S01]  /*2bd0*/  IMAD.U32 R51, R50, 0x10000, RZ ;  /* 0x0001000032337824 */ /* 0x000fe200078e00ff */
[----:B------:R-:W-:Y:S01]  /*2be0*/  LOP3.LUT R7, R5, 0xffff0000, RZ, 0xc0, !PT ;  /* 0xffff000005077812 */ /* 0x000fe200078ec0ff */
[----:B------:R-:W-:Y:S01]  /*2bf0*/  IMAD.U32 R29, R28, 0x10000, RZ ;  /* 0x000100001c1d7824 */ /* 0x000fe200078e00ff */
[C---:B------:R-:W-:Y:S01]  /*2c00*/  LOP3.LUT R31, R30.reuse, 0xffff0000, RZ, 0xc0, !PT ;  /* 0xffff00001e1f7812 */ /* 0x040fe200078ec0ff */
[----:B------:R-:W-:Y:S01]  /*2c10*/  IMAD.U32 R30, R30, 0x10000, RZ ;  /* 0x000100001e1e7824 */ /* 0x000fe200078e00ff */
[C---:B------:R-:W-:Y:S01]  /*2c20*/  LOP3.LUT R15, R14.reuse, 0xffff0000, RZ, 0xc0, !PT ;  /* 0xffff00000e0f7812 */ /* 0x040fe200078ec0ff */
[----:B------:R-:W-:Y:S01]  /*2c30*/  IMAD.U32 R14, R14, 0x10000, RZ ;  /* 0x000100000e0e7824 */ /* 0x000fe200078e00ff */
[----:B------:R-:W-:Y:S01]  /*2c40*/  LOP3.LUT R9, R6, 0xffff0000, RZ, 0xc0, !PT ;  /* 0xffff000006097812 */ /* 0x000fe200078ec0ff */
[C---:B------:R-:W-:Y:S01]  /*2c50*/  FMUL.FTZ R77, R7.reuse, R31 ;  /* 0x0000001f074d7220 */ /* 0x040fe20000410000 */
[----:B------:R-:W-:Y:S01]  /*2c60*/  LOP3.LUT R50, R50, 0xffff0000, RZ, 0xc0, !PT ;  /* 0xffff000032327812 */ /* 0x000fe200078ec0ff */
[----:B------:R-:W-:Y:S01]  /*2c70*/  FMUL.FTZ R72, R7, R15 ;  /* 0x0000000f07487220 */ /* 0x000fe20000410000 */
[----:B------:R-:W-:Y:S01]  /*2c80*/  LOP3.LUT R28, R28, 0xffff0000, RZ, 0xc0, !PT ;  /* 0xffff00001c1c7812 */ /* 0x000fe200078ec0ff */
[C---:B------:R-:W-:Y:S01]  /*2c90*/  FMUL.FTZ R7, R9.reuse, R51 ;  /* 0x0000003309077220 */ /* 0x040fe20000410000 */
[----:B------:R-:W-:Y:S01]  /*2ca0*/  FMUL.FTZ R9, R9, R29 ;  /* 0x0000001d09097220 */ /* 0x000fe20000410000 */
[----:B------:R-:W-:-:S02]  /*2cb0*/  IMAD.U32 R6, R5, 0x10000, RZ ;  /* 0x0001000005067824 */ /* 0x000fc400078e00ff */
[----:B------:R-:W-:Y:S01]  /*2cc0*/  FFMA.FTZ R29, R8, R29, -R7 ;  /* 0x0000001d081d7223 */ /* 0x000fe20000010807 */
[----:B------:R-:W-:Y:S02]  /*2cd0*/  IMAD.U32 R5, R4, 0x10000, RZ ;  /* 0x0001000004057824 */ /* 0x000fe400078e00ff */
[----:B------:R-:W-:Y:S01]  /*2ce0*/  FFMA.FTZ R8, R8, R51, R9 ;  /* 0x0000003308087223 */ /* 0x000fe20000010009 */
[----:B------:R-:W-:Y:S01]  /*2cf0*/  LOP3.LUT R4, R4, 0xffff0000, RZ, 0xc0, !PT ;  /* 0xffff000004047812 */ /* 0x000fe200078ec0ff */
[C---:B------:R-:W-:Y:S01]  /*2d00*/  FMUL.FTZ R9, R11.reuse, R50 ;  /* 0x000000320b097220 */ /* 0x040fe20000410000 */
[-C--:B------:R-:W-:Y:S01]  /*2d10*/  FMUL.FTZ R11, R11, R28.reuse ;  /* 0x0000001c0b0b7220 */ /* 0x080fe20000410000 */
[C---:B------:R-:W-:Y:S01]  /*2d20*/  FFMA.FTZ R77, R6.reuse, R15, -R77 ;  /* 0x0000000f064d7223 */ /* 0x040fe2000001084d */
[----:B------:R-:W-:Y:S01]  /*2d30*/  FFMA.FTZ R72, R6, R31, R72 ;  /* 0x0000001f06487223 */ /* 0x000fe20000010048 */
[----:B------:R-:W-:Y:S01]  /*2d40*/  FFMA.FTZ R9, R10, R28, -R9 ;  /* 0x0000001c0a097223 */ /* 0x000fe20000010809 */
[C---:B------:R-:W-:Y:S01]  /*2d50*/  FMUL.FTZ R6, R4.reuse, R30 ;  /* 0x0000001e04067220 */ /* 0x040fe20000410000 */
[----:B------:R-:W-:Y:S01]  /*2d60*/  FMUL.FTZ R7, R4, R14 ;  /* 0x0000000e04077220 */ /* 0x000fe20000410000 */
[----:B------:R-:W-:Y:S01]  /*2d70*/  FFMA.FTZ R10, R10, R50, R11 ;  /* 0x000000320a0a7223 */ /* 0x000fe2000001000b */
[----:B------:R-:W-:Y:S01]  /*2d80*/  F2FP.BF16.F32.PACK_AB R8, R8, R29 ;  /* 0x0000001d0808723e */ /* 0x000fe200000010ff */
[C---:B------:R-:W-:Y:S01]  /*2d90*/  FFMA.FTZ R6, R5.reuse, R14, -R6 ;  /* 0x0000000e05067223 */ /* 0x040fe20000010806 */
[----:B------:R-:W-:Y:S01]  /*2da0*/  FFMA.FTZ R7, R5, R30, R7 ;  /* 0x0000001e05077223 */ /* 0x000fe20000010007 */
[----:B------:R-:W-:-:S02]  /*2db0*/  F2FP.BF16.F32.PACK_AB R5, R72, R77 ;  /* 0x0000004d4805723e */ /* 0x000fc400000010ff */
[----:B------:R-:W-:Y:S02]  /*2dc0*/  F2FP.BF16.F32.PACK_AB R9, R10, R9 ;  /* 0x000000090a09723e */ /* 0x000fe400000010ff */
[----:B------:R-:W-:Y:S01]  /*2dd0*/  F2FP.BF16.F32.PACK_AB R4, R7, R6 ;  /* 0x000000060704723e */ /* 0x000fe200000010ff */
[----:B------:R-:W-:Y:S02]  /*2de0*/  IMAD.MOV.U32 R6, RZ, RZ, R8 ;  /* 0x000000ffff067224 */ /* 0x000fe400078e0008 */
[----:B------:R-:W-:-:S07]  /*2df0*/  IMAD.MOV.U32 R7, RZ, RZ, R9 ;  /* 0x000000ffff077224 */ /* 0x000fce00078e0009 */
.L_x_668:
[----:B------:R-:W-:Y:S05]  /*2e00*/  BSYNC B1 ;  /* 0x0000000000017941 */ /* 0x000fea0003800000 */
.L_x_667:
[----:B-1----:R1:W-:Y:S01]  /*2e10*/  STG.E.128 desc[UR40][R12.64+0x40], R4 ;  /* 0x000040040c007986 */ /* 0x0023e2000c101d28 */
[----:B------:R-:W-:Y:S05]  /*2e20*/  BRA `(.L_x_662) ;  /* 0x0000000c00387947 */ /* 0x000fea0003800000 */
.L_x_656:
[----:B------:R-:W-:Y:S01]  /*2e30*/  IMAD R68, R45, -0x40, R46 ;  /* 0xffffffc02d447824 */ /* 0x000fe200078e022e */
[----:B------:R-:W-:-:S04]  /*2e40*/  ISETP.GE.AND P4, PT, R16, R83, PT ;  /* 0x000000531000720c */ /* 0x000fc80003f86270 */
[----:B------:R-:W-:-:S04]  /*2e50*/  VIMNMX R68, R68, 0x40, PT ;  /* 0x0000004044447848 */ /* 0x000fc80003fe0100 */
[----:B------:R-:W-:-:S13]  /*2e60*/  ISETP.GE.OR P3, PT, R19, R68, P4 ;  /* 0x000000441300720c */ /* 0x000fda0002766670 */
[----:B------:R-:W0:Y:S01]  /*2e70*/  @!P3 LDC.64 R12, c[0x0][0x3e8] ;  /* 0x0000fa00ff0cbb82 */ /* 0x000e220000000a00 */
[----:B------:R-:W-:Y:S01]  /*2e80*/  @!P3 IADD3 R6, P5, R36, R4, RZ ;  /* 0x000000042406b210 */ /* 0x000fe20007fbe0ff */
[----:B------:R-:W-:Y:S02]  /*2e90*/  @!P3 IMAD R4, R56, R45, RZ ;  /* 0x0000002d3804b224 */ /* 0x000fe400078e02ff */
[----:B------:R-:W-:Y:S02]  /*2ea0*/  @!P3 IMAD.MOV.U32 R5, RZ, RZ, R69 ;  /* 0x000000ffff05b224 */ /* 0x000fe400078e0045 */
[----:B------:R-:W-:Y:S02]  /*2eb0*/  @!P3 IMAD R11, R72, R57, R4 ;  /* 0x00000039480bb224 */ /* 0x000fe400078e0204 */
[----:B------:R-:W1:Y:S01]  /*2ec0*/  @!P3 LDC.64 R8, c[0x0][0x400] ;  /* 0x00010000ff08bb82 */ /* 0x000e620000000a00 */
[----:B------:R-:W-:Y:S02]  /*2ed0*/  @!P3 IMAD.MOV.U32 R4, RZ, RZ, R40 ;  /* 0x000000ffff04b224 */ /* 0x000fe400078e0028 */
[----:B------:R-:W-:-:S02]  /*2ee0*/  @!P3 IMAD.X R7, R75, 0x1, R63, P5 ;  /* 0x000000014b07b824 */ /* 0x000fc400028e063f */
[----:B------:R-:W-:Y:S01]  /*2ef0*/  @!P3 IMAD.WIDE.U32 R28, R45, R57, R4 ;  /* 0x000000392d1cb225 */ /* 0x000fe200078e0004 */
[----:B------:R-:W-:-:S03]  /*2f00*/  CS2R R4, SRZ ;  /* 0x0000000000047805 */ /* 0x000fc6000001ff00 */
[----:B------:R-:W-:Y:S01]  /*2f10*/  @!P3 IMAD.IADD R29, R11, 0x1, R29 ;  /* 0x000000010b1db824 */ /* 0x000fe200078e021d */
[----:B0-----:R-:W-:-:S04]  /*2f20*/  @!P3 LEA R12, P5, R6, R12, 0x1 ;  /* 0x0000000c060cb211 */ /* 0x001fc800078a08ff */
[----:B------:R-:W-:Y:S02]  /*2f30*/  @!P3 LEA.HI.X R13, R6, R13, R7, 0x1, P5 ;  /* 0x0000000d060db211 */ /* 0x000fe400028f0c07 */
[----:B------:R-:W-:Y:S02]  /*2f40*/  CS2R R6, SRZ ;  /* 0x0000000000067805 */ /* 0x000fe4000001ff00 */
[C---:B-1----:R-:W-:Y:S02]  /*2f50*/  @!P3 LEA R76, P5, R28.reuse, R8, 0x1 ;  /* 0x000000081c4cb211 */ /* 0x042fe400078a08ff */
[----:B------:R-:W-:Y:S02]  /*2f60*/  CS2R R10, SRZ ;  /* 0x00000000000a7805 */ /* 0x000fe4000001ff00 */
[----:B------:R-:W2:Y:S01]  /*2f70*/  @!P3 LDG.E.128 R4, desc[UR40][R12.64] ;  /* 0x000000280c04b981 */ /* 0x000ea2000c1e1d00 */
[----:B------:R-:W-:Y:S02]  /*2f80*/  @!P3 LEA.HI.X R77, R28, R9, R29, 0x1, P5 ;  /* 0x000000091c4db211 */ /* 0x000fe400028f0c1d */
[----:B------:R-:W-:-:S06]  /*2f90*/  CS2R R8, SRZ ;  /* 0x0000000000087805 */ /* 0x000fcc000001ff00 */
[----:B------:R-:W3:Y:S01]  /*2fa0*/  @!P3 LDG.E.128 R8, desc[UR40][R76.64] ;  /* 0x000000284c08b981 */ /* 0x000ee2000c1e1d00 */
[----:B------:R-:W-:Y:S01]  /*2fb0*/  ISETP.NE.AND P3, PT, R184, 0x3, PT ;  /* 0x00000003b800780c */ /* 0x000fe20003f65270 */
[----:B--2---:R-:W-:Y:S02]  /*2fc0*/  IMAD.MOV.U32 R28, RZ, RZ, R6 ;  /* 0x000000ffff1c7224 */ /* 0x004fe400078e0006 */
[----:B------:R-:W-:Y:S02]  /*2fd0*/  IMAD.MOV.U32 R29, RZ, RZ, R7 ;  /* 0x000000ffff1d7224 */ /* 0x000fe400078e0007 */
[----:B------:R-:W-:Y:S02]  /*2fe0*/  IMAD.MOV.U32 R31, RZ, RZ, R4 ;  /* 0x000000ffff1f7224 */ /* 0x000fe400078e0004 */
[----:B------:R-:W-:Y:S01]  /*2ff0*/  IMAD.MOV.U32 R66, RZ, RZ, R5 ;  /* 0x000000ffff427224 */ /* 0x000fe200078e0005 */
[----:B------:R-:W-:Y:S01]  /*3000*/  PRMT R92, R92, 0x5410, R29 ;  /* 0x000054105c5c7816 */ /* 0x000fe2000000001d */
[----:B---3--:R-:W-:Y:S01]  /*3010*/  IMAD.MOV.U32 R12, RZ, RZ, R10 ;  /* 0x000000ffff0c7224 */ /* 0x008fe200078e000a */
[----:B------:R-:W-:Y:S01]  /*3020*/  PRMT R90, R28, 0x5410, R31 ;  /* 0x000054101c5a7816 */ /* 0x000fe2000000001f */
[----:B------:R-:W-:Y:S01]  /*3030*/  IMAD.MOV.U32 R13, RZ, RZ, R11 ;  /* 0x000000ffff0d7224 */ /* 0x000fe200078e000b */
[----:B------:R-:W-:Y:S01]  /*3040*/  PRMT R93, R93, 0x5410, R66 ;  /* 0x000054105d5d7816 */ /* 0x000fe20000000042 */
[----:B------:R-:W-:Y:S01]  /*3050*/  IMAD.MOV.U32 R28, RZ, RZ, R8 ;  /* 0x000000ffff1c7224 */ /* 0x000fe200078e0008 */
[----:B------:R-:W-:Y:S01]  /*3060*/  PRMT R92, R12, 0x7610, R92 ;  /* 0x000076100c5c7816 */ /* 0x000fe2000000005c */
[----:B------:R-:W-:Y:S01]  /*3070*/  IMAD.MOV.U32 R29, RZ, RZ, R9 ;  /* 0x000000ffff1d7224 */ /* 0x000fe200078e0009 */
[----:B------:R-:W-:-:S04]  /*3080*/  PRMT R93, R13, 0x7610, R93 ;  /* 0x000076100d5d7816 */ /* 0x000fc8000000005d */
[----:B------:R-:W-:Y:S01]  /*3090*/  PRMT R84, R28, 0x5410, R29 ;  /* 0x000054101c547816 */ /* 0x000fe2000000001d */
[----:B------:R-:W-:Y:S06]  /*30a0*/  @!P3 BRA `(.L_x_669) ;  /* 0x000000000004b947 */ /* 0x000fec0003800000 */
[----:B------:R-:W-:Y:S01]  /*30b0*/  BPT.TRAP 0x1 ;  /* 0x000000040000795c */ /* 0x000fe20000300000 */
.L_x_669:
[----:B------:R-:W-:Y:S01]  /*30c0*/  IMAD R66, R22, 0x8, R2 ;  /* 0x0000000816427824 */ /* 0x000fe200078e0202 */
[----:B------:R-:W-:Y:S01]  /*30d0*/  SHF.L.U32 R75, R185, 0x1f, RZ ;  /* 0x0000001fb94b7819 */ /* 0x000fe200000006ff */
[----:B------:R-:W-:Y:S03]  /*30e0*/  BSSY B1, `(.L_x_670) ;  /* 0x0000003000017945 */ /* 0x000fe60003800000 */
[----:B------:R-:W0:Y:S02]  /*30f0*/  SYNCS.PHASECHK.TRANS64.TRYWAIT P5, [R66+URZ+0x28c90], R75 ;  /* 0x028c904b420075a7 */ /* 0x000e2400080a017f */
[----:B0-----:R-:W-:Y:S05]  /*3100*/  @!P5 BRA `(.L_x_671) ;  /* 0x00000148004cd947 */ /* 0x001fea0003800000 */
.L_x_950:
[----:B------:R-:W-:Y:S05]  /*3110*/  BSYNC B1 ;  /* 0x0000000000017941 */ /* 0x000fea0003800000 */
.L_x_670:
[----:B------:R-:W-:Y:S01]  /*3120*/  ISETP.GE.OR P5, PT, R19, R68, P0 ;  /* 0x000000441300720c */ /* 0x000fe200007a6670 */
[----:B------:R-:W-:Y:S01]  /*3130*/  ULDC.64 UR4, c[0x0][0x300] ;  /* 0x0000c00000047ab9 */ /* 0x000fe20000000a00 */
[----:B------:R-:W-:Y:S02]  /*3140*/  IMAD.MOV.U32 R76, RZ, RZ, R14 ;  /* 0x000000ffff4c7224 */ /* 0x000fe400078e000e */
[----:B------:R-:W-:Y:S02]  /*3150*/  IMAD R12, R3, UR4, RZ ;  /* 0x00000004030c7c24 */ /* 0x000fe4000f8e02ff */
[----:B------:R-:W-:Y:S02]  /*3160*/  IMAD.MOV.U32 R77, RZ, RZ, R78 ;  /* 0x000000ffff4d7224 */ /* 0x000fe400078e004e */
[C---:B------:R-:W-:Y:S02]  /*3170*/  IMAD R81, R19.reuse, UR5, R12 ;  /* 0x0000000513517c24 */ /* 0x040fe4000f8e020c */
[----:B------:R-:W-:-:S03]  /*3180*/  IMAD.WIDE.U32 R76, R19, UR4, R76 ;  /* 0x00000004134c7c25 */ /* 0x000fc6000f8e004c */
[----:B------:R-:W-:Y:S05]  /*3190*/  @P5 BRA `(.L_x_662) ;  /* 0x00000008005c5947 */ /* 0x000fea0003800000 */
[----:B------:R-:W1:Y:S01]  /*31a0*/  LDC R83, c[0x0][0x2f4] ;  /* 0x0000bd00ff537b82 */ /* 0x000e620000000800 */
[----:B------:R-:W-:Y:S01]  /*31b0*/  IMAD.IADD R81, R81, 0x1, R77 ;  /* 0x0000000151517824 */ /* 0x000fe200078e024d */
[----:B------:R-:W-:Y:S01]  /*31c0*/  IADD3 R79, P5, P6, R20, R76, R65 ;  /* 0x0000004c144f7210 */ /* 0x000fe20007ebe041 */
[----:B------:R-:W-:Y:S03]  /*31d0*/  BSSY B1, `(.L_x_672) ;  /* 0x0000071000017945 */ /* 0x000fe60003800000 */
[----:B------:R-:W-:Y:S02]  /*31e0*/  IADD3.X R80, R26, R81, R71, P5, P6 ;  /* 0x000000511a507210 */ /* 0x000fe40002fec447 */
[----:B------:R-:W-:Y:S02]  /*31f0*/  ISETP.NE.AND P6, PT, R70, RZ, PT ;  /* 0x000000ff4600720c */ /* 0x000fe40003fc5270 */
[----:B------:R-:W-:-:S04]  /*3200*/  LEA R78, P5, R79, R50, 0x1 ;  /* 0x000000324f4e7211 */ /* 0x000fc800078a08ff */
[----:B------:R-:W-:Y:S01]  /*3210*/  LEA.HI.X R79, R79, R51, R80, 0x1, P5 ;  /* 0x000000334f4f7211 */ /* 0x000fe200028f0c50 */
[----:B-1----:R-:W-:-:S05]  /*3220*/  IMAD.IADD R13, R83, 0x1, -R60 ;  /* 0x00000001530d7824 */ /* 0x002fca00078e0a3c */
[----:B------:R-:W-:-:S04]  /*3230*/  SEL R13, R60, R13, !P6 ;  /* 0x0000000d3c0d7207 */ /* 0x000fc80007000000 */
[----:B------:R-:W-:-:S04]  /*3240*/  SHF.R.S32.HI R12, RZ, 0x1f, R13 ;  /* 0x0000001fff0c7819 */ /* 0x000fc8000001140d */
[----:B------:R-:W-:-:S04]  /*3250*/  LEA.HI R12, R12, R13, RZ, 0x4 ;  /* 0x0000000d0c0c7211 */ /* 0x000fc800078f20ff */
[----:B------:R-:W-:-:S04]  /*3260*/  SHF.R.S32.HI R13, RZ, 0x4, R12 ;  /* 0x00000004ff0d7819 */ /* 0x000fc8000001140c */
[----:B------:R-:W-:-:S05]  /*3270*/  LEA.HI.SX32 R13, R48, R13, 0x1d ;  /* 0x0000000d300d7211 */ /* 0x000fca00078feaff */
[----:B------:R-:W-:-:S05]  /*3280*/  IMAD.SHL.U32 R72, R13, 0x8, RZ ;  /* 0x000000080d487824 */ /* 0x000fca00078e00ff */
[----:B------:R-:W-:-:S04]  /*3290*/  LOP3.LUT R13, R55, 0x38, R72, 0xf8, !PT ;  /* 0x00000038370d7812 */ /* 0x000fc800078ef848 */
[----:B------:R-:W-:-:S05]  /*32a0*/  LOP3.LUT R13, R13, R58, RZ, 0x3c, !PT ;  /* 0x0000003a0d0d7212 */ /* 0x000fca00078e3cff */
[----:B------:R-:W-:Y:S02]  /*32b0*/  IMAD R15, R192, 0x200, R13 ;  /* 0x00000200c00f7824 */ /* 0x000fe400078e020d */
[----:B------:R-:W-:Y:S02]  /*32c0*/  IMAD.IADD R13, R64, 0x1, R30 ;  /* 0x00000001400d7824 */ /* 0x000fe400078e021e */
[----:B------:R-:W-:Y:S02]  /*32d0*/  IMAD.IADD R15, R30, 0x1, R15 ;  /* 0x000000011e0f7824 */ /* 0x000fe400078e020f */
[--C-:B------:R-:W-:Y:S02]  /*32e0*/  IMAD R13, R13, 0x2, R2.reuse ;  /* 0x000000020d0d7824 */ /* 0x100fe400078e0202 */
[----:B------:R-:W-:-:S04]  /*32f0*/  IMAD R28, R15, 0x2, R2 ;  /* 0x000000020f1c7824 */ /* 0x000fc800078e0202 */
[----:B------:R-:W1:Y:S04]  /*3300*/  LDS.128 R12, [R13+0x22400] ;  /* 0x022400000d0c7984 */ /* 0x000e680000000c00 */
[----:B------:R-:W2:Y:S01]  /*3310*/  LDS.128 R28, [R28+0x22400] ;  /* 0x022400001c1c7984 */ /* 0x000ea20000000c00 */
[----:B------:R-:W-:Y:S05]  /*3320*/  @P4 BRA `(.L_x_673) ;  /* 0x00000004006c4947 */ /* 0x000fea0003800000 */
[----:B------:R-:W-:Y:S02]  /*3330*/  SHF.R.U32.HI R82, RZ, 0x10, R5 ;  /* 0x00000010ff527819 */ /* 0x000fe40000011605 */
[----:B------:R-:W-:Y:S02]  /*3340*/  SHF.R.U32.HI R88, RZ, 0x10, R9 ;  /* 0x00000010ff587819 */ /* 0x000fe40000011609 */
[----:B------:R-:W-:Y:S01]  /*3350*/  SHF.R.U64 R80, R4, 0x10, R5 ;  /* 0x0000001004507819 */ /* 0x000fe20000001205 */
[----:B-1----:R-:W-:Y:S01]  /*3360*/  IMAD.U32 R5, R13, 0x10000, RZ ;  /* 0x000100000d057824 */ /* 0x002fe200078e00ff */
[----:B------:R-:W-:Y:S01]  /*3370*/  SHF.R.U64 R85, R6, 0x10, R7 ;  /* 0x0000001006557819 */ /* 0x000fe20000001207 */
[----:B------:R-:W-:Y:S01]  /*3380*/  IMAD.U32 R4, R12, 0x10000, RZ ;  /* 0x000100000c047824 */ /* 0x000fe200078e00ff */
[----:B------:R-:W-:Y:S01]  /*3390*/  SHF.R.U64 R87, R8, 0x10, R9 ;  /* 0x0000001008577819 */ /* 0x000fe20000001209 */
[----:B------:R-:W-:Y:S01]  /*33a0*/  IMAD.U32 R8, R15, 0x10000, RZ ;  /* 0x000100000f087824 */ /* 0x000fe200078e00ff */
[----:B------:R-:W-:-:S02]  /*33b0*/  PRMT R82, R93, 0x5432, R82 ;  /* 0x000054325d527816 */ /* 0x000fc40000000052 */
[----:B------:R-:W-:Y:S02]  /*33c0*/  PRMT R88, R84, 0x5432, R88 ;  /* 0x0000543254587816 */ /* 0x000fe40000000058 */
[----:B------:R-:W-:Y:S02]  /*33d0*/  SHF.R.U32.HI R91, RZ, 0x10, R11 ;  /* 0x00000010ff5b7819 */ /* 0x000fe4000001160b */
[----:B------:R-:W-:Y:S01]  /*33e0*/  SHF.R.U32.HI R86, RZ, 0x10, R7 ;  /* 0x00000010ff567819 */ /* 0x000fe20000011607 */
[----:B------:R-:W-:Y:S01]  /*33f0*/  IMAD.U32 R7, R14, 0x10000, RZ ;  /* 0x000100000e077824 */ /* 0x000fe200078e00ff */
[----:B------:R-:W-:Y:S01]  /*3400*/  SHF.R.U64 R89, R10, 0x10, R11 ;  /* 0x000000100a597819 */ /* 0x000fe2000000120b */
[----:B--2---:R-:W-:Y:S01]  /*3410*/  IMAD.U32 R11, R29, 0x10000, RZ ;  /* 0x000100001d0b7824 */ /* 0x004fe200078e00ff */
[----:B------:R-:W-:Y:S01]  /*3420*/  PRMT R80, R90, 0x5432, R80 ;  /* 0x000054325a507816 */ /* 0x000fe20000000050 */
[----:B------:R-:W-:Y:S01]  /*3430*/  IMAD.U32 R10, R28, 0x10000, RZ ;  /* 0x000100001c0a7824 */ /* 0x000fe200078e00ff */
[----:B------:R-:W-:Y:S01]  /*3440*/  PRMT R85, R90, 0x5410, R85 ;  /* 0x000054105a557816 */ /* 0x000fe20000000055 */
[----:B------:R-:W-:Y:S01]  /*3450*/  IMAD.U32 R90, R88, 0x10000, RZ ;  /* 0x00010000585a7824 */ /* 0x000fe200078e00ff */
[----:B------:R-:W-:Y:S01]  /*3460*/  PRMT R87, R84, 0x5410, R87 ;  /* 0x0000541054577816 */ /* 0x000fe20000000057 */
[----:B------:R-:W-:Y:S01]  /*3470*/  IMAD.U32 R84, R82, 0x10000, RZ ;  /* 0x0001000052547824 */ /* 0x000fe200078e00ff */
[----:B------:R-:W-:-:S02]  /*3480*/  LOP3.LUT R6, R13, 0xffff0000, RZ, 0xc0, !PT ;  /* 0xffff00000d067812 */ /* 0x000fc400078ec0ff */
[----:B------:R-:W-:Y:S01]  /*3490*/  PRMT R91, R93, 0x5410, R91 ;  /* 0x000054105d5b7816 */ /* 0x000fe2000000005b */
[----:B------:R-:W-:Y:S01]  /*34a0*/  FMUL.FTZ R94, R11, R84 ;  /* 0x000000540b5e7220 */ /* 0x000fe20000410000 */
[----:B------:R-:W-:Y:S01]  /*34b0*/  LOP3.LUT R13, R29, 0xffff0000, RZ, 0xc0, !PT ;  /* 0xffff00001d0d7812 */ /* 0x000fe200078ec0ff */
[----:B------:R-:W-:Y:S01]  /*34c0*/  IMAD.U32 R29, R31, 0x10000, RZ ;  /* 0x000100001f1d7824 */ /* 0x000fe200078e00ff */
[----:B------:R-:W-:Y:S01]  /*34d0*/  LOP3.LUT R88, R88, 0xffff0000, RZ, 0xc0, !PT ;  /* 0xffff000058587812 */ /* 0x000fe200078ec0ff */
[-C--:B------:R-:W-:Y:S01]  /*34e0*/  FFMA.FTZ R94, R5, R90.reuse, R94 ;  /* 0x0000005a055e7223 */ /* 0x080fe2000001005e */
[C---:B------:R-:W-:Y:S02]  /*34f0*/  PRMT R86, R92.reuse, 0x5432, R86 ;  /* 0x000054325c567816 */ /* 0x040fe40000000056 */
[----:B------:R-:W-:Y:S01]  /*3500*/  PRMT R89, R92, 0x5410, R89 ;  /* 0x000054105c597816 */ /* 0x000fe20000000059 */
[----:B------:R-:W-:Y:S01]  /*3510*/  FMUL.FTZ R92, R11, R90 ;  /* 0x0000005a0b5c7220 */ /* 0x000fe20000410000 */
[----:B------:R-:W-:Y:S01]  /*3520*/  LOP3.LUT R82, R82, 0xffff0000, RZ, 0xc0, !PT ;  /* 0xffff000052527812 */ /* 0x000fe200078ec0ff */
[----:B------:R-:W-:-:S02]  /*3530*/  IMAD.U32 R11, R91, 0x10000, RZ ;  /* 0x000100005b0b7824 */ /* 0x000fc400078e00ff */
[----:B------:R-:W-:Y:S01]  /*3540*/  FMUL.FTZ R93, R13, R88 ;  /* 0x000000580d5d7220 */ /* 0x000fe20000410000 */
[----:B------:R-:W-:Y:S01]  /*3550*/  FFMA.FTZ R92, R5, R84, -R92 ;  /* 0x00000054055c7223 */ /* 0x000fe2000001085c */
[----:B------:R-:W-:Y:S02]  /*3560*/  IMAD.U32 R5, R86, 0x10000, RZ ;  /* 0x0001000056057824 */ /* 0x000fe400078e00ff */
[-C--:B------:R-:W-:Y:S01]  /*3570*/  FMUL.FTZ R13, R13, R82.reuse ;  /* 0x000000520d0d7220 */ /* 0x080fe20000410000 */
[----:B------:R-:W-:Y:S01]  /*3580*/  FMUL.FTZ R95, R29, R11 ;  /* 0x0000000b1d5f7220 */ /* 0x000fe20000410000 */
[C---:B------:R-:W-:Y:S01]  /*3590*/  FFMA.FTZ R93, R6.reuse, R82, -R93 ;  /* 0x00000052065d7223 */ /* 0x040fe2000001085d */
[----:B------:R-:W-:Y:S01]  /*35a0*/  LOP3.LUT R82, R91, 0xffff0000, RZ, 0xc0, !PT ;  /* 0xffff00005b527812 */ /* 0x000fe200078ec0ff */
[----:B------:R-:W-:Y:S01]  /*35b0*/  FFMA.FTZ R91, R6, R88, R13 ;  /* 0x00000058065b7223 */ /* 0x000fe2000001000d */
[----:B------:R-:W-:Y:S01]  /*35c0*/  LOP3.LUT R31, R31, 0xffff0000, RZ, 0xc0, !PT ;  /* 0xffff00001f1f7812 */ /* 0x000fe200078ec0ff */
[-C--:B------:R-:W-:Y:S01]  /*35d0*/  FMUL.FTZ R84, R29, R5.reuse ;  /* 0x000000051d547220 */ /* 0x080fe20000410000 */
[----:B------:R-:W-:Y:S01]  /*35e0*/  FFMA.FTZ R95, R8, R5, -R95 ;  /* 0x00000005085f7223 */ /* 0x000fe2000001085f */
[----:B------:R-:W-:Y:S01]  /*35f0*/  LOP3.LUT R86, R86, 0xffff0000, RZ, 0xc0, !PT ;  /* 0xffff000056567812 */ /* 0x000fe200078ec0ff */
[----:B------:R-:W-:Y:S01]  /*3600*/  IMAD.U32 R13, R87, 0x10000, RZ ;  /* 0x00010000570d7824 */ /* 0x000fe200078e00ff */
[----:B------:R-:W-:Y:S01]  /*3610*/  LOP3.LUT R9, R15, 0xffff0000, RZ, 0xc0, !PT ;  /* 0xffff00000f097812 */ /* 0x000fe200078ec0ff */
[----:B------:R-:W-:-:S02]  /*3620*/  IMAD.U32 R5, R80, 0x10000, RZ ;  /* 0x0001000050057824 */ /* 0x000fc400078e00ff */
[----:B------:R-:W-:Y:S01]  /*3630*/  FFMA.FTZ R84, R8, R11, R84 ;  /* 0x0000000b08547223 */ /* 0x000fe20000010054 */
[C---:B------:R-:W-:Y:S01]  /*3640*/  FMUL.FTZ R6, R31.reuse, R82 ;  /* 0x000000521f067220 */ /* 0x040fe20000410000 */
[----:B------:R-:W-:Y:S01]  /*3650*/  FMUL.FTZ R29, R10, R13 ;  /* 0x0000000d0a1d7220 */ /* 0x000fe20000410000 */
[----:B------:R-:W-:Y:S01]  /*3660*/  LOP3.LUT R28, R28, 0xffff0000, RZ, 0xc0, !PT ;  /* 0xffff00001c1c7812 */ /* 0x000fe200078ec0ff */
[-C--:B------:R-:W-:Y:S01]  /*3670*/  FMUL.FTZ R8, R31, R86.reuse ;  /* 0x000000561f087220 */ /* 0x080fe20000410000 */
[----:B------:R-:W-:Y:S01]  /*3680*/  LOP3.LUT R87, R87, 0xffff0000, RZ, 0xc0, !PT ;  /* 0xffff000057577812 */ /* 0x000fe200078ec0ff */
[----:B------:R-:W-:Y:S01]  /*3690*/  FMUL.FTZ R10, R10, R5 ;  /* 0x000000050a0a7220 */ /* 0x000fe20000410000 */
[----:B------:R-:W-:Y:S01]  /*36a0*/  LOP3.LUT R11, R80, 0xffff0000, RZ, 0xc0, !PT ;  /* 0xffff0000500b7812 */ /* 0x000fe200078ec0ff */
[----:B------:R-:W-:Y:S01]  /*36b0*/  FFMA.FTZ R86, R9, R86, -R6 ;  /* 0x0000005609567223 */ /* 0x000fe20000010806 */
[----:B------:R-:W-:Y:S01]  /*36c0*/  LOP3.LUT R12, R12, 0xffff0000, RZ, 0xc0, !PT ;  /* 0xffff00000c0c7812 */ /* 0x000fe200078ec0ff */
[----:B------:R-:W-:-:S02]  /*36d0*/  IMAD.U32 R15, R30, 0x10000, RZ ;  /* 0x000100001e0f7824 */ /* 0x000fc400078e00ff */
[----:B------:R-:W-:Y:S01]  /*36e0*/  FFMA.FTZ R31, R9, R82, R8 ;  /* 0x00000052091f7223 */ /* 0x000fe20000010008 */
[C---:B------:R-:W-:Y:S01]  /*36f0*/  FFMA.FTZ R29, R4.reuse, R5, -R29 ;  /* 0x00000005041d7223 */ /* 0x040fe2000001081d */
[----:B------:R-:W-:Y:S01]  /*3700*/  FFMA.FTZ R10, R4, R13, R10 ;  /* 0x0000000d040a7223 */ /* 0x000fe2000001000a */
[----:B------:R-:W-:Y:S01]  /*3710*/  IMAD.U32 R6, R89, 0x10000, RZ ;  /* 0x0001000059067824 */ /* 0x000fe200078e00ff */
[----:B------:R-:W-:Y:S01]  /*3720*/  LOP3.LUT R30, R30, 0xffff0000, RZ, 0xc0, !PT ;  /* 0xffff00001e1e7812 */ /* 0x000fe200078ec0ff */
[C---:B------:R-:W-:Y:S01]  /*3730*/  FMUL.FTZ R9, R28.reuse, R87 ;  /* 0x000000571c097220 */ /* 0x040fe20000410000 */
[-C--:B------:R-:W-:Y:S01]  /*3740*/  FMUL.FTZ R5, R28, R11.reuse ;  /* 0x0000000b1c057220 */ /* 0x080fe20000410000 */
[----:B------:R-:W-:Y:S01]  /*3750*/  IMAD.U32 R4, R85, 0x10000, RZ ;  /* 0x0001000055047824 */ /* 0x000fe200078e00ff */
[----:B------:R-:W-:Y:S01]  /*3760*/  LOP3.LUT R89, R89, 0xffff0000, RZ, 0xc0, !PT ;  /* 0xffff000059597812 */ /* 0x000fe200078ec0ff */
[C---:B------:R-:W-:Y:S01]  /*3770*/  FFMA.FTZ R8, R12.reuse, R11, -R9 ;  /* 0x0000000b0c087223 */ /* 0x040fe20000010809 */
[----:B------:R-:W-:Y:S01]  /*3780*/  LOP3.LUT R85, R85, 0xffff0000, RZ, 0xc0, !PT ;  /* 0xffff000055557812 */ /* 0x000fe200078ec0ff */
[----:B------:R-:W-:Y:S01]  /*3790*/  FFMA.FTZ R5, R12, R87, R5 ;  /* 0x000000570c057223 */ /* 0x000fe20000010005 */
[----:B------:R-:W-:Y:S01]  /*37a0*/  LOP3.LUT R14, R14, 0xffff0000, RZ, 0xc0, !PT ;  /* 0xffff00000e0e7812 */ /* 0x000fe200078ec0ff */
[C---:B------:R-:W-:Y:S01]  /*37b0*/  FMUL.FTZ R12, R15.reuse, R6 ;  /* 0x000000060f0c7220 */ /* 0x040fe20000410000 */
[C---:B------:R-:W-:Y:S01]  /*37c0*/  FMUL.FTZ R9, R30.reuse, R89 ;  /* 0x000000591e097220 */ /* 0x040fe20000410000 */
[-C--:B------:R-:W-:Y:S01]  /*37d0*/  FMUL.FTZ R15, R15, R4.reuse ;  /* 0x000000040f0f7220 */ /* 0x080fe20000410000 */
[-C--:B------:R-:W-:Y:S01]  /*37e0*/  FMUL.FTZ R30, R30, R85.reuse ;  /* 0x000000551e1e7220 */ /* 0x080fe20000410000 */
[C---:B------:R-:W-:Y:S01]  /*37f0*/  FFMA.FTZ R12, R7.reuse, R4, -R12 ;  /* 0x00000004070c7223 */ /* 0x040fe2000001080c */
[C---:B------:R-:W-:Y:S01]  /*3800*/  FFMA.FTZ R9, R14.reuse, R85, -R9 ;  /* 0x000000550e097223 */ /* 0x040fe20000010809 */
[----:B------:R-:W-:Y:S01]  /*3810*/  FFMA.FTZ R15, R7, R6, R15 ;  /* 0x00000006070f7223 */ /* 0x000fe2000001000f */
[----:B------:R-:W-:Y:S01]  /*3820*/  FFMA.FTZ R30, R14, R89, R30 ;  /* 0x000000590e1e7223 */ /* 0x000fe2000001001e */
[----:B------:R-:W-:-:S02]  /*3830*/  F2FP.BF16.F32.PACK_AB R86, R86, R95 ;  /* 0x0000005f5656723e */ /* 0x000fc400000010ff */
[----:B------:R-:W-:Y:S02]  /*3840*/  F2FP.BF16.F32.PACK_AB R91, R91, R94 ;  /* 0x0000005e5b5b723e */ /* 0x000fe400000010ff */
[----:B------:R-:W-:Y:S02]  /*3850*/  F2FP.BF16.F32.PACK_AB R8, R8, R29 ;  /* 0x0000001d0808723e */ /* 0x000fe400000010ff */
[----:B------:R-:W-:Y:S01]  /*3860*/  F2FP.BF16.F32.PACK_AB R14, R9, R12 ;  /* 0x0000000c090e723e */ /* 0x000fe200000010ff */
[----:B------:R-:W-:Y:S01]  /*3870*/  IMAD.MOV.U32 R29, RZ, RZ, R91 ;  /* 0x000000ffff1d7224 */ /* 0x000fe200078e005b */
[----:B------:R-:W-:Y:S01]  /*3880*/  F2FP.BF16.F32.PACK_AB R30, R30, R15 ;  /* 0x0000000f1e1e723e */ /* 0x000fe200000010ff */
[----:B------:R-:W-:Y:S01]  /*3890*/  IMAD.MOV.U32 R12, RZ, RZ, R8 ;  /* 0x000000ffff0c7224 */ /* 0x000fe200078e0008 */
[----:B------:R-:W-:Y:S01]  /*38a0*/  F2FP.BF16.F32.PACK_AB R13, R93, R92 ;  /* 0x0000005c5d0d723e */ /* 0x000fe200000010ff */
[----:B------:R-:W-:Y:S01]  /*38b0*/  IMAD.MOV.U32 R15, RZ, RZ, R86 ;  /* 0x000000ffff0f7224 */ /* 0x000fe200078e0056 */
[----:B------:R-:W-:-:S02]  /*38c0*/  F2FP.BF16.F32.PACK_AB R31, R31, R84 ;  /* 0x000000541f1f723e */ /* 0x000fc400000010ff */
[----:B------:R-:W-:-:S07]  /*38d0*/  F2FP.BF16.F32.PACK_AB R28, R5, R10 ;  /* 0x0000000a051c723e */ /* 0x000fce00000010ff */
.L_x_673:
[----:B------:R-:W-:Y:S05]  /*38e0*/  BSYNC B1 ;  /* 0x0000000000017941 */ /* 0x000fea0003800000 */
.L_x_672:
[----:B-1----:R3:W-:Y:S01]  /*38f0*/  STG.E.128 desc[UR40][R78.64], R12 ;  /* 0x0000000c4e007986 */ /* 0x0027e2000c101d28 */
[----:B------:R-:W-:-:S13]  /*3900*/  ISETP.GE.AND P4, PT, R72, R83, PT ;  /* 0x000000534800720c */ /* 0x000fda0003f86270 */
[----:B------:R-:W-:Y:S05]  /*3910*/  @P4 BRA `(.L_x_662) ;  /* 0x00000000007c4947 */ /* 0x000fea0003800000 */
[--C-:B------:R-:W-:Y:S02]  /*3920*/  IADD3 R76, P4, P5, R20, R76, R72.reuse ;  /* 0x0000004c144c7210 */ /* 0x100fe40007d9e048 */
[----:B------:R-:W-:-:S04]  /*3930*/  SHF.R.S32.HI R72, RZ, 0x1f, R72 ;  /* 0x0000001fff487819 */ /* 0x000fc80000011448 */
[----:B------:R-:W-:Y:S02]  /*3940*/  IADD3.X R72, R26, R81, R72, P4, P5 ;  /* 0x000000511a487210 */ /* 0x000fe400027ea448 */
[----:B------:R-:W-:-:S04]  /*3950*/  LEA R50, P4, R76, R50, 0x1 ;  /* 0x000000324c327211 */ /* 0x000fc800078808ff */
[----:B------:R-:W-:-:S05]  /*3960*/  LEA.HI.X R51, R76, R51, R72, 0x1, P4 ;  /* 0x000000334c337211 */ /* 0x000fca00020f0c48 */
[----:B--2---:R4:W-:Y:S01]  /*3970*/  STG.E.128 desc[UR40][R50.64], R28 ;  /* 0x0000001c32007986 */ /* 0x0049e2000c101d28 */
[----:B------:R-:W-:Y:S05]  /*3980*/  BRA `(.L_x_662) ;  /* 0x0000000000607947 */ /* 0x000fea0003800000 */
.L_x_655:
[----:B------:R-:W-:-:S13]  /*3990*/  ISETP.NE.AND P3, PT, R184, 0x3, PT ;  /* 0x00000003b800780c */ /* 0x000fda0003f65270 */
[----:B------:R-:W-:Y:S05]  /*39a0*/  @!P3 BRA `(.L_x_674) ;  /* 0x000000000004b947 */ /* 0x000fea0003800000 */
[----:B------:R-:W-:Y:S01]  /*39b0*/  BPT.TRAP 0x1 ;  /* 0x000000040000795c */ /* 0x000fe20000300000 */
.L_x_674:
[----:B------:R-:W-:Y:S01]  /*39c0*/  IMAD R66, R22, 0x8, R2 ;  /* 0x0000000816427824 */ /* 0x000fe200078e0202 */
[----:B------:R-:W-:Y:S01]  /*39d0*/  SHF.L.U32 R75, R185, 0x1f, RZ ;  /* 0x0000001fb94b7819 */ /* 0x000fe200000006ff */
[----:B------:R-:W-:Y:S01]  /*39e0*/  IMAD R68, R45, -0x40, R46 ;  /* 0xffffffc02d447824 */ /* 0x000fe200078e022e */
[----:B------:R-:W-:Y:S02]  /*39f0*/  BSSY B1, `(.L_x_675) ;  /* 0x0000005000017945 */ /* 0x000fe40003800000 */
[----:B------:R-:W0:Y:S02]  /*3a00*/  SYNCS.PHASECHK.TRANS64.TRYWAIT P5, [R66+URZ+0x28c90], R75 ;  /* 0x028c904b420075a7 */ /* 0x000e2400080a017f */
[----:B------:R-:W-:-:S04]  /*3a10*/  VIMNMX R68, R68, 0x40, PT ;  /* 0x0000004044447848 */ /* 0x000fc80003fe0100 */
[----:B------:R-:W-:Y:S01]  /*3a20*/  ISETP.GE.AND P4, PT, R19, R68, PT ;  /* 0x000000441300720c */ /* 0x000fe20003f86270 */
[----:B0-----:R-:W-:-:S12]  /*3a30*/  @!P5 BRA `(.L_x_676) ;  /* 0x000001400014d947 */ /* 0x001fd80003800000 */
.L_x_951:
[----:B------:R-:W-:Y:S05]  /*3a40*/  BSYNC B1 ;  /* 0x0000000000017941 */ /* 0x000fea0003800000 */
.L_x_675:
[----:B------:R-:W-:Y:S05]  /*3a50*/  @P4 BRA `(.L_x_662) ;  /* 0x00000000002c4947 */ /* 0x000fea0003800000 */
[----:B------:R-:W-:Y:S01]  /*3a60*/  @!P1 LOP3.LUT P4, RZ, R188, 0x4, RZ, 0xc0, !PT ;  /* 0x00000004bcff9812 */ /* 0x000fe2000788c0ff */
[----:B------:R-:W-:Y:S01]  /*3a70*/  @!P1 VIADD R4, R61, 0x20 ;  /* 0x000000203d049836 */ /* 0x000fe20000000000 */
[----:B------:R-:W-:Y:S02]  /*3a80*/  PLOP3.LUT P5, PT, PT, PT, PT, 0x8, 0x0 ;  /* 0x000000000000781c */ /* 0x000fe40003fae170 */
[----:B------:R-:W-:-:S13]  /*3a90*/  @!P1 PLOP3.LUT P5, PT, P4, PT, PT, 0x80, 0x0 ;  /* 0x000000000000981c */ /* 0x000fda00027af070 */
[----:B------:R-:W-:-:S04]  /*3aa0*/  @P5 VIADD R4, R61, 0xffffffe0 ;  /* 0xffffffe03d045836 */ /* 0x000fc80000000000 */
[----:B------:R-:W-:-:S04]  /*3ab0*/  @!P1 IMAD.IADD R5, R30, 0x1, R4 ;  /* 0x000000011e059824 */ /* 0x000fc800078e0204 */
[----:B------:R-:W-:Y:S02]  /*3ac0*/  @!P1 IMAD R8, R5, 0x2, R2 ;  /* 0x0000000205089824 */ /* 0x000fe400078e0202 */
[----:B------:R-:W1:Y:S04]  /*3ad0*/  @!P0 LDS.128 R4, [R31+0x22400] ;  /* 0x022400001f048984 */ /* 0x000e680000000c00 */
[----:B------:R-:W2:Y:S04]  /*3ae0*/  @!P1 LDS.128 R8, [R8+0x22400] ;  /* 0x0224000008089984 */ /* 0x000ea80000000c00 */
[----:B-1----:R1:W-:Y:S04]  /*3af0*/  @!P0 STG.E.128 desc[UR40][R12.64], R4 ;  /* 0x000000040c008986 */ /* 0x0023e8000c101d28 */
[----:B--2---:R1:W-:Y:S02]  /*3b00*/  @!P1 STG.E.128 desc[UR40][R12.64+0x40], R8 ;  /* 0x000040080c009986 */ /* 0x0043e4000c101d28 */
.L_x_662:
[----:B------:R-:W-:Y:S05]  /*3b10*/  BSYNC B0 ;  /* 0x0000000000007941 */ /* 0x000fea0003800000 */
.L_x_654:
[----:B-1----:R-:W1:Y:S01]  /*3b20*/  S2R R4, SR_TID.X ;  /* 0x0000000000047919 */ /* 0x002e620000002100 */
[----:B------:R-:W-:Y:S01]  /*3b30*/  @!PT LDS RZ, [RZ] ;  /* 0x00000000fffff984 */ /* 0x000fe20000000800 */
[----:B------:R-:W-:Y:S01]  /*3b40*/  @!PT LDS RZ, [RZ] ;  /* 0x00000000fffff984 */ /* 0x000fe20000000800 */
[----:B------:R-:W-:Y:S01]  /*3b50*/  @!PT LDS RZ, [RZ] ;  /* 0x00000000fffff984 */ /* 0x000fe20000000800 */
[----:B------:R-:W-:Y:S01]  /*3b60*/  @!PT LDS RZ, [RZ] ;  /* 0x00000000fffff984 */ /* 0x000fe20000000800 */
[----:B------:R5:W-:Y:S06]  /*3b70*/  MEMBAR.ALL.CTA ;  /* 0x0000000000007992 */ /* 0x000bec0000008000 */
[----:B-----5:R-:W5:Y:S01]  /*3b80*/  FENCE.VIEW.ASYNC.S ;  /* 0x00000000000073c6 */ /* 0x020f620000000000 */
[----:B------:R-:W-:Y:S05]  /*3b90*/  WARPSYNC.ALL ;  /* 0x0000000000007948 */ /* 0x000fea0003800000 */
[----:B------:R-:W-:Y:S01]  /*3ba0*/  BSSY B0, `(.L_x_677) ;  /* 0x0000009000007945 */ /* 0x000fe20003800000 */
[----:B-1----:R-:W-:Y:S01]  /*3bb0*/  LOP3.LUT R4, R4, 0x7f, RZ, 0xc0, !PT ;  /* 0x0000007f04047812 */ /* 0x002fe200078ec0ff */
[----:B-----5:R1:W-:Y:S03]  /*3bc0*/  BAR.SYNC.DEFER_BLOCKING R59, 0x80 ;  /* 0x0002003b0000751d */ /* 0x0203e60000010000 */
[----:B------:R-:W-:-:S13]  /*3bd0*/  ISETP.NE.AND P4, PT, R4, RZ, PT ;  /* 0x000000ff0400720c */ /* 0x000fda0003f85270 */
[----:B------:R-:W-:-:S05]  /*3be0*/  @!P4 VIADD R4, R66, 0x28ca0 ;  /* 0x00028ca04204c836 */ /* 0x000fca0000000000 */
[----:B------:R-:W-:-:S04]  /*3bf0*/  @!P4 PRMT R4, RZ, 0x654, R4 ;  /* 0x00000654ff04c816 */ /* 0x000fc80000000004 */
[----:B------:R1:W-:Y:S01]  /*3c00*/  @!P4 SYNCS.ARRIVE.TRANS64.RED.A1T0 RZ, [R4+URZ], RZ ;  /* 0x000000ff04ffc9a7 */ /* 0x0003e2000810043f */
[----:B------:R-:W-:Y:S05]  /*3c10*/  @!P3 BRA `(.L_x_678) ;  /* 0x000000000004b947 */ /* 0x000fea0003800000 */
[----:B------:R-:W-:Y:S01]  /*3c20*/  BPT.TRAP 0x1 ;  /* 0x000000040000795c */ /* 0x000fe20000300000 */
.L_x_678:
[----:B------:R-:W-:Y:S05]  /*3c30*/  BSYNC B0 ;  /* 0x0000000000007941 */ /* 0x000fea0003800000 */
.L_x_677:
[----:B------:R-:W5:Y:S01]  /*3c40*/  SYNCS.PHASECHK.TRANS64.TRYWAIT P5, [R66+URZ+0x28cb0], R75 ;  /* 0x028cb04b420075a7 */ /* 0x000f6200080a017f */
[----:B------:R-:W-:Y:S01]  /*3c50*/  BSSY B0, `(.L_x_679) ;  /* 0x0000003000007945 */ /* 0x000fe20003800000 */
[----:B------:R-:W-:-:S03]  /*3c60*/  ISETP.GE.AND P3, PT, R19, R68, PT ;  /* 0x000000441300720c */ /* 0x000fc60003f66270 */
[----:B-----5:R-:W-:Y:S10]  /*3c70*/  @!P5 BRA `(.L_x_680) ;  /* 0x0000013c0098d947 */ /* 0x020ff40003800000 */
.L_x_952:
[----:B------:R-:W-:Y:S05]  /*3c80*/  BSYNC B0 ;  /* 0x0000000000007941 */ /* 0x000fea0003800000 */
.L_x_679:
[----:B------:R-:W-:Y:S04]  /*3c90*/  BSSY B0, `(.L_x_681) ;  /* 0x0000051000007945 */ /* 0x000fe80003800000 */
[----:B------:R-:W-:Y:S05]  /*3ca0*/  @P3 BRA `(.L_x_682) ;  /* 0x00000004003c3947 */ /* 0x000fea0003800000 */
[----:B-1----:R-:W-:Y:S01]  /*3cb0*/  IMAD.WIDE R4, R45, 0x40, R42 ;  /* 0x000000402d047825 */ /* 0x002fe200078e022a */
[----:B------:R-:W-:Y:S01]  /*3cc0*/  ULDC.64 UR4, c[0x0][0x328] ;  /* 0x0000ca0000047ab9 */ /* 0x000fe20000000a00 */
[----:B------:R-:W-:Y:S02]  /*3cd0*/  LOP3.LUT P3, RZ, R188, 0x4, RZ, 0xc0, !PT ;  /* 0x00000004bcff7812 */ /* 0x000fe4000786c0ff */
[----:B------:R-:W-:Y:S02]  /*3ce0*/  IMAD R5, R5, UR4, RZ ;  /* 0x0000000405057c24 */ /* 0x000fe4000f8e02ff */
[----:B------:R-:W-:Y:S02]  /*3cf0*/  IMAD.MOV.U32 R72, RZ, RZ, R32 ;  /* 0x000000ffff487224 */ /* 0x000fe400078e0020 */
[C---:B------:R-:W-:Y:S02]  /*3d00*/  IMAD R5, R4.reuse, UR5, R5 ;  /* 0x0000000504057c24 */ /* 0x040fe4000f8e0205 */
[----:B------:R-:W-:Y:S01]  /*3d10*/  IMAD.WIDE.U32 R6, R4, UR4, R72 ;  /* 0x0000000404067c25 */ /* 0x000fe2000f8e0048 */
[----:B------:R-:W-:-:S03]  /*3d20*/  ULDC.64 UR4, c[0x0][0x318] ;  /* 0x0000c60000047ab9 */ /* 0x000fc60000000a00 */
[----:B------:R-:W-:Y:S01]  /*3d30*/  IMAD R9, R22, 0x8000, R61 ;  /* 0x0000800016097824 */ /* 0x000fe200078e023d */
[----:B---3--:R-:W-:Y:S01]  /*3d40*/  LEA R12, P5, R6, UR4, 0x1 ;  /* 0x00000004060c7c11 */ /* 0x008fe2000f8a08ff */
[----:B------:R-:W-:Y:S01]  /*3d50*/  IMAD.IADD R5, R7, 0x1, R5 ;  /* 0x0000000107057824 */ /* 0x000fe200078e0205 */
[----:B------:R-:W-:Y:S01]  /*3d60*/  ULDC UR4, c[0x0][0x320] ;  /* 0x0000c80000047ab9 */ /* 0x000fe20000000800 */
[----:B------:R-:W-:Y:S02]  /*3d70*/  VIADD R4, R16, 0x40 ;  /* 0x0000004010047836 */ /* 0x000fe40000000000 */
[C---:B------:R-:W-:Y:S01]  /*3d80*/  VIADD R15, R9.reuse, 0x20 ;  /* 0x00000020090f7836 */ /* 0x040fe20000000000 */
[----:B------:R-:W-:Y:S01]  /*3d90*/  LEA.HI.X R13, R6, UR5, R5, 0x1, P5 ;  /* 0x00000005060d7c11 */ /* 0x000fe2000a8f0c05 */
[C---:B------:R-:W-:Y:S01]  /*3da0*/  @P3 VIADD R15, R9.reuse, 0xffffffe0 ;  /* 0xffffffe0090f3836 */ /* 0x040fe20000000000 */
[----:B------:R-:W-:Y:S01]  /*3db0*/  ISETP.GE.AND P5, PT, R16, UR4, PT ;  /* 0x0000000410007c0c */ /* 0x000fe2000bfa6270 */
[----:B--2-4-:R-:W-:Y:S01]  /*3dc0*/  IMAD R29, R9, 0x2, R2 ;  /* 0x00000002091d7824 */ /* 0x014fe200078e0202 */
[----:B------:R-:W-:Y:S01]  /*3dd0*/  ISETP.GE.AND P3, PT, R4, UR4, PT ;  /* 0x0000000404007c0c */ /* 0x000fe2000bf66270 */
[----:B------:R-:W-:-:S02]  /*3de0*/  VIADD R14, R16, 0x80 ;  /* 0x00000080100e7836 */ /* 0x000fc40000000000 */
[----:B------:R-:W-:-:S08]  /*3df0*/  VIADD R28, R16, 0xc0 ;  /* 0x000000c0101c7836 */ /* 0x000fd00000000000 */
[----:B------:R-:W1:Y:S04]  /*3e00*/  @!P5 LDS.128 R4, [R29+0x400] ;  /* 0x000400001d04d984 */ /* 0x000e680000000c00 */
[----:B------:R-:W2:Y:S04]  /*3e10*/  @!P3 LDS.128 R8, [R29+0x2400] ;  /* 0x002400001d08b984 */ /* 0x000ea80000000c00 */
[----:B-1----:R-:W-:Y:S01]  /*3e20*/  @!P5 STG.E.128 desc[UR40][R12.64], R4 ;  /* 0x000000040c00d986 */ /* 0x002fe2000c101d28 */
[----:B------:R-:W-:Y:S01]  /*3e30*/  ISETP.GE.AND P5, PT, R14, UR4, PT ;  /* 0x000000040e007c0c */ /* 0x000fe2000bfa6270 */
[----:B------:R-:W-:-:S02]  /*3e40*/  VIADD R14, R16, 0x100 ;  /* 0x00000100100e7836 */ /* 0x000fc40000000000 */
[----:B--2---:R-:W-:Y:S01]  /*3e50*/  @!P3 STG.E.128 desc[UR40][R12.64+0x80], R8 ;  /* 0x000080080c00b986 */ /* 0x004fe2000c101d28 */
[----:B------:R-:W-:Y:S01]  /*3e60*/  ISETP.GE.AND P3, PT, R28, UR4, PT ;  /* 0x000000041c007c0c */ /* 0x000fe2000bf66270 */
        /* <DEDUP_REMOVED lines=16> */
[----:B------:R-:W-:Y:S02]  /*3f70*/  IMAD R28, R15, 0x2, R2 ;  /* 0x000000020f1c7824 */ /* 0x000fe400078e0202 */
[----:B------:R-:W-:-:S06]  /*3f80*/  VIADD R15, R16, 0xe0 ;  /* 0x000000e0100f7836 */ /* 0x000fcc0000000000 */
[----:B------:R-:W1:Y:S04]  /*3f90*/  @!P5 LDS.128 R4, [R29+0xc400] ;  /* 0x00c400001d04d984 */ /* 0x000e680000000c00 */
[----:B------:R-:W2:Y:S04]  /*3fa0*/  @!P3 LDS.128 R8, [R29+0xe400] ;  /* 0x00e400001d08b984 */ /* 0x000ea80000000c00 */
[----:B-1----:R-:W-:Y:S01]  /*3fb0*/  @!P5 STG.E.128 desc[UR40][R12.64+0x300], R4 ;  /* 0x000300040c00d986 */ /* 0x002fe2000c101d28 */
[----:B------:R-:W-:-:S03]  /*3fc0*/  ISETP.GE.AND P5, PT, R74, UR4, PT ;  /* 0x000000044a007c0c */ /* 0x000fc6000bfa6270 */
        /* <DEDUP_REMOVED lines=22> */
[----:B------:R-:W-:-:S03]  /*4130*/  ISETP.GE.AND P5, PT, R14, UR4, PT ;  /* 0x000000040e007c0c */ /* 0x000fc6000bfa6270 */
[----:B--2---:R-:W-:Y:S01]  /*4140*/  @!P3 STG.E.128 desc[UR40][R12.64+0x2c0], R8 ;  /* 0x0002c0080c00b986 */ /* 0x004fe2000c101d28 */
[----:B------:R-:W-:-:S09]  /*4150*/  ISETP.GE.AND P3, PT, R15, UR4, PT ;  /* 0x000000040f007c0c */ /* 0x000fd2000bf66270 */
[----:B------:R-:W1:Y:S04]  /*4160*/  @!P5 LDS.128 R4, [R28+0xc400] ;  /* 0x00c400001c04d984 */ /* 0x000e680000000c00 */
[----:B------:R-:W2:Y:S04]  /*4170*/  @!P3 LDS.128 R8, [R28+0xe400] ;  /* 0x00e400001c08b984 */ /* 0x000ea80000000c00 */
[----:B-1----:R1:W-:Y:S04]  /*4180*/  @!P5 STG.E.128 desc[UR40][R12.64+0x340], R4 ;  /* 0x000340040c00d986 */ /* 0x0023e8000c101d28 */
[----:B--2---:R1:W-:Y:S02]  /*4190*/  @!P3 STG.E.128 desc[UR40][R12.64+0x3c0], R8 ;  /* 0x0003c0080c00b986 */ /* 0x0043e4000c101d28 */
.L_x_682:
[----:B------:R-:W-:Y:S05]  /*41a0*/  BSYNC B0 ;  /* 0x0000000000007941 */ /* 0x000fea0003800000 */
.L_x_681:
[----:B------:R-:W-:Y:S01]  /*41b0*/  @!PT LDS RZ, [RZ] ;  /* 0x00000000fffff984 */ /* 0x000fe20000000800 */
[----:B------:R-:W-:Y:S01]  /*41c0*/  @!PT LDS RZ, [RZ] ;  /* 0x00000000fffff984 */ /* 0x000fe20000000800 */
[----:B------:R-:W-:Y:S01]  /*41d0*/  @!PT LDS RZ, [RZ] ;  /* 0x00000000fffff984 */ /* 0x000fe20000000800 */
[----:B------:R-:W-:Y:S01]  /*41e0*/  @!PT LDS RZ, [RZ] ;  /* 0x00000000fffff984 */ /* 0x000fe20000000800 */
[----:B------:R5:W-:Y:S06]  /*41f0*/  MEMBAR.ALL.CTA ;  /* 0x0000000000007992 */ /* 0x000bec0000008000 */
[----:B-----5:R-:W5:Y:S01]  /*4200*/  FENCE.VIEW.ASYNC.S ;  /* 0x00000000000073c6 */ /* 0x020f620000000000 */
[----:B0-----:R-:W-:Y:S01]  /*4210*/  @!P4 VIADD R66, R66, 0x28cc0 ;  /* 0x00028cc04242c836 */ /* 0x001fe20000000000 */
[----:B-----5:R0:W-:Y:S04]  /*4220*/  BAR.SYNC.DEFER_BLOCKING R59, 0x80 ;  /* 0x0002003b0000751d */ /* 0x0201e80000010000 */
[----:B------:R-:W-:Y:S01]  /*4230*/  @!P4 PRMT R66, RZ, 0x654, R66 ;  /* 0x00000654ff42c816 */ /* 0x000fe20000000042 */
[----:B------:R-:W-:Y:S01]  /*4240*/  VIADD R22, R22, 0x1 ;  /* 0x0000000116167836 */ /* 0x000fe20000000000 */
[----:B------:R-:W-:-:S02]  /*4250*/  PLOP3.LUT P3, PT, PT, PT, PT, 0x8, 0x0 ;  /* 0x000000000000781c */ /* 0x000fc40003f6e170 */
[----:B------:R0:W-:Y:S02]  /*4260*/  @!P4 SYNCS.ARRIVE.TRANS64.RED.A1T0 RZ, [R66+URZ], RZ ;  /* 0x000000ff42ffc9a7 */ /* 0x0001e4000810043f */
[----:B------:R-:W-:-:S04]  /*4270*/  ISETP.NE.AND P4, PT, R22, 0x2, PT ;  /* 0x000000021600780c */ /* 0x000fc80003f85270 */
[----:B-1----:R-:W-:Y:S02]  /*4280*/  SEL R4, RZ, 0x1, P4 ;  /* 0x00000001ff047807 */ /* 0x002fe40002000000 */
[----:B------:R-:W-:Y:S02]  /*4290*/  SEL R22, R22, RZ, P4 ;  /* 0x000000ff16167207 */ /* 0x000fe40002000000 */
[----:B------:R-:W-:Y:S01]  /*42a0*/  LOP3.LUT R185, R185, R4, RZ, 0x3c, !PT ;  /* 0x00000004b9b97212 */ /* 0x000fe200078e3cff */
[----:B0-----:R-:W-:Y:S06]  /*42b0*/  @P2 BRA `(.L_x_683) ;  /* 0xffffffdc00c42947 */ /* 0x001fec000383ffff */
.L_x_649:
[----:B------:R-:W2:Y:S01]  /*42c0*/  LDL R4, [R1] ;  /* 0x0000000001047983 */ /* 0x000ea20000100800 */
[----:B------:R-:W-:Y:S01]  /*42d0*/  BSSY B0, `(.L_x_684) ;  /* 0x000004d000007945 */ /* 0x000fe20003800000 */
        /* <DEDUP_REMOVED lines=16> */
[----:B------:R-:W-:Y:S01]  /*43e0*/  CS2R R120, SRZ ;  /* 0x0000000000787805 */ /* 0x000fe2000001ff00 */
[----:B------:R-:W-:Y:S01]  /*43f0*/  IMAD.MOV.U32 R119, RZ, RZ, RZ ;  /* 0x000000ffff777224 */ /* 0x000fe200078e00ff */
        /* <DEDUP_REMOVED lines=10> */
[----:B------:R-:W-:Y:S01]  /*44a0*/  CS2R R100, SRZ ;  /* 0x0000000000647805 */ /* 0x000fe2000001ff00 */
[----:B------:R-:W-:Y:S01]  /*44b0*/  IMAD.MOV.U32 R99, RZ, RZ, RZ ;  /* 0x000000ffff637224 */ /* 0x000fe200078e00ff */
[----:B------:R-:W-:Y:S01]  /*44c0*/  CS2R R40, SRZ ;  /* 0x0000000000287805 */ /* 0x000fe2000001ff00 */
[----:B------:R-:W-:Y:S01]  /*44d0*/  IMAD.MOV.U32 R97, RZ, RZ, RZ ;  /* 0x000000ffff617224 */ /* 0x000fe200078e00ff */
[----:B------:R-:W-:-:S02]  /*44e0*/  CS2R R94, SRZ ;  /* 0x00000000005e7805 */ /* 0x000fc4000001ff00 */
[----:B------:R-:W-:Y:S01]  /*44f0*/  CS2R R92, SRZ ;  /* 0x00000000005c7805 */ /* 0x000fe2000001ff00 */
[----:B------:R-:W-:Y:S01]  /*4500*/  IMAD.MOV.U32 R91, RZ, RZ, RZ ;  /* 0x000000ffff5b7224 */ /* 0x000fe200078e00ff */
[----:B------:R-:W-:Y:S02]  /*4510*/  CS2R R36, SRZ ;  /* 0x0000000000247805 */ /* 0x000fe4000001ff00 */
[----:B------:R-:W-:Y:S02]  /*4520*/  CS2R R152, SRZ ;  /* 0x0000000000987805 */ /* 0x000fe4000001ff00 */
[----:B------:R-:W-:Y:S02]  /*4530*/  CS2R R86, SRZ ;  /* 0x0000000000567805 */ /* 0x000fe4000001ff00 */
[----:B------:R-:W-:Y:S02]  /*4540*/  CS2R R156, SRZ ;  /* 0x00000000009c7805 */ /* 0x000fe4000001ff00 */
[----:B------:R-:W-:Y:S01]  /*4550*/  CS2R R82, SRZ ;  /* 0x0000000000527805 */ /* 0x000fe2000001ff00 */
[----:B------:R-:W-:Y:S01]  /*4560*/  IMAD.MOV.U32 R155, RZ, RZ, RZ ;  /* 0x000000ffff9b7224 */ /* 0x000fe200078e00ff */
[----:B------:R-:W-:-:S02]  /*4570*/  CS2R R158, SRZ ;  /* 0x00000000009e7805 */ /* 0x000fc4000001ff00 */
[----:B---3--:R-:W-:Y:S02]  /*4580*/  CS2R R78, SRZ ;  /* 0x00000000004e7805 */ /* 0x008fe4000001ff00 */
[----:B------:R-:W-:Y:S02]  /*4590*/  CS2R R160, SRZ ;  /* 0x0000000000a07805 */ /* 0x000fe4000001ff00 */
[----:B------:R-:W-:Y:S02]  /*45a0*/  CS2R R74, SRZ ;  /* 0x00000000004a7805 */ /* 0x000fe4000001ff00 */
[----:B------:R-:W-:Y:S01]  /*45b0*/  CS2R R162, SRZ ;  /* 0x0000000000a27805 */ /* 0x000fe2000001ff00 */
[----:B------:R-:W-:Y:S01]  /*45c0*/  IMAD.MOV.U32 R71, RZ, RZ, RZ ;  /* 0x000000ffff477224 */ /* 0x000fe200078e00ff */
        /* <DEDUP_REMOVED lines=8> */
[----:B------:R-:W-:-:S02]  /*4650*/  CS2R R54, SRZ ;  /* 0x0000000000367805 */ /* 0x000fc4000001ff00 */
[----:B------:R-:W-:Y:S02]  /*4660*/  CS2R R172, SRZ ;  /* 0x0000000000ac7805 */ /* 0x000fe4000001ff00 */
[----:B----4-:R-:W-:Y:S02]  /*4670*/  CS2R R50, SRZ ;  /* 0x0000000000327805 */ /* 0x010fe4000001ff00 */
[----:B------:R-:W-:Y:S02]  /*4680*/  CS2R R174, SRZ ;  /* 0x0000000000ae7805 */ /* 0x000fe4000001ff00 */
[----:B------:R-:W-:Y:S02]  /*4690*/  CS2R R46, SRZ ;  /* 0x00000000002e7805 */ /* 0x000fe4000001ff00 */
[----:B------:R-:W-:Y:S01]  /*46a0*/  CS2R R176, SRZ ;  /* 0x0000000000b07805 */ /* 0x000fe2000001ff00 */
[----:B------:R-:W-:Y:S01]  /*46b0*/  IMAD.MOV.U32 R43, RZ, RZ, RZ ;  /* 0x000000ffff2b7224 */ /* 0x000fe200078e00ff */
[----:B------:R-:W-:-:S02]  /*46c0*/  CS2R R32, SRZ ;  /* 0x0000000000207805 */ /* 0x000fc4000001ff00 */
[----:B------:R-:W-:Y:S02]  /*46d0*/  CS2R R178, SRZ ;  /* 0x0000000000b27805 */ /* 0x000fe4000001ff00 */
[----:B------:R-:W-:Y:S02]  /*46e0*/  CS2R R38, SRZ ;  /* 0x0000000000267805 */ /* 0x000fe4000001ff00 */
[----:B------:R-:W-:Y:S01]  /*46f0*/  CS2R R180, SRZ ;  /* 0x0000000000b47805 */ /* 0x000fe2000001ff00 */
[----:B------:R-:W-:Y:S01]  /*4700*/  IMAD.MOV.U32 R35, RZ, RZ, RZ ;  /* 0x000000ffff237224 */ /* 0x000fe200078e00ff */
[----:B--2---:R-:W-:Y:S01]  /*4710*/  CS2R R28, SRZ ;  /* 0x00000000001c7805 */ /* 0x004fe2000001ff00 */
[----:B------:R-:W-:Y:S02]  /*4720*/  IMAD.MOV.U32 R31, RZ, RZ, RZ ;  /* 0x000000ffff1f7224 */ /* 0x000fe400078e00ff */
[----:B------:R-:W-:Y:S02]  /*4730*/  IMAD.MOV.U32 R7, RZ, RZ, RZ ;  /* 0x000000ffff077224 */ /* 0x000fe400078e00ff */
[----:B------:R-:W-:-:S02]  /*4740*/  IMAD.MOV.U32 R0, RZ, RZ, RZ ;  /* 0x000000ffff007224 */ /* 0x000fc400078e00ff */
[----:B------:R-:W-:Y:S01]  /*4750*/  IMAD.MOV.U32 R5, RZ, RZ, RZ ;  /* 0x000000ffff057224 */ /* 0x000fe200078e00ff */
[----:B------:R-:W-:Y:S01]  /*4760*/  ISETP.NE.AND P0, PT, R4, 0x1, PT ;  /* 0x000000010400780c */ /* 0x000fe20003f05270 */
[----:B------:R-:W-:-:S12]  /*4770*/  @P3 BRA `(.L_x_685) ;  /* 0x0000000000083947 */ /* 0x000fd80003800000 */
[----:B------:R-:W0:Y:S02]  /*4780*/  FENCE.VIEW.ASYNC.G ;  /* 0x00000000000073c6 */ /* 0x000e240000000100 */
[----:B0-----:R-:W-:Y:S06]  /*4790*/  BAR.ARV 0xc, 0x180 ;  /* 0x0306000000007b1d */ /* 0x001fec0000002000 */
.L_x_685:
[----:B------:R-:W-:Y:S05]  /*47a0*/  BSYNC B0 ;  /* 0x0000000000007941 */ /* 0x000fea0003800000 */
.L_x_684:
[----:B------:R-:W-:Y:S01]  /*47b0*/  BSSY B7, `(.L_x_686) ;  /* 0x00007a2000077945 */ /* 0x000fe20003800000 */
[----:B------:R-:W-:Y:S02]  /*47c0*/  IMAD.MOV.U32 R12, RZ, RZ, RZ ;  /* 0x000000ffff0c7224 */ /* 0x000fe400078e00ff */
[----:B------:R-:W-:Y:S01]  /*47d0*/  IMAD.MOV.U32 R154, RZ, RZ, RZ ;  /* 0x000000ffff9a7224 */ /* 0x000fe200078e00ff */
[----:B------:R-:W-:Y:S06]  /*47e0*/  @!P0 BRA `(.L_x_687) ;  /* 0x0000001800b88947 */ /* 0x000fec0003800000 */
[----:B------:R-:W-:Y:S02]  /*47f0*/  ISETP.GE.AND P1, PT, R168, 0x1, PT ;  /* 0x00000001a800780c */ /* 0x000fe40003f26270 */
[----:B------:R-:W-:-:S11]  /*4800*/  PLOP3.LUT P0, PT, PT, PT, PT, 0x80, 0x0 ;  /* 0x000000000000781c */ /* 0x000fd60003f0f070 */
[----:B------:R-:W-:Y:S05]  /*4810*/  @!P1 BRA `(.L_x_688) ;  /* 0x00000078006c9947 */ /* 0x000fea0003800000 */
[----:B------:R-:W0:Y:S01]  /*4820*/  SHFL.IDX PT, R0, R213, RZ, 0x1f ;  /* 0x00001fffd5007589 */ /* 0x000e2200000e0000 */
[----:B------:R-:W-:Y:S02]  /*4830*/  ISETP.NE.AND P0, PT, R184, 0x3, PT ;  /* 0x00000003b800780c */ /* 0x000fe40003f05270 */
[----:B0-----:R-:W-:-:S04]  /*4840*/  LEA.HI R3, R0, R0, RZ, 0x1 ;  /* 0x0000000000037211 */ /* 0x001fc800078f08ff */
[----:B------:R-:W-:-:S05]  /*4850*/  LOP3.LUT R3, R3, 0x1fffe, RZ, 0xc0, !PT ;  /* 0x0001fffe03037812 */ /* 0x000fca00078ec0ff */
[----:B------:R-:W-:-:S04]  /*4860*/  IMAD.IADD R3, R0, 0x1, -R3 ;  /* 0x0000000100037824 */ /* 0x000fc800078e0a03 */
[----:B------:R-:W-:-:S04]  /*4870*/  IMAD R3, R3, 0x8000, R2 ;  /* 0x0000800003037824 */ /* 0x000fc800078e0202 */
[----:B------:R-:W-:-:S05]  /*4880*/  VIADD R3, R3, 0x400 ;  /* 0x0000040003037836 */ /* 0x000fca0000000000 */
[----:B------:R-:W-:-:S04]  /*4890*/  SHF.R.U32.HI R3, RZ, 0x4, R3 ;  /* 0x00000004ff037819 */ /* 0x000fc80000011603 */
[----:B------:R-:W-:-:S04]  /*48a0*/  LOP3.LUT R3, R3, 0x3fff, RZ, 0xc0, !PT ;  /* 0x00003fff03037812 */ /* 0x000fc800078ec0ff */
[----:B------:R-:W-:Y:S01]  /*48b0*/  LOP3.LUT R3, R3, 0x2000000, RZ, 0xfc, !PT ;  /* 0x0200000003037812 */ /* 0x000fe200078efcff */
[----:B------:R-:W-:Y:S06]  /*48c0*/  @!P0 BRA `(.L_x_689) ;  /* 0x0000000000048947 */ /* 0x000fec0003800000 */
[----:B------:R-:W-:Y:S01]  /*48d0*/  BPT.TRAP 0x1 ;  /* 0x000000040000795c */ /* 0x000fe20000300000 */
.L_x_689:
[----:B------:R-:W-:Y:S01]  /*48e0*/  IMAD R13, R18, 0x8, R2 ;  /* 0x00000008120d7824 */ /* 0x000fe200078e0202 */
[----:B------:R-:W-:Y:S01]  /*48f0*/  SHF.L.U32 R4, R23, 0x1f, RZ ;  /* 0x0000001f17047819 */ /* 0x000fe200000006ff */
[----:B------:R-:W-:Y:S01]  /*4900*/  VIADD R0, R2, 0x26800 ;  /* 0x0002680002007836 */ /* 0x000fe20000000000 */
[----:B------:R-:W-:Y:S01]  /*4910*/  BSSY B0, `(.L_x_690) ;  /* 0x0000008000007945 */ /* 0x000fe20003800000 */
[----:B------:R-:W-:Y:S01]  /*4920*/  IMAD R8, R18, 0x1000, R3 ;  /* 0x0000100012087824 */ /* 0x000fe200078e0203 */
[----:B------:R-:W0:Y:S01]  /*4930*/  SYNCS.PHASECHK.TRANS64.TRYWAIT P0, [R13+URZ+0x28c50], R4 ;  /* 0x028c50040d0075a7 */ /* 0x000e22000800017f */
[----:B------:R-:W-:Y:S01]  /*4940*/  IMAD.MOV.U32 R9, RZ, RZ, 0x40000040 ;  /* 0x40000040ff097424 */ /* 0x000fe200078e00ff */
[----:B------:R-:W-:-:S04]  /*4950*/  SHF.R.U32.HI R0, RZ, 0x4, R0 ;  /* 0x00000004ff007819 */ /* 0x000fc80000011600 */
[----:B------:R-:W-:-:S04]  /*4960*/  LOP3.LUT R0, R0, 0x3fff, RZ, 0xc0, !PT ;  /* 0x00003fff00007812 */ /* 0x000fc800078ec0ff */
[----:B------:R-:W-:Y:S01]  /*4970*/  LOP3.LUT R0, R0, 0x10000, RZ, 0xfc, !PT ;  /* 0x0001000000007812 */ /* 0x000fe200078efcff */
[----:B0-----:R-:W-:Y:S06]  /*4980*/  @!P0 BRA `(.L_x_691) ;  /* 0x0000013000688947 */ /* 0x001fec0003800000 */
.L_x_953:
[----:B------:R-:W-:Y:S05]  /*4990*/  BSYNC B0 ;  /* 0x0000000000007941 */ /* 0x000fea0003800000 */
.L_x_690:
[----:B------:R-:W-:Y:S01]  /*49a0*/  BAR.SYNC.DEFER_BLOCKING 0xe, 0x100 ;  /* 0x0384000000007b1d */ /* 0x000fe20000010000 */
[----:B0-----:R-:W-:Y:S01]  /*49b0*/  IMAD.MOV.U32 R4, RZ, RZ, R0 ;  /* 0x000000ffff047224 */ /* 0x001fe200078e0000 */
[----:B------:R-:W-:Y:S01]  /*49c0*/  R2UR UR6, R8 ;  /* 0x00000000080672ca */ /* 0x000fe200000e0000 */
[----:B------:R-:W-:Y:S01]  /*49d0*/  IMAD.MOV.U32 R5, RZ, RZ, 0x40000040 ;  /* 0x40000040ff057424 */ /* 0x000fe200078e00ff */
[----:B------:R-:W-:Y:S01]  /*49e0*/  R2UR UR7, R9 ;  /* 0x00000000090772ca */ /* 0x000fe200000e0000 */
[----:B------:R-:W-:Y:S01]  /*49f0*/  VIADD R6, R0, 0x2 ;  /* 0x0000000200067836 */ /* 0x000fe20000000000 */
[----:B------:R-:W-:Y:S01]  /*4a00*/  R2UR UR4, R4 ;  /* 0x00000000040472ca */ /* 0x000fe200000e0000 */
[C---:B------:R-:W-:Y:S01]  /*4a10*/  VIADD R4, R8.reuse, 0x80 ;  /* 0x0000008008047836 */ /* 0x040fe20000000000 */
[----:B------:R-:W-:Y:S01]  /*4a20*/  R2UR UR5, R5 ;  /* 0x00000000050572ca */ /* 0x000fe200000e0000 */
[----:B------:R-:W-:Y:S01]  /*4a30*/  IMAD.MOV.U32 R5, RZ, RZ, 0x40000040 ;  /* 0x40000040ff057424 */ /* 0x000fe200078e00ff */
[----:B------:R-:W0:Y:S01]  /*4a40*/  S2R R12, SR_TID.X ;  /* 0x00000000000c7919 */ /* 0x000e220000002100 */
[----:B------:R-:W-:Y:S01]  /*4a50*/  IMAD.MOV.U32 R7, RZ, RZ, 0x40000040 ;  /* 0x40000040ff077424 */ /* 0x000fe200078e00ff */
[----:B------:R-:W-:Y:S01]  /*4a60*/  BSSY B0, `(.L_x_692) ;  /* 0x00000f8000007945 */ /* 0x000fe20003800000 */
[----:B------:R-:W-:-:S02]  /*4a70*/  VIADD R10, R8, 0x100 ;  /* 0x00000100080a7836 */ /* 0x000fc40000000000 */
[----:B------:R-:W-:Y:S02]  /*4a80*/  IMAD.MOV.U32 R11, RZ, RZ, 0x40000040 ;  /* 0x40000040ff0b7424 */ /* 0x000fe400078e00ff */
[----:B------:R-:W-:Y:S01]  /*4a90*/  IMAD.MOV.U32 R9, RZ, RZ, 0x40000040 ;  /* 0x40000040ff097424 */ /* 0x000fe200078e00ff */
[----:B-----5:R-:W-:-:S06]  /*4aa0*/  WARPGROUP.ARRIVE ;  /* 0x00000000000079c5 */ /* 0x020fcc0000000000 */
[----:B------:R-:W-:Y:S01]  /*4ab0*/  HGMMA.64x256x16.F32.BF16 R24, gdesc[UR4].tnspB, RZ, !UPT, gsb0 ;  /* 0x43e00000041879f0 */ /* 0x000fe2000c0018ff */
[----:B------:R-:W-:Y:S01]  /*4ac0*/  R2UR UR6, R4 ;  /* 0x00000000040672ca */ /* 0x000fe200000e0000 */
[----:B------:R-:W-:Y:S01]  /*4ad0*/  VIADD R4, R0, 0x4 ;  /* 0x0000000400047836 */ /* 0x000fe20000000000 */
[----:B------:R-:W-:Y:S01]  /*4ae0*/  R2UR UR7, R5 ;  /* 0x00000000050772ca */ /* 0x000fe200000e0000 */
[----:B------:R-:W-:Y:S01]  /*4af0*/  IMAD.MOV.U32 R5, RZ, RZ, 0x40000040 ;  /* 0x40000040ff057424 */ /* 0x000fe200078e00ff */
[----:B------:R-:W-:Y:S02]  /*4b00*/  R2UR UR4, R6 ;  /* 0x00000000060472ca */ /* 0x000fe400000e0000 */
[----:B------:R-:W-:Y:S02]  /*4b10*/  R2UR UR5, R7 ;  /* 0x00000000070572ca */ /* 0x000fe400000e0000 */
[----:B0-----:R-:W-:-:S04]  /*4b20*/  LOP3.LUT R12, R12, 0x7f, RZ, 0xc0, !PT ;  /* 0x0000007f0c0c7812 */ /* 0x001fc800078ec0ff */
[----:B------:R-:W-:Y:S01]  /*4b30*/  ISETP.NE.AND P0, PT, R12, RZ, PT ;  /* 0x000000ff0c00720c */ /* 0x000fe20003f05270 */
[----:B------:R-:W-:Y:S02]  /*4b40*/  WARPGROUP.DEPBAR.LE gsb0, 0x0 ;  /* 0x00008000000079c5 */ /* 0x000fe40000010000 */
[----:B------:R-:W-:-:S12]  /*4b50*/  WARPGROUP.ARRIVE ;  /* 0x00000000000079c5 */ /* 0x000fd80000000000 */
[----:B------:R-:W-:Y:S01]  /*4b60*/  HGMMA.64x256x16.F32.BF16 R24, gdesc[UR4].tnspB, R24, gsb0 ;  /* 0x43e00000041879f0 */ /* 0x000fe20008001818 */
[----:B------:R-:W-:Y:S01]  /*4b70*/  R2UR UR6, R10 ;  /* 0x000000000a0672ca */ /* 0x000fe200000e0000 */
[----:B------:R-:W-:Y:S01]  /*4b80*/  VIADD R10, R8, 0x180 ;  /* 0x00000180080a7836 */ /* 0x000fe20000000000 */
[----:B------:R-:W-:Y:S01]  /*4b90*/  R2UR UR7, R11 ;  /* 0x000000000b0772ca */ /* 0x000fe200000e0000 */
[----:B------:R-:W-:Y:S01]  /*4ba0*/  VIADD R8, R0, 0x6 ;  /* 0x0000000600087836 */ /* 0x000fe20000000000 */
[----:B------:R-:W-:Y:S01]  /*4bb0*/  R2UR UR4, R4 ;  /* 0x00000000040472ca */ /* 0x000fe200000e0000 */
[----:B------:R-:W-:Y:S01]  /*4bc0*/  IMAD.MOV.U32 R11, RZ, RZ, 0x40000040 ;  /* 0x40000040ff0b7424 */ /* 0x000fe200078e00ff */
[----:B------:R-:W-:Y:S01]  /*4bd0*/  R2UR UR5, R5 ;  /* 0x00000000050572ca */ /* 0x000fe200000e0000 */
[----:B------:R-:W-:-:S05]  /*4be0*/  @!P0 VIADD R0, R13, 0x28c60 ;  /* 0x00028c600d008836 */ /* 0x000fca0000000000 */
[----:B------:R-:W-:Y:S01]  /*4bf0*/  @!P0 PRMT R0, RZ, 0x654, R0 ;  /* 0x00000654ff008816 */ /* 0x000fe20000000000 */
[----:B------:R-:W-:Y:S02]  /*4c00*/  WARPGROUP.DEPBAR.LE gsb0, 0x0 ;  /* 0x00008000000079c5 */ /* 0x000fe40000010000 */
[----:B------:R-:W-:-:S12]  /*4c10*/  WARPGROUP.ARRIVE ;  /* 0x00000000000079c5 */ /* 0x000fd80000000000 */
[----:B------:R-:W-:Y:S01]  /*4c20*/  HGMMA.64x256x16.F32.BF16 R24, gdesc[UR4].tnspB, R24, gsb0 ;  /* 0x43e00000041879f0 */ /* 0x000fe20008001818 */
[----:B------:R-:W-:Y:S02]  /*4c30*/  R2UR UR6, R10 ;  /* 0x000000000a0672ca */ /* 0x000fe400000e0000 */
[----:B------:R-:W-:Y:S02]  /*4c40*/  R2UR UR7, R11 ;  /* 0x000000000b0772ca */ /* 0x000fe400000e0000 */
[----:B------:R-:W-:Y:S02]  /*4c50*/  R2UR UR4, R8 ;  /* 0x00000000080472ca */ /* 0x000fe400000e0000 */
[----:B------:R-:W-:Y:S01]  /*4c60*/  R2UR UR5, R9 ;  /* 0x00000000090572ca */ /* 0x000fe200000e0000 */
[----:B------:R-:W-:Y:S02]  /*4c70*/  WARPGROUP.DEPBAR.LE gsb0, 0x0 ;  /* 0x00008000000079c5 */ /* 0x000fe40000010000 */
[----:B------:R-:W-:-:S15]  /*4c80*/  WARPGROUP.ARRIVE ;  /* 0x00000000000079c5 */ /* 0x000fde0000000000 */
[----:B------:R-:W-:-:S03]  /*4c90*/  NOP ;  /* 0x0000000000007918 */ /* 0x000fc60000000000 */
[----:B------:R-:W-:Y:S03]  /*4ca0*/  HGMMA.64x256x16.F32.BF16 R24, gdesc[UR4].tnspB, R24, gsb0 ;  /* 0x43e00000041879f0 */ /* 0x000fe60008001818 */
[----:B------:R-:W-:Y:S02]  /*4cb0*/  WARPGROUP.DEPBAR.LE gsb0, 0x0 ;  /* 0x00008000000079c5 */ /* 0x000fe40000010000 */
[----:B------:R-:W-:Y:S06]  /*4cc0*/  BAR.ARV 0xf, 0x100 ;  /* 0x03c4000000007b1d */ /* 0x000fec0000002000 */
[----:B------:R0:W-:Y:S01]  /*4cd0*/  @!P0 SYNCS.ARRIVE.TRANS64.RED.A1T0 RZ, [R0+URZ], RZ ;  /* 0x000000ff00ff89a7 */ /* 0x0001e2000810043f */
[----:B------:R-:W-:-:S13]  /*4ce0*/  ISETP.GE.AND P0, PT, R168, 0x41, PT ;  /* 0x00000041a800780c */ /* 0x000fda0003f06270 */
[----:B0-----:R-:W-:Y:S05]  /*4cf0*/  @!P0 BRA `(.L_x_693) ;  /* 0x0000000c00388947 */ /* 0x001fea0003800000 */
[----:B------:R-:W-:-:S07]  /*4d00*/  VIADD R182, R182, 0xfffffffe ;  /* 0xfffffffeb6b67836 */ /* 0x000fce0000000000 */
.L_x_699:
[----:B------:R-:W-:Y:S01]  /*4d10*/  BAR.SYNC.DEFER_BLOCKING 0xe, 0x100 ;  /* 0x0384000000007b1d */ /* 0x000fe20000010000 */
[----:B------:R-:W-:Y:S01]  /*4d20*/  IMAD R11, R18, 0x40, R191 ;  /* 0x00000040120b7824 */ /* 0x000fe200078e02bf */
[----:B------:R-:W-:Y:S01]  /*4d30*/  ISETP.NE.AND P2, PT, R184, 0x3, PT ;  /* 0x00000003b800780c */ /* 0x000fe20003f45270 */
[----:B------:R-:W-:Y:S01]  /*4d40*/  VIADD R18, R18, 0x1 ;  /* 0x0000000112127836 */ /* 0x000fe20000000000 */
[C---:B------:R-:W-:Y:S01]  /*4d50*/  ISETP.GT.AND P1, PT, R182.reuse, RZ, PT ;  /* 0x000000ffb600720c */ /* 0x040fe20003f24270 */
[----:B------:R-:W-:Y:S02]  /*4d60*/  IMAD R11, R11, 0x4, R2 ;  /* 0x000000040b0b7824 */ /* 0x000fe400078e0202 */
[----:B------:R-:W-:Y:S01]  /*4d70*/  VIADD R182, R182, 0xffffffff ;  /* 0xffffffffb6b67836 */ /* 0x000fe20000000000 */
[----:B------:R-:W-:-:S04]  /*4d80*/  ISETP.NE.AND P0, PT, R18, 0x2, PT ;  /* 0x000000021200780c */ /* 0x000fc80003f05270 */
[----:B------:R-:W-:Y:S02]  /*4d90*/  SEL R10, RZ, 0x1, P0 ;  /* 0x00000001ff0a7807 */ /* 0x000fe40000000000 */
[----:B------:R-:W-:Y:S02]  /*4da0*/  SEL R18, R18, RZ, P0 ;  /* 0x000000ff12127207 */ /* 0x000fe40000000000 */
[----:B------:R-:W-:Y:S01]  /*4db0*/  LOP3.LUT R23, R23, R10, RZ, 0x3c, !PT ;  /* 0x0000000a17177212 */ /* 0x000fe200078e3cff */
[----:B0-----:R-:W0:Y:S04]  /*4dc0*/  LDS R0, [R11+0x28800] ;  /* 0x028800000b007984 */ /* 0x001e280000000800 */
        /* <DEDUP_REMOVED lines=131> */
.L_x_694:
[----:B------:R-:W-:Y:S01]  /*5600*/  IMAD R0, R18, 0x8, R2 ;  /* 0x0000000812007824 */ /* 0x000fe200078e0202 */
[----:B------:R-:W-:-:S04]  /*5610*/  SHF.L.U32 R11, R23, 0x1f, RZ ;  /* 0x0000001f170b7819 */ /* 0x000fc800000006ff */
[----:B------:R0:W1:Y:S01]  /*5620*/  SYNCS.PHASECHK.TRANS64.TRYWAIT P0, [R0+URZ+0x28c50], R11 ;  /* 0x028c500b000075a7 */ /* 0x000062000800017f */
[----:B------:R-:W-:Y:S05]  /*5630*/  @!P2 BRA `(.L_x_695) ;  /* 0x000000000004a947 */ /* 0x000fea0003800000 */
[----:B------:R-:W-:Y:S01]  /*5640*/  BPT.TRAP 0x1 ;  /* 0x000000040000795c */ /* 0x000fe20000300000 */
.L_x_695:
[----:B------:R-:W-:Y:S04]  /*5650*/  BSSY B1, `(.L_x_696) ;  /* 0x0000004000017945 */ /* 0x000fe80003800000 */
[----:B-1----:R-:W-:Y:S05]  /*5660*/  @P0 BRA `(.L_x_697) ;  /* 0x0000000000080947 */ /* 0x002fea0003800000 */
[----:B------:R-:W1:Y:S02]  /*5670*/  SYNCS.PHASECHK.TRANS64.TRYWAIT P0, [R0+URZ+0x28c50], R11 ;  /* 0x028c500b000075a7 */ /* 0x000e64000800017f */
[----:B-1----:R-:W-:Y:S05]  /*5680*/  @!P0 BRA `(.L_x_698) ;  /* 0x00000124003c8947 */ /* 0x002fea0003800000 */
.L_x_697:
[----:B------:R-:W-:Y:S05]  /*5690*/  BSYNC B1 ;  /* 0x0000000000017941 */ /* 0x000fea0003800000 */
.L_x_696:
[----:B01----:R-:W-:Y:S01]  /*56a0*/  VIADD R0, R2, 0x26800 ;  /* 0x0002680002007836 */ /* 0x003fe20000000000 */
[----:B------:R-:W-:Y:S01]  /*56b0*/  WARPGROUP.ARRIVE ;  /* 0x00000000000079c5 */ /* 0x000fe20000000000 */
[----:B------:R-:W-:-:S05]  /*56c0*/  IMAD R10, R18, 0x1000, R3 ;  /* 0x00001000120a7824 */ /* 0x000fca00078e0203 */
[----:B------:R-:W0:Y:S01]  /*56d0*/  S2R R14, SR_TID.X ;  /* 0x00000000000e7919 */ /* 0x000e220000002100 */
[----:B------:R-:W-:Y:S01]  /*56e0*/  IMAD.MOV.U32 R11, RZ, RZ, 0x40000040 ;  /* 0x40000040ff0b7424 */ /* 0x000fe200078e00ff */
[----:B------:R-:W-:Y:S01]  /*56f0*/  SHF.R.U32.HI R0, RZ, 0x4, R0 ;  /* 0x00000004ff007819 */ /* 0x000fe20000011600 */
[----:B------:R-:W-:Y:S01]  /*5700*/  IMAD.MOV.U32 R13, RZ, RZ, 0x40000040 ;  /* 0x40000040ff0d7424 */ /* 0x000fe200078e00ff */
[----:B------:R-:W-:Y:S02]  /*5710*/  R2UR UR6, R10 ;  /* 0x000000000a0672ca */ /* 0x000fe400000e0000 */
[----:B------:R-:W-:Y:S02]  /*5720*/  LOP3.LUT R0, R0, 0x3fff, RZ, 0xc0, !PT ;  /* 0x00003fff00007812 */ /* 0x000fe400078ec0ff */
[----:B------:R-:W-:Y:S01]  /*5730*/  R2UR UR7, R11 ;  /* 0x000000000b0772ca */ /* 0x000fe200000e0000 */
[----:B------:R-:W-:Y:S01]  /*5740*/  IMAD.MOV.U32 R11, RZ, RZ, 0x40000040 ;  /* 0x40000040ff0b7424 */ /* 0x000fe200078e00ff */
[----:B------:R-:W-:-:S02]  /*5750*/  LOP3.LUT R12, R0, 0x10000, RZ, 0xfc, !PT ;  /* 0x00010000000c7812 */ /* 0x000fc400078efcff */
[----:B------:R-:W-:Y:S01]  /*5760*/  R2UR UR5, R13 ;  /* 0x000000000d0572ca */ /* 0x000fe200000e0000 */
[----:B------:R-:W-:Y:S01]  /*5770*/  IMAD.MOV.U32 R13, RZ, RZ, 0x40000040 ;  /* 0x40000040ff0d7424 */ /* 0x000fe200078e00ff */
[----:B------:R-:W-:Y:S01]  /*5780*/  R2UR UR4, R12 ;  /* 0x000000000c0472ca */ /* 0x000fe200000e0000 */
[----:B------:R-:W-:-:S12]  /*5790*/  VIADD R12, R10, 0x80 ;  /* 0x000000800a0c7836 */ /* 0x000fd80000000000 */
[----:B------:R-:W-:Y:S01]  /*57a0*/  HGMMA.64x256x16.F32.BF16 R24, gdesc[UR4].tnspB, R24, gsb0 ;  /* 0x43e00000041879f0 */ /* 0x000fe20008001818 */
[----:B------:R-:W-:Y:S02]  /*57b0*/  R2UR UR4, R6 ;  /* 0x00000000060472ca */ /* 0x000fe400000e0000 */
[----:B------:R-:W-:Y:S02]  /*57c0*/  R2UR UR5, R7 ;  /* 0x00000000070572ca */ /* 0x000fe400000e0000 */
[----:B------:R-:W-:Y:S01]  /*57d0*/  R2UR UR6, R12 ;  /* 0x000000000c0672ca */ /* 0x000fe200000e0000 */
[----:B------:R-:W-:Y:S01]  /*57e0*/  VIADD R12, R10, 0x100 ;  /* 0x000001000a0c7836 */ /* 0x000fe20000000000 */
[----:B------:R-:W-:Y:S01]  /*57f0*/  R2UR UR7, R13 ;  /* 0x000000000d0772ca */ /* 0x000fe200000e0000 */
[----:B------:R-:W-:Y:S01]  /*5800*/  IMAD.MOV.U32 R13, RZ, RZ, 0x40000040 ;  /* 0x40000040ff0d7424 */ /* 0x000fe200078e00ff */
[----:B0-----:R-:W-:Y:S01]  /*5810*/  LOP3.LUT R14, R14, 0x7f, RZ, 0xc0, !PT ;  /* 0x0000007f0e0e7812 */ /* 0x001fe200078ec0ff */
[----:B------:R-:W-:-:S03]  /*5820*/  VIADD R10, R10, 0x180 ;  /* 0x000001800a0a7836 */ /* 0x000fc60000000000 */
[----:B------:R-:W-:-:S13]  /*5830*/  ISETP.NE.AND P0, PT, R14, RZ, PT ;  /* 0x000000ff0e00720c */ /* 0x000fda0003f05270 */
[----:B------:R-:W-:-:S04]  /*5840*/  @!P0 IMAD R0, R18, 0x8, R2 ;  /* 0x0000000812008824 */ /* 0x000fc800078e0202 */
[----:B------:R-:W-:-:S05]  /*5850*/  @!P0 VIADD R0, R0, 0x28c60 ;  /* 0x00028c6000008836 */ /* 0x000fca0000000000 */
[----:B------:R-:W-:Y:S01]  /*5860*/  @!P0 PRMT R0, RZ, 0x654, R0 ;  /* 0x00000654ff008816 */ /* 0x000fe20000000000 */
[----:B------:R-:W-:Y:S02]  /*5870*/  WARPGROUP.DEPBAR.LE gsb0, 0x0 ;  /* 0x00008000000079c5 */ /* 0x000fe40000010000 */
[----:B------:R-:W-:-:S06]  /*5880*/  WARPGROUP.ARRIVE ;  /* 0x00000000000079c5 */ /* 0x000fcc0000000000 */
        /* <DEDUP_REMOVED lines=20> */
[----:B------:R-:W-:Y:S05]  /*59d0*/  @P1 BRA `(.L_x_699) ;  /* 0xfffffff000cc1947 */ /* 0x000fea000383ffff */
.L_x_693:
[----:B------:R-:W-:Y:S05]  /*59e0*/  BSYNC B0 ;  /* 0x0000000000007941 */ /* 0x000fea0003800000 */
.L_x_692:
[----:B------:R-:W-:Y:S01]  /*59f0*/  BAR.SYNC.DEFER_BLOCKING 0xe, 0x100 ;  /* 0x0384000000007b1d */ /* 0x000fe20000010000 */
[C---:B------:R-:W-:Y:S01]  /*5a00*/  IMAD R3, R18.reuse, 0x40, R191 ;  /* 0x0000004012037824 */ /* 0x040fe200078e02bf */
[----:B------:R-:W-:Y:S01]  /*5a10*/  PLOP3.LUT P0, PT, PT, PT, PT, 0x8, 0x0 ;  /* 0x000000000000781c */ /* 0x000fe20003f0e170 */
[----:B------:R-:W-:Y:S01]  /*5a20*/  VIADD R18, R18, 0x1 ;  /* 0x0000000112127836 */ /* 0x000fe20000000000 */
[----:B------:R-:W-:Y:S01]  /*5a30*/  CS2R R20, SRZ ;  /* 0x0000000000147805 */ /* 0x000fe2000001ff00 */
[----:B------:R-:W-:-:S03]  /*5a40*/  IMAD R3, R3, 0x4, R2 ;  /* 0x0000000403037824 */ /* 0x000fc600078e0202 */
        /* <DEDUP_REMOVED lines=9> */
[----:B------:R-:W-:Y:S01]  /*5ae0*/  FMUL.FTZ R154, R24, R0 ;  /* 0x00000000189a7220 */ /* 0x000fe20000410000 */
[-C--:B-1----:R-:W-:Y:S01]  /*5af0*/  FMUL.FTZ R9, R58, R2.reuse ;  /* 0x000000023a097220 */ /* 0x082fe20000410000 */
        /* <DEDUP_REMOVED lines=125> */
.L_x_687:
[----:B------:R-:W-:Y:S02]  /*62d0*/  ISETP.GE.AND P1, PT, R168, 0x1, PT ;  /* 0x00000001a800780c */ /* 0x000fe40003f26270 */
[----:B------:R-:W-:-:S11]  /*62e0*/  PLOP3.LUT P0, PT, PT, PT, PT, 0x80, 0x0 ;  /* 0x000000000000781c */ /* 0x000fd60003f0f070 */
[----:B------:R-:W-:Y:S05]  /*62f0*/  @!P1 BRA `(.L_x_688) ;  /* 0x0000005c00b49947 */ /* 0x000fea0003800000 */
[----:B------:R-:W0:Y:S01]  /*6300*/  SHFL.IDX PT, R0, R213, RZ, 0x1f ;  /* 0x00001fffd5007589 */ /* 0x000e2200000e0000 */
[----:B------:R-:W-:Y:S01]  /*6310*/  BSSY B6, `(.L_x_700) ;  /* 0x000001b000067945 */ /* 0x000fe20003800000 */
[----:B0-----:R-:W-:-:S04]  /*6320*/  LEA.HI R3, R0, R0, RZ, 0x1 ;  /* 0x0000000000037211 */ /* 0x001fc800078f08ff */
[----:B------:R-:W-:-:S05]  /*6330*/  LOP3.LUT R3, R3, 0x1fffe, RZ, 0xc0, !PT ;  /* 0x0001fffe03037812 */ /* 0x000fca00078ec0ff */
[----:B------:R-:W-:Y:S02]  /*6340*/  IMAD.IADD R3, R0, 0x1, -R3 ;  /* 0x0000000100037824 */ /* 0x000fe400078e0a03 */
[----:B------:R-:W-:Y:S02]  /*6350*/  VIADD R0, R2, 0x26800 ;  /* 0x0002680002007836 */ /* 0x000fe40000000000 */
[----:B------:R-:W-:-:S03]  /*6360*/  IMAD R3, R3, 0x8000, R2 ;  /* 0x0000800003037824 */ /* 0x000fc600078e0202 */
[----:B------:R-:W-:Y:S01]  /*6370*/  LOP3.LUT P0, RZ, R0, 0x3ff, RZ, 0xc0, !PT ;  /* 0x000003ff00ff7812 */ /* 0x000fe2000780c0ff */
[----:B------:R-:W-:-:S05]  /*6380*/  VIADD R3, R3, 0x400 ;  /* 0x0000040003037836 */ /* 0x000fca0000000000 */
[----:B------:R-:W-:-:S04]  /*6390*/  SHF.R.U32.HI R3, RZ, 0x4, R3 ;  /* 0x00000004ff037819 */ /* 0x000fc80000011603 */
[----:B------:R-:W-:-:S03]  /*63a0*/  LOP3.LUT R56, R3, 0x3fff, RZ, 0xc0, !PT ;  /* 0x00003fff03387812 */ /* 0x000fc600078ec0ff */
        /* <DEDUP_REMOVED lines=17> */
.L_x_701:
[----:B------:R-:W-:Y:S05]  /*64c0*/  BSYNC B6 ;  /* 0x0000000000067941 */ /* 0x000fea0003800000 */
.L_x_700:
[----:B------:R-:W-:Y:S02]  /*64d0*/  ULDC UR4, c[0x0][0x3f4] ;  /* 0x0000fd0000047ab9 */ /* 0x000fe40000000800 */
[----:B------:R-:W-:-:S13]  /*64e0*/  ISETP.LT.AND P0, PT, RZ, UR4, PT ;  /* 0x00000004ff007c0c */ /* 0x000fda000bf01270 */
[----:B------:R-:W-:Y:S05]  /*64f0*/  @P0 BRA `(.L_x_702) ;  /* 0x00000000003c0947 */ /* 0x000fea0003800000 */
[----:B------:R-:W-:-:S04]  /*6500*/  LEA.HI R0, R208, R208, RZ, 0x1 ;  /* 0x000000d0d0007211 */ /* 0x000fc800078f08ff */
[----:B------:R-:W-:-:S05]  /*6510*/  LOP3.LUT R3, R0, 0xfffffffe, RZ, 0xc0, !PT ;  /* 0xfffffffe00037812 */ /* 0x000fca00078ec0ff */
[----:B------:R-:W-:-:S05]  /*6520*/  IMAD.IADD R3, R208, 0x1, -R3 ;  /* 0x00000001d0037824 */ /* 0x000fca00078e0a03 */
[----:B------:R-:W-:-:S04]  /*6530*/  SHF.L.U32 R3, R3, 0x1f, RZ ;  /* 0x0000001f03037819 */ /* 0x000fc800000006ff */
[----:B------:R0:W1:Y:S03]  /*6540*/  SYNCS.PHASECHK.TRANS64.TRYWAIT P0, [R2+URZ+0x28c00], R3 ;  /* 0x028c0003020075a7 */ /* 0x000066000800017f */
[----:B-1----:R-:W-:Y:S05]  /*6550*/  @!P0 NANOSLEEP.SYNCS 0x989680 ;  /* 0x009896800000895d */ /* 0x002fea0003900000 */
[----:B------:R-:W1:Y:S01]  /*6560*/  @!P0 SYNCS.PHASECHK.TRANS64 P0, [R2+URZ+0x28c00], R3 ;  /* 0x028c0003020085a7 */ /* 0x000e62000800007f */
[----:B------:R-:W-:Y:S04]  /*6570*/  BSSY B0, `(.L_x_703) ;  /* 0x0000006000007945 */ /* 0x000fe80003800000 */
[----:B-1----:R-:W-:Y:S05]  /*6580*/  @P0 BRA `(.L_x_704) ;  /* 0x0000000000100947 */ /* 0x002fea0003800000 */
.L_x_705:
[----:B-1----:R1:W2:Y:S02]  /*6590*/  SYNCS.PHASECHK.TRANS64.TRYWAIT P0, [R2+URZ+0x28c00], R3 ;  /* 0x028c0003020075a7 */ /* 0x0022a4000800017f */
[----:B--2---:R-:W-:Y:S05]  /*65a0*/  @!P0 NANOSLEEP.SYNCS 0x989680 ;  /* 0x009896800000895d */ /* 0x004fea0003900000 */
[----:B------:R-:W2:Y:S02]  /*65b0*/  @!P0 SYNCS.PHASECHK.TRANS64 P0, [R2+URZ+0x28c00], R3 ;  /* 0x028c0003020085a7 */ /* 0x000ea4000800007f */
[----:B--2---:R-:W-:Y:S05]  /*65c0*/  @!P0 BRA `(.L_x_705) ;  /* 0xfffffffc00f08947 */ /* 0x004fea000383ffff */
.L_x_704:
[----:B------:R-:W-:Y:S05]  /*65d0*/  BSYNC B0 ;  /* 0x0000000000007941 */ /* 0x000fea0003800000 */
.L_x_703:
[----:B------:R-:W-:Y:S05]  /*65e0*/  BRA `(.L_x_706) ;  /* 0x0000002000807947 */ /* 0x000fea0003800000 */
.L_x_702:
[----:B-----5:R-:W-:Y:S01]  /*65f0*/  SHF.R.S32.HI R0, RZ, 0x1f, R27 ;  /* 0x0000001fff007819 */ /* 0x020fe2000001141b */
[----:B------:R-:W-:Y:S01]  /*6600*/  VIADD R3, R2, 0x20400 ;  /* 0x0002040002037836 */ /* 0x000fe20000000000 */
[----:B------:R-:W-:Y:S01]  /*6610*/  ULDC.64 UR4, c[0x0][0x3f8] ;  /* 0x0000fe0000047ab9 */ /* 0x000fe20000000a00 */
[----:B------:R-:W-:Y:S01]  /*6620*/  ULDC.64 UR6, c[0x0][0x408] ;  /* 0x0001020000067ab9 */ /* 0x000fe20000000a00 */
[----:B------:R-:W-:Y:S01]  /*6630*/  IMAD.WIDE.U32 R4, R27, UR4, RZ ;  /* 0x000000041b047c25 */ /* 0x000fe2000f8e00ff */
[----:B------:R-:W-:Y:S01]  /*6640*/  BSSY B6, `(.L_x_707) ;  /* 0x0000020000067945 */ /* 0x000fe20003800000 */
[----:B------:R-:W-:Y:S02]  /*6650*/  LOP3.LUT P0, RZ, R3, 0x3ff, RZ, 0xc0, !PT ;  /* 0x000003ff03ff7812 */ /* 0x000fe4000780c0ff */
[C---:B------:R-:W-:Y:S02]  /*6660*/  IMAD R6, R0.reuse, UR4, RZ ;  /* 0x0000000400067c24 */ /* 0x040fe4000f8e02ff */
[----:B------:R-:W-:-:S02]  /*6670*/  IMAD R0, R0, UR6, RZ ;  /* 0x0000000600007c24 */ /* 0x000fc4000f8e02ff */
[C---:B------:R-:W-:Y:S01]  /*6680*/  IMAD R3, R27.reuse, UR5, R6 ;  /* 0x000000051b037c24 */ /* 0x040fe2000f8e0206 */
[----:B------:R-:W-:Y:S01]  /*6690*/  ULDC.64 UR4, c[0x0][0x3e8] ;  /* 0x0000fa0000047ab9 */ /* 0x000fe20000000a00 */
[----:B------:R-:W-:Y:S01]  /*66a0*/  IMAD.WIDE.U32 R6, R27, UR6, RZ ;  /* 0x000000061b067c25 */ /* 0x000fe2000f8e00ff */
[----:B------:R-:W-:-:S03]  /*66b0*/  LEA R26, P1, R4, UR4, 0x1 ;  /* 0x00000004041a7c11 */ /* 0x000fc6000f8208ff */
[----:B------:R-:W-:Y:S01]  /*66c0*/  IMAD R29, R27, UR7, R0 ;  /* 0x000000071b1d7c24 */ /* 0x000fe2000f8e0200 */
[----:B------:R-:W-:Y:S01]  /*66d0*/  ULDC.64 UR6, c[0x0][0x400] ;  /* 0x0001000000067ab9 */ /* 0x000fe20000000a00 */
[----:B------:R-:W-:Y:S01]  /*66e0*/  IMAD.IADD R27, R3, 0x1, R5 ;  /* 0x00000001031b7824 */ /* 0x000fe200078e0205 */
[----:B------:R-:W-:Y:S01]  /*66f0*/  LEA R28, P2, R6, UR6, 0x1 ;  /* 0x00000006061c7c11 */ /* 0x000fe2000f8408ff */
[----:B------:R-:W-:-:S03]  /*6700*/  IMAD.IADD R29, R29, 0x1, R7 ;  /* 0x000000011d1d7824 */ /* 0x000fc600078e0207 */
[----:B------:R-:W-:Y:S02]  /*6710*/  LEA.HI.X R27, R4, UR5, R27, 0x1, P1 ;  /* 0x00000005041b7c11 */ /* 0x000fe400088f0c1b */
[----:B------:R-:W-:Y:S01]  /*6720*/  LEA.HI.X R29, R6, UR7, R29, 0x1, P2 ;  /* 0x00000007061d7c11 */ /* 0x000fe200090f0c1d */
[----:B------:R-:W-:Y:S06]  /*6730*/  @!P0 BRA `(.L_x_708) ;  /* 0x0000000000408947 */ /* 0x000fec0003800000 */
        /* <DEDUP_REMOVED lines=16> */
.L_x_708:
[----:B------:R-:W-:Y:S05]  /*6840*/  BSYNC B6 ;  /* 0x0000000000067941 */ /* 0x000fea0003800000 */
.L_x_707:
[----:B------:R-:W-:Y:S01]  /*6850*/  ULDC.U8 UR4, c[0x0][0x410] ;  /* 0x0001040000047ab9 */ /* 0x000fe20000000000 */
[----:B------:R-:W-:Y:S01]  /*6860*/  BSSY B0, `(.L_x_709) ;  /* 0x00001f0000007945 */ /* 0x000fe20003800000 */
[----:B------:R-:W-:Y:S01]  /*6870*/  ISETP.NE.AND P0, PT, RZ, UR4, PT ;  /* 0x00000004ff007c0c */ /* 0x000fe2000bf05270 */
[----:B------:R-:W-:-:S12]  /*6880*/  IMAD R6, R25, 0x40, R19 ;  /* 0x0000004019067824 */ /* 0x000fd800078e0213 */
[----:B------:R-:W-:Y:S05]  /*6890*/  @!P0 BRA `(.L_x_710) ;  /* 0x0000000c00f88947 */ /* 0x000fea0003800000 */
[----:B------:R-:W-:-:S03]  /*68a0*/  UMOV UR4, 0xffffffff ;  /* 0xffffffff00047882 */ /* 0x000fc60000000000 */
[----:B------:R-:W-:Y:S05]  /*68b0*/  BRA.DIV UR4, `(.L_x_711) ;  /* 0x0000011204c47947 */ /* 0x000fea000b800000 */
[----:B------:R0:W1:Y:S04]  /*68c0*/  SHFL.IDX PT, R0, R27, RZ, 0x1c1f ;  /* 0x001c1fff1b007589 */ /* 0x00006800000e0000 */
[----:B------:R0:W2:Y:S04]  /*68d0*/  SHFL.IDX PT, R3, R26, RZ, 0x1c1f ;  /* 0x001c1fff1a037589 */ /* 0x0000a800000e0000 */
[----:B------:R0:W3:Y:S04]  /*68e0*/  SHFL.IDX PT, R4, R29, RZ, 0x1c1f ;  /* 0x001c1fff1d047589 */ /* 0x0000e800000e0000 */
[----:B------:R0:W4:Y:S02]  /*68f0*/  SHFL.IDX PT, R14, R28, RZ, 0x1c1f ;  /* 0x001c1fff1c0e7589 */ /* 0x00012400000e0000 */
.L_x_959:
[----:B------:R-:W-:Y:S01]  /*6900*/  ULDC UR4, c[0x0][0x448] ;  /* 0x0001120000047ab9 */ /* 0x000fe20000000800 */
[----:B------:R-:W-:Y:S01]  /*6910*/  LEA.HI R5, R208, R208, RZ, 0x1 ;  /* 0x000000d0d0057211 */ /* 0x000fe200078f08ff */
[----:B------:R-:W-:Y:S01]  /*6920*/  IMAD R24, R24, UR4, RZ ;  /* 0x0000000418187c24 */ /* 0x000fe2000f8e02ff */
[----:B------:R-:W-:Y:S01]  /*6930*/  BSSY B1, `(.L_x_712) ;  /* 0x0000020000017945 */ /* 0x000fe20003800000 */
[----:B------:R-:W-:Y:S01]  /*6940*/  IMAD.SHL.U32 R12, R188, 0x40, RZ ;  /* 0x00000040bc0c7824 */ /* 0x000fe200078e00ff */
[----:B------:R-:W-:Y:S02]  /*6950*/  LOP3.LUT R5, R5, 0xfffffffe, RZ, 0xc0, !PT ;  /* 0xfffffffe05057812 */ /* 0x000fe400078ec0ff */
[----:B------:R-:W-:Y:S02]  /*6960*/  CS2R R8, SRZ ;  /* 0x0000000000087805 */ /* 0x000fe4000001ff00 */
[----:B------:R-:W-:Y:S02]  /*6970*/  ISETP.GE.AND P0, PT, R6, R24, PT ;  /* 0x000000180600720c */ /* 0x000fe40003f06270 */
[----:B------:R-:W-:-:S02]  /*6980*/  CS2R R6, SRZ ;  /* 0x0000000000067805 */ /* 0x000fc4000001ff00 */
[----:B------:R-:W-:Y:S01]  /*6990*/  LOP3.LUT R31, R12, 0x1c0, RZ, 0xc0, !PT ;  /* 0x000001c00c1f7812 */ /* 0x000fe200078ec0ff */
[----:B------:R-:W-:Y:S01]  /*69a0*/  IMAD.IADD R5, R208, 0x1, -R5 ;  /* 0x00000001d0057824 */ /* 0x000fe200078e0a05 */
[----:B------:R-:W-:Y:S02]  /*69b0*/  CS2R R10, SRZ ;  /* 0x00000000000a7805 */ /* 0x000fe4000001ff00 */
[----:B------:R-:W-:Y:S02]  /*69c0*/  CS2R R12, SRZ ;  /* 0x00000000000c7805 */ /* 0x000fe4000001ff00 */
[----:B------:R-:W-:-:S03]  /*69d0*/  SHF.L.U32 R5, R5, 0x1f, RZ ;  /* 0x0000001f05057819 */ /* 0x000fc600000006ff */
[----:B------:R-:W-:Y:S05]  /*69e0*/  @P0 BRA `(.L_x_713) ;  /* 0x0000000000500947 */ /* 0x000fea0003800000 */
[----:B------:R-:W-:Y:S01]  /*69f0*/  ULDC UR4, c[0x0][0x3f4] ;  /* 0x0000fd0000047ab9 */ /* 0x000fe20000000800 */
[----:B--2---:R-:W-:Y:S01]  /*6a00*/  IMAD.MOV.U32 R6, RZ, RZ, R3 ;  /* 0x000000ffff067224 */ /* 0x004fe200078e0003 */
[----:B------:R-:W-:Y:S01]  /*6a10*/  ISETP.GE.AND P3, PT, R190, UR4, PT ;  /* 0x00000004be007c0c */ /* 0x000fe2000bf66270 */
[----:B-1----:R-:W-:Y:S01]  /*6a20*/  IMAD.MOV.U32 R7, RZ, RZ, R0 ;  /* 0x000000ffff077224 */ /* 0x002fe200078e0000 */
[----:B------:R-:W-:Y:S01]  /*6a30*/  ISETP.GE.AND P2, PT, R186, UR4, PT ;  /* 0x00000004ba007c0c */ /* 0x000fe2000bf46270 */
[----:B---3--:R-:W-:Y:S01]  /*6a40*/  IMAD.MOV.U32 R15, RZ, RZ, R4 ;  /* 0x000000ffff0f7224 */ /* 0x008fe200078e0004 */
[----:B------:R-:W-:Y:S02]  /*6a50*/  CS2R R10, SRZ ;  /* 0x00000000000a7805 */ /* 0x000fe4000001ff00 */
[----:B------:R-:W-:Y:S02]  /*6a60*/  CS2R R12, SRZ ;  /* 0x00000000000c7805 */ /* 0x000fe4000001ff00 */
[----:B------:R-:W-:-:S05]  /*6a70*/  CS2R R8, SRZ ;  /* 0x0000000000087805 */ /* 0x000fca000001ff00 */
[-C--:B0-----:R-:W-:Y:S02]  /*6a80*/  @!P3 IADD3 R26, P0, R3, R218.reuse, RZ ;  /* 0x000000da031ab210 */ /* 0x081fe40007f1e0ff */
[----:B----4-:R-:W-:Y:S01]  /*6a90*/  @!P3 IADD3 R28, P1, R14, R218, RZ ;  /* 0x000000da0e1cb210 */ /* 0x010fe20007f3e0ff */
[----:B------:R-:W-:Y:S01]  /*6aa0*/  @!P2 IMAD.WIDE R20, R186, 0x2, R6 ;  /* 0x00000002ba14a825 */ /* 0x000fe200078e0206 */
[----:B------:R-:W-:-:S03]  /*6ab0*/  CS2R R6, SRZ ;  /* 0x0000000000067805 */ /* 0x000fc6000001ff00 */
[----:B------:R-:W-:Y:S01]  /*6ac0*/  @!P2 IMAD.WIDE R14, R186, 0x2, R14 ;  /* 0x00000002ba0ea825 */ /* 0x000fe200078e020e */
[----:B------:R0:W5:Y:S03]  /*6ad0*/  @!P2 LD.E.64 R10, desc[UR40][R20.64] ;  /* 0x00000028140aa980 */ /* 0x000166000c101b00 */
[--C-:B------:R-:W-:Y:S01]  /*6ae0*/  @!P3 IMAD.X R27, R0, 0x1, R217.reuse, P0 ;  /* 0x00000001001bb824 */ /* 0x100fe200000e06d9 */
[----:B------:R0:W5:Y:S01]  /*6af0*/  @!P2 LD.E.64 R6, desc[UR40][R14.64] ;  /* 0x000000280e06a980 */ /* 0x000162000c101b00 */
[----:B------:R-:W-:-:S03]  /*6b00*/  @!P3 IMAD.X R29, R4, 0x1, R217, P1 ;  /* 0x00000001041db824 */ /* 0x000fc600008e06d9 */
[----:B------:R0:W5:Y:S04]  /*6b10*/  @!P3 LD.E.64 R12, desc[UR40][R26.64] ;  /* 0x000000281a0cb980 */ /* 0x000168000c101b00 */
[----:B------:R0:W5:Y:S02]  /*6b20*/  @!P3 LD.E.64 R8, desc[UR40][R28.64] ;  /* 0x000000281c08b980 */ /* 0x000164000c101b00 */
.L_x_713:
[----:B------:R-:W-:Y:S05]  /*6b30*/  BSYNC B1 ;  /* 0x0000000000017941 */ /* 0x000fea0003800000 */
.L_x_712:
[----:B------:R-:W0:Y:S01]  /*6b40*/  SYNCS.PHASECHK.TRANS64.TRYWAIT P0, [R2+URZ+0x28c00], R5 ;  /* 0x028c0005020075a7 */ /* 0x000e22000800017f */
[----:B--2---:R-:W-:Y:S01]  /*6b50*/  LOP3.LUT R3, R31, 0x18, R16, 0xf8, !PT ;  /* 0x000000181f037812 */ /* 0x004fe200078ef810 */
[----:B-1----:R-:W-:Y:S01]  /*6b60*/  IMAD R0, R25, -0x40, R24 ;  /* 0xffffffc019007824 */ /* 0x002fe200078e0218 */
[----:B---3--:R-:W-:Y:S01]  /*6b70*/  SHF.R.U32.HI R4, RZ, 0x3, R31 ;  /* 0x00000003ff047819 */ /* 0x008fe2000001161f */
[----:B0---45:R-:W-:Y:S01]  /*6b80*/  IMAD.MOV.U32 R14, RZ, RZ, R12 ;  /* 0x000000ffff0e7224 */ /* 0x031fe200078e000c */
[----:B------:R-:W-:Y:S01]  /*6b90*/  SHF.R.U64 R24, R10, 0x10, R11 ;  /* 0x000000100a187819 */ /* 0x000fe2000000120b */
[----:B------:R-:W-:Y:S01]  /*6ba0*/  IMAD.MOV.U32 R15, RZ, RZ, R13 ;  /* 0x000000ffff0f7224 */ /* 0x000fe200078e000d */
[----:B------:R-:W-:Y:S01]  /*6bb0*/  LOP3.LUT R29, R3, R4, RZ, 0x3c, !PT ;  /* 0x00000004031d7212 */ /* 0x000fe200078e3cff */
[----:B------:R-:W-:Y:S01]  /*6bc0*/  IMAD.MOV.U32 R3, RZ, RZ, R10 ;  /* 0x000000ffff037224 */ /* 0x000fe200078e000a */
[--C-:B------:R-:W-:Y:S01]  /*6bd0*/  SHF.R.U32.HI R27, RZ, 0x10, R11.reuse ;  /* 0x00000010ff1b7819 */ /* 0x100fe2000001160b */
[----:B------:R-:W-:Y:S01]  /*6be0*/  IMAD.MOV.U32 R4, RZ, RZ, R11 ;  /* 0x000000ffff047224 */ /* 0x000fe200078e000b */
[----:B------:R-:W-:Y:S01]  /*6bf0*/  SHF.R.U64 R25, R12, 0x10, R13 ;  /* 0x000000100c197819 */ /* 0x000fe2000000120d */
[----:B------:R-:W-:Y:S01]  /*6c00*/  IMAD R29, R192, 0x200, R29 ;  /* 0x00000200c01d7824 */ /* 0x000fe200078e021d */
[----:B------:R-:W-:Y:S01]  /*6c10*/  PRMT R28, R3, 0x5410, R24 ;  /* 0x00005410031c7816 */ /* 0x000fe20000000018 */
[----:B------:R-:W-:Y:S01]  /*6c20*/  IMAD.MOV.U32 R10, RZ, RZ, R6 ;  /* 0x000000ffff0a7224 */ /* 0x000fe200078e0006 */
[----:B------:R-:W-:Y:S01]  /*6c30*/  SHF.R.U32.HI R20, RZ, 0x10, R13 ;  /* 0x00000010ff147819 */ /* 0x000fe2000001160d */
[----:B------:R-:W-:Y:S01]  /*6c40*/  IMAD R3, R29, 0x2, R2 ;  /* 0x000000021d037824 */ /* 0x000fe200078e0202 */
[--C-:B------:R-:W-:Y:S01]  /*6c50*/  SHF.R.U64 R21, R6, 0x10, R7.reuse ;  /* 0x0000001006157819 */ /* 0x100fe20000001207 */
[----:B------:R-:W-:Y:S01]  /*6c60*/  BSSY B1, `(.L_x_714) ;  /* 0x0000011000017945 */ /* 0x000fe20003800000 */
[----:B------:R-:W-:Y:S01]  /*6c70*/  VIMNMX R35, R0, 0x40, PT ;  /* 0x0000004000237848 */ /* 0x000fe20003fe0100 */
[--C-:B------:R-:W-:Y:S01]  /*6c80*/  IMAD.MOV.U32 R11, RZ, RZ, R7.reuse ;  /* 0x000000ffff0b7224 */ /* 0x100fe200078e0007 */
[----:B------:R-:W-:Y:S01]  /*6c90*/  SHF.R.U32.HI R12, RZ, 0x10, R7 ;  /* 0x00000010ff0c7819 */ /* 0x000fe20000011607 */
[----:B------:R-:W-:Y:S01]  /*6ca0*/  IMAD.MOV.U32 R6, RZ, RZ, R8 ;  /* 0x000000ffff067224 */ /* 0x000fe200078e0008 */
[--C-:B------:R-:W-:Y:S01]  /*6cb0*/  SHF.R.U64 R13, R8, 0x10, R9.reuse ;  /* 0x00000010080d7819 */ /* 0x100fe20000001209 */
[----:B------:R-:W-:Y:S01]  /*6cc0*/  IMAD.MOV.U32 R7, RZ, RZ, R9 ;  /* 0x000000ffff077224 */ /* 0x000fe200078e0009 */
[----:B------:R-:W-:Y:S01]  /*6cd0*/  PRMT R27, R4, 0x5410, R27 ;  /* 0x00005410041b7816 */ /* 0x000fe2000000001b */
[C---:B------:R-:W-:Y:S01]  /*6ce0*/  VIADD R4, R3.reuse, 0x20400 ;  /* 0x0002040003047836 */ /* 0x040fe20000000000 */
[----:B------:R-:W-:Y:S01]  /*6cf0*/  SHF.R.U32.HI R8, RZ, 0x10, R9 ;  /* 0x00000010ff087819 */ /* 0x000fe20000011609 */
[----:B------:R-:W-:Y:S01]  /*6d00*/  VIADD R0, R3, 0x20440 ;  /* 0x0002044003007836 */ /* 0x000fe20000000000 */
[----:B------:R-:W-:-:S02]  /*6d10*/  LOP3.LUT P2, RZ, R188, 0x4, RZ, 0xc0, !PT ;  /* 0x00000004bcff7812 */ /* 0x000fc4000784c0ff */
[----:B------:R-:W-:Y:S02]  /*6d20*/  ISETP.GE.AND P1, PT, R19, R35, PT ;  /* 0x000000231300720c */ /* 0x000fe40003f26270 */
[----:B------:R-:W-:Y:S02]  /*6d30*/  PRMT R29, R14, 0x5410, R25 ;  /* 0x000054100e1d7816 */ /* 0x000fe40000000019 */
[----:B------:R-:W-:Y:S02]  /*6d40*/  PRMT R30, R15, 0x5410, R20 ;  /* 0x000054100f1e7816 */ /* 0x000fe40000000014 */
[----:B------:R-:W-:Y:S01]  /*6d50*/  PRMT R31, R10, 0x5410, R21 ;  /* 0x000054100a1f7816 */ /* 0x000fe20000000015 */
[----:B------:R-:W-:Y:S06]  /*6d60*/  @!P0 BRA `(.L_x_715) ;  /* 0x0000011000088947 */ /* 0x000fec0003800000 */
.L_x_960:
[----:B------:R-:W-:Y:S05]  /*6d70*/  BSYNC B1 ;  /* 0x0000000000017941 */ /* 0x000fea0003800000 */
.L_x_714:
[----:B------:R-:W-:Y:S01]  /*6d80*/  BSSY B1, `(.L_x_716) ;  /* 0x0000059000017945 */ /* 0x000fe20003800000 */
[----:B------:R-:W-:Y:S01]  /*6d90*/  PRMT R32, R11, 0x5410, R12 ;  /* 0x000054100b207816 */ /* 0x000fe2000000000c */
[----:B------:R-:W-:Y:S01]  /*6da0*/  @P2 VIADD R0, R4, 0xffffffc0 ;  /* 0xffffffc004002836 */ /* 0x000fe20000000000 */
[----:B------:R-:W-:Y:S02]  /*6db0*/  PRMT R33, R6, 0x5410, R13 ;  /* 0x0000541006217816 */ /* 0x000fe4000000000d */
[----:B------:R-:W-:Y:S01]  /*6dc0*/  PRMT R34, R7, 0x5410, R8 ;  /* 0x0000541007227816 */ /* 0x000fe20000000008 */
[----:B------:R-:W-:Y:S06]  /*6dd0*/  @P1 BRA `(.L_x_717) ;  /* 0x00000004004c1947 */ /* 0x000fec0003800000 */
[----:B0-----:R-:W0:Y:S01]  /*6de0*/  LDC R5, c[0x0][0x3f4] ;  /* 0x0000fd00ff057b82 */ /* 0x001e220000000800 */
[----:B------:R-:W-:Y:S01]  /*6df0*/  BSSY B2, `(.L_x_718) ;  /* 0x000002a000027945 */ /* 0x000fe20003800000 */
[-C--:B0-----:R-:W-:Y:S02]  /*6e00*/  ISETP.GE.AND P0, PT, R186, R5.reuse, PT ;  /* 0x00000005ba00720c */ /* 0x081fe40003f06270 */
[----:B------:R-:W-:-:S11]  /*6e10*/  ISETP.GE.AND P1, PT, R190, R5, PT ;  /* 0x00000005be00720c */ /* 0x000fd60003f26270 */
[----:B------:R-:W-:Y:S05]  /*6e20*/  @P0 BRA `(.L_x_719) ;  /* 0x0000000000980947 */ /* 0x000fea0003800000 */
[----:B------:R-:W0:Y:S01]  /*6e30*/  LDS.128 R4, [R3+0x20400] ;  /* 0x0204000003047984 */ /* 0x000e220000000c00 */
[C---:B------:R-:W-:Y:S01]  /*6e40*/  IMAD.U32 R15, R31.reuse, 0x10000, RZ ;  /* 0x000100001f0f7824 */ /* 0x040fe200078e00ff */
[----:B------:R-:W-:Y:S01]  /*6e50*/  LOP3.LUT R14, R31, 0xffff0000, RZ, 0xc0, !PT ;  /* 0xffff00001f0e7812 */ /* 0x000fe200078ec0ff */
[C---:B------:R-:W-:Y:S01]  /*6e60*/  IMAD.U32 R13, R28.reuse, 0x10000, RZ ;  /* 0x000100001c0d7824 */ /* 0x040fe200078e00ff */
[----:B------:R-:W-:Y:S01]  /*6e70*/  LOP3.LUT R12, R28, 0xffff0000, RZ, 0xc0, !PT ;  /* 0xffff00001c0c7812 */ /* 0x000fe200078ec0ff */
[C---:B0-----:R-:W-:Y:S01]  /*6e80*/  IMAD.U32 R8, R4.reuse, 0x10000, RZ ;  /* 0x0001000004087824 */ /* 0x041fe200078e00ff */
[----:B------:R-:W-:Y:S01]  /*6e90*/  LOP3.LUT R4, R4, 0xffff0000, RZ, 0xc0, !PT ;  /* 0xffff000004047812 */ /* 0x000fe200078ec0ff */
[C---:B------:R-:W-:Y:S01]  /*6ea0*/  IMAD.U32 R9, R5.reuse, 0x10000, RZ ;  /* 0x0001000005097824 */ /* 0x040fe200078e00ff */
[----:B------:R-:W-:Y:S01]  /*6eb0*/  LOP3.LUT R5, R5, 0xffff0000, RZ, 0xc0, !PT ;  /* 0xffff000005057812 */ /* 0x000fe200078ec0ff */
[C---:B------:R-:W-:Y:S01]  /*6ec0*/  IMAD.U32 R10, R6.reuse, 0x10000, RZ ;  /* 0x00010000060a7824 */ /* 0x040fe200078e00ff */
[----:B------:R-:W-:Y:S01]  /*6ed0*/  LOP3.LUT R6, R6, 0xffff0000, RZ, 0xc0, !PT ;  /* 0xffff000006067812 */ /* 0x000fe200078ec0ff */
[C---:B------:R-:W-:Y:S01]  /*6ee0*/  FMUL.FTZ R21, R4.reuse, R15 ;  /* 0x0000000f04157220 */ /* 0x040fe20000410000 */
[----:B------:R-:W-:Y:S01]  /*6ef0*/  FMUL.FTZ R4, R4, R13 ;  /* 0x0000000d04047220 */ /* 0x000fe20000410000 */
[----:B------:R-:W-:-:S02]  /*6f00*/  IMAD.U32 R11, R7, 0x10000, RZ ;  /* 0x00010000070b7824 */ /* 0x000fc400078e00ff */
[----:B------:R-:W-:Y:S01]  /*6f10*/  FMUL.FTZ R24, R5, R14 ;  /* 0x0000000e05187220 */ /* 0x000fe20000410000 */
[C---:B------:R-:W-:Y:S01]  /*6f20*/  FFMA.FTZ R21, R8.reuse, R13, -R21 ;  /* 0x0000000d08157223 */ /* 0x040fe20000010815 */
[----:B------:R-:W-:Y:S01]  /*6f30*/  FFMA.FTZ R20, R8, R15, R4 ;  /* 0x0000000f08147223 */ /* 0x000fe20000010004 */
[----:B------:R-:W-:Y:S01]  /*6f40*/  LOP3.LUT R7, R7, 0xffff0000, RZ, 0xc0, !PT ;  /* 0xffff000007077812 */ /* 0x000fe200078ec0ff */
[-C--:B------:R-:W-:Y:S01]  /*6f50*/  FMUL.FTZ R26, R5, R12.reuse ;  /* 0x0000000c051a7220 */ /* 0x080fe20000410000 */
[C---:B------:R-:W-:Y:S01]  /*6f60*/  LOP3.LUT R8, R32.reuse, 0xffff0000, RZ, 0xc0, !PT ;  /* 0xffff000020087812 */ /* 0x040fe200078ec0ff */
[----:B------:R-:W-:Y:S01]  /*6f70*/  IMAD.U32 R13, R32, 0x10000, RZ ;  /* 0x00010000200d7824 */ /* 0x000fe200078e00ff */
[C---:B------:R-:W-:Y:S01]  /*6f80*/  LOP3.LUT R4, R27.reuse, 0xffff0000, RZ, 0xc0, !PT ;  /* 0xffff00001b047812 */ /* 0x040fe200078ec0ff */
[----:B------:R-:W-:Y:S02]  /*6f90*/  IMAD.U32 R5, R27, 0x10000, RZ ;  /* 0x000100001b057824 */ /* 0x000fe400078e00ff */
[C---:B------:R-:W-:Y:S01]  /*6fa0*/  FFMA.FTZ R24, R9.reuse, R12, -R24 ;  /* 0x0000000c09187223 */ /* 0x040fe20000010818 */
[----:B------:R-:W-:Y:S01]  /*6fb0*/  FFMA.FTZ R9, R9, R14, R26 ;  /* 0x0000000e09097223 */ /* 0x000fe2000001001a */
[C---:B------:R-:W-:Y:S01]  /*6fc0*/  FMUL.FTZ R15, R6.reuse, R13 ;  /* 0x0000000d060f7220 */ /* 0x040fe20000410000 */
[-C--:B------:R-:W-:Y:S01]  /*6fd0*/  FMUL.FTZ R12, R6, R5.reuse ;  /* 0x00000005060c7220 */ /* 0x080fe20000410000 */
[C---:B------:R-:W-:Y:S01]  /*6fe0*/  FMUL.FTZ R14, R7.reuse, R8 ;  /* 0x00000008070e7220 */ /* 0x040fe20000410000 */
[-C--:B------:R-:W-:Y:S01]  /*6ff0*/  FMUL.FTZ R25, R7, R4.reuse ;  /* 0x0000000407197220 */ /* 0x080fe20000410000 */
[C---:B------:R-:W-:Y:S01]  /*7000*/  FFMA.FTZ R6, R10.reuse, R5, -R15 ;  /* 0x000000050a067223 */ /* 0x040fe2000001080f */
[----:B------:R-:W-:Y:S01]  /*7010*/  FFMA.FTZ R13, R10, R13, R12 ;  /* 0x0000000d0a0d7223 */ /* 0x000fe2000001000c */
[C---:B------:R-:W-:Y:S01]  /*7020*/  FFMA.FTZ R7, R11.reuse, R4, -R14 ;  /* 0x000000040b077223 */ /* 0x040fe2000001080e */
[----:B------:R-:W-:Y:S01]  /*7030*/  FFMA.FTZ R8, R11, R8, R25 ;  /* 0x000000080b087223 */ /* 0x000fe20000010019 */
[----:B------:R-:W-:-:S02]  /*7040*/  F2FP.BF16.F32.PACK_AB R4, R20, R21 ;  /* 0x000000151404723e */ /* 0x000fc400000010ff */
[----:B------:R-:W-:Y:S02]  /*7050*/  F2FP.BF16.F32.PACK_AB R5, R9, R24 ;  /* 0x000000180905723e */ /* 0x000fe400000010ff */
[----:B------:R-:W-:Y:S02]  /*7060*/  F2FP.BF16.F32.PACK_AB R6, R13, R6 ;  /* 0x000000060d06723e */ /* 0x000fe400000010ff */
[----:B------:R-:W-:-:S05]  /*7070*/  F2FP.BF16.F32.PACK_AB R7, R8, R7 ;  /* 0x000000070807723e */ /* 0x000fca00000010ff */
[----:B------:R0:W-:Y:S02]  /*7080*/  STS.128 [R3+0x20400], R4 ;  /* 0x0204000403007388 */ /* 0x0001e40000000c00 */
.L_x_719:
[----:B------:R-:W-:Y:S05]  /*7090*/  BSYNC B2 ;  /* 0x0000000000027941 */ /* 0x000fea0003800000 */
.L_x_718:
[----:B------:R-:W-:Y:S05]  /*70a0*/  @P1 BRA `(.L_x_717) ;  /* 0x0000000000981947 */ /* 0x000fea0003800000 */
[----:B0-----:R-:W0:Y:S01]  /*70b0*/  LDS.128 R4, [R0] ;  /* 0x0000000000047984 */ /* 0x001e220000000c00 */
        /* <DEDUP_REMOVED lines=36> */
[----:B------:R1:W-:Y:S02]  /*7300*/  STS.128 [R0], R4 ;  /* 0x0000000400007388 */ /* 0x0003e40000000c00 */
.L_x_717:
[----:B------:R-:W-:Y:S05]  /*7310*/  BSYNC B1 ;  /* 0x0000000000017941 */ /* 0x000fea0003800000 */
.L_x_716:
[----:B------:R-:W-:-:S13]  /*7320*/  ISETP.GE.AND P0, PT, R226, R35, PT ;  /* 0x00000023e200720c */ /* 0x000fda0003f06270 */
[----:B------:R-:W-:Y:S05]  /*7330*/  @P0 BRA `(.L_x_720) ;  /* 0x0000001400080947 */ /* 0x000fea0003800000 */
[----:B01----:R-:W0:Y:S01]  /*7340*/  LDC R5, c[0x0][0x3f4] ;  /* 0x0000fd00ff057b82 */ /* 0x003e220000000800 */
        /* <DEDUP_REMOVED lines=9> */
[----:B------:R-:W-:Y:S02]  /*73e0*/  IMAD.U32 R24, R32, 0x10000, RZ ;  /* 0x0001000020187824 */ /* 0x000fe400078e00ff */
[C---:B0-----:R-:W-:Y:S01]  /*73f0*/  IMAD.U32 R8, R4.reuse, 0x10000, RZ ;  /* 0x0001000004087824 */ /* 0x041fe200078e00ff */
[----:B------:R-:W-:Y:S01]  /*7400*/  LOP3.LUT R4, R4, 0xffff0000, RZ, 0xc0, !PT ;  /* 0xffff000004047812 */ /* 0x000fe200078ec0ff */
[C---:B------:R-:W-:Y:S01]  /*7410*/  IMAD.U32 R9, R5.reuse, 0x10000, RZ ;  /* 0x0001000005097824 */ /* 0x040fe200078e00ff */
[----:B------:R-:W-:Y:S01]  /*7420*/  LOP3.LUT R5, R5, 0xffff0000, RZ, 0xc0, !PT ;  /* 0xffff000005057812 */ /* 0x000fe200078ec0ff */
[C---:B------:R-:W-:Y:S01]  /*7430*/  IMAD.U32 R10, R6.reuse, 0x10000, RZ ;  /* 0x00010000060a7824 */ /* 0x040fe200078e00ff */
[----:B------:R-:W-:Y:S01]  /*7440*/  LOP3.LUT R6, R6, 0xffff0000, RZ, 0xc0, !PT ;  /* 0xffff000006067812 */ /* 0x000fe200078ec0ff */
[-C--:B------:R-:W-:Y:S01]  /*7450*/  FMUL.FTZ R13, R20, R4.reuse ;  /* 0x00000004140d7220 */ /* 0x080fe20000410000 */
[----:B------:R-:W-:Y:S01]  /*7460*/  FMUL.FTZ R15, R14, R4 ;  /* 0x000000040e0f7220 */ /* 0x000fe20000410000 */
[----:B------:R-:W-:Y:S01]  /*7470*/  FMUL.FTZ R12, R31, R5 ;  /* 0x000000051f0c7220 */ /* 0x000fe20000410000 */
[----:B------:R-:W-:-:S02]  /*7480*/  IMAD.U32 R11, R7, 0x10000, RZ ;  /* 0x00010000070b7824 */ /* 0x000fc400078e00ff */
[-C--:B------:R-:W-:Y:S01]  /*7490*/  FFMA.FTZ R4, R14, R8.reuse, -R13 ;  /* 0x000000080e047223 */ /* 0x080fe2000001080d */
[----:B------:R-:W-:Y:S01]  /*74a0*/  FFMA.FTZ R15, R20, R8, R15 ;  /* 0x00000008140f7223 */ /* 0x000fe2000001000f */
[C---:B------:R-:W-:Y:S01]  /*74b0*/  FMUL.FTZ R8, R21.reuse, R5 ;  /* 0x0000000515087220 */ /* 0x040fe20000410000 */
[-C--:B------:R-:W-:Y:S01]  /*74c0*/  FFMA.FTZ R5, R21, R9.reuse, -R12 ;  /* 0x0000000915057223 */ /* 0x080fe2000001080c */
[----:B------:R-:W-:Y:S01]  /*74d0*/  IMAD.U32 R20, R27, 0x10000, RZ ;  /* 0x000100001b147824 */ /* 0x000fe200078e00ff */
[----:B------:R-:W-:Y:S01]  /*74e0*/  LOP3.LUT R7, R7, 0xffff0000, RZ, 0xc0, !PT ;  /* 0xffff000007077812 */ /* 0x000fe200078ec0ff */
[----:B------:R-:W-:Y:S01]  /*74f0*/  FFMA.FTZ R8, R31, R9, R8 ;  /* 0x000000091f087223 */ /* 0x000fe20000010008 */
[----:B------:R-:W-:Y:S01]  /*7500*/  LOP3.LUT R21, R32, 0xffff0000, RZ, 0xc0, !PT ;  /* 0xffff000020157812 */ /* 0x000fe200078ec0ff */
[-C--:B------:R-:W-:Y:S01]  /*7510*/  FMUL.FTZ R9, R24, R6.reuse ;  /* 0x0000000618097220 */ /* 0x080fe20000410000 */
[----:B------:R-:W-:Y:S01]  /*7520*/  LOP3.LUT R27, R27, 0xffff0000, RZ, 0xc0, !PT ;  /* 0xffff00001b1b7812 */ /* 0x000fe200078ec0ff */
[C---:B------:R-:W-:Y:S01]  /*7530*/  FMUL.FTZ R13, R20.reuse, R6 ;  /* 0x00000006140d7220 */ /* 0x040fe20000410000 */
[----:B------:R-:W-:Y:S01]  /*7540*/  F2FP.BF16.F32.PACK_AB R4, R15, R4 ;  /* 0x000000040f04723e */ /* 0x000fe200000010ff */
[-C--:B------:R-:W-:Y:S01]  /*7550*/  FMUL.FTZ R12, R21, R7.reuse ;  /* 0x00000007150c7220 */ /* 0x080fe20000410000 */
[-C--:B------:R-:W-:Y:S01]  /*7560*/  FFMA.FTZ R6, R20, R10.reuse, -R9 ;  /* 0x0000000a14067223 */ /* 0x080fe20000010809 */
[C---:B------:R-:W-:Y:S01]  /*7570*/  FMUL.FTZ R14, R27.reuse, R7 ;  /* 0x000000071b0e7220 */ /* 0x040fe20000410000 */
[----:B------:R-:W-:Y:S01]  /*7580*/  FFMA.FTZ R13, R24, R10, R13 ;  /* 0x0000000a180d7223 */ /* 0x000fe2000001000d */
[----:B------:R-:W-:Y:S01]  /*7590*/  FFMA.FTZ R7, R27, R11, -R12 ;  /* 0x0000000b1b077223 */ /* 0x000fe2000001080c */
[----:B------:R-:W-:Y:S01]  /*75a0*/  F2FP.BF16.F32.PACK_AB R5, R8, R5 ;  /* 0x000000050805723e */ /* 0x000fe200000010ff */
[----:B------:R-:W-:-:S02]  /*75b0*/  FFMA.FTZ R14, R21, R11, R14 ;  /* 0x0000000b150e7223 */ /* 0x000fc4000001000e */
[----:B------:R-:W-:-:S03]  /*75c0*/  F2FP.BF16.F32.PACK_AB R6, R13, R6 ;  /* 0x000000060d06723e */ /* 0x000fc600000010ff */
[----:B------:R-:W-:-:S05]  /*75d0*/  F2FP.BF16.F32.PACK_AB R7, R14, R7 ;  /* 0x000000070e07723e */ /* 0x000fca00000010ff */
[----:B------:R0:W-:Y:S02]  /*75e0*/  STS.128 [R3+0x21400], R4 ;  /* 0x0214000403007388 */ /* 0x0001e40000000c00 */
.L_x_722:
[----:B------:R-:W-:Y:S05]  /*75f0*/  BSYNC B1 ;  /* 0x0000000000017941 */ /* 0x000fea0003800000 */
.L_x_721:
[----:B------:R-:W-:Y:S05]  /*7600*/  @P1 BRA `(.L_x_720) ;  /* 0x0000001000541947 */ /* 0x000fea0003800000 */
[----:B0-----:R-:W0:Y:S01]  /*7610*/  LDS.128 R4, [R0+0x1000] ;  /* 0x0010000000047984 */ /* 0x001e220000000c00 */
[C---:B------:R-:W-:Y:S01]  /*7620*/  IMAD.U32 R15, R33.reuse, 0x10000, RZ ;  /* 0x00010000210f7824 */ /* 0x040fe200078e00ff */
[----:B------:R-:W-:Y:S01]  /*7630*/  LOP3.LUT R24, R33, 0xffff0000, RZ, 0xc0, !PT ;  /* 0xffff000021187812 */ /* 0x000fe200078ec0ff */
        /* <DEDUP_REMOVED lines=12> */
[C---:B------:R-:W-:Y:S01]  /*7700*/  IMAD.U32 R10, R7.reuse, 0x10000, RZ ;  /* 0x00010000070a7824 */ /* 0x040fe200078e00ff */
[----:B------:R-:W-:Y:S01]  /*7710*/  LOP3.LUT R7, R7, 0xffff0000, RZ, 0xc0, !PT ;  /* 0xffff000007077812 */ /* 0x000fe200078ec0ff */
[-C--:B------:R-:W-:Y:S01]  /*7720*/  FFMA.FTZ R4, R13, R3.reuse, -R12 ;  /* 0x000000030d047223 */ /* 0x080fe2000001080c */
[----:B------:R-:W-:Y:S01]  /*7730*/  FFMA.FTZ R3, R15, R3, R14 ;  /* 0x000000030f037223 */ /* 0x000fe2000001000e */
[----:B------:R-:W-:Y:S01]  /*7740*/  FMUL.FTZ R11, R24, R5 ;  /* 0x00000005180b7220 */ /* 0x000fe20000410000 */
[----:B------:R-:W-:-:S02]  /*7750*/  IMAD.U32 R15, R30, 0x10000, RZ ;  /* 0x000100001e0f7824 */ /* 0x000fc400078e00ff */
[----:B------:R-:W-:Y:S01]  /*7760*/  FMUL.FTZ R13, R20, R5 ;  /* 0x00000005140d7220 */ /* 0x000fe20000410000 */
[----:B------:R-:W-:Y:S01]  /*7770*/  LOP3.LUT R30, R30, 0xffff0000, RZ, 0xc0, !PT ;  /* 0xffff00001e1e7812 */ /* 0x000fe200078ec0ff */
[----:B------:R-:W-:Y:S01]  /*7780*/  FFMA.FTZ R5, R20, R8, -R11 ;  /* 0x0000000814057223 */ /* 0x000fe2000001080b */
[----:B------:R-:W-:Y:S01]  /*7790*/  FMUL.FTZ R12, R21, R6 ;  /* 0x00000006150c7220 */ /* 0x000fe20000410000 */
[----:B------:R-:W-:Y:S01]  /*77a0*/  FFMA.FTZ R8, R24, R8, R13 ;  /* 0x0000000818087223 */ /* 0x000fe2000001000d */
[-C--:B------:R-:W-:Y:S01]  /*77b0*/  FMUL.FTZ R11, R34, R7.reuse ;  /* 0x00000007220b7220 */ /* 0x080fe20000410000 */
[C---:B------:R-:W-:Y:S01]  /*77c0*/  FMUL.FTZ R14, R15.reuse, R6 ;  /* 0x000000060f0e7220 */ /* 0x040fe20000410000 */
[C---:B------:R-:W-:Y:S01]  /*77d0*/  FMUL.FTZ R13, R30.reuse, R7 ;  /* 0x000000071e0d7220 */ /* 0x040fe20000410000 */
[-C--:B------:R-:W-:Y:S01]  /*77e0*/  FFMA.FTZ R6, R15, R9.reuse, -R12 ;  /* 0x000000090f067223 */ /* 0x080fe2000001080c */
[-C--:B------:R-:W-:Y:S01]  /*77f0*/  FFMA.FTZ R7, R30, R10.reuse, -R11 ;  /* 0x0000000a1e077223 */ /* 0x080fe2000001080b */
[----:B------:R-:W-:Y:S01]  /*7800*/  FFMA.FTZ R9, R21, R9, R14 ;  /* 0x0000000915097223 */ /* 0x000fe2000001000e */
[----:B------:R-:W-:Y:S01]  /*7810*/  FFMA.FTZ R10, R34, R10, R13 ;  /* 0x0000000a220a7223 */ /* 0x000fe2000001000d */
[----:B------:R-:W-:-:S02]  /*7820*/  F2FP.BF16.F32.PACK_AB R4, R3, R4 ;  /* 0x000000040304723e */ /* 0x000fc400000010ff */
[----:B------:R-:W-:Y:S02]  /*7830*/  F2FP.BF16.F32.PACK_AB R5, R8, R5 ;  /* 0x000000050805723e */ /* 0x000fe400000010ff */
[----:B------:R-:W-:Y:S02]  /*7840*/  F2FP.BF16.F32.PACK_AB R6, R9, R6 ;  /* 0x000000060906723e */ /* 0x000fe400000010ff */
[----:B------:R-:W-:-:S05]  /*7850*/  F2FP.BF16.F32.PACK_AB R7, R10, R7 ;  /* 0x000000070a07723e */ /* 0x000fca00000010ff */
[----:B------:R2:W-:Y:S01]  /*7860*/  STS.128 [R0+0x1000], R4 ;  /* 0x0010000400007388 */ /* 0x0005e20000000c00 */
[----:B------:R-:W-:Y:S05]  /*7870*/  BRA `(.L_x_720) ;  /* 0x0000000c00b87947 */ /* 0x000fea0003800000 */
.L_x_710:
[----:B------:R-:W-:-:S03]  /*7880*/  UMOV UR4, 0xffffffff ;  /* 0xffffffff00047882 */ /* 0x000fc60000000000 */
[----:B------:R-:W-:Y:S05]  /*7890*/  BRA.DIV UR4, `(.L_x_723) ;  /* 0x0000010604507947 */ /* 0x000fea000b800000 */
[----:B------:R-:W0:Y:S04]  /*78a0*/  SHFL.IDX PT, R3, R27, RZ, 0x1c1f ;  /* 0x001c1fff1b037589 */ /* 0x000e2800000e0000 */
[----:B------:R-:W1:Y:S04]  /*78b0*/  SHFL.IDX PT, R0, R26, RZ, 0x1c1f ;  /* 0x001c1fff1a007589 */ /* 0x000e6800000e0000 */
[----:B------:R2:W3:Y:S04]  /*78c0*/  SHFL.IDX PT, R5, R29, RZ, 0x1c1f ;  /* 0x001c1fff1d057589 */ /* 0x0004e800000e0000 */
[----:B------:R2:W4:Y:S01]  /*78d0*/  SHFL.IDX PT, R14, R28, RZ, 0x1c1f ;  /* 0x001c1fff1c0e7589 */ /* 0x00052200000e0000 */
[----:B0-----:R-:W-:-:S02]  /*78e0*/  IMAD.MOV.U32 R13, RZ, RZ, R3 ;  /* 0x000000ffff0d7224 */ /* 0x001fc400078e0003 */
[----:B-12---:R-:W-:-:S07]  /*78f0*/  IMAD.MOV.U32 R12, RZ, RZ, R0 ;  /* 0x000000ffff0c7224 */ /* 0x006fce00078e0000 */
.L_x_966:
[----:B------:R-:W-:Y:S01]  /*7900*/  ULDC UR4, c[0x0][0x448] ;  /* 0x0001120000047ab9 */ /* 0x000fe20000000800 */
[----:B------:R-:W0:Y:S01]  /*7910*/  LDC R47, c[0x0][0x3f4] ;  /* 0x0000fd00ff2f7b82 */ /* 0x000e220000000800 */
[----:B------:R-:W-:Y:S01]  /*7920*/  IMAD R0, R24, UR4, RZ ;  /* 0x0000000418007c24 */ /* 0x000fe2000f8e02ff */
[----:B------:R-:W-:Y:S01]  /*7930*/  LEA.HI R3, R208, R208, RZ, 0x1 ;  /* 0x000000d0d0037211 */ /* 0x000fe200078f08ff */
[----:B------:R-:W-:Y:S01]  /*7940*/  BSSY B1, `(.L_x_724) ;  /* 0x0000013000017945 */ /* 0x000fe20003800000 */
[----:B---3--:R-:W-:Y:S01]  /*7950*/  IMAD.MOV.U32 R15, RZ, RZ, R5 ;  /* 0x000000ffff0f7224 */ /* 0x008fe200078e0005 */
[----:B------:R-:W-:Y:S02]  /*7960*/  CS2R R4, SRZ ;  /* 0x0000000000047805 */ /* 0x000fe4000001ff00 */
[----:B------:R-:W-:Y:S02]  /*7970*/  ISETP.GE.AND P0, PT, R6, R0, PT ;  /* 0x000000000600720c */ /* 0x000fe40003f06270 */
[----:B------:R-:W-:-:S02]  /*7980*/  CS2R R6, SRZ ;  /* 0x0000000000067805 */ /* 0x000fc4000001ff00 */
[----:B------:R-:W-:Y:S02]  /*7990*/  LOP3.LUT R3, R3, 0xfffffffe, RZ, 0xc0, !PT ;  /* 0xfffffffe03037812 */ /* 0x000fe400078ec0ff */
[----:B------:R-:W-:Y:S02]  /*79a0*/  CS2R R10, SRZ ;  /* 0x00000000000a7805 */ /* 0x000fe4000001ff00 */
[----:B------:R-:W-:Y:S01]  /*79b0*/  CS2R R8, SRZ ;  /* 0x0000000000087805 */ /* 0x000fe2000001ff00 */
[----:B------:R-:W-:-:S05]  /*79c0*/  IMAD.IADD R3, R208, 0x1, -R3 ;  /* 0x00000001d0037824 */ /* 0x000fca00078e0a03 */
[----:B------:R-:W-:Y:S01]  /*79d0*/  SHF.L.U32 R21, R3, 0x1f, RZ ;  /* 0x0000001f03157819 */ /* 0x000fe200000006ff */
[----:B------:R-:W-:Y:S06]  /*79e0*/  @P0 BRA `(.L_x_725) ;  /* 0x0000000000200947 */ /* 0x000fec0003800000 */
[----:B------:R-:W-:Y:S01]  /*79f0*/  ULDC UR4, c[0x0][0x3f4] ;  /* 0x0000fd0000047ab9 */ /* 0x000fe20000000800 */
[----:B------:R-:W-:Y:S02]  /*7a00*/  CS2R R6, SRZ ;  /* 0x0000000000067805 */ /* 0x000fe4000001ff00 */
[----:B------:R-:W-:-:S13]  /*7a10*/  ISETP.GE.AND P0, PT, R16, UR4, PT ;  /* 0x0000000410007c0c */ /* 0x000fda000bf06270 */
[----:B------:R-:W-:Y:S05]  /*7a20*/  @P0 BRA `(.L_x_725) ;  /* 0x0000000000100947 */ /* 0x000fea0003800000 */
[----:B------:R-:W-:-:S04]  /*7a30*/  IMAD.WIDE R12, R16, 0x2, R12 ;  /* 0x00000002100c7825 */ /* 0x000fc800078e020c */
[----:B----4-:R-:W-:Y:S01]  /*7a40*/  IMAD.WIDE R14, R16, 0x2, R14 ;  /* 0x00000002100e7825 */ /* 0x010fe200078e020e */
[----:B------:R1:W5:Y:S04]  /*7a50*/  LD.E.128 R8, desc[UR40][R12.64] ;  /* 0x000000280c087980 */ /* 0x000368000c101d00 */
[----:B------:R1:W5:Y:S02]  /*7a60*/  LD.E.128 R4, desc[UR40][R14.64] ;  /* 0x000000280e047980 */ /* 0x000364000c101d00 */
.L_x_725:
[----:B------:R-:W-:Y:S05]  /*7a70*/  BSYNC B1 ;  /* 0x0000000000017941 */ /* 0x000fea0003800000 */
.L_x_724:
[----:B------:R-:W2:Y:S01]  /*7a80*/  SYNCS.PHASECHK.TRANS64.TRYWAIT P1, [R2+URZ+0x28c00], R21 ;  /* 0x028c0015020075a7 */ /* 0x000ea2000802017f */
[----:B------:R-:W-:Y:S01]  /*7a90*/  IMAD R0, R25, -0x40, R0 ;  /* 0xffffffc019007824 */ /* 0x000fe200078e0200 */
[--C-:B-----5:R-:W-:Y:S01]  /*7aa0*/  SHF.R.U64 R24, R8, 0x10, R9.reuse ;  /* 0x0000001008187819 */ /* 0x120fe20000001209 */
[----:B-1----:R-:W-:Y:S01]  /*7ab0*/  IMAD.MOV.U32 R13, RZ, RZ, R8 ;  /* 0x000000ffff0d7224 */ /* 0x002fe200078e0008 */
[--C-:B------:R-:W-:Y:S01]  /*7ac0*/  SHF.R.U32.HI R27, RZ, 0x10, R9.reuse ;  /* 0x00000010ff1b7819 */ /* 0x100fe20000011609 */
[----:B----4-:R-:W-:Y:S01]  /*7ad0*/  IMAD.MOV.U32 R14, RZ, RZ, R9 ;  /* 0x000000ffff0e7224 */ /* 0x010fe200078e0009 */
[--C-:B------:R-:W-:Y:S01]  /*7ae0*/  SHF.R.U64 R20, R10, 0x10, R11.reuse ;  /* 0x000000100a147819 */ /* 0x100fe2000000120b */
[----:B------:R-:W-:Y:S01]  /*7af0*/  IMAD.MOV.U32 R3, RZ, RZ, R10 ;  /* 0x000000ffff037224 */ /* 0x000fe200078e000a */
[--C-:B------:R-:W-:Y:S01]  /*7b00*/  SHF.R.U32.HI R25, RZ, 0x10, R11.reuse ;  /* 0x00000010ff197819 */ /* 0x100fe2000001160b */
[----:B------:R-:W-:Y:S01]  /*7b10*/  IMAD.MOV.U32 R12, RZ, RZ, R11 ;  /* 0x000000ffff0c7224 */ /* 0x000fe200078e000b */
[--C-:B------:R-:W-:Y:S01]  /*7b20*/  SHF.R.U64 R15, R4, 0x10, R5.reuse ;  /* 0x00000010040f7819 */ /* 0x100fe20000001205 */
[----:B------:R-:W-:Y:S01]  /*7b30*/  IMAD.MOV.U32 R8, RZ, RZ, R4 ;  /* 0x000000ffff087224 */ /* 0x000fe200078e0004 */
[--C-:B------:R-:W-:Y:S01]  /*7b40*/  SHF.R.U32.HI R10, RZ, 0x10, R5.reuse ;  /* 0x00000010ff0a7819 */ /* 0x100fe20000011605 */
[----:B------:R-:W-:Y:S01]  /*7b50*/  IMAD.MOV.U32 R9, RZ, RZ, R5 ;  /* 0x000000ffff097224 */ /* 0x000fe200078e0005 */
[----:B0-----:R-:W-:Y:S01]  /*7b60*/  ISETP.GE.AND P0, PT, R16, R47, PT ;  /* 0x0000002f1000720c */ /* 0x001fe20003f06270 */
[----:B------:R-:W-:Y:S01]  /*7b70*/  IMAD.MOV.U32 R4, RZ, RZ, R6 ;  /* 0x000000ffff047224 */ /* 0x000fe200078e0006 */
[----:B------:R-:W-:Y:S01]  /*7b80*/  VIMNMX R0, R0, 0x40, PT ;  /* 0x0000004000007848 */ /* 0x000fe20003fe0100 */
[--C-:B------:R-:W-:Y:S01]  /*7b90*/  IMAD.MOV.U32 R5, RZ, RZ, R7.reuse ;  /* 0x000000ffff057224 */ /* 0x100fe200078e0007 */
[--C-:B------:R-:W-:Y:S01]  /*7ba0*/  SHF.R.U64 R11, R6, 0x10, R7.reuse ;  /* 0x00000010060b7819 */ /* 0x100fe20000001207 */
[----:B------:R-:W-:Y:S01]  /*7bb0*/  BSSY B1, `(.L_x_726) ;  /* 0x000000d000017945 */ /* 0x000fe20003800000 */
[----:B------:R-:W-:-:S02]  /*7bc0*/  SHF.R.U32.HI R6, RZ, 0x10, R7 ;  /* 0x00000010ff067819 */ /* 0x000fc40000011607 */
[-C--:B------:R-:W-:Y:S02]  /*7bd0*/  ISETP.GE.OR P2, PT, R19, R0.reuse, P0 ;  /* 0x000000001300720c */ /* 0x080fe40000746670 */
[----:B------:R-:W-:Y:S02]  /*7be0*/  ISETP.GE.OR P0, PT, R226, R0, P0 ;  /* 0x00000000e200720c */ /* 0x000fe40000706670 */
[----:B------:R-:W-:Y:S02]  /*7bf0*/  PRMT R40, R3, 0x5410, R20 ;  /* 0x0000541003287816 */ /* 0x000fe40000000014 */
[----:B------:R-:W-:Y:S02]  /*7c00*/  PRMT R38, R13, 0x5410, R24 ;  /* 0x000054100d267816 */ /* 0x000fe40000000018 */
[----:B------:R-:W-:Y:S02]  /*7c10*/  PRMT R0, R14, 0x5410, R27 ;  /* 0x000054100e007816 */ /* 0x000fe4000000001b */
[----:B------:R-:W-:-:S02]  /*7c20*/  PRMT R3, R12, 0x5410, R25 ;  /* 0x000054100c037816 */ /* 0x000fc40000000019 */
[----:B------:R-:W-:Y:S02]  /*7c30*/  PRMT R42, R8, 0x5410, R15 ;  /* 0x00005410082a7816 */ /* 0x000fe4000000000f */
[----:B------:R-:W-:Y:S02]  /*7c40*/  PRMT R43, R9, 0x5410, R10 ;  /* 0x00005410092b7816 */ /* 0x000fe4000000000a */
[----:B------:R-:W-:Y:S02]  /*7c50*/  PRMT R44, R4, 0x5410, R11 ;  /* 0x00005410042c7816 */ /* 0x000fe4000000000b */
[----:B------:R-:W-:Y:S01]  /*7c60*/  PRMT R45, R5, 0x5410, R6 ;  /* 0x00005410052d7816 */ /* 0x000fe20000000006 */
[----:B--2---:R-:W-:Y:S06]  /*7c70*/  @!P1 BRA `(.L_x_727) ;  /* 0x0000010000d09947 */ /* 0x004fec0003800000 */
.L_x_967:
[----:B------:R-:W-:Y:S05]  /*7c80*/  BSYNC B1 ;  /* 0x0000000000017941 */ /* 0x000fea0003800000 */
.L_x_726:
[----:B------:R-:W-:Y:S04]  /*7c90*/  BSSY B1, `(.L_x_728) ;  /* 0x000005a000017945 */ /* 0x000fe80003800000 */
[----:B------:R-:W-:Y:S05]  /*7ca0*/  @P2 BRA `(.L_x_729) ;  /* 0x0000000400602947 */ /* 0x000fea0003800000 */
[----:B------:R-:W-:Y:S01]  /*7cb0*/  IMAD.SHL.U32 R4, R188, 0x40, RZ ;  /* 0x00000040bc047824 */ /* 0x000fe200078e00ff */
[----:B------:R-:W-:Y:S01]  /*7cc0*/  LOP3.LUT R31, R42, 0xffff0000, RZ, 0xc0, !PT ;  /* 0xffff00002a1f7812 */ /* 0x000fe200078ec0ff */
[----:B------:R-:W-:Y:S02]  /*7cd0*/  IMAD.IADD R6, R16, 0x1, R47 ;  /* 0x0000000110067824 */ /* 0x000fe400078e022f */
[----:B------:R-:W-:Y:S01]  /*7ce0*/  IMAD.U32 R29, R42, 0x10000, RZ ;  /* 0x000100002a1d7824 */ /* 0x000fe200078e00ff */
[----:B------:R-:W-:Y:S01]  /*7cf0*/  LOP3.LUT R7, R4, 0x1c0, RZ, 0xc0, !PT ;  /* 0x000001c004077812 */ /* 0x000fe200078ec0ff */
[----:B------:R-:W-:-:S03]  /*7d00*/  IMAD.U32 R27, R38, 0x10000, RZ ;  /* 0x00010000261b7824 */ /* 0x000fc600078e00ff */
[----:B------:R-:W-:Y:S02]  /*7d10*/  SHF.R.U32.HI R9, RZ, 0x3, R7 ;  /* 0x00000003ff097819 */ /* 0x000fe40000011607 */
[C---:B------:R-:W-:Y:S02]  /*7d20*/  LOP3.LUT R6, R7.reuse, 0x38, R6, 0xf8, !PT ;  /* 0x0000003807067812 */ /* 0x040fe400078ef806 */
[----:B------:R-:W-:Y:S02]  /*7d30*/  LOP3.LUT R4, R7, 0x38, R16, 0xf8, !PT ;  /* 0x0000003807047812 */ /* 0x000fe400078ef810 */
[-C--:B------:R-:W-:Y:S02]  /*7d40*/  LOP3.LUT R7, R6, R9.reuse, RZ, 0x3c, !PT ;  /* 0x0000000906077212 */ /* 0x080fe400078e3cff */
[----:B------:R-:W-:-:S03]  /*7d50*/  LOP3.LUT R5, R4, R9, RZ, 0x3c, !PT ;  /* 0x0000000904057212 */ /* 0x000fc600078e3cff */
[C---:B------:R-:W-:Y:S02]  /*7d60*/  IMAD R9, R192.reuse, 0x200, R7 ;  /* 0x00000200c0097824 */ /* 0x040fe400078e0207 */
[----:B------:R-:W-:Y:S02]  /*7d70*/  IMAD R5, R192, 0x200, R5 ;  /* 0x00000200c0057824 */ /* 0x000fe400078e0205 */
[--C-:B------:R-:W-:Y:S02]  /*7d80*/  IMAD R36, R9, 0x2, R2.reuse ;  /* 0x0000000209247824 */ /* 0x100fe400078e0202 */
[----:B------:R-:W-:-:S03]  /*7d90*/  IMAD R34, R5, 0x2, R2 ;  /* 0x0000000205227824 */ /* 0x000fc600078e0202 */
[----:B------:R-:W1:Y:S04]  /*7da0*/  LDS.128 R8, [R36+0x20400] ;  /* 0x0204000024087984 */ /* 0x000e680000000c00 */
[----:B------:R-:W2:Y:S01]  /*7db0*/  LDS.128 R4, [R34+0x20400] ;  /* 0x0204000022047984 */ /* 0x000ea20000000c00 */
[C---:B-1----:R-:W-:Y:S01]  /*7dc0*/  IMAD.U32 R20, R8.reuse, 0x10000, RZ ;  /* 0x0001000008147824 */ /* 0x042fe200078e00ff */
[----:B------:R-:W-:Y:S01]  /*7dd0*/  LOP3.LUT R8, R8, 0xffff0000, RZ, 0xc0, !PT ;  /* 0xffff000008087812 */ /* 0x000fe200078ec0ff */
[C---:B------:R-:W-:Y:S01]  /*7de0*/  IMAD.U32 R24, R10.reuse, 0x10000, RZ ;  /* 0x000100000a187824 */ /* 0x040fe200078e00ff */
[----:B------:R-:W-:Y:S01]  /*7df0*/  LOP3.LUT R10, R10, 0xffff0000, RZ, 0xc0, !PT ;  /* 0xffff00000a0a7812 */ /* 0x000fe200078ec0ff */
[----:B--2---:R-:W-:Y:S02]  /*7e00*/  IMAD.U32 R12, R4, 0x10000, RZ ;  /* 0x00010000040c7824 */ /* 0x004fe400078e00ff */
[C---:B------:R-:W-:Y:S01]  /*7e10*/  FMUL.FTZ R33, R20.reuse, R29 ;  /* 0x0000001d14217220 */ /* 0x040fe20000410000 */
[----:B------:R-:W-:Y:S01]  /*7e20*/  FMUL.FTZ R35, R20, R27 ;  /* 0x0000001b14237220 */ /* 0x000fe20000410000 */
[----:B------:R-:W-:Y:S01]  /*7e30*/  LOP3.LUT R4, R4, 0xffff0000, RZ, 0xc0, !PT ;  /* 0xffff000004047812 */ /* 0x000fe200078ec0ff */
[----:B------:R-:W-:Y:S01]  /*7e40*/  FMUL.FTZ R37, R8, R31 ;  /* 0x0000001f08257220 */ /* 0x000fe20000410000 */
[----:B------:R-:W-:Y:S01]  /*7e50*/  FFMA.FTZ R20, R12, R27, -R33 ;  /* 0x0000001b0c147223 */ /* 0x000fe20000010821 */
[----:B------:R-:W-:Y:S01]  /*7e60*/  LOP3.LUT R27, R38, 0xffff0000, RZ, 0xc0, !PT ;  /* 0xffff0000261b7812 */ /* 0x000fe200078ec0ff */
[----:B------:R-:W-:-:S02]  /*7e70*/  IMAD.U32 R33, R44, 0x10000, RZ ;  /* 0x000100002c217824 */ /* 0x000fc400078e00ff */
[----:B------:R-:W-:Y:S01]  /*7e80*/  FFMA.FTZ R26, R12, R29, R35 ;  /* 0x0000001d0c1a7223 */ /* 0x000fe20000010023 */
[----:B------:R-:W-:Y:S01]  /*7e90*/  IMAD.U32 R29, R40, 0x10000, RZ ;  /* 0x00010000281d7824 */ /* 0x000fe200078e00ff */
[----:B------:R-:W-:Y:S01]  /*7ea0*/  LOP3.LUT R35, R44, 0xffff0000, RZ, 0xc0, !PT ;  /* 0xffff00002c237812 */ /* 0x000fe200078ec0ff */
[-C--:B------:R-:W-:Y:S01]  /*7eb0*/  FMUL.FTZ R39, R8, R27.reuse ;  /* 0x0000001b08277220 */ /* 0x080fe20000410000 */
[----:B------:R-:W-:Y:S01]  /*7ec0*/  FFMA.FTZ R37, R4, R27, -R37 ;  /* 0x0000001b04257223 */ /* 0x000fe20000010825 */
[----:B------:R-:W-:Y:S02]  /*7ed0*/  IMAD.U32 R14, R6, 0x10000, RZ ;  /* 0x00010000060e7824 */ /* 0x000fe400078e00ff */
[C---:B------:R-:W-:Y:S01]  /*7ee0*/  FMUL.FTZ R27, R24.reuse, R33 ;  /* 0x00000021181b7220 */ /* 0x040fe20000410000 */
[----:B------:R-:W-:Y:S01]  /*7ef0*/  FMUL.FTZ R24, R24, R29 ;  /* 0x0000001d18187220 */ /* 0x000fe20000410000 */
[----:B------:R-:W-:Y:S01]  /*7f00*/  LOP3.LUT R6, R6, 0xffff0000, RZ, 0xc0, !PT ;  /* 0xffff000006067812 */ /* 0x000fe200078ec0ff */
[----:B------:R-:W-:Y:S01]  /*7f10*/  FFMA.FTZ R39, R4, R31, R39 ;  /* 0x0000001f04277223 */ /* 0x000fe20000010027 */
[----:B------:R-:W-:Y:S01]  /*7f20*/  FFMA.FTZ R29, R14, R29, -R27 ;  /* 0x0000001d0e1d7223 */ /* 0x000fe2000001081b */
[----:B------:R-:W-:Y:S01]  /*7f30*/  LOP3.LUT R27, R40, 0xffff0000, RZ, 0xc0, !PT ;  /* 0xffff0000281b7812 */ /* 0x000fe200078ec0ff */
[----:B0-----:R-:W-:-:S02]  /*7f40*/  IMAD.U32 R21, R9, 0x10000, RZ ;  /* 0x0001000009157824 */ /* 0x001fc400078e00ff */
[----:B------:R-:W-:Y:S01]  /*7f50*/  FMUL.FTZ R31, R10, R35 ;  /* 0x000000230a1f7220 */ /* 0x000fe20000410000 */
[----:B------:R-:W-:Y:S02]  /*7f60*/  IMAD.U32 R12, R43, 0x10000, RZ ;  /* 0x000100002b0c7824 */ /* 0x000fe400078e00ff */
[----:B------:R-:W-:Y:S01]  /*7f70*/  FFMA.FTZ R33, R14, R33, R24 ;  /* 0x000000210e217223 */ /* 0x000fe20000010018 */
[-C--:B------:R-:W-:Y:S01]  /*7f80*/  FMUL.FTZ R41, R10, R27.reuse ;  /* 0x0000001b0a297220 */ /* 0x080fe20000410000 */
[----:B------:R-:W-:Y:S02]  /*7f90*/  IMAD.U32 R25, R11, 0x10000, RZ ;  /* 0x000100000b197824 */ /* 0x000fe400078e00ff */
[----:B------:R-:W-:Y:S01]  /*7fa0*/  FFMA.FTZ R28, R6, R27, -R31 ;  /* 0x0000001b061c7223 */ /* 0x000fe2000001081f */
[----:B------:R-:W-:Y:S02]  /*7fb0*/  IMAD.U32 R4, R0, 0x10000, RZ ;  /* 0x0001000000047824 */ /* 0x000fe400078e00ff */
[----:B------:R-:W-:Y:S01]  /*7fc0*/  FMUL.FTZ R14, R21, R12 ;  /* 0x0000000c150e7220 */ /* 0x000fe20000410000 */
[----:B------:R-:W-:-:S02]  /*7fd0*/  IMAD.U32 R10, R45, 0x10000, RZ ;  /* 0x000100002d0a7824 */ /* 0x000fc400078e00ff */
[----:B------:R-:W-:Y:S01]  /*7fe0*/  FFMA.FTZ R30, R6, R35, R41 ;  /* 0x00000023061e7223 */ /* 0x000fe20000010029 */
[----:B------:R-:W-:Y:S02]  /*7ff0*/  IMAD.U32 R8, R3, 0x10000, RZ ;  /* 0x0001000003087824 */ /* 0x000fe400078e00ff */
[----:B------:R-:W-:Y:S01]  /*8000*/  FMUL.FTZ R21, R21, R4 ;  /* 0x0000000415157220 */ /* 0x000fe20000410000 */
[----:B------:R-:W-:Y:S02]  /*8010*/  IMAD.U32 R13, R5, 0x10000, RZ ;  /* 0x00010000050d7824 */ /* 0x000fe400078e00ff */
[----:B------:R-:W-:Y:S01]  /*8020*/  FMUL.FTZ R6, R25, R10 ;  /* 0x0000000a19067220 */ /* 0x000fe20000410000 */
[----:B------:R-:W-:Y:S02]  /*8030*/  IMAD.U32 R15, R7, 0x10000, RZ ;  /* 0x00010000070f7824 */ /* 0x000fe400078e00ff */
[----:B------:R-:W-:Y:S01]  /*8040*/  FMUL.FTZ R24, R25, R8 ;  /* 0x0000000819187220 */ /* 0x000fe20000410000 */
[----:B------:R-:W-:Y:S01]  /*8050*/  FFMA.FTZ R21, R13, R12, R21 ;  /* 0x0000000c0d157223 */ /* 0x000fe20000010015 */
[----:B------:R-:W-:Y:S01]  /*8060*/  LOP3.LUT R9, R9, 0xffff0000, RZ, 0xc0, !PT ;  /* 0xffff000009097812 */ /* 0x000fe200078ec0ff */
[----:B------:R-:W-:Y:S01]  /*8070*/  FFMA.FTZ R25, R15, R8, -R6 ;  /* 0x000000080f197223 */ /* 0x000fe20000010806 */
[----:B------:R-:W-:Y:S01]  /*8080*/  LOP3.LUT R11, R11, 0xffff0000, RZ, 0xc0, !PT ;  /* 0xffff00000b0b7812 */ /* 0x000fe200078ec0ff */
[----:B------:R-:W-:Y:S01]  /*8090*/  FFMA.FTZ R14, R13, R4, -R14 ;  /* 0x000000040d0e7223 */ /* 0x000fe2000001080e */
[----:B------:R-:W-:Y:S01]  /*80a0*/  LOP3.LUT R8, R43, 0xffff0000, RZ, 0xc0, !PT ;  /* 0xffff00002b087812 */ /* 0x000fe200078ec0ff */
[----:B------:R-:W-:Y:S01]  /*80b0*/  FFMA.FTZ R15, R15, R10, R24 ;  /* 0x0000000a0f0f7223 */ /* 0x000fe20000010018 */
[----:B------:R-:W-:-:S02]  /*80c0*/  LOP3.LUT R12, R45, 0xffff0000, RZ, 0xc0, !PT ;  /* 0xffff00002d0c7812 */ /* 0x000fc400078ec0ff */
[----:B------:R-:W-:Y:S01]  /*80d0*/  LOP3.LUT R4, R0, 0xffff0000, RZ, 0xc0, !PT ;  /* 0xffff000000047812 */ /* 0x000fe200078ec0ff */
[----:B------:R-:W-:Y:S01]  /*80e0*/  FMUL.FTZ R10, R9, R8 ;  /* 0x00000008090a7220 */ /* 0x000fe20000410000 */
[----:B------:R-:W-:Y:S01]  /*80f0*/  LOP3.LUT R6, R3, 0xffff0000, RZ, 0xc0, !PT ;  /* 0xffff000003067812 */ /* 0x000fe200078ec0ff */
[----:B------:R-:W-:Y:S01]  /*8100*/  FMUL.FTZ R32, R11, R12 ;  /* 0x0000000c0b207220 */ /* 0x000fe20000410000 */
[----:B------:R-:W-:Y:S01]  /*8110*/  LOP3.LUT R5, R5, 0xffff0000, RZ, 0xc0, !PT ;  /* 0xffff000005057812 */ /* 0x000fe200078ec0ff */
[----:B------:R-:W-:Y:S01]  /*8120*/  FMUL.FTZ R13, R9, R4 ;  /* 0x00000004090d7220 */ /* 0x000fe20000410000 */
[----:B------:R-:W-:Y:S01]  /*8130*/  LOP3.LUT R7, R7, 0xffff0000, RZ, 0xc0, !PT ;  /* 0xffff000007077812 */ /* 0x000fe200078ec0ff */
[----:B------:R-:W-:Y:S02]  /*8140*/  FMUL.FTZ R11, R11, R6 ;  /* 0x000000060b0b7220 */ /* 0x000fe40000410000 */
[C---:B------:R-:W-:Y:S01]  /*8150*/  FFMA.FTZ R9, R5.reuse, R4, -R10 ;  /* 0x0000000405097223 */ /* 0x040fe2000001080a */
[----:B------:R-:W-:Y:S01]  /*8160*/  FFMA.FTZ R24, R5, R8, R13 ;  /* 0x0000000805187223 */ /* 0x000fe2000001000d */
[C---:B------:R-:W-:Y:S01]  /*8170*/  FFMA.FTZ R32, R7.reuse, R6, -R32 ;  /* 0x0000000607207223 */ /* 0x040fe20000010820 */
[----:B------:R-:W-:Y:S01]  /*8180*/  FFMA.FTZ R12, R7, R12, R11 ;  /* 0x0000000c070c7223 */ /* 0x000fe2000001000b */
[----:B------:R-:W-:-:S02]  /*8190*/  F2FP.BF16.F32.PACK_AB R4, R37, R20 ;  /* 0x000000142504723e */ /* 0x000fc400000010ff */
[----:B------:R-:W-:Y:S02]  /*81a0*/  F2FP.BF16.F32.PACK_AB R6, R28, R29 ;  /* 0x0000001d1c06723e */ /* 0x000fe400000010ff */
[----:B------:R-:W-:Y:S02]  /*81b0*/  F2FP.BF16.F32.PACK_AB R5, R9, R14 ;  /* 0x0000000e0905723e */ /* 0x000fe400000010ff */
[----:B------:R-:W-:Y:S02]  /*81c0*/  F2FP.BF16.F32.PACK_AB R7, R32, R25 ;  /* 0x000000192007723e */ /* 0x000fe400000010ff */
[----:B------:R-:W-:Y:S02]  /*81d0*/  F2FP.BF16.F32.PACK_AB R8, R39, R26 ;  /* 0x0000001a2708723e */ /* 0x000fe400000010ff */
[----:B------:R-:W-:Y:S01]  /*81e0*/  F2FP.BF16.F32.PACK_AB R10, R30, R33 ;  /* 0x000000211e0a723e */ /* 0x000fe200000010ff */
[----:B------:R1:W-:Y:S01]  /*81f0*/  STS.128 [R34+0x20400], R4 ;  /* 0x0204000422007388 */ /* 0x0003e20000000c00 */
[----:B------:R-:W-:-:S02]  /*8200*/  F2FP.BF16.F32.PACK_AB R9, R24, R21 ;  /* 0x000000151809723e */ /* 0x000fc400000010ff */
[----:B------:R-:W-:-:S05]  /*8210*/  F2FP.BF16.F32.PACK_AB R11, R12, R15 ;  /* 0x0000000f0c0b723e */ /* 0x000fca00000010ff */
[----:B------:R1:W-:Y:S02]  /*8220*/  STS.128 [R36+0x20400], R8 ;  /* 0x0204000824007388 */ /* 0x0003e40000000c00 */
.L_x_729:
[----:B------:R-:W-:Y:S05]  /*8230*/  BSYNC B1 ;  /* 0x0000000000017941 */ /* 0x000fea0003800000 */
.L_x_728:
[----:B------:R-:W-:Y:S05]  /*8240*/  @P0 BRA `(.L_x_720) ;  /* 0x0000000400440947 */ /* 0x000fea0003800000 */
[----:B------:R-:W-:Y:S01]  /*8250*/  IMAD.IADD R47, R16, 0x1, R47 ;  /* 0x00000001102f7824 */ /* 0x000fe200078e022f */
[----:B------:R-:W-:Y:S01]  /*8260*/  LOP3.LUT R35, R0, 0xffff0000, RZ, 0xc0, !PT ;  /* 0xffff000000237812 */ /* 0x000fe200078ec0ff */
[C---:B------:R-:W-:Y:S01]  /*8270*/  IMAD.U32 R29, R42.reuse, 0x10000, RZ ;  /* 0x000100002a1d7824 */ /* 0x040fe200078e00ff */
[----:B------:R-:W-:Y:S01]  /*8280*/  LOP3.LUT R42, R42, 0xffff0000, RZ, 0xc0, !PT ;  /* 0xffff00002a2a7812 */ /* 0x000fe200078ec0ff */
[----:B------:R-:W-:Y:S01]  /*8290*/  IMAD.U32 R27, R38, 0x10000, RZ ;  /* 0x00010000261b7824 */ /* 0x000fe200078e00ff */
[----:B-1----:R-:W-:Y:S01]  /*82a0*/  LOP3.LUT R4, R220, 0x38, R47, 0xf8, !PT ;  /* 0x00000038dc047812 */ /* 0x002fe200078ef82f */
[----:B------:R-:W-:Y:S01]  /*82b0*/  IMAD.U32 R34, R43, 0x10000, RZ ;  /* 0x000100002b227824 */ /* 0x000fe200078e00ff */
[----:B------:R-:W-:Y:S01]  /*82c0*/  LOP3.LUT R38, R38, 0xffff0000, RZ, 0xc0, !PT ;  /* 0xffff000026267812 */ /* 0x000fe200078ec0ff */
[----:B------:R-:W-:Y:S01]  /*82d0*/  IMAD.U32 R32, R0, 0x10000, RZ ;  /* 0x0001000000207824 */ /* 0x000fe200078e00ff */
[----:B------:R-:W-:Y:S01]  /*82e0*/  LOP3.LUT R4, R4, R235, RZ, 0x3c, !PT ;  /* 0x000000eb04047212 */ /* 0x000fe200078e3cff */
[C---:B------:R-:W-:Y:S01]  /*82f0*/  IMAD.U32 R33, R44.reuse, 0x10000, RZ ;  /* 0x000100002c217824 */ /* 0x040fe200078e00ff */
[----:B------:R-:W-:Y:S01]  /*8300*/  LOP3.LUT R44, R44, 0xffff0000, RZ, 0xc0, !PT ;  /* 0xffff00002c2c7812 */ /* 0x000fe200078ec0ff */
[C---:B------:R-:W-:Y:S01]  /*8310*/  IMAD.U32 R31, R40.reuse, 0x10000, RZ ;  /* 0x00010000281f7824 */ /* 0x040fe200078e00ff */
[----:B------:R-:W-:Y:S01]  /*8320*/  LOP3.LUT R40, R40, 0xffff0000, RZ, 0xc0, !PT ;  /* 0xffff000028287812 */ /* 0x000fe200078ec0ff */
[----:B------:R-:W-:Y:S01]  /*8330*/  IMAD.IADD R9, R221, 0x1, R4 ;  /* 0x00000001dd097824 */ /* 0x000fe200078e0204 */
[----:B------:R-:W-:Y:S01]  /*8340*/  LOP3.LUT R43, R43, 0xffff0000, RZ, 0xc0, !PT ;  /* 0xffff00002b2b7812 */ /* 0x000fe200078ec0ff */
[----:B------:R-:W1:Y:S02]  /*8350*/  LDS.128 R4, [R219+0x20400] ;  /* 0x02040000db047984 */ /* 0x000e640000000c00 */
[----:B------:R-:W-:-:S05]  /*8360*/  IMAD R12, R9, 0x2, R2 ;  /* 0x00000002090c7824 */ /* 0x000fca00078e0202 */
[----:B------:R-:W0:Y:S01]  /*8370*/  LDS.128 R8, [R12+0x20400] ;  /* 0x020400000c087984 */ /* 0x000e220000000c00 */
[C---:B-1----:R-:W-:Y:S01]  /*8380*/  IMAD.U32 R13, R4.reuse, 0x10000, RZ ;  /* 0x00010000040d7824 */ /* 0x042fe200078e00ff */
[----:B------:R-:W-:Y:S01]  /*8390*/  LOP3.LUT R4, R4, 0xffff0000, RZ, 0xc0, !PT ;  /* 0xffff000004047812 */ /* 0x000fe200078ec0ff */
        /* <DEDUP_REMOVED lines=17> */
[----:B------:R-:W-:Y:S01]  /*84b0*/  FFMA.FTZ R21, R38, R4, -R21 ;  /* 0x0000000426157223 */ /* 0x000fe20000010815 */
[-C--:B------:R-:W-:Y:S01]  /*84c0*/  FMUL.FTZ R27, R34, R24.reuse ;  /* 0x00000018221b7220 */ /* 0x080fe20000410000 */
[----:B------:R-:W-:Y:S01]  /*84d0*/  FMUL.FTZ R29, R32, R24 ;  /* 0x00000018201d7220 */ /* 0x000fe20000410000 */
[----:B------:R-:W-:Y:S01]  /*84e0*/  FFMA.FTZ R13, R42, R4, R13 ;  /* 0x000000042a0d7223 */ /* 0x000fe2000001000d */
[-C--:B------:R-:W-:Y:S01]  /*84f0*/  FMUL.FTZ R4, R33, R25.reuse ;  /* 0x0000001921047220 */ /* 0x080fe20000410000 */
[----:B------:R-:W-:Y:S01]  /*8500*/  LOP3.LUT R10, R10, 0xffff0000, RZ, 0xc0, !PT ;  /* 0xffff00000a0a7812 */ /* 0x000fe200078ec0ff */
[-C--:B------:R-:W-:Y:S01]  /*8510*/  FFMA.FTZ R27, R32, R14.reuse, -R27 ;  /* 0x0000000e201b7223 */ /* 0x080fe2000001081b */
[----:B------:R-:W-:Y:S01]  /*8520*/  FFMA.FTZ R29, R34, R14, R29 ;  /* 0x0000000e221d7223 */ /* 0x000fe2000001001d */
[C---:B------:R-:W-:Y:S01]  /*8530*/  FMUL.FTZ R14, R31.reuse, R25 ;  /* 0x000000191f0e7220 */ /* 0x040fe20000410000 */
[----:B------:R-:W-:Y:S01]  /*8540*/  FFMA.FTZ R8, R31, R15, -R4 ;  /* 0x0000000f1f087223 */ /* 0x000fe20000010804 */
[----:B------:R-:W-:-:S02]  /*8550*/  IMAD.U32 R26, R11, 0x10000, RZ ;  /* 0x000100000b1a7824 */ /* 0x000fc400078e00ff */
[-C--:B------:R-:W-:Y:S01]  /*8560*/  FMUL.FTZ R25, R44, R10.reuse ;  /* 0x0000000a2c197220 */ /* 0x080fe20000410000 */
[----:B------:R-:W-:Y:S02]  /*8570*/  IMAD.U32 R24, R45, 0x10000, RZ ;  /* 0x000100002d187824 */ /* 0x000fe400078e00ff */
[----:B------:R-:W-:Y:S01]  /*8580*/  FMUL.FTZ R31, R40, R10 ;  /* 0x0000000a281f7220 */ /* 0x000fe20000410000 */
[----:B------:R-:W-:Y:S01]  /*8590*/  IMAD.U32 R4, R3, 0x10000, RZ ;  /* 0x0001000003047824 */ /* 0x000fe200078e00ff */
[----:B------:R-:W-:Y:S01]  /*85a0*/  LOP3.LUT R11, R11, 0xffff0000, RZ, 0xc0, !PT ;  /* 0xffff00000b0b7812 */ /* 0x000fe200078ec0ff */
[----:B------:R-:W-:Y:S01]  /*85b0*/  FFMA.FTZ R10, R33, R15, R14 ;  /* 0x0000000f210a7223 */ /* 0x000fe2000001000e */
[----:B------:R-:W-:Y:S01]  /*85c0*/  LOP3.LUT R45, R45, 0xffff0000, RZ, 0xc0, !PT ;  /* 0xffff00002d2d7812 */ /* 0x000fe200078ec0ff */
[-C--:B------:R-:W-:Y:S01]  /*85d0*/  FMUL.FTZ R15, R24, R26.reuse ;  /* 0x0000001a180f7220 */ /* 0x080fe20000410000 */
[----:B------:R-:W-:Y:S01]  /*85e0*/  FMUL.FTZ R33, R4, R26 ;  /* 0x0000001a04217220 */ /* 0x000fe20000410000 */
[----:B------:R-:W-:Y:S01]  /*85f0*/  LOP3.LUT R3, R3, 0xffff0000, RZ, 0xc0, !PT ;  /* 0xffff000003037812 */ /* 0x000fe200078ec0ff */
[-C--:B------:R-:W-:Y:S01]  /*8600*/  FFMA.FTZ R25, R40, R6.reuse, -R25 ;  /* 0x0000000628197223 */ /* 0x080fe20000010819 */
[----:B------:R-:W-:Y:S01]  /*8610*/  FFMA.FTZ R31, R44, R6, R31 ;  /* 0x000000062c1f7223 */ /* 0x000fe2000001001f */
[-C--:B------:R-:W-:Y:S01]  /*8620*/  FFMA.FTZ R15, R4, R20.reuse, -R15 ;  /* 0x00000014040f7223 */ /* 0x080fe2000001080f */
[----:B------:R-:W-:Y:S01]  /*8630*/  FFMA.FTZ R33, R24, R20, R33 ;  /* 0x0000001418217223 */ /* 0x000fe20000010021 */
[----:B------:R-:W-:Y:S01]  /*8640*/  FMUL.FTZ R0, R43, R9 ;  /* 0x000000092b007220 */ /* 0x000fe20000410000 */
[----:B------:R-:W-:Y:S01]  /*8650*/  FMUL.FTZ R6, R45, R11 ;  /* 0x0000000b2d067220 */ /* 0x000fe20000410000 */
[----:B------:R-:W-:Y:S01]  /*8660*/  FMUL.FTZ R4, R35, R9 ;  /* 0x0000000923047220 */ /* 0x000fe20000410000 */
[----:B------:R-:W-:Y:S01]  /*8670*/  FMUL.FTZ R24, R3, R11 ;  /* 0x0000000b03187220 */ /* 0x000fe20000410000 */
[----:B------:R-:W-:Y:S01]  /*8680*/  FFMA.FTZ R0, R35, R5, -R0 ;  /* 0x0000000523007223 */ /* 0x000fe20000010800 */
[----:B------:R-:W-:Y:S01]  /*8690*/  FFMA.FTZ R20, R3, R7, -R6 ;  /* 0x0000000703147223 */ /* 0x000fe20000010806 */
[----:B------:R-:W-:Y:S01]  /*86a0*/  FFMA.FTZ R14, R43, R5, R4 ;  /* 0x000000052b0e7223 */ /* 0x000fe20000010004 */
        /* <DEDUP_REMOVED lines=11> */
.L_x_720:
[----:B------:R-:W-:Y:S05]  /*8760*/  BSYNC B0 ;  /* 0x0000000000007941 */ /* 0x000fea0003800000 */
.L_x_709:
[----:B------:R-:W-:Y:S01]  /*8770*/  @!PT LDS RZ, [RZ] ;  /* 0x00000000fffff984 */ /* 0x000fe20000000800 */
[----:B------:R-:W-:Y:S01]  /*8780*/  @!PT LDS RZ, [RZ] ;  /* 0x00000000fffff984 */ /* 0x000fe20000000800 */
[----:B------:R-:W-:Y:S01]  /*8790*/  @!PT LDS RZ, [RZ] ;  /* 0x00000000fffff984 */ /* 0x000fe20000000800 */
[----:B------:R-:W-:Y:S01]  /*87a0*/  @!PT LDS RZ, [RZ] ;  /* 0x00000000fffff984 */ /* 0x000fe20000000800 */
[----:B------:R4:W-:Y:S06]  /*87b0*/  MEMBAR.ALL.CTA ;  /* 0x0000000000007992 */ /* 0x0009ec0000008000 */
[----:B----4-:R-:W4:Y:S01]  /*87c0*/  FENCE.VIEW.ASYNC.S ;  /* 0x00000000000073c6 */ /* 0x010f220000000000 */
[----:B------:R-:W-:Y:S05]  /*87d0*/  WARPSYNC.ALL ;  /* 0x0000000000007948 */ /* 0x000fea0003800000 */
[----:B----4-:R-:W-:Y:S06]  /*87e0*/  BAR.SYNC.DEFER_BLOCKING 0xd, 0x80 ;  /* 0x0342000000007b1d */ /* 0x010fec0000010000 */
.L_x_706:
[----:B------:R-:W-:-:S13]  /*87f0*/  ISETP.NE.AND P0, PT, R184, 0x3, PT ;  /* 0x00000003b800780c */ /* 0x000fda0003f05270 */
[----:B------:R-:W-:Y:S05]  /*8800*/  @!P0 BRA `(.L_x_730) ;  /* 0x0000000000048947 */ /* 0x000fea0003800000 */
[----:B------:R-:W-:Y:S01]  /*8810*/  BPT.TRAP 0x1 ;  /* 0x000000040000795c */ /* 0x000fe20000300000 */
.L_x_730:
[----:B------:R-:W-:Y:S01]  /*8820*/  IMAD R15, R18, 0x8, R2 ;  /* 0x00000008120f7824 */ /* 0x000fe200078e0202 */
[----:B------:R-:W-:-:S04]  /*8830*/  SHF.L.U32 R58, R23, 0x1f, RZ ;  /* 0x0000001f173a7819 */ /* 0x000fc800000006ff */
[----:B------:R4:W0:Y:S01]  /*8840*/  SYNCS.PHASECHK.TRANS64.TRYWAIT P1, [R15+URZ+0x28c30], R58 ;  /* 0x028c303a0f0075a7 */ /* 0x000822000802017f */
[----:B------:R-:W-:Y:S05]  /*8850*/  @!P0 BRA `(.L_x_731) ;  /* 0x0000000000048947 */ /* 0x000fea0003800000 */
[----:B------:R-:W-:Y:S01]  /*8860*/  BPT.TRAP 0x1 ;  /* 0x000000040000795c */ /* 0x000fe20000300000 */
.L_x_731:
[C---:B-12---:R-:W-:Y:S02]  /*8870*/  VIADD R0, R2.reuse, 0x22400 ;  /* 0x0002240002007836 */ /* 0x046fe40000000000 */
[----:B0-----:R-:W-:-:S03]  /*8880*/  VIADD R3, R2, 0x20400 ;  /* 0x0002040002037836 */ /* 0x001fc60000000000 */
[----:B------:R-:W-:Y:S02]  /*8890*/  SHF.R.U32.HI R0, RZ, 0x4, R0 ;  /* 0x00000004ff007819 */ /* 0x000fe40000011600 */
[----:B------:R-:W-:Y:S02]  /*88a0*/  SHF.R.U32.HI R3, RZ, 0x4, R3 ;  /* 0x00000004ff037819 */ /* 0x000fe40000011603 */
[----:B------:R-:W-:Y:S02]  /*88b0*/  LOP3.LUT R0, R0, 0x3fff, RZ, 0xc0, !PT ;  /* 0x00003fff00007812 */ /* 0x000fe400078ec0ff */
[----:B------:R-:W-:Y:S02]  /*88c0*/  LOP3.LUT R3, R3, 0x3fff, RZ, 0xc0, !PT ;  /* 0x00003fff03037812 */ /* 0x000fe400078ec0ff */
[----:B------:R-:W-:Y:S01]  /*88d0*/  LOP3.LUT R0, R0, 0x10000, RZ, 0xfc, !PT ;  /* 0x0001000000007812 */ /* 0x000fe200078efcff */
[----:B------:R-:W-:Y:S06]  /*88e0*/  @P1 BRA `(.L_x_732) ;  /* 0x0000000000081947 */ /* 0x000fec0003800000 */
[----:B------:R-:W0:Y:S02]  /*88f0*/  SYNCS.PHASECHK.TRANS64.TRYWAIT P1, [R15+URZ+0x28c30], R58 ;  /* 0x028c303a0f0075a7 */ /* 0x000e24000802017f */
[----:B0-----:R-:W-:Y:S05]  /*8900*/  @!P1 BRA `(.L_x_733) ;  /* 0x000000f400c09947 */ /* 0x001fea0003800000 */
.L_x_732:
[----:B---3--:R-:W-:Y:S01]  /*8910*/  IMAD R10, R18, 0x200, R0 ;  /* 0x00000200120a7824 */ /* 0x008fe200078e0200 */
[----:B------:R-:W-:Y:S01]  /*8920*/  LOP3.LUT R4, R3, 0x10000, RZ, 0xfc, !PT ;  /* 0x0001000003047812 */ /* 0x000fe200078efcff */
[----:B------:R-:W-:Y:S01]  /*8930*/  IMAD.MOV.U32 R5, RZ, RZ, 0x40000040 ;  /* 0x40000040ff057424 */ /* 0x000fe200078e00ff */
[----:B------:R-:W-:Y:S05]  /*8940*/  WARPSYNC.ALL ;  /* 0x0000000000007948 */ /* 0x000fea0003800000 */
[----:B------:R-:W-:Y:S01]  /*8950*/  IMAD.MOV.U32 R11, RZ, RZ, 0x40000040 ;  /* 0x40000040ff0b7424 */ /* 0x000fe200078e00ff */
[C---:B------:R-:W-:Y:S01]  /*8960*/  R2UR UR4, R4.reuse ;  /* 0x00000000040472ca */ /* 0x040fe200000e0000 */
[----:B-----5:R-:W-:Y:S01]  /*8970*/  WARPGROUP.ARRIVE ;  /* 0x00000000000079c5 */ /* 0x020fe20000000000 */
[----:B------:R-:W-:Y:S01]  /*8980*/  R2UR UR5, R5 ;  /* 0x00000000050572ca */ /* 0x000fe200000e0000 */
[----:B------:R-:W-:Y:S01]  /*8990*/  VIADD R8, R4, 0x2 ;  /* 0x0000000204087836 */ /* 0x000fe20000000000 */
[C---:B------:R-:W-:Y:S01]  /*89a0*/  R2UR UR6, R10.reuse ;  /* 0x000000000a0672ca */ /* 0x040fe200000e0000 */
[----:B------:R-:W-:Y:S01]  /*89b0*/  VIADD R6, R10, 0x2 ;  /* 0x000000020a067836 */ /* 0x000fe20000000000 */
[----:B------:R-:W-:Y:S01]  /*89c0*/  R2UR UR7, R11 ;  /* 0x000000000b0772ca */ /* 0x000fe200000e0000 */
[----:B------:R-:W-:Y:S01]  /*89d0*/  IMAD.MOV.U32 R9, RZ, RZ, 0x40000040 ;  /* 0x40000040ff097424 */ /* 0x000fe200078e00ff */
[----:B------:R-:W1:Y:S01]  /*89e0*/  S2R R60, SR_TID.X ;  /* 0x00000000003c7919 */ /* 0x000e620000002100 */
[----:B------:R-:W-:-:S02]  /*89f0*/  IMAD.MOV.U32 R7, RZ, RZ, 0x40000040 ;  /* 0x40000040ff077424 */ /* 0x000fc400078e00ff */
[C---:B------:R-:W-:Y:S02]  /*8a00*/  VIADD R12, R10.reuse, 0x4 ;  /* 0x000000040a0c7836 */ /* 0x040fe40000000000 */
[----:B------:R-:W-:Y:S02]  /*8a10*/  IMAD.MOV.U32 R13, RZ, RZ, 0x40000040 ;  /* 0x40000040ff0d7424 */ /* 0x000fe400078e00ff */
[----:B------:R-:W-:Y:S02]  /*8a20*/  VIADD R10, R10, 0x6 ;  /* 0x000000060a0a7836 */ /* 0x000fe40000000000 */
[----:B------:R-:W-:Y:S02]  /*8a30*/  IMAD.MOV.U32 R5, RZ, RZ, 0x40000040 ;  /* 0x40000040ff057424 */ /* 0x000fe400078e00ff */
[----:B------:R-:W-:Y:S01]  /*8a40*/  HGMMA.64x64x16.F32.BF16 R24, gdesc[UR4], RZ, !UPT, gsb0 ;  /* 0x00e00000041879f0 */ /* 0x000fe2000c0018ff */
[----:B------:R-:W-:Y:S01]  /*8a50*/  R2UR UR4, R8 ;  /* 0x00000000080472ca */ /* 0x000fe200000e0000 */
[----:B------:R-:W-:Y:S01]  /*8a60*/  IMAD.MOV.U32 R11, RZ, RZ, 0x40000040 ;  /* 0x40000040ff0b7424 */ /* 0x000fe200078e00ff */
[----:B------:R-:W-:-:S02]  /*8a70*/  R2UR UR5, R9 ;  /* 0x00000000090572ca */ /* 0x000fc400000e0000 */
[----:B------:R-:W-:Y:S01]  /*8a80*/  R2UR UR6, R6 ;  /* 0x00000000060672ca */ /* 0x000fe200000e0000 */
[C---:B------:R-:W-:Y:S01]  /*8a90*/  VIADD R6, R4.reuse, 0x4 ;  /* 0x0000000404067836 */ /* 0x040fe20000000000 */
[----:B------:R-:W-:Y:S01]  /*8aa0*/  R2UR UR7, R7 ;  /* 0x00000000070772ca */ /* 0x000fe200000e0000 */
[----:B------:R-:W-:Y:S02]  /*8ab0*/  IMAD.MOV.U32 R7, RZ, RZ, 0x40000040 ;  /* 0x40000040ff077424 */ /* 0x000fe400078e00ff */
[----:B------:R-:W-:Y:S01]  /*8ac0*/  VIADD R4, R4, 0x6 ;  /* 0x0000000604047836 */ /* 0x000fe20000000000 */
[----:B-1----:R-:W-:Y:S01]  /*8ad0*/  LOP3.LUT R60, R60, 0x7f, RZ, 0xc0, !PT ;  /* 0x0000007f3c3c7812 */ /* 0x002fe200078ec0ff */
[----:B------:R-:W-:Y:S02]  /*8ae0*/  WARPGROUP.DEPBAR.LE gsb0, 0x0 ;  /* 0x00008000000079c5 */ /* 0x000fe40000010000 */
[----:B------:R-:W-:-:S06]  /*8af0*/  WARPGROUP.ARRIVE ;  /* 0x00000000000079c5 */ /* 0x000fcc0000000000 */
[----:B------:R-:W-:Y:S01]  /*8b00*/  HGMMA.64x64x16.F32.BF16 R24, gdesc[UR4], R24, gsb0 ;  /* 0x00e00000041879f0 */ /* 0x000fe20008001818 */
[----:B------:R-:W-:Y:S02]  /*8b10*/  R2UR UR4, R6 ;  /* 0x00000000060472ca */ /* 0x000fe400000e0000 */
[----:B------:R-:W-:Y:S02]  /*8b20*/  R2UR UR5, R7 ;  /* 0x00000000070572ca */ /* 0x000fe400000e0000 */
[----:B------:R-:W-:Y:S02]  /*8b30*/  R2UR UR6, R12 ;  /* 0x000000000c0672ca */ /* 0x000fe400000e0000 */
[----:B------:R-:W-:Y:S01]  /*8b40*/  R2UR UR7, R13 ;  /* 0x000000000d0772ca */ /* 0x000fe200000e0000 */
[----:B------:R-:W-:Y:S02]  /*8b50*/  WARPGROUP.DEPBAR.LE gsb0, 0x0 ;  /* 0x00008000000079c5 */ /* 0x000fe40000010000 */
[----:B------:R-:W-:-:S10]  /*8b60*/  WARPGROUP.ARRIVE ;  /* 0x00000000000079c5 */ /* 0x000fd40000000000 */
[----:B------:R-:W-:Y:S01]  /*8b70*/  HGMMA.64x64x16.F32.BF16 R24, gdesc[UR4], R24, gsb0 ;  /* 0x00e00000041879f0 */ /* 0x000fe20008001818 */
[----:B------:R-:W-:Y:S02]  /*8b80*/  R2UR UR4, R4 ;  /* 0x00000000040472ca */ /* 0x000fe400000e0000 */
[----:B------:R-:W-:Y:S02]  /*8b90*/  R2UR UR5, R5 ;  /* 0x00000000050572ca */ /* 0x000fe400000e0000 */
[----:B------:R-:W-:Y:S01]  /*8ba0*/  R2UR UR6, R10 ;  /* 0x000000000a0672ca */ /* 0x000fe200000e0000 */
[----:B------:R-:W-:Y:S01]  /*8bb0*/  IMAD R10, R182, -0x40, R168 ;  /* 0xffffffc0b60a7824 */ /* 0x000fe200078e02a8 */
[----:B------:R-:W-:-:S04]  /*8bc0*/  R2UR UR7, R11 ;  /* 0x000000000b0772ca */ /* 0x000fc800000e0000 */
[----:B------:R-:W-:-:S04]  /*8bd0*/  IADD3 R10, -R193, 0x40, R10 ;  /* 0x00000040c10a7810 */ /* 0x000fc80007ffe10a */
[C---:B------:R-:W-:Y:S02]  /*8be0*/  ISETP.GT.AND P5, PT, R10.reuse, RZ, PT ;  /* 0x000000ff0a00720c */ /* 0x040fe40003fa4270 */
[C---:B------:R-:W-:Y:S02]  /*8bf0*/  ISETP.GT.AND P4, PT, R10.reuse, 0x1, PT ;  /* 0x000000010a00780c */ /* 0x040fe40003f84270 */
[C---:B------:R-:W-:Y:S02]  /*8c00*/  ISETP.GT.AND P3, PT, R10.reuse, 0x8, PT ;  /* 0x000000080a00780c */ /* 0x040fe40003f64270 */
[C---:B------:R-:W-:Y:S02]  /*8c10*/  ISETP.GT.AND P2, PT, R10.reuse, 0x9, PT ;  /* 0x000000090a00780c */ /* 0x040fe40003f44270 */
[C---:B------:R-:W-:Y:S02]  /*8c20*/  ISETP.GT.AND P1, PT, R10.reuse, 0x10, PT ;  /* 0x000000100a00780c */ /* 0x040fe40003f24270 */
[----:B------:R-:W-:Y:S01]  /*8c30*/  ISETP.GT.AND P6, PT, R10, 0x11, PT ;  /* 0x000000110a00780c */ /* 0x000fe20003fc4270 */
[----:B------:R-:W-:-:S02]  /*8c40*/  WARPGROUP.DEPBAR.LE gsb0, 0x0 ;  /* 0x00008000000079c5 */ /* 0x000fc40000010000 */
[----:B------:R-:W-:-:S06]  /*8c50*/  WARPGROUP.ARRIVE ;  /* 0x00000000000079c5 */ /* 0x000fcc0000000000 */
[----:B------:R-:W-:Y:S01]  /*8c60*/  HGMMA.64x64x16.F32.BF16 R24, gdesc[UR4], R24, gsb0 ;  /* 0x00e00000041879f0 */ /* 0x000fe20008001818 */
[----:B------:R-:W-:Y:S02]  /*8c70*/  ULDC UR4, c[0x0][0x988] ;  /* 0x0002620000047ab9 */ /* 0x000fe40000000800 */
        /* <DEDUP_REMOVED lines=51> */
[----:B------:R-:W-:Y:S02]  /*8fb0*/  FMNMX.FTZ R10, R11, R27, !PT ;  /* 0x0000001b0b0a7209 */ /* 0x000fe40007810000 */
[----:B------:R-:W-:-:S02]  /*8fc0*/  FMNMX.FTZ R14, R53, R12, !PT ;  /* 0x0000000c350e7209 */ /* 0x000fc40007810000 */
[----:B------:R-:W-:Y:S02]  /*8fd0*/  FMNMX.FTZ R10, R21, R10, !PT ;  /* 0x0000000a150a7209 */ /* 0x000fe40007810000 */
[----:B------:R-:W-:Y:S01]  /*8fe0*/  FSEL R45, R46, -INF , P1 ;  /* 0xff8000002e2d7808 */ /* 0x000fe20000800000 */
[----:B------:R-:W1:Y:S01]  /*8ff0*/  SHFL.BFLY PT, R3, R14, 0x2, 0x1f ;  /* 0x0c401f000e037f89 */ /* 0x000e6200000e0000 */
[----:B------:R-:W-:Y:S02]  /*9000*/  FMNMX.FTZ R10, R31, R10, !PT ;  /* 0x0000000a1f0a7209 */ /* 0x000fe40007810000 */
[----:B------:R-:W-:Y:S02]  /*9010*/  FSEL R47, R47, -INF , P6 ;  /* 0xff8000002f2f7808 */ /* 0x000fe40003000000 */
[----:B------:R-:W-:Y:S02]  /*9020*/  FMNMX.FTZ R10, R33, R10, !PT ;  /* 0x0000000a210a7209 */ /* 0x000fe40007810000 */
[----:B------:R-:W-:-:S02]  /*9030*/  FSEL R49, R50, -INF , P5 ;  /* 0xff80000032317808 */ /* 0x000fc40002800000 */
[----:B------:R-:W-:Y:S02]  /*9040*/  FMNMX.FTZ R10, R35, R10, !PT ;  /* 0x0000000a230a7209 */ /* 0x000fe40007810000 */
[----:B------:R-:W-:Y:S02]  /*9050*/  FSEL R51, R51, -INF , P4 ;  /* 0xff80000033337808 */ /* 0x000fe40002000000 */
[----:B------:R-:W-:Y:S01]  /*9060*/  FMNMX.FTZ R12, R37, R10, !PT ;  /* 0x0000000a250c7209 */ /* 0x000fe20007810000 */
[----:B------:R-:W-:Y:S01]  /*9070*/  IMAD.U32 R10, RZ, RZ, UR4 ;  /* 0x00000004ff0a7e24 */ /* 0x000fe2000f8e00ff */
[----:B------:R-:W-:Y:S02]  /*9080*/  FSEL R55, R55, -INF , P2 ;  /* 0xff80000037377808 */ /* 0x000fe40001000000 */
[----:B------:R-:W-:-:S04]  /*9090*/  FMNMX.FTZ R12, R39, R12, !PT ;  /* 0x0000000c270c7209 */ /* 0x000fc80007810000 */
[----:B------:R-:W-:Y:S02]  /*90a0*/  FMNMX.FTZ R12, R41, R12, !PT ;  /* 0x0000000c290c7209 */ /* 0x000fe40007810000 */
[----:B-1----:R-:W-:Y:S02]  /*90b0*/  FMNMX.FTZ R20, R14, R3, !PT ;  /* 0x000000030e147209 */ /* 0x002fe40007810000 */
[----:B------:R-:W-:-:S03]  /*90c0*/  FMNMX.FTZ R12, R43, R12, !PT ;  /* 0x0000000c2b0c7209 */ /* 0x000fc60007810000 */
[----:B------:R-:W1:Y:S01]  /*90d0*/  SHFL.BFLY PT, R3, R20, 0x1, 0x1f ;  /* 0x0c201f0014037f89 */ /* 0x000e6200000e0000 */
[----:B------:R-:W-:-:S04]  /*90e0*/  FMNMX.FTZ R12, R45, R12, !PT ;  /* 0x0000000c2d0c7209 */ /* 0x000fc80007810000 */
[----:B------:R-:W-:-:S04]  /*90f0*/  FMNMX.FTZ R12, R47, R12, !PT ;  /* 0x0000000c2f0c7209 */ /* 0x000fc80007810000 */
[----:B------:R-:W-:-:S04]  /*9100*/  FMNMX.FTZ R12, R49, R12, !PT ;  /* 0x0000000c310c7209 */ /* 0x000fc80007810000 */
[----:B------:R-:W-:Y:S02]  /*9110*/  FMNMX.FTZ R12, R51, R12, !PT ;  /* 0x0000000c330c7209 */ /* 0x000fe40007810000 */
[----:B-1----:R-:W-:-:S04]  /*9120*/  FMNMX.FTZ R3, R20, R3, !PT ;  /* 0x0000000314037209 */ /* 0x002fc80007810000 */
[C---:B------:R-:W-:Y:S01]  /*9130*/  FSETP.NEU.FTZ.AND P1, PT, R3.reuse, -INF , PT ;  /* 0xff8000000300780b */ /* 0x040fe20003f3d000 */
[----:B------:R-:W-:-:S05]  /*9140*/  FMUL.FTZ R14, R3, R10 ;  /* 0x0000000a030e7220 */ /* 0x000fca0000410000 */
[----:B------:R-:W-:-:S05]  /*9150*/  FSEL R20, R14, RZ, P1 ;  /* 0x000000ff0e147208 */ /* 0x000fca0000800000 */
[-CC-:B------:R-:W-:Y:S01]  /*9160*/  FFMA.FTZ R14, R13, R10.reuse, -R20.reuse ;  /* 0x0000000a0d0e7223 */ /* 0x180fe20000010814 */
[----:B------:R-:W-:Y:S01]  /*9170*/  FSEL R13, R54, -INF , P3 ;  /* 0xff800000360d7808 */ /* 0x000fe20001800000 */
[-CC-:B------:R-:W-:Y:S01]  /*9180*/  FFMA.FTZ R24, R25, R10.reuse, -R20.reuse ;  /* 0x0000000a19187223 */ /* 0x180fe20000010814 */
[--C-:B------:R-:W-:Y:S01]  /*9190*/  FFMA.FTZ R57, R57, R10, -R20.reuse ;  /* 0x0000000a39397223 */ /* 0x100fe20000010814 */
[----:B------:R-:W-:Y:S01]  /*91a0*/  MUFU.EX2 R152, R14 ;  /* 0x0000000e00987308 */ /* 0x000fe20000000800 */
[----:B------:R-:W-:Y:S01]  /*91b0*/  FMNMX.FTZ R12, R13, R12, !PT ;  /* 0x0000000c0d0c7209 */ /* 0x000fe20007810000 */
[-CC-:B------:R-:W-:Y:S01]  /*91c0*/  FFMA.FTZ R29, R29, R10.reuse, -R20.reuse ;  /* 0x0000000a1d1d7223 */ /* 0x180fe20000010814 */
[-CC-:B------:R-:W-:Y:S01]  /*91d0*/  FFMA.FTZ R59, R59, R10.reuse, -R20.reuse ;  /* 0x0000000a3b3b7223 */ /* 0x180fe20000010814 */
[--C-:B------:R-:W-:Y:S01]  /*91e0*/  FFMA.FTZ R61, R61, R10, -R20.reuse ;  /* 0x0000000a3d3d7223 */ /* 0x100fe20000010814 */
[----:B------:R-:W-:Y:S01]  /*91f0*/  FMNMX.FTZ R12, R55, R12, !PT ;  /* 0x0000000c370c7209 */ /* 0x000fe20007810000 */
[-CC-:B------:R-:W-:Y:S01]  /*9200*/  FFMA.FTZ R63, R63, R10.reuse, -R20.reuse ;  /* 0x0000000a3f3f7223 */ /* 0x180fe20000010814 */
[-CC-:B------:R-:W-:Y:S01]  /*9210*/  FFMA.FTZ R65, R65, R10.reuse, -R20.reuse ;  /* 0x0000000a41417223 */ /* 0x180fe20000010814 */
[----:B------:R-:W1:Y:S01]  /*9220*/  MUFU.EX2 R81, R24 ;  /* 0x0000001800517308 */ /* 0x000e620000000800 */
[-CC-:B------:R-:W-:Y:S01]  /*9230*/  FFMA.FTZ R67, R67, R10.reuse, -R20.reuse ;  /* 0x0000000a43437223 */ /* 0x180fe20000010814 */
[----:B------:R-:W2:Y:S01]  /*9240*/  SHFL.BFLY PT, R25, R12, 0x2, 0x1f ;  /* 0x0c401f000c197f89 */ /* 0x000ea200000e0000 */
[-CC-:B------:R-:W-:Y:S01]  /*9250*/  FFMA.FTZ R69, R69, R10.reuse, -R20.reuse ;  /* 0x0000000a45457223 */ /* 0x180fe20000010814 */
[-CC-:B------:R-:W-:Y:S01]  /*9260*/  FFMA.FTZ R71, R71, R10.reuse, -R20.reuse ;  /* 0x0000000a47477223 */ /* 0x180fe20000010814 */
[-CC-:B------:R-:W-:Y:S01]  /*9270*/  FFMA.FTZ R73, R73, R10.reuse, -R20.reuse ;  /* 0x0000000a49497223 */ /* 0x180fe20000010814 */
[-CC-:B------:R-:W-:Y:S01]  /*9280*/  FFMA.FTZ R75, R75, R10.reuse, -R20.reuse ;  /* 0x0000000a4b4b7223 */ /* 0x180fe20000010814 */
[-CC-:B------:R-:W-:Y:S01]  /*9290*/  FFMA.FTZ R77, R77, R10.reuse, -R20.reuse ;  /* 0x0000000a4d4d7223 */ /* 0x180fe20000010814 */
[----:B------:R-:W3:Y:S01]  /*92a0*/  MUFU.EX2 R57, R57 ;  /* 0x0000003900397308 */ /* 0x000ee20000000800 */
[-CC-:B------:R-:W-:Y:S01]  /*92b0*/  FFMA.FTZ R79, R79, R10.reuse, -R20.reuse ;  /* 0x0000000a4f4f7223 */ /* 0x180fe20000010814 */
[----:B------:R-:W-:-:S06]  /*92c0*/  FFMA.FTZ R20, R53, R10, -R20 ;  /* 0x0000000a35147223 */ /* 0x000fcc0000010814 */
[----:B------:R-:W0:Y:S01]  /*92d0*/  MUFU.EX2 R154, R29 ;  /* 0x0000001d009a7308 */ /* 0x000e220000000800 */
[----:B-1----:R-:W-:Y:S01]  /*92e0*/  FADD.FTZ R40, R152, R81 ;  /* 0x0000005198287221 */ /* 0x002fe20000010000 */
[----:B------:R-:W-:-:S06]  /*92f0*/  F2FP.BF16.F32.PACK_AB R152, R81, R152 ;  /* 0x000000985198723e */ /* 0x000fcc00000010ff */
[----:B------:R-:W1:Y:S01]  /*9300*/  MUFU.EX2 R59, R59 ;  /* 0x0000003b003b7308 */ /* 0x000e620000000800 */
[----:B--2---:R-:W-:-:S05]  /*9310*/  FMNMX.FTZ R25, R12, R25, !PT ;  /* 0x000000190c197209 */ /* 0x004fca0007810000 */
[----:B------:R-:W2:Y:S02]  /*9320*/  SHFL.BFLY PT, R14, R25, 0x1, 0x1f ;  /* 0x0c201f00190e7f89 */ /* 0x000ea400000e0000 */
[----:B------:R-:W4:Y:S08]  /*9330*/  MUFU.EX2 R156, R61 ;  /* 0x0000003d009c7308 */ /* 0x000f300000000800 */
[----:B------:R-:W-:Y:S08]  /*9340*/  MUFU.EX2 R63, R63 ;  /* 0x0000003f003f7308 */ /* 0x000ff00000000800 */
[----:B------:R-:W-:Y:S01]  /*9350*/  MUFU.EX2 R158, R65 ;  /* 0x00000041009e7308 */ /* 0x000fe20000000800 */
[----:B--2---:R-:W-:-:S07]  /*9360*/  FMNMX.FTZ R14, R25, R14, !PT ;  /* 0x0000000e190e7209 */ /* 0x004fce0007810000 */
[----:B------:R-:W-:Y:S01]  /*9370*/  MUFU.EX2 R67, R67 ;  /* 0x0000004300437308 */ /* 0x000fe20000000800 */
[C---:B------:R-:W-:Y:S01]  /*9380*/  FSETP.NEU.FTZ.AND P1, PT, R14.reuse, -INF , PT ;  /* 0xff8000000e00780b */ /* 0x040fe20003f3d000 */
[----:B------:R-:W-:-:S06]  /*9390*/  FMUL.FTZ R25, R14, R10 ;  /* 0x0000000a0e197220 */ /* 0x000fcc0000410000 */
[----:B------:R-:W-:Y:S01]  /*93a0*/  MUFU.EX2 R160, R69 ;  /* 0x0000004500a07308 */ /* 0x000fe20000000800 */
[----:B------:R-:W-:Y:S01]  /*93b0*/  FSEL R26, R25, RZ, P1 ;  /* 0x000000ff191a7208 */ /* 0x000fe20000800000 */
[----:B---3--:R-:W-:Y:S01]  /*93c0*/  FADD.FTZ R25, R57, R40 ;  /* 0x0000002839197221 */ /* 0x008fe20000010000 */
[----:B------:R-:W-:-:S03]  /*93d0*/  ISETP.NE.AND P1, PT, R60, RZ, PT ;  /* 0x000000ff3c00720c */ /* 0x000fc60003f25270 */
[-CC-:B------:R-:W-:Y:S01]  /*93e0*/  FFMA.FTZ R11, R11, R10.reuse, -R26.reuse ;  /* 0x0000000a0b0b7223 */ /* 0x180fe2000001081a */
[-CC-:B------:R-:W-:Y:S01]  /*93f0*/  FFMA.FTZ R27, R27, R10.reuse, -R26.reuse ;  /* 0x0000000a1b1b7223 */ /* 0x180fe2000001081a */
[-CC-:B------:R-:W-:Y:S01]  /*9400*/  FFMA.FTZ R21, R21, R10.reuse, -R26.reuse ;  /* 0x0000000a15157223 */ /* 0x180fe2000001081a */
[-CC-:B------:R-:W-:Y:S01]  /*9410*/  FFMA.FTZ R31, R31, R10.reuse, -R26.reuse ;  /* 0x0000000a1f1f7223 */ /* 0x180fe2000001081a */
[----:B------:R2:W-:Y:S01]  /*9420*/  MUFU.EX2 R153, R11 ;  /* 0x0000000b00997308 */ /* 0x0005e20000000800 */
[-CC-:B------:R-:W-:Y:S01]  /*9430*/  FFMA.FTZ R33, R33, R10.reuse, -R26.reuse ;  /* 0x0000000a21217223 */ /* 0x180fe2000001081a */
[-CC-:B------:R-:W-:Y:S01]  /*9440*/  FFMA.FTZ R35, R35, R10.reuse, -R26.reuse ;  /* 0x0000000a23237223 */ /* 0x180fe2000001081a */
[-CC-:B------:R-:W-:Y:S01]  /*9450*/  FFMA.FTZ R37, R37, R10.reuse, -R26.reuse ;  /* 0x0000000a25257223 */ /* 0x180fe2000001081a */
[-CC-:B------:R-:W-:Y:S01]  /*9460*/  FFMA.FTZ R39, R39, R10.reuse, -R26.reuse ;  /* 0x0000000a27277223 */ /* 0x180fe2000001081a */
[----:B0-----:R-:W-:Y:S01]  /*9470*/  FADD.FTZ R42, R154, R25 ;  /* 0x000000199a2a7221 */ /* 0x001fe20000010000 */
[-CC-:B------:R-:W-:Y:S01]  /*9480*/  FFMA.FTZ R41, R41, R10.reuse, -R26.reuse ;  /* 0x0000000a29297223 */ /* 0x180fe2000001081a */
[----:B------:R-:W-:Y:S01]  /*9490*/  FFMA.FTZ R43, R43, R10, -R26 ;  /* 0x0000000a2b2b7223 */ /* 0x000fe2000001081a */
[----:B------:R1:W0:Y:S01]  /*94a0*/  MUFU.EX2 R28, R27 ;  /* 0x0000001b001c7308 */ /* 0x0002220000000800 */
[----:B--2---:R-:W-:-:S02]  /*94b0*/  @!P1 VIADD R11, R15, 0x28c40 ;  /* 0x00028c400f0b9836 */ /* 0x004fc40000000000 */
[-CC-:B------:R-:W-:Y:S01]  /*94c0*/  FFMA.FTZ R45, R45, R10.reuse, -R26.reuse ;  /* 0x0000000a2d2d7223 */ /* 0x180fe2000001081a */
[-CC-:B------:R-:W-:Y:S01]  /*94d0*/  FFMA.FTZ R47, R47, R10.reuse, -R26.reuse ;  /* 0x0000000a2f2f7223 */ /* 0x180fe2000001081a */
[-CC-:B------:R-:W-:Y:S01]  /*94e0*/  FFMA.FTZ R49, R49, R10.reuse, -R26.reuse ;  /* 0x0000000a31317223 */ /* 0x180fe2000001081a */
[-CC-:B------:R-:W-:Y:S01]  /*94f0*/  FFMA.FTZ R51, R51, R10.reuse, -R26.reuse ;  /* 0x0000000a33337223 */ /* 0x180fe2000001081a */
[----:B------:R-:W-:Y:S01]  /*9500*/  @!P1 PRMT R11, RZ, 0x654, R11 ;  /* 0x00000654ff0b9816 */ /* 0x000fe2000000000b */
[-C--:B------:R-:W-:Y:S01]  /*9510*/  FFMA.FTZ R13, R13, R10.reuse, -R26 ;  /* 0x0000000a0d0d7223 */ /* 0x080fe2000001081a */
[----:B------:R-:W2:Y:S01]  /*9520*/  MUFU.EX2 R21, R21 ;  /* 0x0000001500157308 */ /* 0x000ea20000000800 */
[----:B-1----:R-:W-:Y:S01]  /*9530*/  FADD.FTZ R27, R59, R42 ;  /* 0x0000002a3b1b7221 */ /* 0x002fe20000010000 */
[----:B------:R1:W-:Y:S01]  /*9540*/  @!P1 SYNCS.ARRIVE.TRANS64.RED.A1T0 RZ, [R11+URZ], RZ ;  /* 0x000000ff0bff99a7 */ /* 0x0003e2000810043f */
[----:B------:R-:W-:Y:S01]  /*9550*/  FFMA.FTZ R26, R55, R10, -R26 ;  /* 0x0000000a371a7223 */ /* 0x000fe2000001081a */
[----:B------:R-:W-:Y:S01]  /*9560*/  F2FP.BF16.F32.PACK_AB R154, R154, R57 ;  /* 0x000000399a9a723e */ /* 0x000fe200000010ff */
[C---:B----4-:R-:W-:Y:S01]  /*9570*/  FADD.FTZ R44, R156.reuse, R27 ;  /* 0x0000001b9c2c7221 */ /* 0x050fe20000010000 */
[----:B------:R-:W-:-:S02]  /*9580*/  F2FP.BF16.F32.PACK_AB R156, R156, R59 ;  /* 0x0000003b9c9c723e */ /* 0x000fc400000010ff */
[----:B------:R-:W3:Y:S01]  /*9590*/  MUFU.EX2 R30, R31 ;  /* 0x0000001f001e7308 */ /* 0x000ee20000000800 */
[----:B0-----:R-:W-:Y:S01]  /*95a0*/  FADD.FTZ R40, R153, R28 ;  /* 0x0000001c99287221 */ /* 0x001fe20000010000 */
[----:B------:R-:W-:-:S06]  /*95b0*/  F2FP.BF16.F32.PACK_AB R153, R28, R153 ;  /* 0x000000991c99723e */ /* 0x000fcc00000010ff */
[----:B------:R-:W1:Y:S01]  /*95c0*/  MUFU.EX2 R33, R33 ;  /* 0x0000002100217308 */ /* 0x000e620000000800 */
[----:B--2---:R-:W-:-:S07]  /*95d0*/  FADD.FTZ R25, R21, R40 ;  /* 0x0000002815197221 */ /* 0x004fce0000010000 */
[----:B------:R-:W0:Y:S01]  /*95e0*/  MUFU.EX2 R32, R35 ;  /* 0x0000002300207308 */ /* 0x000e220000000800 */
[C---:B---3--:R-:W-:Y:S01]  /*95f0*/  FADD.FTZ R42, R30.reuse, R25 ;  /* 0x000000191e2a7221 */ /* 0x048fe20000010000 */
[----:B------:R-:W-:Y:S01]  /*9600*/  FADD.FTZ R25, R63, R44 ;  /* 0x0000002c3f197221 */ /* 0x000fe20000010000 */
[----:B------:R-:W-:Y:S01]  /*9610*/  F2FP.BF16.F32.PACK_AB R155, R30, R21 ;  /* 0x000000151e9b723e */ /* 0x000fe200000010ff */
[----:B------:R-:W-:Y:S02]  /*9620*/  BAR.SYNC.DEFER_BLOCKING 0xf, 0x100 ;  /* 0x03c4000000007b1d */ /* 0x000fe40000010000 */
[C---:B------:R-:W-:Y:S01]  /*9630*/  FADD.FTZ R44, R158.reuse, R25 ;  /* 0x000000199e2c7221 */ /* 0x040fe20000010000 */
[----:B------:R-:W-:Y:S01]  /*9640*/  F2FP.BF16.F32.PACK_AB R158, R158, R63 ;  /* 0x0000003f9e9e723e */ /* 0x000fe200000010ff */
[----:B-1----:R-:W-:Y:S02]  /*9650*/  FADD.FTZ R11, R33, R42 ;  /* 0x0000002a210b7221 */ /* 0x002fe40000010000 */
[----:B------:R-:W1:Y:S01]  /*9660*/  MUFU.EX2 R37, R37 ;  /* 0x0000002500257308 */ /* 0x000e620000000800 */
[----:B------:R-:W-:-:S04]  /*9670*/  FADD.FTZ R25, R67, R44 ;  /* 0x0000002c43197221 */ /* 0x000fc80000010000 */
[C---:B------:R-:W-:Y:S01]  /*9680*/  FADD.FTZ R44, R160.reuse, R25 ;  /* 0x00000019a02c7221 */ /* 0x040fe20000010000 */
[----:B------:R-:W-:Y:S01]  /*9690*/  F2FP.BF16.F32.PACK_AB R160, R160, R67 ;  /* 0x00000043a0a0723e */ /* 0x000fe200000010ff */
[C---:B0-----:R-:W-:Y:S01]  /*96a0*/  FADD.FTZ R42, R32.reuse, R11 ;  /* 0x0000000b202a7221 */ /* 0x041fe20000010000 */
[----:B------:R-:W0:Y:S01]  /*96b0*/  MUFU.EX2 R34, R39 ;  /* 0x0000002700227308 */ /* 0x000e220000000800 */
[----:B------:R-:W-:-:S07]  /*96c0*/  F2FP.BF16.F32.PACK_AB R157, R32, R33 ;  /* 0x00000021209d723e */ /* 0x000fce00000010ff */
[----:B------:R-:W2:Y:S01]  /*96d0*/  MUFU.EX2 R41, R41 ;  /* 0x0000002900297308 */ /* 0x000ea20000000800 */
[----:B-1----:R-:W-:Y:S01]  /*96e0*/  FADD.FTZ R11, R37, R42 ;  /* 0x0000002a250b7221 */ /* 0x002fe20000010000 */
[----:B------:R1:W-:Y:S06]  /*96f0*/  STSM.16.M88.4 [R195+0x26800], R152 ;  /* 0x02680098c3007844 */ /* 0x0003ec0000000200 */
[----:B------:R-:W3:Y:S01]  /*9700*/  MUFU.EX2 R36, R43 ;  /* 0x0000002b00247308 */ /* 0x000ee20000000800 */
[C---:B0-----:R-:W-:Y:S01]  /*9710*/  FADD.FTZ R42, R34.reuse, R11 ;  /* 0x0000000b222a7221 */ /* 0x041fe20000010000 */
[----:B------:R-:W-:-:S05]  /*9720*/  F2FP.BF16.F32.PACK_AB R159, R34, R37 ;  /* 0x00000025229f723e */ /* 0x000fca00000010ff */
[----:B------:R1:W-:Y:S01]  /*9730*/  STSM.16.M88.4 [R196], R156 ;  /* 0x0000009cc4007844 */ /* 0x0003e20000000200 */
[----:B------:R-:W0:Y:S01]  /*9740*/  MUFU.EX2 R71, R71 ;  /* 0x0000004700477308 */ /* 0x000e220000000800 */
[----:B--2---:R-:W-:-:S07]  /*9750*/  FADD.FTZ R11, R41, R42 ;  /* 0x0000002a290b7221 */ /* 0x004fce0000010000 */
[----:B------:R-:W2:Y:S01]  /*9760*/  MUFU.EX2 R45, R45 ;  /* 0x0000002d002d7308 */ /* 0x000ea20000000800 */
[C---:B---3--:R-:W-:Y:S01]  /*9770*/  FADD.FTZ R28, R36.reuse, R11 ;  /* 0x0000000b241c7221 */ /* 0x048fe20000010000 */
[----:B------:R-:W-:-:S06]  /*9780*/  F2FP.BF16.F32.PACK_AB R161, R36, R41 ;  /* 0x0000002924a1723e */ /* 0x000fcc00000010ff */
[----:B------:R-:W3:Y:S01]  /*9790*/  MUFU.EX2 R12, R73 ;  /* 0x00000049000c7308 */ /* 0x000ee20000000800 */
[----:B0-----:R-:W-:-:S07]  /*97a0*/  FADD.FTZ R11, R71, R44 ;  /* 0x0000002c470b7221 */ /* 0x001fce0000010000 */
[----:B------:R-:W0:Y:S01]  /*97b0*/  MUFU.EX2 R38, R47 ;  /* 0x0000002f00267308 */ /* 0x000e220000000800 */
[----:B--2---:R-:W-:-:S07]  /*97c0*/  FADD.FTZ R21, R45, R28 ;  /* 0x0000001c2d157221 */ /* 0x004fce0000010000 */
[----:B------:R-:W-:Y:S01]  /*97d0*/  MUFU.EX2 R75, R75 ;  /* 0x0000004b004b7308 */ /* 0x000fe20000000800 */
[C---:B---3--:R-:W-:Y:S01]  /*97e0*/  F2FP.BF16.F32.PACK_AB R162, R12.reuse, R71 ;  /* 0x000000470ca2723e */ /* 0x048fe200000010ff */
[----:B------:R-:W-:-:S06]  /*97f0*/  FADD.FTZ R12, R12, R11 ;  /* 0x0000000b0c0c7221 */ /* 0x000fcc0000010000 */
[----:B------:R-:W2:Y:S01]  /*9800*/  MUFU.EX2 R24, R77 ;  /* 0x0000004d00187308 */ /* 0x000ea20000000800 */
[C---:B0-----:R-:W-:Y:S01]  /*9810*/  F2FP.BF16.F32.PACK_AB R163, R38.reuse, R45 ;  /* 0x0000002d26a3723e */ /* 0x041fe200000010ff */
[----:B------:R-:W-:-:S04]  /*9820*/  FADD.FTZ R38, R38, R21 ;  /* 0x0000001526267221 */ /* 0x000fc80000010000 */
[----:B------:R1:W-:Y:S02]  /*9830*/  STSM.16.M88.4 [R198], R160 ;  /* 0x000000a0c6007844 */ /* 0x0003e40000000200 */
[----:B------:R-:W-:Y:S08]  /*9840*/  MUFU.EX2 R49, R49 ;  /* 0x0000003100317308 */ /* 0x000ff00000000800 */
[----:B------:R-:W0:Y:S01]  /*9850*/  MUFU.EX2 R40, R51 ;  /* 0x0000003300287308 */ /* 0x000e220000000800 */
[----:B--2---:R-:W-:Y:S01]  /*9860*/  F2FP.BF16.F32.PACK_AB R164, R24, R75 ;  /* 0x0000004b18a4723e */ /* 0x004fe200000010ff */
[----:B------:R-:W-:-:S04]  /*9870*/  FADD.FTZ R75, R75, R12 ;  /* 0x0000000c4b4b7221 */ /* 0x000fc80000010000 */
[----:B------:R-:W-:Y:S02]  /*9880*/  FADD.FTZ R24, R24, R75 ;  /* 0x0000004b18187221 */ /* 0x000fe40000010000 */
[----:B------:R-:W2:Y:S08]  /*9890*/  MUFU.EX2 R79, R79 ;  /* 0x0000004f004f7308 */ /* 0x000eb00000000800 */
[----:B------:R-:W3:Y:S01]  /*98a0*/  MUFU.EX2 R20, R20 ;  /* 0x0000001400147308 */ /* 0x000ee20000000800 */
[----:B0-----:R-:W-:Y:S01]  /*98b0*/  F2FP.BF16.F32.PACK_AB R165, R40, R49 ;  /* 0x0000003128a5723e */ /* 0x001fe200000010ff */
[----:B------:R-:W-:-:S04]  /*98c0*/  FADD.FTZ R49, R49, R38 ;  /* 0x0000002631317221 */ /* 0x000fc80000010000 */
[----:B------:R-:W-:Y:S02]  /*98d0*/  FADD.FTZ R40, R40, R49 ;  /* 0x0000003128287221 */ /* 0x000fe40000010000 */
[----:B------:R-:W-:Y:S01]  /*98e0*/  MUFU.EX2 R13, R13 ;  /* 0x0000000d000d7308 */ /* 0x000fe20000000800 */
[----:B--2---:R-:W-:-:S07]  /*98f0*/  FADD.FTZ R11, R79, R24 ;  /* 0x000000184f0b7221 */ /* 0x004fce0000010000 */
[----:B------:R-:W0:Y:S01]  /*9900*/  MUFU.EX2 R26, R26 ;  /* 0x0000001a001a7308 */ /* 0x000e220000000800 */
[C---:B---3--:R-:W-:Y:S01]  /*9910*/  F2FP.BF16.F32.PACK_AB R166, R20.reuse, R79 ;  /* 0x0000004f14a6723e */ /* 0x048fe200000010ff */
[----:B------:R-:W-:Y:S01]  /*9920*/  FADD.FTZ R11, R20, R11 ;  /* 0x0000000b140b7221 */ /* 0x000fe20000010000 */
[----:B0-----:R-:W-:Y:S01]  /*9930*/  F2FP.BF16.F32.PACK_AB R167, R26, R13 ;  /* 0x0000000d1aa7723e */ /* 0x001fe200000010ff */
[----:B------:R-:W-:-:S04]  /*9940*/  FADD.FTZ R13, R13, R40 ;  /* 0x000000280d0d7221 */ /* 0x000fc80000010000 */
[----:B------:R1:W-:Y:S01]  /*9950*/  STSM.16.M88.4 [R197], R164 ;  /* 0x000000a4c5007844 */ /* 0x0003e20000000200 */
[----:B------:R-:W-:Y:S01]  /*9960*/  FADD.FTZ R12, R26, R13 ;  /* 0x0000000d1a0c7221 */ /* 0x000fe20000010000 */
[----:B------:R-:W-:Y:S06]  /*9970*/  @!P0 BRA `(.L_x_734) ;  /* 0x0000000000048947 */ /* 0x000fec0003800000 */
[----:B------:R-:W-:Y:S01]  /*9980*/  BPT.TRAP 0x1 ;  /* 0x000000040000795c */ /* 0x000fe20000300000 */
.L_x_734:
[----:B------:R0:W2:Y:S01]  /*9990*/  SYNCS.PHASECHK.TRANS64.TRYWAIT P2, [R15+URZ+0x28c50], R58 ;  /* 0x028c503a0f0075a7 */ /* 0x0000a2000804017f */
[----:B------:R-:W-:Y:S05]  /*99a0*/  @!P0 BRA `(.L_x_735) ;  /* 0x0000000000048947 */ /* 0x000fea0003800000 */
[----:B------:R-:W-:Y:S01]  /*99b0*/  BPT.TRAP 0x1 ;  /* 0x000000040000795c */ /* 0x000fe20000300000 */
.L_x_735:
[----:B------:R-:W-:Y:S01]  /*99c0*/  LOP3.LUT R13, R56, 0x2000000, RZ, 0xfc, !PT ;  /* 0x02000000380d7812 */ /* 0x000fe200078efcff */
[----:B------:R-:W-:Y:S01]  /*99d0*/  ULDC UR36, c[0x0][0x988] ;  /* 0x0002620000247ab9 */ /* 0x000fe20000000800 */
[----:B------:R-:W-:Y:S01]  /*99e0*/  BSSY B0, `(.L_x_736) ;  /* 0x0000006000007945 */ /* 0x000fe20003800000 */
[----:B------:R-:W-:Y:S02]  /*99f0*/  IMAD.MOV.U32 R21, RZ, RZ, 0x40000040 ;  /* 0x40000040ff157424 */ /* 0x000fe400078e00ff */
[----:B------:R-:W-:Y:S01]  /*9a00*/  IMAD R20, R18, 0x1000, R13 ;  /* 0x0000100012147824 */ /* 0x000fe200078e020d */
[----:B--2---:R-:W-:Y:S06]  /*9a10*/  @P2 BRA `(.L_x_737) ;  /* 0x0000000000082947 */ /* 0x004fec0003800000 */
[----:B------:R-:W2:Y:S02]  /*9a20*/  SYNCS.PHASECHK.TRANS64.TRYWAIT P2, [R15+URZ+0x28c50], R58 ;  /* 0x028c503a0f0075a7 */ /* 0x000ea4000804017f */
[----:B--2---:R-:W-:Y:S05]  /*9a30*/  @!P2 BRA `(.L_x_738) ;  /* 0x000000e40088a947 */ /* 0x004fea0003800000 */
.L_x_737:
[----:B------:R-:W-:Y:S05]  /*9a40*/  BSYNC B0 ;  /* 0x0000000000007941 */ /* 0x000fea0003800000 */
.L_x_736:
[----:B------:R-:W-:Y:S01]  /*9a50*/  R2UR UR6, R20 ;  /* 0x00000000140672ca */ /* 0x000fe200000e0000 */
[----:B0-2---:R-:W-:Y:S01]  /*9a60*/  WARPGROUP.ARRIVE ;  /* 0x00000000000079c5 */ /* 0x005fe20000000000 */
[----:B------:R-:W-:Y:S01]  /*9a70*/  R2UR UR7, R21 ;  /* 0x00000000150772ca */ /* 0x000fe200000e0000 */
[----:B------:R-:W-:Y:S01]  /*9a80*/  IMAD.MOV.U32 R21, RZ, RZ, 0x40000040 ;  /* 0x40000040ff157424 */ /* 0x000fe200078e00ff */
[----:B------:R-:W-:Y:S01]  /*9a90*/  ISETP.GE.AND P2, PT, R168, 0x41, PT ;  /* 0x00000041a800780c */ /* 0x000fe20003f46270 */
[----:B------:R-:W-:Y:S01]  /*9aa0*/  @!P1 VIADD R15, R15, 0x28c60 ;  /* 0x00028c600f0f9836 */ /* 0x000fe20000000000 */
[----:B------:R-:W-:Y:S04]  /*9ab0*/  BSSY B0, `(.L_x_739) ;  /* 0x00001c9000007945 */ /* 0x000fe80003800000 */
[----:B------:R-:W-:-:S05]  /*9ac0*/  @!P1 PRMT R15, RZ, 0x654, R15 ;  /* 0x00000654ff0f9816 */ /* 0x000fca000000000f */
[----:B------:R-:W-:Y:S03]  /*9ad0*/  HGMMA.64x256x16.F32.BF16 R24, R152, gdesc[UR4].tnspB, RZ, !UPT, gsb0 ;  /* 0x43e0000498187df0 */ /* 0x000fe6000c0018ff */
[----:B------:R-:W-:Y:S02]  /*9ae0*/  WARPGROUP.DEPBAR.LE gsb0, 0x0 ;  /* 0x00008000000079c5 */ /* 0x000fe40000010000 */
[----:B-1----:R-:W-:Y:S01]  /*9af0*/  VIADD R152, R20, 0x80 ;  /* 0x0000008014987836 */ /* 0x002fe20000000000 */
[----:B------:R-:W-:Y:S01]  /*9b00*/  WARPGROUP.ARRIVE ;  /* 0x00000000000079c5 */ /* 0x000fe20000000000 */
[----:B------:R-:W-:-:S03]  /*9b10*/  IMAD.MOV.U32 R153, RZ, RZ, 0x40000040 ;  /* 0x40000040ff997424 */ /* 0x000fc600078e00ff */
[----:B------:R-:W-:Y:S01]  /*9b20*/  R2UR UR6, R152 ;  /* 0x00000000980672ca */ /* 0x000fe200000e0000 */
[C---:B------:R-:W-:Y:S01]  /*9b30*/  VIADD R152, R20.reuse, 0x100 ;  /* 0x0000010014987836 */ /* 0x040fe20000000000 */
[----:B------:R-:W-:Y:S01]  /*9b40*/  R2UR UR7, R153 ;  /* 0x00000000990772ca */ /* 0x000fe200000e0000 */
[----:B------:R-:W-:Y:S02]  /*9b50*/  IMAD.MOV.U32 R153, RZ, RZ, 0x40000040 ;  /* 0x40000040ff997424 */ /* 0x000fe400078e00ff */
[----:B------:R-:W-:-:S13]  /*9b60*/  VIADD R20, R20, 0x180 ;  /* 0x0000018014147836 */ /* 0x000fda0000000000 */
[----:B------:R-:W-:Y:S01]  /*9b70*/  HGMMA.64x256x16.F32.BF16 R24, R156, gdesc[UR4].tnspB, R24, gsb0 ;  /* 0x43e000049c187df0 */ /* 0x000fe20008001818 */
[----:B------:R-:W-:Y:S02]  /*9b80*/  R2UR UR6, R152 ;  /* 0x00000000980672ca */ /* 0x000fe400000e0000 */
[----:B------:R-:W-:Y:S01]  /*9b90*/  R2UR UR7, R153 ;  /* 0x00000000990772ca */ /* 0x000fe200000e0000 */
[----:B------:R-:W-:Y:S02]  /*9ba0*/  WARPGROUP.DEPBAR.LE gsb0, 0x0 ;  /* 0x00008000000079c5 */ /* 0x000fe40000010000 */
[----:B------:R-:W-:-:S15]  /*9bb0*/  WARPGROUP.ARRIVE ;  /* 0x00000000000079c5 */ /* 0x000fde0000000000 */
[----:B------:R-:W-:-:S07]  /*9bc0*/  NOP ;  /* 0x0000000000007918 */ /* 0x000fce0000000000 */
[----:B------:R-:W-:Y:S01]  /*9bd0*/  HGMMA.64x256x16.F32.BF16 R24, R160, gdesc[UR4].tnspB, R24, gsb0 ;  /* 0x43e00004a0187df0 */ /* 0x000fe20008001818 */
[----:B------:R-:W-:Y:S02]  /*9be0*/  R2UR UR6, R20 ;  /* 0x00000000140672ca */ /* 0x000fe400000e0000 */
[----:B------:R-:W-:Y:S01]  /*9bf0*/  R2UR UR7, R21 ;  /* 0x00000000150772ca */ /* 0x000fe200000e0000 */
[----:B------:R-:W-:Y:S02]  /*9c00*/  WARPGROUP.DEPBAR.LE gsb0, 0x0 ;  /* 0x00008000000079c5 */ /* 0x000fe40000010000 */
[----:B------:R-:W-:-:S15]  /*9c10*/  WARPGROUP.ARRIVE ;  /* 0x00000000000079c5 */ /* 0x000fde0000000000 */
[----:B------:R-:W-:-:S07]  /*9c20*/  NOP ;  /* 0x0000000000007918 */ /* 0x000fce0000000000 */
        /* <DEDUP_REMOVED lines=11> */
[----:B------:R-:W-:Y:S05]  /*9ce0*/  @!P2 BRA `(.L_x_740) ;  /* 0x000000180094a947 */ /* 0x000fea0003800000 */
[----:B0-----:R-:W-:Y:S02]  /*9cf0*/  VIADD R15, R182, 0xfffffffe ;  /* 0xfffffffeb60f7836 */ /* 0x001fe40000000000 */
[----:B------:R-:W-:Y:S02]  /*9d00*/  IMAD.MOV.U32 R21, RZ, RZ, R14 ;  /* 0x000000ffff157224 */ /* 0x000fe400078e000e */
[----:B------:R-:W-:Y:S02]  /*9d10*/  IMAD.MOV.U32 R225, RZ, RZ, R3 ;  /* 0x000000ffffe17224 */ /* 0x000fe400078e0003 */
[----:B------:R-:W-:-:S07]  /*9d20*/  IMAD.MOV.U32 R224, RZ, RZ, R18 ;  /* 0x000000ffffe07224 */ /* 0x000fce00078e0012 */
.L_x_751:
[----:B------:R-:W-:Y:S01]  /*9d30*/  VIADD R18, R224, 0x1 ;  /* 0x00000001e0127836 */ /* 0x000fe20000000000 */
[C---:B------:R-:W-:Y:S01]  /*9d40*/  ISETP.GT.AND P2, PT, R15.reuse, RZ, PT ;  /* 0x000000ff0f00720c */ /* 0x040fe20003f44270 */
[----:B------:R-:W-:-:S03]  /*9d50*/  VIADD R15, R15, 0xffffffff ;  /* 0xffffffff0f0f7836 */ /* 0x000fc60000000000 */
[----:B------:R-:W-:-:S04]  /*9d60*/  ISETP.NE.AND P3, PT, R18, 0x2, PT ;  /* 0x000000021200780c */ /* 0x000fc80003f65270 */
[----:B------:R-:W-:Y:S02]  /*9d70*/  SEL R10, RZ, 0x1, P3 ;  /* 0x00000001ff0a7807 */ /* 0x000fe40001800000 */
[----:B------:R-:W-:Y:S02]  /*9d80*/  SEL R18, R18, RZ, P3 ;  /* 0x000000ff12127207 */ /* 0x000fe40001800000 */
[----:B------:R-:W-:Y:S01]  /*9d90*/  LOP3.LUT R23, R23, R10, RZ, 0x3c, !PT ;  /* 0x0000000a17177212 */ /* 0x000fe200078e3cff */
[----:B-1----:R-:W-:Y:S06]  /*9da0*/  @!P0 BRA `(.L_x_741) ;  /* 0x0000000000048947 */ /* 0x002fec0003800000 */
[----:B------:R-:W-:Y:S01]  /*9db0*/  BPT.TRAP 0x1 ;  /* 0x000000040000795c */ /* 0x000fe20000300000 */
.L_x_741:
[----:B------:R-:W-:Y:S01]  /*9dc0*/  IMAD R216, R18, 0x8, R2 ;  /* 0x0000000812d87824 */ /* 0x000fe200078e0202 */
[----:B------:R-:W-:-:S04]  /*9dd0*/  SHF.L.U32 R20, R23, 0x1f, RZ ;  /* 0x0000001f17147819 */ /* 0x000fc800000006ff */
[----:B------:R0:W1:Y:S01]  /*9de0*/  SYNCS.PHASECHK.TRANS64.TRYWAIT P3, [R216+URZ+0x28c30], R20 ;  /* 0x028c3014d80075a7 */ /* 0x000062000806017f */
[----:B------:R-:W-:Y:S05]  /*9df0*/  @!P0 BRA `(.L_x_742) ;  /* 0x0000000000048947 */ /* 0x000fea0003800000 */
[----:B------:R-:W-:Y:S01]  /*9e00*/  BPT.TRAP 0x1 ;  /* 0x000000040000795c */ /* 0x000fe20000300000 */
.L_x_742:
[----:B------:R-:W-:Y:S01]  /*9e10*/  VIADD R3, R2, 0x20400 ;  /* 0x0002040002037836 */ /* 0x000fe20000000000 */
[----:B------:R-:W-:Y:S01]  /*9e20*/  BSSY B1, `(.L_x_743) ;  /* 0x0000009000017945 */ /* 0x000fe20003800000 */
[----:B------:R-:W-:Y:S02]  /*9e30*/  IMAD R156, R18, 0x200, R0 ;  /* 0x00000200129c7824 */ /* 0x000fe400078e0200 */
[----:B------:R-:W-:Y:S01]  /*9e40*/  IMAD.MOV.U32 R157, RZ, RZ, 0x40000040 ;  /* 0x40000040ff9d7424 */ /* 0x000fe200078e00ff */
[----:B------:R-:W-:-:S04]  /*9e50*/  SHF.R.U32.HI R3, RZ, 0x4, R3 ;  /* 0x00000004ff037819 */ /* 0x000fc80000011603 */
[----:B------:R-:W-:-:S04]  /*9e60*/  LOP3.LUT R3, R3, 0x3fff, RZ, 0xc0, !PT ;  /* 0x00003fff03037812 */ /* 0x000fc800078ec0ff */
[----:B------:R-:W-:Y:S01]  /*9e70*/  LOP3.LUT R152, R3, 0x10000, RZ, 0xfc, !PT ;  /* 0x0001000003987812 */ /* 0x000fe200078efcff */
[----:B-1----:R-:W-:Y:S06]  /*9e80*/  @P3 BRA `(.L_x_744) ;  /* 0x0000000000083947 */ /* 0x002fec0003800000 */
[----:B------:R-:W1:Y:S02]  /*9e90*/  SYNCS.PHASECHK.TRANS64.TRYWAIT P3, [R216+URZ+0x28c30], R20 ;  /* 0x028c3014d80075a7 */ /* 0x000e64000806017f */
[----:B-1----:R-:W-:Y:S05]  /*9ea0*/  @!P3 BRA `(.L_x_745) ;  /* 0x000000e00080b947 */ /* 0x002fea0003800000 */
.L_x_744:
[----:B------:R-:W-:Y:S05]  /*9eb0*/  BSYNC B1 ;  /* 0x0000000000017941 */ /* 0x000fea0003800000 */
.L_x_743:
[----:B------:R-:W-:Y:S01]  /*9ec0*/  IMAD.MOV.U32 R153, RZ, RZ, 0x40000040 ;  /* 0x40000040ff997424 */ /* 0x000fe200078e00ff */
[----:B------:R-:W-:Y:S01]  /*9ed0*/  R2UR UR4, R152 ;  /* 0x00000000980472ca */ /* 0x000fe200000e0000 */
[C---:B------:R-:W-:Y:S01]  /*9ee0*/  VIADD R154, R156.reuse, 0x2 ;  /* 0x000000029c9a7836 */ /* 0x040fe20000000000 */
[C---:B------:R-:W-:Y:S01]  /*9ef0*/  R2UR UR6, R156.reuse ;  /* 0x000000009c0672ca */ /* 0x040fe200000e0000 */
[C---:B------:R-:W-:Y:S01]  /*9f00*/  VIADD R152, R156.reuse, 0x4 ;  /* 0x000000049c987836 */ /* 0x040fe20000000000 */
[----:B------:R-:W-:Y:S01]  /*9f10*/  R2UR UR7, R157 ;  /* 0x000000009d0772ca */ /* 0x000fe200000e0000 */
[----:B------:R-:W-:Y:S01]  /*9f20*/  VIADD R156, R156, 0x6 ;  /* 0x000000069c9c7836 */ /* 0x000fe20000000000 */
[----:B------:R-:W-:Y:S01]  /*9f30*/  R2UR UR5, R153 ;  /* 0x00000000990572ca */ /* 0x000fe200000e0000 */
[----:B------:R-:W-:Y:S01]  /*9f40*/  IMAD.MOV.U32 R155, RZ, RZ, 0x40000040 ;  /* 0x40000040ff9b7424 */ /* 0x000fe200078e00ff */
[----:B------:R-:W-:Y:S01]  /*9f50*/  R2UR UR10, R154 ;  /* 0x000000009a0a72ca */ /* 0x000fe200000e0000 */
[----:B------:R-:W-:Y:S01]  /*9f60*/  IMAD.MOV.U32 R157, RZ, RZ, 0x40000040 ;  /* 0x40000040ff9d7424 */ /* 0x000fe200078e00ff */
[----:B------:R-:W-:-:S02]  /*9f70*/  R2UR UR14, R152 ;  /* 0x00000000980e72ca */ /* 0x000fc400000e0000 */
[----:B------:R-:W-:Y:S02]  /*9f80*/  R2UR UR11, R155 ;  /* 0x000000009b0b72ca */ /* 0x000fe400000e0000 */
[----:B------:R-:W-:Y:S02]  /*9f90*/  R2UR UR15, R153 ;  /* 0x00000000990f72ca */ /* 0x000fe400000e0000 */
[----:B------:R-:W-:Y:S02]  /*9fa0*/  R2UR UR18, R156 ;  /* 0x000000009c1272ca */ /* 0x000fe400000e0000 */
[----:B------:R-:W-:Y:S02]  /*9fb0*/  R2UR UR19, R157 ;  /* 0x000000009d1372ca */ /* 0x000fe400000e0000 */
[----:B------:R-:W-:Y:S01]  /*9fc0*/  WARPGROUP.ARRIVE ;  /* 0x00000000000079c5 */ /* 0x000fe20000000000 */
[----:B------:R-:W-:Y:S02]  /*9fd0*/  R2UR UR8, R8 ;  /* 0x00000000080872ca */ /* 0x000fe400000e0000 */
[----:B------:R-:W-:-:S02]  /*9fe0*/  R2UR UR9, R9 ;  /* 0x00000000090972ca */ /* 0x000fc400000e0000 */
[----:B------:R-:W-:Y:S01]  /*9ff0*/  R2UR UR12, R6 ;  /* 0x00000000060c72ca */ /* 0x000fe200000e0000 */
[----:B------:R-:W-:Y:S01]  /*a000*/  HGMMA.64x64x16.F32.BF16 R152, gdesc[UR4], RZ, !UPT, gsb0 ;  /* 0x00e00000049879f0 */ /* 0x000fe2000c0018ff */
[----:B------:R-:W-:Y:S02]  /*a010*/  R2UR UR13, R7 ;  /* 0x00000000070d72ca */ /* 0x000fe400000e0000 */
[----:B------:R-:W-:Y:S02]  /*a020*/  R2UR UR16, R4 ;  /* 0x00000000041072ca */ /* 0x000fe400000e0000 */
[----:B------:R-:W-:Y:S01]  /*a030*/  R2UR UR17, R5 ;  /* 0x00000000051172ca */ /* 0x000fe200000e0000 */
        /* <DEDUP_REMOVED lines=25> */
[----:B------:R-:W-:-:S05]  /*a1d0*/  FMNMX.FTZ R3, R181, R10, !PT ;  /* 0x0000000ab5037209 */ /* 0x000fca0007810000 */
[----:B------:R-:W2:Y:S02]  /*a1e0*/  SHFL.BFLY PT, R10, R3, 0x2, 0x1f ;  /* 0x0c401f00030a7f89 */ /* 0x000ea400000e0000 */
[----:B--2---:R-:W-:-:S05]  /*a1f0*/  FMNMX.FTZ R3, R3, R10, !PT ;  /* 0x0000000a03037209 */ /* 0x004fca0007810000 */
[----:B------:R-:W2:Y:S02]  /*a200*/  SHFL.BFLY PT, R10, R3, 0x1, 0x1f ;  /* 0x0c201f00030a7f89 */ /* 0x000ea400000e0000 */
[----:B--2---:R-:W-:Y:S01]  /*a210*/  FMNMX.FTZ R3, R3, R10, !PT ;  /* 0x0000000a03037209 */ /* 0x004fe20007810000 */
[----:B------:R-:W-:-:S04]  /*a220*/  IMAD.U32 R10, RZ, RZ, UR36 ;  /* 0x00000024ff0a7e24 */ /* 0x000fc8000f8e00ff */
[C---:B------:R-:W-:Y:S01]  /*a230*/  FMUL.FTZ R14, R3.reuse, R10 ;  /* 0x0000000a030e7220 */ /* 0x040fe20000410000 */
[----:B------:R-:W-:-:S03]  /*a240*/  FADD.FTZ R225, -R3, R225 ;  /* 0x000000e103e17221 */ /* 0x000fc60000010100 */
        /* <DEDUP_REMOVED lines=17> */
[----:B------:R-:W-:Y:S01]  /*a360*/  FMUL.FTZ R225, R225, R10 ;  /* 0x0000000ae1e17220 */ /* 0x000fe20000410000 */
[----:B------:R-:W-:Y:S02]  /*a370*/  MUFU.EX2 R152, R152 ;  /* 0x0000009800987308 */ /* 0x000fe40000000800 */
[----:B------:R-:W-:-:S04]  /*a380*/  @!P1 PRMT R14, RZ, 0x654, R14 ;  /* 0x00000654ff0e9816 */ /* 0x000fc8000000000e */
[----:B------:R2:W-:Y:S02]  /*a390*/  @!P1 SYNCS.ARRIVE.TRANS64.RED.A1T0 RZ, [R14+URZ], RZ ;  /* 0x000000ff0eff99a7 */ /* 0x0005e4000810043f */
[----:B------:R-:W3:Y:S01]  /*a3a0*/  MUFU.EX2 R225, R225 ;  /* 0x000000e100e17308 */ /* 0x000ee20000000800 */
[----:B--2---:R-:W-:-:S07]  /*a3b0*/  IMAD.MOV R14, RZ, RZ, -R194 ;  /* 0x000000ffff0e7224 */ /* 0x004fce00078e0ac2 */
[----:B------:R-:W2:Y:S01]  /*a3c0*/  MUFU.EX2 R153, R153 ;  /* 0x0000009900997308 */ /* 0x000ea20000000800 */
[----:B------:R-:W-:Y:S02]  /*a3d0*/  ISETP.NE.AND P3, PT, R193, R14, PT ;  /* 0x0000000ec100720c */ /* 0x000fe40003f65270 */
[----:B------:R-:W-:-:S05]  /*a3e0*/  FMNMX.FTZ R14, R154, R21, !PT ;  /* 0x000000159a0e7209 */ /* 0x000fca0007810000 */
[----:B------:R-:W4:Y:S01]  /*a3f0*/  MUFU.EX2 R156, R156 ;  /* 0x0000009c009c7308 */ /* 0x000f220000000800 */
[----:B---3--:R-:W-:Y:S01]  /*a400*/  FFMA.FTZ R11, R225, R11, R152 ;  /* 0x0000000be10b7223 */ /* 0x008fe20000010098 */
[-C--:B------:R-:W-:Y:S01]  /*a410*/  FMUL.FTZ R24, R24, R225.reuse ;  /* 0x000000e118187220 */ /* 0x080fe20000410000 */
[-C--:B------:R-:W-:Y:S01]  /*a420*/  FMUL.FTZ R25, R25, R225.reuse ;  /* 0x000000e119197220 */ /* 0x080fe20000410000 */
[-C--:B------:R-:W-:Y:S01]  /*a430*/  FMUL.FTZ R28, R28, R225.reuse ;  /* 0x000000e11c1c7220 */ /* 0x080fe20000410000 */
[-C--:B------:R-:W-:Y:S01]  /*a440*/  FMUL.FTZ R29, R29, R225.reuse ;  /* 0x000000e11d1d7220 */ /* 0x080fe20000410000 */
[-C--:B------:R-:W-:Y:S01]  /*a450*/  FMUL.FTZ R32, R32, R225.reuse ;  /* 0x000000e120207220 */ /* 0x080fe20000410000 */
[-C--:B------:R-:W-:Y:S01]  /*a460*/  FMUL.FTZ R33, R33, R225.reuse ;  /* 0x000000e121217220 */ /* 0x080fe20000410000 */
[-C--:B------:R-:W-:Y:S01]  /*a470*/  FMUL.FTZ R36, R36, R225.reuse ;  /* 0x000000e124247220 */ /* 0x080fe20000410000 */
[----:B------:R-:W-:Y:S02]  /*a480*/  @!P3 IMAD R237, R224, 0x40, R191 ;  /* 0x00000040e0edb824 */ /* 0x000fe400078e02bf */
[C---:B--2---:R-:W-:Y:S01]  /*a490*/  FADD.FTZ R11, R153.reuse, R11 ;  /* 0x0000000b990b7221 */ /* 0x044fe20000010000 */
[----:B------:R-:W-:Y:S01]  /*a4a0*/  F2FP.BF16.F32.PACK_AB R152, R153, R152 ;  /* 0x000000989998723e */ /* 0x000fe200000010ff */
[-C--:B------:R-:W-:Y:S01]  /*a4b0*/  FMUL.FTZ R37, R37, R225.reuse ;  /* 0x000000e125257220 */ /* 0x080fe20000410000 */
[----:B------:R-:W-:Y:S01]  /*a4c0*/  @!P3 IMAD R153, R237, 0x4, R2 ;  /* 0x00000004ed99b824 */ /* 0x000fe200078e0202 */
[----:B------:R-:W-:Y:S01]  /*a4d0*/  FMNMX.FTZ R237, R155, R14, !PT ;  /* 0x0000000e9bed7209 */ /* 0x000fe20007810000 */
[-C--:B------:R-:W-:Y:S01]  /*a4e0*/  FMUL.FTZ R40, R40, R225.reuse ;  /* 0x000000e128287220 */ /* 0x080fe20000410000 */
[-C--:B------:R-:W-:Y:S01]  /*a4f0*/  FMUL.FTZ R41, R41, R225.reuse ;  /* 0x000000e129297220 */ /* 0x080fe20000410000 */
[----:B------:R-:W-:Y:S01]  /*a500*/  FMUL.FTZ R44, R44, R225 ;  /* 0x000000e12c2c7220 */ /* 0x000fe20000410000 */
[----:B------:R-:W-:Y:S01]  /*a510*/  FMNMX.FTZ R14, R158, R237, !PT ;  /* 0x000000ed9e0e7209 */ /* 0x000fe20007810000 */
[-C--:B------:R-:W-:Y:S01]  /*a520*/  FMUL.FTZ R45, R45, R225.reuse ;  /* 0x000000e12d2d7220 */ /* 0x080fe20000410000 */
[-C--:B------:R-:W-:Y:S01]  /*a530*/  FMUL.FTZ R48, R48, R225.reuse ;  /* 0x000000e130307220 */ /* 0x080fe20000410000 */
[-C--:B------:R-:W-:Y:S01]  /*a540*/  FMUL.FTZ R49, R49, R225.reuse ;  /* 0x000000e131317220 */ /* 0x080fe20000410000 */
        /* <DEDUP_REMOVED lines=59> */
[----:B------:R-:W3:Y:S01]  /*a900*/  MUFU.EX2 R157, R157 ;  /* 0x0000009d009d7308 */ /* 0x000ee20000000800 */
[----:B----4-:R-:W-:-:S07]  /*a910*/  FADD.FTZ R236, R156, R11 ;  /* 0x0000000b9cec7221 */ /* 0x010fce0000010000 */
[----:B------:R-:W-:Y:S01]  /*a920*/  MUFU.EX2 R160, R160 ;  /* 0x000000a000a07308 */ /* 0x000fe20000000800 */
[----:B--2---:R-:W-:-:S04]  /*a930*/  FMNMX.FTZ R225, R175, R14, !PT ;  /* 0x0000000eafe17209 */ /* 0x004fc80007810000 */
[----:B------:R-:W-:-:S03]  /*a940*/  FMNMX.FTZ R14, R178, R225, !PT ;  /* 0x000000e1b20e7209 */ /* 0x000fc60007810000 */
[----:B------:R-:W-:Y:S01]  /*a950*/  MUFU.EX2 R161, R161 ;  /* 0x000000a100a17308 */ /* 0x000fe20000000800 */
[----:B------:R-:W-:Y:S01]  /*a960*/  FMNMX.FTZ R225, R179, R14, !PT ;  /* 0x0000000eb3e17209 */ /* 0x000fe20007810000 */
[----:B---3--:R-:W-:-:S03]  /*a970*/  FADD.FTZ R11, R157, R236 ;  /* 0x000000ec9d0b7221 */ /* 0x008fc60000010000 */
[----:B------:R-:W-:-:S03]  /*a980*/  FMNMX.FTZ R14, R182, R225, !PT ;  /* 0x000000e1b60e7209 */ /* 0x000fc60007810000 */
[----:B------:R-:W-:Y:S01]  /*a990*/  MUFU.EX2 R164, R164 ;  /* 0x000000a400a47308 */ /* 0x000fe20000000800 */
[----:B------:R-:W-:-:S05]  /*a9a0*/  FMNMX.FTZ R14, R183, R14, !PT ;  /* 0x0000000eb70e7209 */ /* 0x000fca0007810000 */
[----:B------:R-:W2:Y:S02]  /*a9b0*/  SHFL.BFLY PT, R224, R14, 0x2, 0x1f ;  /* 0x0c401f000ee07f89 */ /* 0x000ea400000e0000 */
[----:B------:R-:W-:Y:S08]  /*a9c0*/  MUFU.EX2 R165, R165 ;  /* 0x000000a500a57308 */ /* 0x000ff00000000800 */
[----:B------:R-:W-:Y:S08]  /*a9d0*/  MUFU.EX2 R168, R168 ;  /* 0x000000a800a87308 */ /* 0x000ff00000000800 */
[----:B------:R-:W-:Y:S01]  /*a9e0*/  MUFU.EX2 R169, R169 ;  /* 0x000000a900a97308 */ /* 0x000fe20000000800 */
[----:B--2---:R-:W-:-:S07]  /*a9f0*/  FMNMX.FTZ R14, R14, R224, !PT ;  /* 0x000000e00e0e7209 */ /* 0x004fce0007810000 */
[----:B------:R-:W-:Y:S01]  /*aa00*/  MUFU.EX2 R172, R172 ;  /* 0x000000ac00ac7308 */ /* 0x000fe20000000800 */
[----:B------:R-:W2:Y:S07]  /*aa10*/  SHFL.BFLY PT, R224, R14, 0x1, 0x1f ;  /* 0x0c201f000ee07f89 */ /* 0x000eae00000e0000 */
[----:B------:R-:W-:Y:S08]  /*aa20*/  MUFU.EX2 R173, R173 ;  /* 0x000000ad00ad7308 */ /* 0x000ff00000000800 */
[----:B------:R-:W-:Y:S08]  /*aa30*/  MUFU.EX2 R176, R176 ;  /* 0x000000b000b07308 */ /* 0x000ff00000000800 */
[----:B------:R-:W-:Y:S01]  /*aa40*/  MUFU.EX2 R177, R177 ;  /* 0x000000b100b17308 */ /* 0x000fe20000000800 */
[----:B--2---:R-:W-:-:S05]  /*aa50*/  FMNMX.FTZ R14, R14, R224, !PT ;  /* 0x000000e00e0e7209 */ /* 0x004fca0007810000 */
[----:B------:R-:W-:Y:S02]  /*aa60*/  FADD.FTZ R21, -R14, R21 ;  /* 0x000000150e157221 */ /* 0x000fe40000010100 */
[----:B------:R-:W-:Y:S02]  /*aa70*/  MUFU.EX2 R180, R180 ;  /* 0x000000b400b47308 */ /* 0x000fe40000000800 */
[----:B------:R-:W-:-:S06]  /*aa80*/  FMUL.FTZ R21, R21, R10 ;  /* 0x0000000a15157220 */ /* 0x000fcc0000410000 */
[----:B------:R-:W2:Y:S02]  /*aa90*/  MUFU.EX2 R21, R21 ;  /* 0x0000001500157308 */ /* 0x000ea40000000800 */
        /* <DEDUP_REMOVED lines=38> */
[----:B------:R2:W3:Y:S01]  /*ad00*/  MUFU.EX2 R153, R154 ;  /* 0x0000009a00997308 */ /* 0x0004e20000000800 */
        /* <DEDUP_REMOVED lines=8> */
[----:B--2---:R-:W-:Y:S01]  /*ad90*/  F2FP.BF16.F32.PACK_AB R154, R157, R156 ;  /* 0x0000009c9d9a723e */ /* 0x004fe200000010ff */
[----:B------:R-:W-:Y:S01]  /*ada0*/  FADD.FTZ R156, R160, R11 ;  /* 0x0000000ba09c7221 */ /* 0x000fe20000010000 */
[-C--:B------:R-:W-:Y:S01]  /*adb0*/  FMUL.FTZ R78, R78, R21.reuse ;  /* 0x000000154e4e7220 */ /* 0x080fe20000410000 */
[-C--:B------:R-:W-:Y:S01]  /*adc0*/  FMUL.FTZ R79, R79, R21.reuse ;  /* 0x000000154f4f7220 */ /* 0x080fe20000410000 */
[----:B------:R-:W-:Y:S01]  /*add0*/  FMUL.FTZ R82, R82, R21 ;  /* 0x0000001552527220 */ /* 0x000fe20000410000 */
[C---:B------:R-:W-:Y:S01]  /*ade0*/  FADD.FTZ R11, R161.reuse, R156 ;  /* 0x0000009ca10b7221 */ /* 0x040fe20000010000 */
[----:B------:R-:W-:Y:S01]  /*adf0*/  F2FP.BF16.F32.PACK_AB R156, R161, R160 ;  /* 0x000000a0a19c723e */ /* 0x000fe200000010ff */
[----:B------:R2:W4:Y:S01]  /*ae00*/  MUFU.EX2 R181, R158 ;  /* 0x0000009e00b57308 */ /* 0x0005220000000800 */
[----:B---3--:R-:W-:Y:S01]  /*ae10*/  FFMA.FTZ R12, R21, R12, R153 ;  /* 0x0000000c150c7223 */ /* 0x008fe20000010099 */
[----:B------:R-:W-:Y:S01]  /*ae20*/  F2FP.BF16.F32.PACK_AB R153, R155, R153 ;  /* 0x000000999b99723e */ /* 0x000fe200000010ff */
[-C--:B------:R-:W-:Y:S01]  /*ae30*/  FMUL.FTZ R83, R83, R21.reuse ;  /* 0x0000001553537220 */ /* 0x080fe20000410000 */
[-C--:B------:R-:W-:Y:S01]  /*ae40*/  FMUL.FTZ R86, R86, R21.reuse ;  /* 0x0000001556567220 */ /* 0x080fe20000410000 */
[----:B------:R-:W-:Y:S01]  /*ae50*/  FADD.FTZ R12, R155, R12 ;  /* 0x0000000c9b0c7221 */ /* 0x000fe20000010000 */
[-C--:B------:R-:W-:Y:S01]  /*ae60*/  FMUL.FTZ R87, R87, R21.reuse ;  /* 0x0000001557577220 */ /* 0x080fe20000410000 */
[-C--:B------:R-:W-:Y:S01]  /*ae70*/  FMUL.FTZ R90, R90, R21.reuse ;  /* 0x000000155a5a7220 */ /* 0x080fe20000410000 */
[----:B------:R-:W3:Y:S01]  /*ae80*/  MUFU.EX2 R159, R159 ;  /* 0x0000009f009f7308 */ /* 0x000ee20000000800 */
[----:B--2---:R-:W-:Y:S01]  /*ae90*/  FADD.FTZ R158, R164, R11 ;  /* 0x0000000ba49e7221 */ /* 0x004fe20000010000 */
[-C--:B------:R-:W-:Y:S01]  /*aea0*/  FMUL.FTZ R91, R91, R21.reuse ;  /* 0x000000155b5b7220 */ /* 0x080fe20000410000 */
[-C--:B------:R-:W-:Y:S01]  /*aeb0*/  FMUL.FTZ R94, R94, R21.reuse ;  /* 0x000000155e5e7220 */ /* 0x080fe20000410000 */
[-C--:B------:R-:W-:Y:S01]  /*aec0*/  FMUL.FTZ R95, R95, R21.reuse ;  /* 0x000000155f5f7220 */ /* 0x080fe20000410000 */
[C---:B------:R-:W-:Y:S01]  /*aed0*/  FADD.FTZ R11, R165.reuse, R158 ;  /* 0x0000009ea50b7221 */ /* 0x040fe20000010000 */
[----:B------:R-:W-:Y:S01]  /*aee0*/  F2FP.BF16.F32.PACK_AB R158, R165, R164 ;  /* 0x000000a4a59e723e */ /* 0x000fe200000010ff */
[-C--:B------:R-:W-:Y:S01]  /*aef0*/  FMUL.FTZ R98, R98, R21.reuse ;  /* 0x0000001562627220 */ /* 0x080fe20000410000 */
[----:B------:R2:W5:Y:S01]  /*af00*/  MUFU.EX2 R225, R162 ;  /* 0x000000a200e17308 */ /* 0x0005620000000800 */
[----:B----4-:R-:W-:Y:S01]  /*af10*/  FADD.FTZ R12, R181, R12 ;  /* 0x0000000cb50c7221 */ /* 0x010fe20000010000 */
[----:B------:R-:W-:Y:S01]  /*af20*/  FADD.FTZ R160, R168, R11 ;  /* 0x0000000ba8a07221 */ /* 0x000fe20000010000 */
[-C--:B------:R-:W-:Y:S01]  /*af30*/  FMUL.FTZ R99, R99, R21.reuse ;  /* 0x0000001563637220 */ /* 0x080fe20000410000 */
[-C--:B------:R-:W-:Y:S01]  /*af40*/  FMUL.FTZ R102, R102, R21.reuse ;  /* 0x0000001566667220 */ /* 0x080fe20000410000 */
[----:B------:R-:W-:Y:S01]  /*af50*/  FMUL.FTZ R103, R103, R21 ;  /* 0x0000001567677220 */ /* 0x000fe20000410000 */
[C---:B------:R-:W-:Y:S01]  /*af60*/  FADD.FTZ R11, R169.reuse, R160 ;  /* 0x000000a0a90b7221 */ /* 0x040fe20000010000 */
[----:B------:R-:W-:Y:S01]  /*af70*/  F2FP.BF16.F32.PACK_AB R160, R169, R168 ;  /* 0x000000a8a9a0723e */ /* 0x000fe200000010ff */
[----:B------:R-:W4:Y:S01]  /*af80*/  MUFU.EX2 R163, R163 ;  /* 0x000000a300a37308 */ /* 0x000f220000000800 */
[C---:B---3--:R-:W-:Y:S01]  /*af90*/  FADD.FTZ R12, R159.reuse, R12 ;  /* 0x0000000c9f0c7221 */ /* 0x048fe20000010000 */
[----:B------:R-:W-:Y:S01]  /*afa0*/  F2FP.BF16.F32.PACK_AB R155, R159, R181 ;  /* 0x000000b59f9b723e */ /* 0x000fe200000010ff */
[----:B------:R-:W-:Y:S01]  /*afb0*/  BAR.SYNC.DEFER_BLOCKING 0xf, 0x100 ;  /* 0x03c4000000007b1d */ /* 0x000fe20000010000 */
[----:B--2---:R-:W-:Y:S01]  /*afc0*/  FADD.FTZ R162, R172, R11 ;  /* 0x0000000baca27221 */ /* 0x004fe20000010000 */
[-C--:B------:R-:W-:Y:S01]  /*afd0*/  FMUL.FTZ R106, R106, R21.reuse ;  /* 0x000000156a6a7220 */ /* 0x080fe20000410000 */
[-C--:B------:R-:W-:Y:S01]  /*afe0*/  FMUL.FTZ R107, R107, R21.reuse ;  /* 0x000000156b6b7220 */ /* 0x080fe20000410000 */
[-C--:B------:R-:W-:Y:S01]  /*aff0*/  FMUL.FTZ R110, R110, R21.reuse ;  /* 0x000000156e6e7220 */ /* 0x080fe20000410000 */
[----:B------:R-:W-:Y:S01]  /*b000*/  FADD.FTZ R11, R173, R162 ;  /* 0x000000a2ad0b7221 */ /* 0x000fe20000010000 */
[----:B------:R-:W2:Y:S01]  /*b010*/  MUFU.EX2 R224, R224 ;  /* 0x000000e000e07308 */ /* 0x000ea20000000800 */
[----:B-----5:R-:W-:Y:S01]  /*b020*/  FADD.FTZ R12, R225, R12 ;  /* 0x0000000ce10c7221 */ /* 0x020fe20000010000 */
[----:B------:R-:W-:Y:S01]  /*b030*/  F2FP.BF16.F32.PACK_AB R162, R173, R172 ;  /* 0x000000acada2723e */ /* 0x000fe200000010ff */
[----:B------:R-:W-:Y:S01]  /*b040*/  FADD.FTZ R164, R176, R11 ;  /* 0x0000000bb0a47221 */ /* 0x000fe20000010000 */
[-C--:B------:R-:W-:Y:S01]  /*b050*/  FMUL.FTZ R111, R111, R21.reuse ;  /* 0x000000156f6f7220 */ /* 0x080fe20000410000 */
[-C--:B------:R-:W-:Y:S01]  /*b060*/  FMUL.FTZ R114, R114, R21.reuse ;  /* 0x0000001572727220 */ /* 0x080fe20000410000 */
[-C--:B------:R-:W-:Y:S01]  /*b070*/  FMUL.FTZ R115, R115, R21.reuse ;  /* 0x0000001573737220 */ /* 0x080fe20000410000 */
[----:B------:R-:W-:Y:S01]  /*b080*/  FADD.FTZ R11, R177, R164 ;  /* 0x000000a4b10b7221 */ /* 0x000fe20000010000 */
[----:B------:R-:W3:Y:S01]  /*b090*/  MUFU.EX2 R167, R167 ;  /* 0x000000a700a77308 */ /* 0x000ee20000000800 */
[----:B----4-:R-:W-:Y:S01]  /*b0a0*/  FADD.FTZ R157, R163, R12 ;  /* 0x0000000ca39d7221 */ /* 0x010fe20000010000 */
[----:B------:R-:W-:Y:S01]  /*b0b0*/  F2FP.BF16.F32.PACK_AB R164, R177, R176 ;  /* 0x000000b0b1a4723e */ /* 0x000fe200000010ff */
[----:B------:R-:W-:Y:S01]  /*b0c0*/  FADD.FTZ R11, R180, R11 ;  /* 0x0000000bb40b7221 */ /* 0x000fe20000010000 */
[-C--:B------:R-:W-:Y:S01]  /*b0d0*/  FMUL.FTZ R118, R118, R21.reuse ;  /* 0x0000001576767220 */ /* 0x080fe20000410000 */
[-C--:B------:R-:W-:Y:S01]  /*b0e0*/  FMUL.FTZ R119, R119, R21.reuse ;  /* 0x0000001577777220 */ /* 0x080fe20000410000 */
[----:B------:R-:W-:Y:S01]  /*b0f0*/  FMUL.FTZ R122, R122, R21 ;  /* 0x000000157a7a7220 */ /* 0x000fe20000410000 */
[----:B------:R-:W-:Y:S01]  /*b100*/  FADD.FTZ R11, R166, R11 ;  /* 0x0000000ba60b7221 */ /* 0x000fe20000010000 */
[----:B------:R-:W4:Y:S01]  /*b110*/  MUFU.EX2 R161, R170 ;  /* 0x000000aa00a17308 */ /* 0x000f220000000800 */
[----:B--2---:R-:W-:Y:S01]  /*b120*/  FADD.FTZ R168, R224, R157 ;  /* 0x0000009de0a87221 */ /* 0x004fe20000010000 */
[----:B------:R-:W-:Y:S01]  /*b130*/  F2FP.BF16.F32.PACK_AB R157, R163, R225 ;  /* 0x000000e1a39d723e */ /* 0x000fe200000010ff */
[----:B------:R2:W-:Y:S01]  /*b140*/  STSM.16.M88.4 [R195+0x26800], R152 ;  /* 0x02680098c3007844 */ /* 0x0005e20000000200 */
[----:B------:R-:W-:Y:S01]  /*b150*/  F2FP.BF16.F32.PACK_AB R166, R166, R180 ;  /* 0x000000b4a6a6723e */ /* 0x000fe200000010ff */
[-C--:B------:R-:W-:Y:S01]  /*b160*/  FMUL.FTZ R123, R123, R21.reuse ;  /* 0x000000157b7b7220 */ /* 0x080fe20000410000 */
[-C--:B------:R-:W-:Y:S01]  /*b170*/  FMUL.FTZ R126, R126, R21.reuse ;  /* 0x000000157e7e7220 */ /* 0x080fe20000410000 */
[-C--:B------:R-:W-:Y:S01]  /*b180*/  FMUL.FTZ R127, R127, R21.reuse ;  /* 0x000000157f7f7220 */ /* 0x080fe20000410000 */
[----:B------:R-:W5:Y:S01]  /*b190*/  MUFU.EX2 R171, R171 ;  /* 0x000000ab00ab7308 */ /* 0x000f620000000800 */
        /* <DEDUP_REMOVED lines=8> */
[----:B----4-:R-:W-:Y:S01]  /*b220*/  FADD.FTZ R168, R161, R168 ;  /* 0x000000a8a1a87221 */ /* 0x010fe20000010000 */
[-C--:B------:R-:W-:Y:S01]  /*b230*/  FMUL.FTZ R142, R142, R21.reuse ;  /* 0x000000158e8e7220 */ /* 0x080fe20000410000 */
[-C--:B------:R-:W-:Y:S01]  /*b240*/  FMUL.FTZ R143, R143, R21.reuse ;  /* 0x000000158f8f7220 */ /* 0x080fe20000410000 */
[-C--:B------:R-:W-:Y:S01]  /*b250*/  FMUL.FTZ R146, R146, R21.reuse ;  /* 0x0000001592927220 */ /* 0x080fe20000410000 */
[-C--:B------:R-:W-:Y:S01]  /*b260*/  FMUL.FTZ R147, R147, R21.reuse ;  /* 0x0000001593937220 */ /* 0x080fe20000410000 */
[-C--:B------:R-:W-:Y:S01]  /*b270*/  FMUL.FTZ R150, R150, R21.reuse ;  /* 0x0000001596967220 */ /* 0x080fe20000410000 */
[----:B------:R-:W-:Y:S01]  /*b280*/  FMUL.FTZ R151, R151, R21 ;  /* 0x0000001597977220 */ /* 0x000fe20000410000 */
[----:B------:R-:W4:Y:S01]  /*b290*/  MUFU.EX2 R175, R175 ;  /* 0x000000af00af7308 */ /* 0x000f220000000800 */
[C---:B-----5:R-:W-:Y:S01]  /*b2a0*/  FADD.FTZ R159, R171.reuse, R168 ;  /* 0x000000a8ab9f7221 */ /* 0x060fe20000010000 */
[----:B------:R-:W-:-:S06]  /*b2b0*/  F2FP.BF16.F32.PACK_AB R161, R171, R161 ;  /* 0x000000a1aba1723e */ /* 0x000fcc00000010ff */
[----:B------:R-:W5:Y:S01]  /*b2c0*/  MUFU.EX2 R165, R178 ;  /* 0x000000b200a57308 */ /* 0x000f620000000800 */
[----:B---3--:R-:W-:Y:S01]  /*b2d0*/  FADD.FTZ R168, R174, R159 ;  /* 0x0000009faea87221 */ /* 0x008fe20000010000 */
[----:B------:R-:W-:-:S05]  /*b2e0*/  F2FP.BF16.F32.PACK_AB R159, R167, R224 ;  /* 0x000000e0a79f723e */ /* 0x000fca00000010ff */
[----:B------:R2:W-:Y:S01]  /*b2f0*/  STSM.16.M88.4 [R196], R156 ;  /* 0x0000009cc4007844 */ /* 0x0005e20000000200 */
[----:B------:R-:W3:Y:S01]  /*b300*/  MUFU.EX2 R12, R179 ;  /* 0x000000b3000c7308 */ /* 0x000ee20000000800 */
[----:B----4-:R-:W-:-:S07]  /*b310*/  FADD.FTZ R168, R175, R168 ;  /* 0x000000a8afa87221 */ /* 0x010fce0000010000 */
[----:B------:R-:W4:Y:S01]  /*b320*/  MUFU.EX2 R182, R182 ;  /* 0x000000b600b67308 */ /* 0x000f220000000800 */
[----:B-----5:R-:W-:-:S07]  /*b330*/  FADD.FTZ R163, R165, R168 ;  /* 0x000000a8a5a37221 */ /* 0x020fce0000010000 */
[----:B------:R-:W5:Y:S01]  /*b340*/  MUFU.EX2 R183, R183 ;  /* 0x000000b700b77308 */ /* 0x000f620000000800 */
[C---:B---3--:R-:W-:Y:S01]  /*b350*/  FADD.FTZ R167, R12.reuse, R163 ;  /* 0x000000a30ca77221 */ /* 0x048fe20000010000 */
[----:B------:R-:W-:Y:S02]  /*b360*/  F2FP.BF16.F32.PACK_AB R163, R175, R174 ;  /* 0x000000aeafa3723e */ /* 0x000fe400000010ff */
[----:B------:R-:W-:-:S03]  /*b370*/  F2FP.BF16.F32.PACK_AB R165, R12, R165 ;  /* 0x000000a50ca5723e */ /* 0x000fc600000010ff */
[----:B------:R2:W-:Y:S01]  /*b380*/  STSM.16.M88.4 [R198], R160 ;  /* 0x000000a0c6007844 */ /* 0x0005e20000000200 */
[----:B----4-:R-:W-:Y:S01]  /*b390*/  FADD.FTZ R168, R182, R167 ;  /* 0x000000a7b6a87221 */ /* 0x010fe20000010000 */
[----:B-----5:R-:W-:-:S03]  /*b3a0*/  F2FP.BF16.F32.PACK_AB R167, R183, R182 ;  /* 0x000000b6b7a7723e */ /* 0x020fc600000010ff */
[----:B------:R-:W-:Y:S02]  /*b3b0*/  FADD.FTZ R12, R183, R168 ;  /* 0x000000a8b70c7221 */ /* 0x000fe40000010000 */
[----:B------:R2:W-:Y:S01]  /*b3c0*/  STSM.16.M88.4 [R197], R164 ;  /* 0x000000a4c5007844 */ /* 0x0005e20000000200 */
[----:B------:R-:W-:Y:S05]  /*b3d0*/  @!P0 BRA `(.L_x_746) ;  /* 0x0000000000048947 */ /* 0x000fea0003800000 */
[----:B------:R-:W-:Y:S01]  /*b3e0*/  BPT.TRAP 0x1 ;  /* 0x000000040000795c */ /* 0x000fe20000300000 */
.L_x_746:
[----:B------:R3:W4:Y:S01]  /*b3f0*/  SYNCS.PHASECHK.TRANS64.TRYWAIT P3, [R216+URZ+0x28c50], R20 ;  /* 0x028c5014d80075a7 */ /* 0x000722000806017f */
[----:B------:R-:W-:Y:S05]  /*b400*/  @!P0 BRA `(.L_x_747) ;  /* 0x0000000000048947 */ /* 0x000fea0003800000 */
[----:B------:R-:W-:Y:S01]  /*b410*/  BPT.TRAP 0x1 ;  /* 0x000000040000795c */ /* 0x000fe20000300000 */
.L_x_747:
[----:B------:R-:W-:Y:S04]  /*b420*/  BSSY B1, `(.L_x_748) ;  /* 0x0000004000017945 */ /* 0x000fe80003800000 */
[----:B----4-:R-:W-:Y:S05]  /*b430*/  @P3 BRA `(.L_x_749) ;  /* 0x0000000000083947 */ /* 0x010fea0003800000 */
[----:B------:R-:W4:Y:S02]  /*b440*/  SYNCS.PHASECHK.TRANS64.TRYWAIT P3, [R216+URZ+0x28c50], R20 ;  /* 0x028c5014d80075a7 */ /* 0x000f24000806017f */
[----:B----4-:R-:W-:Y:S05]  /*b450*/  @!P3 BRA `(.L_x_750) ;  /* 0x000000cc0028b947 */ /* 0x010fea0003800000 */
.L_x_749:
[----:B------:R-:W-:Y:S05]  /*b460*/  BSYNC B1 ;  /* 0x0000000000017941 */ /* 0x000fea0003800000 */
.L_x_748:
[----:B01-34-:R-:W-:Y:S01]  /*b470*/  IMAD R20, R18, 0x1000, R13 ;  /* 0x0000100012147824 */ /* 0x01bfe200078e020d */
[----:B------:R-:W-:Y:S01]  /*b480*/  WARPGROUP.ARRIVE ;  /* 0x00000000000079c5 */ /* 0x000fe20000000000 */
[----:B------:R-:W-:Y:S02]  /*b490*/  IMAD.MOV.U32 R21, RZ, RZ, 0x40000040 ;  /* 0x40000040ff157424 */ /* 0x000fe400078e00ff */
[----:B------:R-:W-:Y:S01]  /*b4a0*/  @!P1 VIADD R216, R216, 0x28c60 ;  /* 0x00028c60d8d89836 */ /* 0x000fe20000000000 */
[----:B------:R-:W-:Y:S01]  /*b4b0*/  R2UR UR6, R20 ;  /* 0x00000000140672ca */ /* 0x000fe200000e0000 */
[----:B------:R-:W-:Y:S01]  /*b4c0*/  IMAD.MOV.U32 R225, RZ, RZ, R3 ;  /* 0x000000ffffe17224 */ /* 0x000fe200078e0003 */
[----:B------:R-:W-:Y:S01]  /*b4d0*/  R2UR UR7, R21 ;  /* 0x00000000150772ca */ /* 0x000fe200000e0000 */
[----:B------:R-:W-:Y:S01]  /*b4e0*/  IMAD.MOV.U32 R21, RZ, RZ, 0x40000040 ;  /* 0x40000040ff157424 */ /* 0x000fe200078e00ff */
[----:B------:R-:W-:Y:S01]  /*b4f0*/  @!P1 PRMT R216, RZ, 0x654, R216 ;  /* 0x00000654ffd89816 */ /* 0x000fe200000000d8 */
[----:B------:R-:W-:-:S10]  /*b500*/  IMAD.MOV.U32 R224, RZ, RZ, R18 ;  /* 0x000000ffffe07224 */ /* 0x000fd400078e0012 */
[----:B------:R-:W-:Y:S03]  /*b510*/  HGMMA.64x256x16.F32.BF16 R24, R152, gdesc[UR4].tnspB, R24, gsb0 ;  /* 0x43e0000498187df0 */ /* 0x000fe60008001818 */
[----:B------:R-:W-:Y:S02]  /*b520*/  WARPGROUP.DEPBAR.LE gsb0, 0x0 ;  /* 0x00008000000079c5 */ /* 0x000fe40000010000 */
[----:B--2---:R-:W-:Y:S01]  /*b530*/  VIADD R152, R20, 0x80 ;  /* 0x0000008014987836 */ /* 0x004fe20000000000 */
        /* <DEDUP_REMOVED lines=16> */
[----:B------:R-:W-:Y:S01]  /*b640*/  IMAD.MOV.U32 R21, RZ, RZ, R14 ;  /* 0x000000ffff157224 */ /* 0x000fe200078e000e */
[----:B------:R-:W-:Y:S02]  /*b650*/  WARPGROUP.DEPBAR.LE gsb0, 0x0 ;  /* 0x00008000000079c5 */ /* 0x000fe40000010000 */
[----:B------:R-:W-:-:S15]  /*b660*/  WARPGROUP.ARRIVE ;  /* 0x00000000000079c5 */ /* 0x000fde0000000000 */
[----:B------:R-:W-:-:S06]  /*b670*/  NOP ;  /* 0x0000000000007918 */ /* 0x000fcc0000000000 */
        /* <DEDUP_REMOVED lines=12> */
.L_x_740:
[----:B------:R-:W-:Y:S05]  /*b740*/  BSYNC B0 ;  /* 0x0000000000007941 */ /* 0x000fea0003800000 */
.L_x_739:
[----:B------:R-:W2:Y:S01]  /*b750*/  SHFL.BFLY PT, R0, R11, 0x2, 0x1f ;  /* 0x0c401f000b007f89 */ /* 0x000ea200000e0000 */
[----:B------:R-:W-:Y:S02]  /*b760*/  IMAD.MOV R6, RZ, RZ, -R194 ;  /* 0x000000ffff067224 */ /* 0x000fe400078e0ac2 */
[----:B------:R-:W-:Y:S01]  /*b770*/  IMAD.MOV.U32 R21, RZ, RZ, -0x800000 ;  /* 0xff800000ff157424 */ /* 0x000fe200078e00ff */
[----:B------:R-:W3:Y:S01]  /*b780*/  SHFL.BFLY PT, R7, R12, 0x2, 0x1f ;  /* 0x0c401f000c077f89 */ /* 0x000ee200000e0000 */
[----:B------:R-:W-:Y:S01]  /*b790*/  IMAD.MOV.U32 R20, RZ, RZ, -0x800000 ;  /* 0xff800000ff147424 */ /* 0x000fe200078e00ff */
[----:B------:R-:W-:Y:S08]  /*b7a0*/  BAR.ARV 0x8, 0x100 ;  /* 0x0204000000007b1d */ /* 0x000ff00000002000 */
[----:B------:R-:W-:Y:S01]  /*b7b0*/  BAR.SYNC.DEFER_BLOCKING 0xf, 0x100 ;  /* 0x03c4000000007b1d */ /* 0x000fe20000010000 */
[----:B------:R-:W-:Y:S01]  /*b7c0*/  ISETP.NE.AND P0, PT, R193, R6, PT ;  /* 0x00000006c100720c */ /* 0x000fe20003f05270 */
[----:B------:R-:W-:-:S02]  /*b7d0*/  IMAD.MOV.U32 R6, RZ, RZ, RZ ;  /* 0x000000ffff067224 */ /* 0x000fc400078e00ff */
[----:B------:R-:W-:Y:S02]  /*b7e0*/  VIADD R208, R208, 0x1 ;  /* 0x00000001d0d07836 */ /* 0x000fe40000000000 */
[----:B--2---:R-:W-:Y:S01]  /*b7f0*/  FADD.FTZ R4, R0, R11 ;  /* 0x0000000b00047221 */ /* 0x004fe20000010000 */
[----:B---3--:R-:W-:-:S04]  /*b800*/  FADD.FTZ R7, R7, R12 ;  /* 0x0000000c07077221 */ /* 0x008fc80000010000 */
[----:B------:R-:W2:Y:S04]  /*b810*/  SHFL.BFLY PT, R5, R4, 0x1, 0x1f ;  /* 0x0c201f0004057f89 */ /* 0x000ea800000e0000 */
[----:B------:R-:W3:Y:S01]  /*b820*/  SHFL.BFLY PT, R0, R7, 0x1, 0x1f ;  /* 0x0c201f0007007f89 */ /* 0x000ee200000e0000 */
[----:B--2---:R-:W-:Y:S01]  /*b830*/  FADD.FTZ R9, R4, R5 ;  /* 0x0000000504097221 */ /* 0x004fe20000010000 */
[----:B------:R-:W-:Y:S02]  /*b840*/  IMAD.MOV.U32 R5, RZ, RZ, RZ ;  /* 0x000000ffff057224 */ /* 0x000fe400078e00ff */
[C---:B------:R-:W-:Y:S02]  /*b850*/  VIADD R4, R18.reuse, 0x1 ;  /* 0x0000000112047836 */ /* 0x040fe40000000000 */
[----:B---3--:R-:W-:Y:S01]  /*b860*/  FADD.FTZ R0, R7, R0 ;  /* 0x0000000007007221 */ /* 0x008fe20000010000 */
[----:B------:R-:W-:Y:S01]  /*b870*/  FSETP.NE.FTZ.AND P2, PT, R9, RZ, PT ;  /* 0x000000ff0900720b */ /* 0x000fe20003f55000 */
[----:B------:R-:W-:Y:S01]  /*b880*/  @!P0 IMAD R7, R18, 0x40, R191 ;  /* 0x0000004012078824 */ /* 0x000fe200078e02bf */
[----:B------:R-:W-:-:S02]  /*b890*/  ISETP.NE.AND P1, PT, R4, 0x2, PT ;  /* 0x000000020400780c */ /* 0x000fc40003f25270 */
[----:B------:R-:W-:Y:S01]  /*b8a0*/  FSETP.NE.FTZ.AND P3, PT, R0, RZ, PT ;  /* 0x000000ff0000720b */ /* 0x000fe20003f75000 */
[----:B------:R-:W-:Y:S01]  /*b8b0*/  @!P0 IMAD R7, R7, 0x4, R2 ;  /* 0x0000000407078824 */ /* 0x000fe200078e0202 */
[----:B------:R-:W-:-:S04]  /*b8c0*/  SEL R8, RZ, 0x1, P1 ;  /* 0x00000001ff087807 */ /* 0x000fc80000800000 */
[----:B------:R-:W-:-:S03]  /*b8d0*/  LOP3.LUT R23, R23, R8, RZ, 0x3c, !PT ;  /* 0x0000000817177212 */ /* 0x000fc600078e3cff */
[----:B------:R-:W2:Y:S01]  /*b8e0*/  @P2 MUFU.RCP R5, R9 ;  /* 0x0000000900052308 */ /* 0x000ea20000001000 */
[----:B------:R-:W-:-:S03]  /*b8f0*/  @P2 FMUL.FTZ R18, R10, 0.69314718246459960938 ;  /* 0x3f3172180a122820 */ /* 0x000fc60000410000 */
[----:B------:R-:W-:-:S04]  /*b900*/  @P3 FMUL.FTZ R10, R10, 0.69314718246459960938 ;  /* 0x3f3172180a0a3820 */ /* 0x000fc80000410000 */
[----:B------:R-:W3:Y:S08]  /*b910*/  @P3 MUFU.RCP R6, R0 ;  /* 0x0000000000063308 */ /* 0x000ef00000001000 */
[----:B------:R4:W5:Y:S01]  /*b920*/  @P2 MUFU.LG2 R2, R9 ;  /* 0x0000000900022308 */ /* 0x0009620000000c00 */
[-C--:B--2---:R-:W-:Y:S01]  /*b930*/  FMUL.FTZ R154, R24, R5.reuse ;  /* 0x00000005189a7220 */ /* 0x084fe20000410000 */
[----:B------:R2:W-:Y:S01]  /*b940*/  @!P0 STS [R7+0x28800], R5 ;  /* 0x0288000507008388 */ /* 0x0005e20000000800 */
[-C--:B------:R-:W-:Y:S01]  /*b950*/  FMUL.FTZ R12, R25, R5.reuse ;  /* 0x00000005190c7220 */ /* 0x080fe20000410000 */
[-C--:B------:R-:W-:Y:S01]  /*b960*/  FMUL.FTZ R181, R32, R5.reuse ;  /* 0x0000000520b57220 */ /* 0x080fe20000410000 */
[-C--:B------:R-:W-:Y:S01]  /*b970*/  FMUL.FTZ R180, R36, R5.reuse ;  /* 0x0000000524b47220 */ /* 0x080fe20000410000 */
[-C--:B------:R-:W-:Y:S01]  /*b980*/  FMUL.FTZ R178, R40, R5.reuse ;  /* 0x0000000528b27220 */ /* 0x080fe20000410000 */
[-C--:B------:R-:W-:Y:S01]  /*b990*/  FMUL.FTZ R28, R28, R5.reuse ;  /* 0x000000051c1c7220 */ /* 0x080fe20000410000 */
[----:B------:R1:W0:Y:S01]  /*b9a0*/  @P3 MUFU.LG2 R24, R0 ;  /* 0x0000000000183308 */ /* 0x0002220000000c00 */
[----:B---3--:R3:W-:Y:S01]  /*b9b0*/  @!P0 STS [R7+0x28820], R6 ;  /* 0x0288200607008388 */ /* 0x0087e20000000800 */
[-C--:B----4-:R-:W-:Y:S01]  /*b9c0*/  FMUL.FTZ R9, R58, R6.reuse ;  /* 0x000000063a097220 */ /* 0x090fe20000410000 */
[-C--:B------:R-:W-:Y:S01]  /*b9d0*/  FMUL.FTZ R13, R66, R6.reuse ;  /* 0x00000006420d7220 */ /* 0x080fe20000410000 */
[-C--:B------:R-:W-:Y:S01]  /*b9e0*/  FMUL.FTZ R8, R29, R5.reuse ;  /* 0x000000051d087220 */ /* 0x080fe20000410000 */
[-C--:B------:R-:W-:Y:S01]  /*b9f0*/  FMUL.FTZ R179, R33, R5.reuse ;  /* 0x0000000521b37220 */ /* 0x080fe20000410000 */
[-C--:B------:R-:W-:Y:S01]  /*ba00*/  FMUL.FTZ R177, R37, R5.reuse ;  /* 0x0000000525b17220 */ /* 0x080fe20000410000 */
[-C--:B------:R-:W-:Y:S01]  /*ba10*/  FMUL.FTZ R32, R41, R5.reuse ;  /* 0x0000000529207220 */ /* 0x080fe20000410000 */
[-C--:B------:R-:W-:Y:S01]  /*ba20*/  FMUL.FTZ R176, R44, R5.reuse ;  /* 0x000000052cb07220 */ /* 0x080fe20000410000 */
[-C--:B-1----:R-:W-:Y:S01]  /*ba30*/  FMUL.FTZ R0, R27, R6.reuse ;  /* 0x000000061b007220 */ /* 0x082fe20000410000 */
[----:B-----5:R-:W-:Y:S01]  /*ba40*/  @P2 FMUL.FTZ R25, R2, 0.69314718246459960938 ;  /* 0x3f31721802192820 */ /* 0x020fe20000410000 */
[-C--:B------:R-:W-:Y:S01]  /*ba50*/  FMUL.FTZ R174, R45, R5.reuse ;  /* 0x000000052dae7220 */ /* 0x080fe20000410000 */
        /* <DEDUP_REMOVED lines=56> */
[----:B------:R-:W-:Y:S01]  /*bde0*/  @P2 FFMA.FTZ R21, R18, R3, R25 ;  /* 0x0000000312152223 */ /* 0x000fe20000010019 */
[----:B------:R-:W-:Y:S01]  /*bdf0*/  PLOP3.LUT P0, PT, PT, PT, PT, 0x8, 0x0 ;  /* 0x000000000000781c */ /* 0x000fe20003f0e170 */
[-C--:B--2---:R-:W-:Y:S01]  /*be00*/  FMUL.FTZ R5, R26, R6.reuse ;  /* 0x000000061a057220 */ /* 0x084fe20000410000 */
[-C--:B---3--:R-:W-:Y:S01]  /*be10*/  FMUL.FTZ R7, R30, R6.reuse ;  /* 0x000000061e077220 */ /* 0x088fe20000410000 */
        /* <DEDUP_REMOVED lines=57> */
[----:B------:R-:W-:Y:S01]  /*c1b0*/  SEL R18, R4, RZ, P1 ;  /* 0x000000ff04127207 */ /* 0x000fe20000800000 */
[----:B------:R-:W-:Y:S06]  /*c1c0*/  BAR.ARV 0xe, 0x100 ;  /* 0x0384000000007b1d */ /* 0x000fec0000002000 */
.L_x_688:
[----:B------:R-:W-:Y:S05]  /*c1d0*/  BSYNC B7 ;  /* 0x0000000000077941 */ /* 0x000fea0003800000 */
.L_x_686:
[----:B------:R-:W0:Y:S08]  /*c1e0*/  S2UR UR5, SR_CgaCtaId ;  /* 0x00000000000579c3 */ /* 0x000e300000008800 */
[----:B------:R-:W-:Y:S06]  /*c1f0*/  BAR.SYNC.DEFER_BLOCKING 0x5, 0x180 ;  /* 0x0146000000007b1d */ /* 0x000fec0000010000 */
[----:B------:R-:W-:Y:S01]  /*c200*/  UMOV UR4, 0x400 ;  /* 0x0000040000047882 */ /* 0x000fe20000000000 */
[----:B------:R-:W-:Y:S01]  /*c210*/  BSSY B0, `(.L_x_752) ;  /* 0x00002d8000007945 */ /* 0x000fe20003800000 */
[----:B0-----:R-:W-:-:S06]  /*c220*/  ULEA UR4, UR5, UR4, 0x18 ;  /* 0x0000000405047291 */ /* 0x001fcc000f8ec03f */
[----:B------:R-:W-:-:S05]  /*c230*/  IMAD.U32 R2, RZ, RZ, UR4 ;  /* 0x00000004ff027e24 */ /* 0x000fca000f8e00ff */
[----:B-----5:R0:W1:Y:S01]  /*c240*/  LDS.128 R24, [R2+0x28cd0] ;  /* 0x028cd00002187984 */ /* 0x0200620000000c00 */
[----:B------:R-:W-:Y:S06]  /*c250*/  BAR.ARV 0x4, 0x180 ;  /* 0x0106000000007b1d */ /* 0x000fec0000002000 */
[----:B------:R-:W-:Y:S05]  /*c260*/  @P0 BRA `(.L_x_753) ;  /* 0x0000001c00f40947 */ /* 0x000fea0003800000 */
[----:B------:R-:W2:Y:S01]  /*c270*/  S2R R3, SR_SWINHI ;  /* 0x0000000000037919 */ /* 0x000ea20000002f00 */
[----:B------:R-:W-:Y:S01]  /*c280*/  F2FP.BF16.F32.PACK_AB R5, R0, R5 ;  /* 0x000000050005723e */ /* 0x000fe200000010ff */
[----:B------:R-:W-:Y:S01]  /*c290*/  ULDC.64 UR4, c[0x0][0xc00] ;  /* 0x0003000000047ab9 */ /* 0x000fe20000000a00 */
[----:B------:R-:W-:Y:S02]  /*c2a0*/  F2FP.BF16.F32.PACK_AB R4, R12, R154 ;  /* 0x0000009a0c04723e */ /* 0x000fe400000010ff */
[----:B------:R-:W-:Y:S02]  /*c2b0*/  F2FP.BF16.F32.PACK_AB R6, R8, R28 ;  /* 0x0000001c0806723e */ /* 0x000fe400000010ff */
        /* <DEDUP_REMOVED lines=13> */
[----:B------:R-:W-:Y:S02]  /*c390*/  MOV R44, R2 ;  /* 0x00000002002c7202 */ /* 0x000fe40000000f00 */
[----:B--2---:R-:W-:-:S02]  /*c3a0*/  MOV R45, R3 ;  /* 0x00000003002d7202 */ /* 0x004fc40000000f00 */
[----:B------:R-:W-:Y:S02]  /*c3b0*/  F2FP.BF16.F32.PACK_AB R41, R99, R41 ;  /* 0x000000296329723e */ /* 0x000fe400000010ff */
[----:B------:R-:W-:Y:S01]  /*c3c0*/  F2FP.BF16.F32.PACK_AB R43, R103, R102 ;  /* 0x00000066672b723e */ /* 0x000fe200000010ff */
[----:B------:R-:W-:Y:S01]  /*c3d0*/  IMAD.WIDE R48, R223, 0x2, R44 ;  /* 0x00000002df307825 */ /* 0x000fe200078e022c */
[----:B------:R-:W-:Y:S02]  /*c3e0*/  F2FP.BF16.F32.PACK_AB R105, R58, R106 ;  /* 0x0000006a3a69723e */ /* 0x000fe400000010ff */
[----:B------:R-:W-:Y:S02]  /*c3f0*/  F2FP.BF16.F32.PACK_AB R112, R113, R112 ;  /* 0x000000707170723e */ /* 0x000fe400000010ff */
[C---:B------:R-:W-:Y:S02]  /*c400*/  LOP3.LUT R53, R48.reuse, 0x380, RZ, 0xc0, !PT ;  /* 0x0000038030357812 */ /* 0x040fe400078ec0ff */
[----:B------:R-:W-:-:S02]  /*c410*/  IADD3 R0, P1, R48, 0x20, RZ ;  /* 0x0000002030007810 */ /* 0x000fc40007f3e0ff */
[----:B------:R-:W-:Y:S02]  /*c420*/  SHF.R.U64 R53, R53, 0x3, RZ ;  /* 0x0000000335357819 */ /* 0x000fe400000012ff */
[C---:B------:R-:W-:Y:S02]  /*c430*/  IADD3 R3, P0, R48.reuse, 0x40, RZ ;  /* 0x0000004030037810 */ /* 0x040fe40007f1e0ff */
[----:B------:R-:W-:Y:S01]  /*c440*/  LOP3.LUT R52, R53, R48, RZ, 0x3c, !PT ;  /* 0x0000003035347212 */ /* 0x000fe200078e3cff */
[--C-:B------:R-:W-:Y:S01]  /*c450*/  IMAD.MOV.U32 R53, RZ, RZ, R49.reuse ;  /* 0x000000ffff357224 */ /* 0x100fe200078e0031 */
[----:B------:R-:W-:Y:S01]  /*c460*/  IADD3 R10, P4, R48, 0x60, RZ ;  /* 0x00000060300a7810 */ /* 0x000fe20007f9e0ff */
[----:B------:R-:W-:Y:S01]  /*c470*/  IMAD.X R31, RZ, RZ, R49, P0 ;  /* 0x000000ffff1f7224 */ /* 0x000fe200000e0631 */
[----:B------:R-:W-:Y:S02]  /*c480*/  LOP3.LUT R183, R0, 0x380, RZ, 0xc0, !PT ;  /* 0x0000038000b77812 */ /* 0x000fe400078ec0ff */
[----:B------:R-:W-:-:S02]  /*c490*/  LOP3.LUT R30, R3, 0x380, RZ, 0xc0, !PT ;  /* 0x00000380031e7812 */ /* 0x000fc400078ec0ff */
[----:B------:R-:W-:Y:S01]  /*c4a0*/  MOV R12, R52 ;  /* 0x00000034000c7202 */ /* 0x000fe20000000f00 */
[----:B------:R-:W-:Y:S01]  /*c4b0*/  BAR.SYNC.DEFER_BLOCKING 0x1, 0x100 ;  /* 0x0044000000007b1d */ /* 0x000fe20000010000 */
[----:B------:R-:W-:Y:S01]  /*c4c0*/  LOP3.LUT R225, R10, 0x380, RZ, 0xc0, !PT ;  /* 0x000003800ae17812 */ /* 0x000fe200078ec0ff */
[--C-:B------:R-:W-:Y:S01]  /*c4d0*/  IMAD.X R53, RZ, RZ, R49.reuse, P4 ;  /* 0x000000ffff357224 */ /* 0x100fe200020e0631 */
[----:B------:R-:W-:Y:S02]  /*c4e0*/  SHF.R.U64 R183, R183, 0x3, RZ ;  /* 0x00000003b7b77819 */ /* 0x000fe400000012ff */
[----:B------:R-:W-:Y:S02]  /*c4f0*/  IADD3 R60, P6, R48, 0x2020, RZ ;  /* 0x00002020303c7810 */ /* 0x000fe40007fde0ff */
[----:B------:R-:W-:Y:S02]  /*c500*/  SHF.R.U64 R30, R30, 0x3, RZ ;  /* 0x000000031e1e7819 */ /* 0x000fe400000012ff */
[----:B------:R-:W-:Y:S01]  /*c510*/  IADD3 R56, P3, R48, 0x2000, RZ ;  /* 0x0000200030387810 */ /* 0x000fe20007f7e0ff */
[----:B------:R-:W-:Y:S01]  /*c520*/  IMAD.X R61, RZ, RZ, R49, P6 ;  /* 0x000000ffff3d7224 */ /* 0x000fe200030e0631 */
[----:B------:R-:W-:-:S02]  /*c530*/  SHF.R.U64 R225, R225, 0x3, RZ ;  /* 0x00000003e1e17819 */ /* 0x000fc400000012ff */
[----:B------:R-:W-:Y:S01]  /*c540*/  IADD3 R8, P5, R48, 0x2040, RZ ;  /* 0x0000204030087810 */ /* 0x000fe20007fbe0ff */
[--C-:B------:R-:W-:Y:S01]  /*c550*/  IMAD.X R57, RZ, RZ, R49.reuse, P3 ;  /* 0x000000ffff397224 */ /* 0x100fe200018e0631 */
[----:B------:R-:W-:Y:S02]  /*c560*/  LOP3.LUT R30, R30, R3, RZ, 0x3c, !PT ;  /* 0x000000031e1e7212 */ /* 0x000fe400078e3cff */
[----:B------:R-:W-:Y:S01]  /*c570*/  LOP3.LUT R52, R225, R10, RZ, 0x3c, !PT ;  /* 0x0000000ae1347212 */ /* 0x000fe200078e3cff */
[----:B------:R-:W-:Y:S01]  /*c580*/  IMAD.X R65, RZ, RZ, R49, P5 ;  /* 0x000000ffff417224 */ /* 0x000fe200028e0631 */
[----:B------:R-:W-:Y:S02]  /*c590*/  LOP3.LUT R3, R56, 0x380, RZ, 0xc0, !PT ;  /* 0x0000038038037812 */ /* 0x000fe400078ec0ff */
[----:B------:R-:W-:Y:S02]  /*c5a0*/  LOP3.LUT R225, R8, 0x380, RZ, 0xc0, !PT ;  /* 0x0000038008e17812 */ /* 0x000fe400078ec0ff */
[C---:B------:R-:W-:Y:S01]  /*c5b0*/  IADD3 R68, P2, R48.reuse, 0x2060, RZ ;  /* 0x0000206030447810 */ /* 0x040fe20007f5e0ff */
[----:B------:R2:W-:Y:S01]  /*c5c0*/  STSM.16.M88.4 [R12], R4 ;  /* 0x000000040c007844 */ /* 0x0005e20000000200 */
[----:B------:R-:W-:-:S02]  /*c5d0*/  IADD3 R42, P0, R48, 0x4020, RZ ;  /* 0x00004020302a7810 */ /* 0x000fc40007f1e0ff */
[----:B------:R-:W-:Y:S01]  /*c5e0*/  SHF.R.U64 R3, R3, 0x3, RZ ;  /* 0x0000000303037819 */ /* 0x000fe200000012ff */
[--C-:B------:R-:W-:Y:S01]  /*c5f0*/  IMAD.X R69, RZ, RZ, R49.reuse, P2 ;  /* 0x000000ffff457224 */ /* 0x100fe200010e0631 */
[----:B------:R-:W-:Y:S01]  /*c600*/  SHF.R.U64 R225, R225, 0x3, RZ ;  /* 0x00000003e1e17819 */ /* 0x000fe200000012ff */
[--C-:B------:R-:W-:Y:S01]  /*c610*/  IMAD.X R77, RZ, RZ, R49.reuse, P0 ;  /* 0x000000ffff4d7224 */ /* 0x100fe200000e0631 */
[----:B------:R-:W-:Y:S02]  /*c620*/  IADD3 R70, P4, R48, 0x4040, RZ ;  /* 0x0000404030467810 */ /* 0x000fe40007f9e0ff */
[----:B------:R-:W-:Y:S02]  /*c630*/  LOP3.LUT R237, R68, 0x380, RZ, 0xc0, !PT ;  /* 0x0000038044ed7812 */ /* 0x000fe400078ec0ff */
[----:B------:R-:W-:Y:S01]  /*c640*/  LOP3.LUT R56, R3, R56, RZ, 0x3c, !PT ;  /* 0x0000003803387212 */ /* 0x000fe200078e3cff */
[----:B------:R-:W-:Y:S01]  /*c650*/  IMAD.X R81, RZ, RZ, R49, P4 ;  /* 0x000000ffff517224 */ /* 0x000fe200020e0631 */
[----:B------:R-:W-:-:S02]  /*c660*/  LOP3.LUT R64, R225, R8, RZ, 0x3c, !PT ;  /* 0x00000008e1407212 */ /* 0x000fc400078e3cff */
[----:B------:R-:W-:Y:S01]  /*c670*/  LOP3.LUT R225, R70, 0x380, RZ, 0xc0, !PT ;  /* 0x0000038046e17812 */ /* 0x000fe200078ec0ff */
[--C-:B--2---:R-:W-:Y:S01]  /*c680*/  IMAD.X R7, RZ, RZ, R49.reuse, P1 ;  /* 0x000000ffff077224 */ /* 0x104fe200008e0631 */
[----:B------:R-:W-:Y:S02]  /*c690*/  LOP3.LUT R6, R183, R0, RZ, 0x3c, !PT ;  /* 0x00000000b7067212 */ /* 0x000fe400078e3cff */
[----:B------:R-:W-:Y:S02]  /*c6a0*/  LOP3.LUT R183, R60, 0x380, RZ, 0xc0, !PT ;  /* 0x000003803cb77812 */ /* 0x000fe400078ec0ff */
[----:B------:R-:W-:Y:S02]  /*c6b0*/  IADD3 R28, P1, R48, 0x4000, RZ ;  /* 0x00004000301c7810 */ /* 0x000fe40007f3e0ff */
[----:B------:R-:W-:Y:S02]  /*c6c0*/  SHF.R.U64 R183, R183, 0x3, RZ ;  /* 0x00000003b7b77819 */ /* 0x000fe400000012ff */
[----:B------:R-:W-:Y:S01]  /*c6d0*/  LOP3.LUT R3, R28, 0x380, RZ, 0xc0, !PT ;  /* 0x000003801c037812 */ /* 0x000fe200078ec0ff */
[----:B------:R-:W-:Y:S01]  /*c6e0*/  IMAD.X R73, RZ, RZ, R49, P1 ;  /* 0x000000ffff497224 */ /* 0x000fe200008e0631 */
[----:B------:R-:W-:-:S02]  /*c6f0*/  LOP3.LUT R60, R183, R60, RZ, 0x3c, !PT ;  /* 0x0000003cb73c7212 */ /* 0x000fc400078e3cff */
[----:B------:R-:W-:Y:S02]  /*c700*/  LOP3.LUT R183, R42, 0x380, RZ, 0xc0, !PT ;  /* 0x000003802ab77812 */ /* 0x000fe400078ec0ff */
[----:B------:R-:W-:Y:S02]  /*c710*/  SHF.R.U64 R237, R237, 0x3, RZ ;  /* 0x00000003eded7819 */ /* 0x000fe400000012ff */
[C---:B------:R-:W-:Y:S02]  /*c720*/  IADD3 R34, P3, R48.reuse, 0x4060, RZ ;  /* 0x0000406030227810 */ /* 0x040fe40007f7e0ff */
[----:B------:R-:W-:Y:S02]  /*c730*/  SHF.R.U64 R183, R183, 0x3, RZ ;  /* 0x00000003b7b77819 */ /* 0x000fe400000012ff */
[----:B------:R-:W-:Y:S01]  /*c740*/  IADD3 R14, P5, R48, 0x6020, RZ ;  /* 0x00006020300e7810 */ /* 0x000fe20007fbe0ff */
[----:B------:R-:W-:Y:S01]  /*c750*/  IMAD.X R85, RZ, RZ, R49, P3 ;  /* 0x000000ffff557224 */ /* 0x000fe200018e0631 */
[----:B------:R-:W-:-:S02]  /*c760*/  SHF.R.U64 R3, R3, 0x3, RZ ;  /* 0x0000000303037819 */ /* 0x000fc400000012ff */
[C---:B------:R-:W-:Y:S01]  /*c770*/  IADD3 R4, P6, R48.reuse, 0x6000, RZ ;  /* 0x0000600030047810 */ /* 0x040fe20007fde0ff */
[--C-:B------:R-:W-:Y:S01]  /*c780*/  IMAD.X R111, RZ, RZ, R49.reuse, P5 ;  /* 0x000000ffff6f7224 */ /* 0x100fe200028e0631 */
[----:B------:R-:W-:Y:S02]  /*c790*/  SHF.R.U64 R225, R225, 0x3, RZ ;  /* 0x00000003e1e17819 */ /* 0x000fe400000012ff */
[----:B-1----:R-:W-:Y:S01]  /*c7a0*/  IADD3 R24, P2, R48, 0x6040, RZ ;  /* 0x0000604030187810 */ /* 0x002fe20007f5e0ff */
[--C-:B------:R-:W-:Y:S01]  /*c7b0*/  IMAD.X R89, RZ, RZ, R49.reuse, P6 ;  /* 0x000000ffff597224 */ /* 0x100fe200030e0631 */
[----:B------:R-:W-:Y:S02]  /*c7c0*/  LOP3.LUT R68, R237, R68, RZ, 0x3c, !PT ;  /* 0x00000044ed447212 */ /* 0x000fe400078e3cff */
[----:B------:R-:W-:Y:S01]  /*c7d0*/  LOP3.LUT R237, R34, 0x380, RZ, 0xc0, !PT ;  /* 0x0000038022ed7812 */ /* 0x000fe200078ec0ff */
[----:B------:R-:W-:Y:S01]  /*c7e0*/  IMAD.X R5, RZ, RZ, R49, P2 ;  /* 0x000000ffff057224 */ /* 0x000fe200010e0631 */
[----:B------:R-:W-:-:S02]  /*c7f0*/  LOP3.LUT R76, R183, R42, RZ, 0x3c, !PT ;  /* 0x0000002ab74c7212 */ /* 0x000fc400078e3cff */
[----:B------:R-:W-:Y:S02]  /*c800*/  LOP3.LUT R72, R3, R28, RZ, 0x3c, !PT ;  /* 0x0000001c03487212 */ /* 0x000fe400078e3cff */
[----:B------:R-:W-:Y:S02]  /*c810*/  LOP3.LUT R183, R14, 0x380, RZ, 0xc0, !PT ;  /* 0x000003800eb77812 */ /* 0x000fe400078ec0ff */
[----:B------:R-:W-:Y:S02]  /*c820*/  LOP3.LUT R80, R225, R70, RZ, 0x3c, !PT ;  /* 0x00000046e1507212 */ /* 0x000fe400078e3cff */
[----:B------:R-:W-:Y:S02]  /*c830*/  LOP3.LUT R3, R4, 0x380, RZ, 0xc0, !PT ;  /* 0x0000038004037812 */ /* 0x000fe400078ec0ff */
[----:B------:R-:W-:Y:S02]  /*c840*/  LOP3.LUT R225, R24, 0x380, RZ, 0xc0, !PT ;  /* 0x0000038018e17812 */ /* 0x000fe400078ec0ff */
[----:B------:R-:W-:-:S02]  /*c850*/  SHF.R.U64 R237, R237, 0x3, RZ ;  /* 0x00000003eded7819 */ /* 0x000fc400000012ff */
[----:B------:R-:W-:Y:S02]  /*c860*/  IADD3 R12, P1, R48, 0x6060, RZ ;  /* 0x00006060300c7810 */ /* 0x000fe40007f3e0ff */
[----:B------:R-:W-:Y:S02]  /*c870*/  SHF.R.U64 R183, R183, 0x3, RZ ;  /* 0x00000003b7b77819 */ /* 0x000fe400000012ff */
[----:B------:R-:W-:Y:S01]  /*c880*/  SHF.R.U64 R3, R3, 0x3, RZ ;  /* 0x0000000303037819 */ /* 0x000fe200000012ff */
[----:B------:R-:W-:Y:S01]  /*c890*/  IMAD.X R49, RZ, RZ, R49, P1 ;  /* 0x000000ffff317224 */ /* 0x000fe200008e0631 */
[----:B------:R-:W-:Y:S02]  /*c8a0*/  SHF.R.U64 R225, R225, 0x3, RZ ;  /* 0x00000003e1e17819 */ /* 0x000fe400000012ff */
[----:B------:R-:W-:Y:S02]  /*c8b0*/  LOP3.LUT R84, R237, R34, RZ, 0x3c, !PT ;  /* 0x00000022ed547212 */ /* 0x000fe400078e3cff */
[----:B------:R-:W-:-:S02]  /*c8c0*/  LOP3.LUT R237, R12, 0x380, RZ, 0xc0, !PT ;  /* 0x000003800ced7812 */ /* 0x000fc400078ec0ff */
[----:B------:R-:W-:Y:S02]  /*c8d0*/  LOP3.LUT R110, R183, R14, RZ, 0x3c, !PT ;  /* 0x0000000eb76e7212 */ /* 0x000fe400078e3cff */
[----:B------:R-:W-:Y:S02]  /*c8e0*/  LOP3.LUT R88, R3, R4, RZ, 0x3c, !PT ;  /* 0x0000000403587212 */ /* 0x000fe400078e3cff */
[----:B------:R-:W-:Y:S02]  /*c8f0*/  MOV R14, R30 ;  /* 0x0000001e000e7202 */ /* 0x000fe40000000f00 */
[----:B------:R-:W-:Y:S01]  /*c900*/  LOP3.LUT R4, R225, R24, RZ, 0x3c, !PT ;  /* 0x00000018e1047212 */ /* 0x000fe200078e3cff */
[----:B------:R-:W-:Y:S01]  /*c910*/  IMAD.MOV.U32 R24, RZ, RZ, RZ ;  /* 0x000000ffff187224 */ /* 0x000fe200078e00ff */
[----:B------:R-:W-:Y:S02]  /*c920*/  MOV R3, R6 ;  /* 0x0000000600037202 */ /* 0x000fe40000000f00 */
[----:B------:R-:W-:-:S02]  /*c930*/  F2FP.BF16.F32.PACK_AB R28, R179, R181 ;  /* 0x000000b5b31c723e */ /* 0x000fc400000010ff */
[----:B------:R-:W-:Y:S02]  /*c940*/  F2FP.BF16.F32.PACK_AB R30, R177, R180 ;  /* 0x000000b4b11e723e */ /* 0x000fe400000010ff */
[----:B------:R-:W-:Y:S02]  /*c950*/  F2FP.BF16.F32.PACK_AB R31, R39, R38 ;  /* 0x00000026271f723e */ /* 0x000fe400000010ff */
[----:B------:R-:W-:Y:S02]  /*c960*/  F2FP.BF16.F32.PACK_AB R34, R174, R176 ;  /* 0x000000b0ae22723e */ /* 0x000fe400000010ff */
[----:B------:R-:W-:Y:S01]  /*c970*/  SHF.R.U64 R237, R237, 0x3, RZ ;  /* 0x00000003eded7819 */ /* 0x000fe200000012ff */
[----:B------:R-:W-:Y:S01]  /*c980*/  STSM.16.M88.4 [R3], R28 ;  /* 0x0000001c03007844 */ /* 0x000fe20000000200 */
[----:B------:R-:W-:Y:S02]  /*c990*/  MOV R0, R4 ;  /* 0x0000000400007202 */ /* 0x000fe40000000f00 */
[----:B------:R-:W-:Y:S01]  /*c9a0*/  MOV R52, R52 ;  /* 0x0000003400347202 */ /* 0x000fe20000000f00 */
[----:B------:R1:W-:Y:S01]  /*c9b0*/  STSM.16.M88.4 [R14], R32 ;  /* 0x000000200e007844 */ /* 0x0003e20000000200 */
[----:B------:R-:W-:-:S02]  /*c9c0*/  F2FP.BF16.F32.PACK_AB R4, R172, R175 ;  /* 0x000000afac04723e */ /* 0x000fc400000010ff */
[----:B------:R-:W-:Y:S02]  /*c9d0*/  F2FP.BF16.F32.PACK_AB R5, R51, R50 ;  /* 0x000000323305723e */ /* 0x000fe400000010ff */
[----:B------:R-:W-:Y:S02]  /*c9e0*/  F2FP.BF16.F32.PACK_AB R6, R170, R173 ;  /* 0x000000adaa06723e */ /* 0x000fe400000010ff */
[----:B------:R-:W-:Y:S02]  /*c9f0*/  F2FP.BF16.F32.PACK_AB R7, R55, R54 ;  /* 0x000000363707723e */ /* 0x000fe400000010ff */
[----:B------:R-:W-:Y:S02]  /*ca00*/  LOP3.LUT R48, R237, R12, RZ, 0x3c, !PT ;  /* 0x0000000ced307212 */ /* 0x000fe400078e3cff */
[----:B------:R-:W-:Y:S01]  /*ca10*/  MOV R56, R56 ;  /* 0x0000003800387202 */ /* 0x000fe20000000f00 */
[----:B------:R2:W-:Y:S01]  /*ca20*/  STSM.16.M88.4 [R52], R4 ;  /* 0x0000000434007844 */ /* 0x0005e20000000200 */
[----:B------:R-:W-:-:S02]  /*ca30*/  F2FP.BF16.F32.PACK_AB R8, R167, R171 ;  /* 0x000000aba708723e */ /* 0x000fc400000010ff */
[----:B------:R-:W-:Y:S02]  /*ca40*/  F2FP.BF16.F32.PACK_AB R10, R165, R169 ;  /* 0x000000a9a50a723e */ /* 0x000fe400000010ff */
[----:B------:R-:W-:Y:S02]  /*ca50*/  MOV R60, R60 ;  /* 0x0000003c003c7202 */ /* 0x000fe40000000f00 */
[----:B------:R-:W-:Y:S01]  /*ca60*/  F2FP.BF16.F32.PACK_AB R12, R163, R166 ;  /* 0x000000a6a30c723e */ /* 0x000fe200000010ff */
[----:B------:R-:W-:Y:S01]  /*ca70*/  STSM.16.M88.4 [R56], R8 ;  /* 0x0000000838007844 */ /* 0x000fe20000000200 */
[----:B-1----:R-:W-:Y:S02]  /*ca80*/  F2FP.BF16.F32.PACK_AB R14, R161, R164 ;  /* 0x000000a4a10e723e */ /* 0x002fe400000010ff */
[----:B------:R-:W-:Y:S02]  /*ca90*/  MOV R64, R64 ;  /* 0x0000004000407202 */ /* 0x000fe40000000f00 */
[----:B------:R-:W-:Y:S01]  /*caa0*/  F2FP.BF16.F32.PACK_AB R28, R159, R162 ;  /* 0x000000a29f1c723e */ /* 0x000fe200000010ff */
[----:B------:R-:W-:Y:S01]  /*cab0*/  STSM.16.M88.4 [R60], R12 ;  /* 0x0000000c3c007844 */ /* 0x000fe20000000200 */
[----:B------:R-:W-:-:S02]  /*cac0*/  F2FP.BF16.F32.PACK_AB R29, R75, R74 ;  /* 0x0000004a4b1d723e */ /* 0x000fc400000010ff */
[----:B------:R-:W-:Y:S02]  /*cad0*/  F2FP.BF16.F32.PACK_AB R30, R157, R160 ;  /* 0x000000a09d1e723e */ /* 0x000fe400000010ff */
[----:B------:R-:W-:Y:S02]  /*cae0*/  F2FP.BF16.F32.PACK_AB R31, R79, R78 ;  /* 0x0000004e4f1f723e */ /* 0x000fe400000010ff */
[----:B------:R-:W-:Y:S02]  /*caf0*/  MOV R68, R68 ;  /* 0x0000004400447202 */ /* 0x000fe40000000f00 */
[----:B------:R-:W-:Y:S01]  /*cb00*/  F2FP.BF16.F32.PACK_AB R32, R155, R158 ;  /* 0x0000009e9b20723e */ /* 0x000fe200000010ff */
[----:B------:R-:W-:Y:S01]  /*cb10*/  STSM.16.M88.4 [R64], R28 ;  /* 0x0000001c40007844 */ /* 0x000fe20000000200 */
[----:B------:R-:W-:Y:S02]  /*cb20*/  F2FP.BF16.F32.PACK_AB R33, R83, R82 ;  /* 0x000000525321723e */ /* 0x000fe400000010ff */
[----:B------:R-:W-:-:S02]  /*cb30*/  F2FP.BF16.F32.PACK_AB R34, R152, R156 ;  /* 0x0000009c9822723e */ /* 0x000fc400000010ff */
[----:B------:R-:W-:Y:S02]  /*cb40*/  F2FP.BF16.F32.PACK_AB R35, R87, R86 ;  /* 0x000000565723723e */ /* 0x000fe400000010ff */
[----:B------:R-:W-:Y:S02]  /*cb50*/  MOV R72, R72 ;  /* 0x0000004800487202 */ /* 0x000fe40000000f00 */
[----:B------:R-:W-:Y:S01]  /*cb60*/  F2FP.BF16.F32.PACK_AB R38, R93, R92 ;  /* 0x0000005c5d26723e */ /* 0x000fe200000010ff */
[----:B------:R-:W-:Y:S01]  /*cb70*/  STSM.16.M88.4 [R68], R32 ;  /* 0x0000002044007844 */ /* 0x000fe20000000200 */
[----:B------:R-:W-:Y:S02]  /*cb80*/  F2FP.BF16.F32.PACK_AB R39, R95, R94 ;  /* 0x0000005e5f27723e */ /* 0x000fe400000010ff */
[----:B------:R-:W-:Y:S02]  /*cb90*/  MOV R76, R76 ;  /* 0x0000004c004c7202 */ /* 0x000fe40000000f00 */
[----:B------:R-:W-:Y:S01]  /*cba0*/  F2FP.BF16.F32.PACK_AB R42, R101, R100 ;  /* 0x00000064652a723e */ /* 0x000fe200000010ff */
[----:B------:R-:W-:Y:S01]  /*cbb0*/  STSM.16.M88.4 [R72], R36 ;  /* 0x0000002448007844 */ /* 0x000fe20000000200 */
[----:B------:R-:W-:-:S02]  /*cbc0*/  MOV R80, R80 ;  /* 0x0000005000507202 */ /* 0x000fc40000000f00 */
[----:B------:R-:W-:Y:S01]  /*cbd0*/  F2FP.BF16.F32.PACK_AB R106, R109, R108 ;  /* 0x0000006c6d6a723e */ /* 0x000fe200000010ff */
[----:B------:R-:W-:Y:S01]  /*cbe0*/  STSM.16.M88.4 [R76], R40 ;  /* 0x000000284c007844 */ /* 0x000fe20000000200 */
[----:B------:R-:W-:Y:S02]  /*cbf0*/  F2FP.BF16.F32.PACK_AB R107, R62, R107 ;  /* 0x0000006b3e6b723e */ /* 0x000fe400000010ff */
[----:B------:R-:W-:Y:S02]  /*cc00*/  F2FP.BF16.F32.PACK_AB R113, R66, R114 ;  /* 0x000000724271723e */ /* 0x000fe400000010ff */
[----:B------:R-:W-:Y:S01]  /*cc10*/  F2FP.BF16.F32.PACK_AB R120, R121, R120 ;  /* 0x000000787978723e */ /* 0x000fe200000010ff */
[----:B------:R-:W-:Y:S01]  /*cc20*/  STSM.16.M88.4 [R80], R104 ;  /* 0x0000006850007844 */ /* 0x000fe20000000200 */
[----:B------:R-:W-:Y:S02]  /*cc30*/  MOV R84, R84 ;  /* 0x0000005400547202 */ /* 0x000fe40000000f00 */
[----:B------:R-:W-:-:S02]  /*cc40*/  F2FP.BF16.F32.PACK_AB R114, R117, R116 ;  /* 0x000000747572723e */ /* 0x000fc400000010ff */
[----:B------:R-:W-:Y:S02]  /*cc50*/  F2FP.BF16.F32.PACK_AB R115, R119, R115 ;  /* 0x000000737773723e */ /* 0x000fe400000010ff */
[----:B------:R-:W-:Y:S02]  /*cc60*/  F2FP.BF16.F32.PACK_AB R121, R123, R122 ;  /* 0x0000007a7b79723e */ /* 0x000fe400000010ff */
[----:B------:R-:W-:Y:S01]  /*cc70*/  F2FP.BF16.F32.PACK_AB R128, R129, R128 ;  /* 0x000000808180723e */ /* 0x000fe200000010ff */
[----:B------:R-:W-:Y:S01]  /*cc80*/  STSM.16.M88.4 [R84], R112 ;  /* 0x0000007054007844 */ /* 0x000fe20000000200 */
[----:B------:R-:W-:Y:S02]  /*cc90*/  MOV R88, R88 ;  /* 0x0000005800587202 */ /* 0x000fe40000000f00 */
[----:B------:R-:W-:Y:S02]  /*cca0*/  F2FP.BF16.F32.PACK_AB R122, R125, R124 ;  /* 0x0000007c7d7a723e */ /* 0x000fe400000010ff */
[----:B------:R-:W-:-:S02]  /*ccb0*/  F2FP.BF16.F32.PACK_AB R123, R127, R126 ;  /* 0x0000007e7f7b723e */ /* 0x000fc400000010ff */
[----:B------:R-:W-:Y:S02]  /*ccc0*/  F2FP.BF16.F32.PACK_AB R129, R131, R130 ;  /* 0x000000828381723e */ /* 0x000fe400000010ff */
[----:B------:R-:W-:Y:S01]  /*ccd0*/  F2FP.BF16.F32.PACK_AB R136, R137, R136 ;  /* 0x000000888988723e */ /* 0x000fe200000010ff */
[----:B------:R-:W-:Y:S01]  /*cce0*/  STSM.16.M88.4 [R88], R120 ;  /* 0x0000007858007844 */ /* 0x000fe20000000200 */
[----:B------:R-:W-:Y:S02]  /*ccf0*/  ISETP.NE.U32.AND P0, PT, RZ, UR4, PT ;  /* 0x00000004ff007c0c */ /* 0x000fe4000bf05070 */
[----:B--2---:R-:W-:Y:S02]  /*cd00*/  IADD3 R6, P1, R200, UR4, RZ ;  /* 0x00000004c8067c10 */ /* 0x004fe4000ff3e0ff */
[----:B------:R-:W-:Y:S02]  /*cd10*/  MOV R110, R110 ;  /* 0x0000006e006e7202 */ /* 0x000fe40000000f00 */
[----:B------:R-:W-:-:S02]  /*cd20*/  F2FP.BF16.F32.PACK_AB R130, R133, R132 ;  /* 0x000000848582723e */ /* 0x000fc400000010ff */
[----:B------:R-:W-:Y:S02]  /*cd30*/  F2FP.BF16.F32.PACK_AB R131, R135, R134 ;  /* 0x000000868783723e */ /* 0x000fe400000010ff */
[----:B------:R-:W-:Y:S02]  /*cd40*/  F2FP.BF16.F32.PACK_AB R137, R139, R138 ;  /* 0x0000008a8b89723e */ /* 0x000fe400000010ff */
[----:B------:R-:W-:Y:S01]  /*cd50*/  F2FP.BF16.F32.PACK_AB R144, R145, R144 ;  /* 0x000000909190723e */ /* 0x000fe200000010ff */
[----:B------:R-:W-:Y:S01]  /*cd60*/  STSM.16.M88.4 [R110], R128 ;  /* 0x000000806e007844 */ /* 0x000fe20000000200 */
[----:B------:R-:W-:Y:S02]  /*cd70*/  F2FP.BF16.F32.PACK_AB R138, R141, R140 ;  /* 0x0000008c8d8a723e */ /* 0x000fe400000010ff */
[----:B------:R-:W-:Y:S02]  /*cd80*/  F2FP.BF16.F32.PACK_AB R139, R143, R142 ;  /* 0x0000008e8f8b723e */ /* 0x000fe400000010ff */
[----:B------:R-:W-:-:S02]  /*cd90*/  F2FP.BF16.F32.PACK_AB R145, R147, R146 ;  /* 0x000000929391723e */ /* 0x000fc400000010ff */
[----:B------:R-:W-:Y:S01]  /*cda0*/  MOV R48, R48 ;  /* 0x0000003000307202 */ /* 0x000fe20000000f00 */
[----:B------:R1:W-:Y:S01]  /*cdb0*/  STSM.16.M88.4 [R0], R136 ;  /* 0x0000008800007844 */ /* 0x0003e20000000200 */
[----:B------:R-:W-:Y:S02]  /*cdc0*/  F2FP.BF16.F32.PACK_AB R146, R149, R148 ;  /* 0x000000949592723e */ /* 0x000fe400000010ff */
[----:B------:R-:W-:Y:S02]  /*cdd0*/  F2FP.BF16.F32.PACK_AB R147, R151, R150 ;  /* 0x000000969793723e */ /* 0x000fe400000010ff */
[----:B------:R-:W-:Y:S02]  /*cde0*/  ISETP.NE.AND.EX P0, PT, RZ, UR5, PT, P0 ;  /* 0x00000005ff007c0c */ /* 0x000fe4000bf05300 */
[----:B------:R-:W-:Y:S01]  /*cdf0*/  IADD3.X R7, R201, UR5, RZ, P1, !PT ;  /* 0x00000005c9077c10 */ /* 0x000fe20008ffe4ff */
[----:B------:R-:W-:Y:S01]  /*ce00*/  ULDC.64 UR4, c[0x0][0xc08] ;  /* 0x0003020000047ab9 */ /* 0x000fe20000000a00 */
[----:B------:R2:W-:Y:S01]  /*ce10*/  STSM.16.M88.4 [R48], R144 ;  /* 0x0000009030007844 */ /* 0x0005e20000000200 */
[----:B------:R-:W-:Y:S01]  /*ce20*/  BAR.SYNC.DEFER_BLOCKING 0x1, 0x100 ;  /* 0x0044000000007b1d */ /* 0x000fe20000010000 */
[----:B------:R-:W-:-:S04]  /*ce30*/  ISETP.NE.U32.AND P6, PT, RZ, UR4, PT ;  /* 0x00000004ff007c0c */ /* 0x000fc8000bfc5070 */
[----:B------:R-:W-:-:S13]  /*ce40*/  ISETP.NE.AND.EX P6, PT, RZ, UR5, PT, P6 ;  /* 0x00000005ff007c0c */ /* 0x000fda000bfc5360 */
[----:B------:R-:W-:Y:S01]  /*ce50*/  @P6 IADD3 R200, P4, R200, UR4, RZ ;  /* 0x00000004c8c86c10 */ /* 0x000fe2000ff9e0ff */
[----:B------:R-:W-:Y:S02]  /*ce60*/  ULDC UR4, c[0x0][0xa88] ;  /* 0x0002a20000047ab9 */ /* 0x000fe40000000800 */
[----:B-1----:R-:W-:Y:S01]  /*ce70*/  IMAD.U32 R0, RZ, RZ, UR4 ;  /* 0x00000004ff007e24 */ /* 0x002fe2000f8e00ff */
[----:B------:R-:W-:Y:S01]  /*ce80*/  @P6 IADD3.X R201, R201, UR5, RZ, P4, !PT ;  /* 0x00000005c9c96c10 */ /* 0x000fe2000a7fe4ff */
[----:B------:R1:W5:Y:S01]  /*ce90*/  @P0 LDG.E R24, desc[UR40][R6.64] ;  /* 0x0000002806180981 */ /* 0x000362000c1e1900 */
[----:B------:R-:W-:-:S03]  /*cea0*/  IMAD R5, R211, 0x40, R189 ;  /* 0x00000040d3057824 */ /* 0x000fc600078e02bd */
[----:B------:R1:W5:Y:S01]  /*ceb0*/  @P6 LDG.E R0, desc[UR40][R200.64] ;  /* 0x00000028c8006981 */ /* 0x000362000c1e1900 */
[----:B------:R-:W-:-:S03]  /*cec0*/  IMAD.WIDE R4, R5, 0x2, R44 ;  /* 0x0000000205047825 */ /* 0x000fc600078e022c */
[C---:B------:R-:W-:Y:S02]  /*ced0*/  IADD3 R9, P1, R4.reuse, 0x1000, RZ ;  /* 0x0000100004097810 */ /* 0x040fe40007f3e0ff */
[C---:B------:R-:W-:Y:S02]  /*cee0*/  IADD3 R13, P2, R4.reuse, 0x2000, RZ ;  /* 0x00002000040d7810 */ /* 0x040fe40007f5e0ff */
[C---:B------:R-:W-:Y:S02]  /*cef0*/  IADD3 R29, P3, R4.reuse, 0x3000, RZ ;  /* 0x00003000041d7810 */ /* 0x040fe40007f7e0ff */
[----:B------:R-:W-:Y:S02]  /*cf00*/  IADD3 R33, P4, R4, 0x4000, RZ ;  /* 0x0000400004217810 */ /* 0x000fe40007f9e0ff */
        /* <DEDUP_REMOVED lines=8> */
[----:B------:R-:W-:Y:S02]  /*cf90*/  IADD3 R37, P5, R4, 0x5000, RZ ;  /* 0x0000500004257810 */ /* 0x000fe40007fbe0ff */
        /* <DEDUP_REMOVED lines=8> */
[----:B------:R-:W-:-:S02]  /*d020*/  P2R R10, PR, RZ, 0x20 ;  /* 0x00000020ff0a7803 */ /* 0x000fc40000000000 */
[C---:B------:R-:W-:Y:S02]  /*d030*/  IADD3 R41, P1, R4.reuse, 0x6000, RZ ;  /* 0x0000600004297810 */ /* 0x040fe40007f3e0ff */
[C---:B------:R-:W-:Y:S02]  /*d040*/  IADD3 R45, P2, R4.reuse, 0x7000, RZ ;  /* 0x00007000042d7810 */ /* 0x040fe40007f5e0ff */
[C---:B------:R-:W-:Y:S02]  /*d050*/  IADD3 R49, P3, R4.reuse, 0x8000, RZ ;  /* 0x0000800004317810 */ /* 0x040fe40007f7e0ff */
[C---:B------:R-:W-:Y:S02]  /*d060*/  IADD3 R53, P4, R4.reuse, 0x9000, RZ ;  /* 0x0000900004357810 */ /* 0x040fe40007f9e0ff */
[----:B------:R-:W-:Y:S02]  /*d070*/  IADD3 R57, P5, R4, 0xa000, RZ ;  /* 0x0000a00004397810 */ /* 0x000fe40007fbe0ff */
[----:B------:R-:W-:-:S02]  /*d080*/  LOP3.LUT R36, R37, 0x380, RZ, 0xc0, !PT ;  /* 0x0000038025247812 */ /* 0x000fc400078ec0ff */
[----:B------:R-:W-:Y:S02]  /*d090*/  LOP3.LUT R40, R41, 0x380, RZ, 0xc0, !PT ;  /* 0x0000038029287812 */ /* 0x000fe400078ec0ff */
[----:B------:R-:W-:Y:S02]  /*d0a0*/  LOP3.LUT R44, R45, 0x380, RZ, 0xc0, !PT ;  /* 0x000003802d2c7812 */ /* 0x000fe400078ec0ff */
[----:B--2---:R-:W-:Y:S02]  /*d0b0*/  LOP3.LUT R48, R49, 0x380, RZ, 0xc0, !PT ;  /* 0x0000038031307812 */ /* 0x004fe400078ec0ff */
[----:B------:R-:W-:Y:S02]  /*d0c0*/  LOP3.LUT R52, R53, 0x380, RZ, 0xc0, !PT ;  /* 0x0000038035347812 */ /* 0x000fe400078ec0ff */
[----:B------:R-:W-:Y:S02]  /*d0d0*/  LOP3.LUT R56, R57, 0x380, RZ, 0xc0, !PT ;  /* 0x0000038039387812 */ /* 0x000fe400078ec0ff */
[----:B------:R-:W-:-:S02]  /*d0e0*/  SHF.R.U64 R36, R36, 0x3, RZ ;  /* 0x0000000324247819 */ /* 0x000fc400000012ff */
[----:B------:R-:W-:Y:S02]  /*d0f0*/  SHF.R.U64 R40, R40, 0x3, RZ ;  /* 0x0000000328287819 */ /* 0x000fe400000012ff */
[----:B------:R-:W-:Y:S02]  /*d100*/  SHF.R.U64 R44, R44, 0x3, RZ ;  /* 0x000000032c2c7819 */ /* 0x000fe400000012ff */
[----:B------:R-:W-:Y:S02]  /*d110*/  SHF.R.U64 R48, R48, 0x3, RZ ;  /* 0x0000000330307819 */ /* 0x000fe400000012ff */
[----:B------:R-:W-:Y:S02]  /*d120*/  SHF.R.U64 R52, R52, 0x3, RZ ;  /* 0x0000000334347819 */ /* 0x000fe400000012ff */
[----:B------:R-:W-:Y:S02]  /*d130*/  SHF.R.U64 R56, R56, 0x3, RZ ;  /* 0x0000000338387819 */ /* 0x000fe400000012ff */
[----:B------:R-:W-:-:S02]  /*d140*/  LOP3.LUT R36, R36, R37, RZ, 0x3c, !PT ;  /* 0x0000002524247212 */ /* 0x000fc400078e3cff */
[----:B------:R-:W-:Y:S02]  /*d150*/  LOP3.LUT R40, R40, R41, RZ, 0x3c, !PT ;  /* 0x0000002928287212 */ /* 0x000fe400078e3cff */
[----:B------:R-:W-:Y:S02]  /*d160*/  LOP3.LUT R44, R44, R45, RZ, 0x3c, !PT ;  /* 0x0000002d2c2c7212 */ /* 0x000fe400078e3cff */
[----:B------:R-:W-:Y:S02]  /*d170*/  LOP3.LUT R48, R48, R49, RZ, 0x3c, !PT ;  /* 0x0000003130307212 */ /* 0x000fe400078e3cff */
[----:B------:R-:W-:Y:S02]  /*d180*/  LOP3.LUT R52, R52, R53, RZ, 0x3c, !PT ;  /* 0x0000003534347212 */ /* 0x000fe400078e3cff */
[----:B------:R-:W-:Y:S01]  /*d190*/  LOP3.LUT R56, R56, R57, RZ, 0x3c, !PT ;  /* 0x0000003938387212 */ /* 0x000fe200078e3cff */
[----:B-1----:R-:W-:Y:S06]  /*d1a0*/  @P6 BRA `(.L_x_754) ;  /* 0x0000000000106947 */ /* 0x002fec0003800000 */
[----:B------:R-:W-:Y:S05]  /*d1b0*/  @!P0 BRA `(.L_x_754) ;  /* 0x00000000000c8947 */ /* 0x000fea0003800000 */
[----:B------:R-:W2:Y:S04]  /*d1c0*/  LDG.E R3, desc[UR40][R6.64] ;  /* 0x0000002806037981 */ /* 0x000ea8000c1e1900 */
[----:B-----5:R-:W2:Y:S02]  /*d1d0*/  LDG.E R0, desc[UR40][R6.64+0x4] ;  /* 0x0000042806007981 */ /* 0x020ea4000c1e1900 */
[----:B--2---:R-:W-:-:S07]  /*d1e0*/  IMAD.IADD R0, R0, 0x1, -R3 ;  /* 0x0000000100007824 */ /* 0x004fce00078e0a03 */
.L_x_754:
[----:B------:R-:W1:Y:S01]  /*d1f0*/  SHFL.IDX PT, R3, R213, RZ, 0x1f ;  /* 0x00001fffd5037589 */ /* 0x000e6200000e0000 */
[----:B------:R-:W-:Y:S01]  /*d200*/  ISETP.NE.AND P6, PT, R10, RZ, PT ;  /* 0x000000ff0a00720c */ /* 0x000fe20003fc5270 */
[--C-:B------:R-:W-:Y:S01]  /*d210*/  IMAD.X R57, RZ, RZ, R5.reuse, P5 ;  /* 0x000000ffff397224 */ /* 0x100fe200028e0605 */
[C---:B------:R-:W-:Y:S01]  /*d220*/  LOP3.LUT R7, R4.reuse, 0x380, RZ, 0xc0, !PT ;  /* 0x0000038004077812 */ /* 0x040fe200078ec0ff */
[--C-:B------:R-:W-:Y:S01]  /*d230*/  IMAD.X R41, RZ, RZ, R5.reuse, P1 ;  /* 0x000000ffff297224 */ /* 0x100fe200008e0605 */
[C---:B------:R-:W-:Y:S01]  /*d240*/  IADD3 R65, P1, R4.reuse, 0xc000, RZ ;  /* 0x0000c00004417810 */ /* 0x040fe20007f3e0ff */
[--C-:B------:R-:W-:Y:S01]  /*d250*/  IMAD.X R37, RZ, RZ, R5.reuse, P6 ;  /* 0x000000ffff257224 */ /* 0x100fe200030e0605 */
[C---:B------:R-:W-:Y:S01]  /*d260*/  IADD3 R61, P6, R4.reuse, 0xb000, RZ ;  /* 0x0000b000043d7810 */ /* 0x040fe20007fde0ff */
[--C-:B------:R-:W-:Y:S01]  /*d270*/  IMAD.X R45, RZ, RZ, R5.reuse, P2 ;  /* 0x000000ffff2d7224 */ /* 0x100fe200010e0605 */
[C---:B------:R-:W-:Y:S01]  /*d280*/  IADD3 R69, P2, R4.reuse, 0xd000, RZ ;  /* 0x0000d00004457810 */ /* 0x040fe20007f5e0ff */
[--C-:B------:R-:W-:Y:S01]  /*d290*/  IMAD.X R49, RZ, RZ, R5.reuse, P3 ;  /* 0x000000ffff317224 */ /* 0x100fe200018e0605 */
[C---:B------:R-:W-:Y:S01]  /*d2a0*/  IADD3 R73, P3, R4.reuse, 0xe000, RZ ;  /* 0x0000e00004497810 */ /* 0x040fe20007f7e0ff */
[----:B------:R-:W-:Y:S01]  /*d2b0*/  IMAD.X R53, RZ, RZ, R5, P4 ;  /* 0x000000ffff357224 */ /* 0x000fe200020e0605 */
[----:B------:R-:W-:-:S02]  /*d2c0*/  IADD3 R10, P4, R4, 0xf000, RZ ;  /* 0x0000f000040a7810 */ /* 0x000fc40007f9e0ff */
[----:B------:R-:W-:Y:S02]  /*d2d0*/  LOP3.LUT R60, R61, 0x380, RZ, 0xc0, !PT ;  /* 0x000003803d3c7812 */ /* 0x000fe400078ec0ff */
[----:B------:R-:W-:Y:S01]  /*d2e0*/  LOP3.LUT R64, R65, 0x380, RZ, 0xc0, !PT ;  /* 0x0000038041407812 */ /* 0x000fe200078ec0ff */
[----:B------:R-:W-:Y:S01]  /*d2f0*/  IMAD.X R77, RZ, RZ, R5, P4 ;  /* 0x000000ffff4d7224 */ /* 0x000fe200020e0605 */
[----:B------:R-:W-:Y:S02]  /*d300*/  LOP3.LUT R68, R69, 0x380, RZ, 0xc0, !PT ;  /* 0x0000038045447812 */ /* 0x000fe400078ec0ff */
[----:B------:R-:W-:Y:S02]  /*d310*/  LOP3.LUT R72, R73, 0x380, RZ, 0xc0, !PT ;  /* 0x0000038049487812 */ /* 0x000fe400078ec0ff */
[----:B------:R-:W-:Y:S02]  /*d320*/  SHF.R.U64 R60, R60, 0x3, RZ ;  /* 0x000000033c3c7819 */ /* 0x000fe400000012ff */
[----:B-1----:R-:W-:-:S02]  /*d330*/  ISETP.NE.AND P5, PT, R3, RZ, PT ;  /* 0x000000ff0300720c */ /* 0x002fc40003fa5270 */
[----:B------:R-:W-:Y:S02]  /*d340*/  LOP3.LUT R3, R10, 0x380, RZ, 0xc0, !PT ;  /* 0x000003800a037812 */ /* 0x000fe400078ec0ff */
[----:B------:R-:W-:Y:S02]  /*d350*/  SHF.R.U64 R64, R64, 0x3, RZ ;  /* 0x0000000340407819 */ /* 0x000fe400000012ff */
[----:B------:R-:W-:Y:S02]  /*d360*/  SHF.R.U64 R68, R68, 0x3, RZ ;  /* 0x0000000344447819 */ /* 0x000fe400000012ff */
[----:B------:R-:W-:Y:S02]  /*d370*/  SHF.R.U64 R72, R72, 0x3, RZ ;  /* 0x0000000348487819 */ /* 0x000fe400000012ff */
[----:B------:R-:W-:Y:S02]  /*d380*/  SHF.R.U64 R7, R7, 0x3, RZ ;  /* 0x0000000307077819 */ /* 0x000fe400000012ff */
[----:B------:R-:W-:-:S02]  /*d390*/  SHF.R.U64 R3, R3, 0x3, RZ ;  /* 0x0000000303037819 */ /* 0x000fc400000012ff */
        /* <DEDUP_REMOVED lines=9> */
[----:B------:R-:W-:Y:S01]  /*d430*/  IMAD.MOV.U32 R7, RZ, RZ, R5 ;  /* 0x000000ffff077224 */ /* 0x000fe200078e0005 */
[----:B------:R-:W-:-:S02]  /*d440*/  LOP3.LUT R76, R3, R10, RZ, 0x3c, !PT ;  /* 0x0000000a034c7212 */ /* 0x000fc400078e3cff */
[----:B------:R-:W-:Y:S02]  /*d450*/  SHF.R.S32.HI R80, RZ, 0x1f, R199 ;  /* 0x0000001fff507819 */ /* 0x000fe400000114c7 */
[----:B------:R-:W-:Y:S02]  /*d460*/  SEL R83, R202, RZ, !P0 ;  /* 0x000000ffca537207 */ /* 0x000fe40004000000 */
[----:B------:R-:W-:Y:S02]  /*d470*/  SEL R212, R212, RZ, !P0 ;  /* 0x000000ffd4d47207 */ /* 0x000fe40004000000 */
[----:B-----5:R-:W-:Y:S01]  /*d480*/  SHF.R.S32.HI R81, RZ, 0x1f, R24 ;  /* 0x0000001fff517819 */ /* 0x020fe20000011418 */
[----:B------:R-:W-:Y:S06]  /*d490*/  @P5 BRA `(.L_x_755) ;  /* 0x0000000000b85947 */ /* 0x000fec0003800000 */
[----:B------:R-:W1:Y:S01]  /*d4a0*/  LDC R31, c[0x0][0xbe8] ;  /* 0x0002fa00ff1f7b82 */ /* 0x000e620000000800 */
[----:B------:R-:W-:Y:S01]  /*d4b0*/  ULDC.64 UR4, c[0x0][0xb90] ;  /* 0x0002e40000047ab9 */ /* 0x000fe20000000a00 */
[----:B------:R-:W-:Y:S02]  /*d4c0*/  IMAD R30, R209, 0x40, R222 ;  /* 0x00000040d11e7824 */ /* 0x000fe400078e02de */
[----:B------:R-:W-:Y:S02]  /*d4d0*/  IMAD R10, R80, UR4, RZ ;  /* 0x00000004500a7c24 */ /* 0x000fe4000f8e02ff */
[----:B------:R-:W-:Y:S02]  /*d4e0*/  IMAD.MOV.U32 R4, RZ, RZ, R24 ;  /* 0x000000ffff047224 */ /* 0x000fe400078e0018 */
[----:B------:R-:W-:Y:S02]  /*d4f0*/  IMAD R11, R199, UR5, R10 ;  /* 0x00000005c70b7c24 */ /* 0x000fe4000f8e020a */
[----:B------:R-:W-:-:S02]  /*d500*/  IMAD.MOV.U32 R5, RZ, RZ, R81 ;  /* 0x000000ffff057224 */ /* 0x000fc400078e0051 */
[----:B------:R-:W-:Y:S02]  /*d510*/  IMAD.MOV R34, RZ, RZ, -R194 ;  /* 0x000000ffff227224 */ /* 0x000fe400078e0ac2 */
[----:B------:R-:W-:Y:S01]  /*d520*/  IMAD.WIDE.U32 R4, R199, UR4, R4 ;  /* 0x00000004c7047c25 */ /* 0x000fe2000f8e0004 */
[----:B------:R-:W-:-:S03]  /*d530*/  ULDC.64 UR4, c[0x0][0xb98] ;  /* 0x0002e60000047ab9 */ /* 0x000fc60000000a00 */
[----:B------:R-:W-:Y:S02]  /*d540*/  IMAD.IADD R5, R5, 0x1, R11 ;  /* 0x0000000105057824 */ /* 0x000fe400078e020b */
[----:B------:R-:W-:Y:S02]  /*d550*/  IMAD R35, R209, 0x40, R191 ;  /* 0x00000040d1237824 */ /* 0x000fe400078e02bf */
[----:B------:R-:W-:Y:S01]  /*d560*/  IMAD.WIDE.U32 R4, R83, UR4, R4 ;  /* 0x0000000453047c25 */ /* 0x000fe2000f8e0004 */
[----:B-1----:R-:W-:-:S13]  /*d570*/  ISETP.NE.AND P0, PT, R31, 0x1, PT ;  /* 0x000000011f00780c */ /* 0x002fda0003f05270 */
[----:B------:R-:W1:Y:S08]  /*d580*/  @P0 LDC R3, c[0x0][0xbec] ;  /* 0x0002fb00ff030b82 */ /* 0x000e700000000800 */
[----:B------:R-:W2:Y:S01]  /*d590*/  @P0 LDC R15, c[0x0][0xbf0] ;  /* 0x0002fc00ff0f0b82 */ /* 0x000ea20000000800 */
[----:B-1----:R-:W-:-:S04]  /*d5a0*/  @P0 IMAD.HI.U32 R10, R30, R3, RZ ;  /* 0x000000031e0a0227 */ /* 0x002fc800078e00ff */
[----:B------:R-:W-:Y:S01]  /*d5b0*/  IMAD.MOV.U32 R3, RZ, RZ, R30 ;  /* 0x000000ffff037224 */ /* 0x000fe200078e001e */
[----:B--2---:R-:W-:Y:S01]  /*d5c0*/  @P0 SHF.R.U32.HI R3, RZ, R15, R10 ;  /* 0x0000000fff030219 */ /* 0x004fe2000001160a */
[----:B------:R-:W-:-:S03]  /*d5d0*/  IMAD R10, R212, UR4, RZ ;  /* 0x00000004d40a7c24 */ /* 0x000fc6000f8e02ff */
[--C-:B------:R-:W-:Y:S01]  /*d5e0*/  SHF.R.S32.HI R15, RZ, 0x1f, R3.reuse ;  /* 0x0000001fff0f7819 */ /* 0x100fe20000011403 */
[----:B------:R-:W-:Y:S01]  /*d5f0*/  IMAD.MOV R14, RZ, RZ, -R3 ;  /* 0x000000ffff0e7224 */ /* 0x000fe200078e0a03 */
[----:B------:R-:W-:Y:S01]  /*d600*/  IADD3 R4, P0, R3, R4, RZ ;  /* 0x0000000403047210 */ /* 0x000fe20007f1e0ff */
[----:B------:R-:W-:Y:S01]  /*d610*/  IMAD R10, R83, UR5, R10 ;  /* 0x00000005530a7c24 */ /* 0x000fe2000f8e020a */
[----:B------:R-:W-:Y:S01]  /*d620*/  ULDC.64 UR4, c[0x0][0xb88] ;  /* 0x0002e20000047ab9 */ /* 0x000fe20000000a00 */
[----:B------:R-:W-:Y:S02]  /*d630*/  IMAD R11, R31, R14, R30 ;  /* 0x0000000e1f0b7224 */ /* 0x000fe400078e021e */
[----:B------:R-:W-:Y:S01]  /*d640*/  IMAD R30, R0, R31, RZ ;  /* 0x0000001f001e7224 */ /* 0x000fe200078e02ff */
[----:B------:R-:W-:Y:S02]  /*d650*/  IADD3.X R5, R15, R5, R10, P0, !PT ;  /* 0x000000050f057210 */ /* 0x000fe400007fe40a */
[----:B------:R-:W-:Y:S01]  /*d660*/  SHF.R.S32.HI R3, RZ, 0x1f, R11 ;  /* 0x0000001fff037819 */ /* 0x000fe2000001140b */
[----:B------:R-:W-:-:S04]  /*d670*/  IMAD.WIDE.U32 R4, R11, UR4, R4 ;  /* 0x000000040b047c25 */ /* 0x000fc8000f8e0004 */
[----:B------:R-:W-:-:S04]  /*d680*/  IMAD R10, R3, UR4, RZ ;  /* 0x00000004030a7c24 */ /* 0x000fc8000f8e02ff */
[----:B------:R-:W-:Y:S01]  /*d690*/  IMAD R3, R11, UR5, R10 ;  /* 0x000000050b037c24 */ /* 0x000fe2000f8e020a */
[----:B------:R-:W-:Y:S02]  /*d6a0*/  ULDC.64 UR4, c[0x0][0xb50] ;  /* 0x0002d40000047ab9 */ /* 0x000fe40000000a00 */
[----:B------:R-:W-:Y:S01]  /*d6b0*/  LEA R14, P0, R4, UR4, 0x2 ;  /* 0x00000004040e7c11 */ /* 0x000fe2000f8010ff */
[----:B------:R-:W-:-:S04]  /*d6c0*/  IMAD.IADD R3, R5, 0x1, R3 ;  /* 0x0000000105037824 */ /* 0x000fc800078e0203 */
[----:B------:R-:W-:Y:S01]  /*d6d0*/  SHFL.IDX PT, R10, R14, 0x1, 0x1c1f ;  /* 0x003c1f000e0a7f89 */ /* 0x000fe200000e0000 */
[----:B------:R-:W-:Y:S01]  /*d6e0*/  LEA.HI.X R15, R4, UR5, R3, 0x2, P0 ;  /* 0x00000005040f7c11 */ /* 0x000fe200080f1403 */
[----:B------:R-:W-:Y:S01]  /*d6f0*/  VIADD R3, R35, 0x8 ;  /* 0x0000000823037836 */ /* 0x000fe20000000000 */
[----:B------:R-:W-:Y:S01]  /*d700*/  ISETP.NE.AND P0, PT, R193, R34, PT ;  /* 0x00000022c100720c */ /* 0x000fe20003f05270 */
[----:B------:R-:W-:Y:S03]  /*d710*/  SHFL.IDX PT, R4, R14, RZ, 0x1c1f ;  /* 0x001c1fff0e047589 */ /* 0x000fe600000e0000 */
[-C--:B------:R-:W-:Y:S01]  /*d720*/  ISETP.GE.OR P1, PT, R35, R30.reuse, P0 ;  /* 0x0000001e2300720c */ /* 0x080fe20000726670 */
[----:B------:R-:W1:Y:S01]  /*d730*/  SHFL.IDX PT, R5, R15, RZ, 0x1c1f ;  /* 0x001c1fff0f057589 */ /* 0x000e6200000e0000 */
[----:B------:R-:W-:-:S03]  /*d740*/  ISETP.GE.OR P0, PT, R3, R30, P0 ;  /* 0x0000001e0300720c */ /* 0x000fc60000706670 */
[----:B------:R-:W2:Y:S08]  /*d750*/  SHFL.IDX PT, R11, R15, 0x1, 0x1c1f ;  /* 0x003c1f000f0b7f89 */ /* 0x000eb000000e0000 */
[----:B-1----:R1:W-:Y:S04]  /*d760*/  @!P1 ST.E desc[UR40][R4.64], R21 ;  /* 0x0000001504009985 */ /* 0x0023e8000c101928 */
[----:B--2---:R1:W-:Y:S02]  /*d770*/  @!P0 ST.E desc[UR40][R10.64], R20 ;  /* 0x000000140a008985 */ /* 0x0043e4000c101928 */
.L_x_755:
[----:B------:R-:W2:Y:S01]  /*d780*/  LDC R85, c[0x0][0xbe8] ;  /* 0x0002fa00ff557b82 */ /* 0x000ea20000000800 */
[----:B------:R-:W-:Y:S01]  /*d790*/  ULDC.64 UR4, c[0x0][0xaa0] ;  /* 0x0002a80000047ab9 */ /* 0x000fe20000000a00 */
[----:B-1----:R-:W5:Y:S01]  /*d7a0*/  LD.E.128 R4, desc[UR40][R6.64] ;  /* 0x0000002806047980 */ /* 0x002f62000c101d00 */
[----:B------:R-:W-:-:S03]  /*d7b0*/  IMAD R3, R81, UR4, RZ ;  /* 0x0000000451037c24 */ /* 0x000fc6000f8e02ff */
[----:B------:R-:W5:Y:S02]  /*d7c0*/  LD.E.128 R8, desc[UR40][R8.64] ;  /* 0x0000002808087980 */ /* 0x000f64000c101d00 */
[----:B------:R-:W1:Y:S02]  /*d7d0*/  LDC R88, c[0x0][0xac8] ;  /* 0x0002b200ff587b82 */ /* 0x000e640000000800 */
[----:B------:R-:W5:Y:S04]  /*d7e0*/  LD.E.128 R12, desc[UR40][R12.64] ;  /* 0x000000280c0c7980 */ /* 0x000f68000c101d00 */
[----:B------:R-:W5:Y:S04]  /*d7f0*/  LD.E.128 R28, desc[UR40][R28.64] ;  /* 0x000000281c1c7980 */ /* 0x000f68000c101d00 */
[----:B------:R-:W5:Y:S04]  /*d800*/  LD.E.128 R32, desc[UR40][R32.64] ;  /* 0x0000002820207980 */ /* 0x000f68000c101d00 */
[----:B------:R-:W5:Y:S01]  /*d810*/  LD.E.128 R36, desc[UR40][R36.64] ;  /* 0x0000002824247980 */ /* 0x000f62000c101d00 */
[----:B--2---:R-:W-:Y:S01]  /*d820*/  ISETP.NE.AND P1, PT, R85, 0x1, PT ;  /* 0x000000015500780c */ /* 0x004fe20003f25270 */
[----:B------:R-:W-:-:S02]  /*d830*/  IMAD R3, R24, UR5, R3 ;  /* 0x0000000518037c24 */ /* 0x000fc4000f8e0203 */
[----:B------:R-:W5:Y:S01]  /*d840*/  LD.E.128 R40, desc[UR40][R40.64] ;  /* 0x0000002828287980 */ /* 0x000f62000c101d00 */
[----:B------:R-:W-:Y:S01]  /*d850*/  IMAD.WIDE.U32 R20, R24, UR4, RZ ;  /* 0x0000000418147c25 */ /* 0x000fe2000f8e00ff */
[----:B------:R-:W-:Y:S02]  /*d860*/  ULDC.64 UR4, c[0x0][0xae8] ;  /* 0x0002ba0000047ab9 */ /* 0x000fe40000000a00 */
[----:B------:R-:W5:Y:S04]  /*d870*/  LD.E.128 R44, desc[UR40][R44.64] ;  /* 0x000000282c2c7980 */ /* 0x000f68000c101d00 */
[----:B------:R-:W5:Y:S02]  /*d880*/  LD.E.128 R48, desc[UR40][R48.64] ;  /* 0x0000002830307980 */ /* 0x000f64000c101d00 */
[----:B------:R-:W2:Y:S01]  /*d890*/  @P1 LDC R81, c[0x0][0xbec] ;  /* 0x0002fb00ff511b82 */ /* 0x000ea20000000800 */
[----:B------:R-:W-:Y:S01]  /*d8a0*/  IMAD.IADD R21, R21, 0x1, R3 ;  /* 0x0000000115157824 */ /* 0x000fe200078e0203 */
[----:B------:R-:W5:Y:S01]  /*d8b0*/  LD.E.128 R52, desc[UR40][R52.64] ;  /* 0x0000002834347980 */ /* 0x000f62000c101d00 */
[----:B------:R-:W-:-:S03]  /*d8c0*/  IMAD R24, R80, UR4, RZ ;  /* 0x0000000450187c24 */ /* 0x000fc6000f8e02ff */
[----:B------:R-:W5:Y:S02]  /*d8d0*/  LD.E.128 R56, desc[UR40][R56.64] ;  /* 0x0000002838387980 */ /* 0x000f64000c101d00 */
[----:B------:R-:W3:Y:S01]  /*d8e0*/  @P1 LDC R87, c[0x0][0xbf0] ;  /* 0x0002fc00ff571b82 */ /* 0x000ee20000000800 */
[C---:B------:R-:W-:Y:S01]  /*d8f0*/  IMAD R3, R199.reuse, UR5, R24 ;  /* 0x00000005c7037c24 */ /* 0x040fe2000f8e0218 */
[----:B------:R-:W5:Y:S01]  /*d900*/  LD.E.128 R60, desc[UR40][R60.64] ;  /* 0x000000283c3c7980 */ /* 0x000f62000c101d00 */
[----:B------:R-:W-:Y:S01]  /*d910*/  IMAD.WIDE.U32 R20, R199, UR4, R20 ;  /* 0x00000004c7147c25 */ /* 0x000fe2000f8e0014 */
[----:B------:R-:W-:Y:S02]  /*d920*/  ULDC.64 UR4, c[0x0][0xaf0] ;  /* 0x0002bc0000047ab9 */ /* 0x000fe40000000a00 */
[----:B------:R-:W5:Y:S01]  /*d930*/  LD.E.128 R64, desc[UR40][R64.64] ;  /* 0x0000002840407980 */ /* 0x000f62000c101d00 */
[----:B------:R-:W-:Y:S02]  /*d940*/  IMAD R24, R210, 0x20, R211 ;  /* 0x00000020d2187824 */ /* 0x000fe400078e02d3 */
[----:B------:R-:W-:Y:S01]  /*d950*/  IMAD.IADD R21, R21, 0x1, R3 ;  /* 0x0000000115157824 */ /* 0x000fe200078e0203 */
[----:B------:R-:W5:Y:S01]  /*d960*/  LD.E.128 R68, desc[UR40][R68.64] ;  /* 0x0000002844447980 */ /* 0x000f62000c101d00 */
[----:B------:R-:W-:-:S02]  /*d970*/  IMAD R3, R212, UR4, RZ ;  /* 0x00000004d4037c24 */ /* 0x000fc4000f8e02ff */
[----:B------:R-:W-:Y:S01]  /*d980*/  IMAD R82, R209, 0x40, R24 ;  /* 0x00000040d1527824 */ /* 0x000fe200078e0218 */
[----:B-1----:R-:W-:Y:S01]  /*d990*/  ISETP.GE.AND P0, PT, R207, R88, PT ;  /* 0x00000058cf00720c */ /* 0x002fe20003f06270 */
[C---:B------:R-:W-:Y:S01]  /*d9a0*/  IMAD R3, R83.reuse, UR5, R3 ;  /* 0x0000000553037c24 */ /* 0x040fe2000f8e0203 */
[----:B------:R-:W5:Y:S01]  /*d9b0*/  LD.E.128 R72, desc[UR40][R72.64] ;  /* 0x0000002848487980 */ /* 0x000f62000c101d00 */
[----:B------:R-:W-:-:S03]  /*d9c0*/  IMAD.WIDE.U32 R20, R83, UR4, R20 ;  /* 0x0000000453147c25 */ /* 0x000fc6000f8e0014 */
[----:B------:R-:W5:Y:S01]  /*d9d0*/  LD.E.128 R76, desc[UR40][R76.64] ;  /* 0x000000284c4c7980 */ /* 0x000f62000c101d00 */
[----:B--2---:R-:W-:Y:S01]  /*d9e0*/  @P1 IMAD.HI.U32 R24, R82, R81, RZ ;  /* 0x0000005152181227 */ /* 0x004fe200078e00ff */
[----:B------:R-:W-:Y:S01]  /*d9f0*/  SEL R80, RZ, 0xffffffff, P0 ;  /* 0xffffffffff507807 */ /* 0x000fe20000000000 */
[----:B------:R-:W-:Y:S01]  /*da00*/  ULDC.64 UR4, c[0x0][0xae0] ;  /* 0x0002b80000047ab9 */ /* 0x000fe20000000a00 */
[-C--:B------:R-:W-:Y:S01]  /*da10*/  ISETP.GE.AND P0, PT, R206, R88.reuse, PT ;  /* 0x00000058ce00720c */ /* 0x080fe20003f06270 */
[----:B------:R-:W-:Y:S01]  /*da20*/  IMAD.IADD R21, R21, 0x1, R3 ;  /* 0x0000000115157824 */ /* 0x000fe200078e0203 */
[----:B------:R-:W-:Y:S01]  /*da30*/  @!PT LDS RZ, [RZ] ;  /* 0x00000000fffff984 */ /* 0x000fe20000000800 */
[----:B------:R-:W-:Y:S01]  /*da40*/  @!PT LDS RZ, [RZ] ;  /* 0x00000000fffff984 */ /* 0x000fe20000000800 */
[----:B------:R-:W-:Y:S01]  /*da50*/  @!PT LDS RZ, [RZ] ;  /* 0x00000000fffff984 */ /* 0x000fe20000000800 */
[----:B------:R-:W-:Y:S01]  /*da60*/  @!PT LDS RZ, [RZ] ;  /* 0x00000000fffff984 */ /* 0x000fe20000000800 */
[----:B------:R1:W-:Y:S06]  /*da70*/  MEMBAR.ALL.CTA ;  /* 0x0000000000007992 */ /* 0x0003ec0000008000 */
[----:B-1----:R-:W1:Y:S01]  /*da80*/  FENCE.VIEW.ASYNC.S ;  /* 0x00000000000073c6 */ /* 0x002e620000000000 */
[----:B------:R-:W-:Y:S01]  /*da90*/  IMAD.MOV.U32 R3, RZ, RZ, R82 ;  /* 0x000000ffff037224 */ /* 0x000fe200078e0052 */
[----:B---3--:R-:W-:Y:S01]  /*daa0*/  @P1 SHF.R.U32.HI R3, RZ, R87, R24 ;  /* 0x00000057ff031219 */ /* 0x008fe20000011618 */
[----:B------:R-:W-:Y:S01]  /*dab0*/  IMAD.SHL.U32 R83, R80, 0x2, RZ ;  /* 0x0000000250537824 */ /* 0x000fe200078e00ff */
[-C--:B------:R-:W-:Y:S01]  /*dac0*/  ISETP.GE.AND P1, PT, R189, R88.reuse, PT ;  /* 0x00000058bd00720c */ /* 0x080fe20003f26270 */
[----:B------:R-:W-:Y:S01]  /*dad0*/  IMAD R92, R0, R85, RZ ;  /* 0x00000055005c7224 */ /* 0x000fe200078e02ff */
[----:B------:R-:W-:Y:S01]  /*dae0*/  SEL R80, RZ, 0xffffffff, P0 ;  /* 0xffffffffff507807 */ /* 0x000fe20000000000 */
[----:B------:R-:W-:Y:S01]  /*daf0*/  IMAD.MOV R81, RZ, RZ, -R3 ;  /* 0x000000ffff517224 */ /* 0x000fe200078e0a03 */
[----:B------:R-:W-:Y:S01]  /*db00*/  SEL R24, RZ, 0x1, P1 ;  /* 0x00000001ff187807 */ /* 0x000fe20000800000 */
[----:B------:R-:W-:Y:S01]  /*db10*/  IMAD.WIDE.U32 R20, R3, UR4, R20 ;  /* 0x0000000403147c25 */ /* 0x000fe2000f8e0014 */
[-C--:B------:R-:W-:Y:S01]  /*db20*/  ISETP.GE.AND P0, PT, R205, R88.reuse, PT ;  /* 0x00000058cd00720c */ /* 0x080fe20003f06270 */
[----:B------:R-:W-:Y:S01]  /*db30*/  BSSY B1, `(.L_x_756) ;  /* 0x000004a000017945 */ /* 0x000fe20003800000 */
[----:B------:R-:W-:Y:S01]  /*db40*/  LOP3.LUT R24, R83, 0x2, R24, 0xe2, !PT ;  /* 0x0000000253187812 */ /* 0x000fe200078ee218 */
[----:B------:R-:W-:Y:S01]  /*db50*/  IMAD.SHL.U32 R83, R80, 0x4, RZ ;  /* 0x0000000450537824 */ /* 0x000fe200078e00ff */
[----:B------:R-:W-:Y:S01]  /*db60*/  SEL R80, RZ, 0xffffffff, P0 ;  /* 0xffffffffff507807 */ /* 0x000fe20000000000 */
[----:B------:R-:W-:Y:S01]  /*db70*/  IMAD R81, R85, R81, R82 ;  /* 0x0000005155517224 */ /* 0x000fe200078e0252 */
[-C--:B------:R-:W-:Y:S01]  /*db80*/  ISETP.GE.AND P0, PT, R204, R88.reuse, PT ;  /* 0x00000058cc00720c */ /* 0x080fe20003f06270 */
[----:B------:R-:W-:Y:S01]  /*db90*/  IMAD R91, R209, 0x40, R211 ;  /* 0x00000040d15b7824 */ /* 0x000fe200078e02d3 */
[----:B------:R-:W-:Y:S01]  /*dba0*/  SHF.R.S32.HI R82, RZ, 0x1f, R3 ;  /* 0x0000001fff527819 */ /* 0x000fe20000011403 */
[----:B------:R-:W-:Y:S01]  /*dbb0*/  VIADD R0, R2, 0x28c20 ;  /* 0x00028c2002007836 */ /* 0x000fe20000000000 */
[----:B------:R-:W-:Y:S01]  /*dbc0*/  LOP3.LUT R24, R83, 0x4, R24, 0xe2, !PT ;  /* 0x0000000453187812 */ /* 0x000fe200078ee218 */
[----:B------:R-:W-:Y:S01]  /*dbd0*/  IMAD.SHL.U32 R83, R80, 0x8, RZ ;  /* 0x0000000850537824 */ /* 0x000fe200078e00ff */
[----:B------:R-:W-:Y:S01]  /*dbe0*/  SEL R80, RZ, 0xffffffff, P0 ;  /* 0xffffffffff507807 */ /* 0x000fe20000000000 */
[----:B------:R-:W-:Y:S01]  /*dbf0*/  IMAD R82, R82, UR4, RZ ;  /* 0x0000000452527c24 */ /* 0x000fe2000f8e02ff */
[----:B------:R-:W-:-:S02]  /*dc00*/  ISETP.GE.AND P0, PT, R203, R88, PT ;  /* 0x00000058cb00720c */ /* 0x000fc40003f06270 */
[----:B------:R-:W-:Y:S01]  /*dc10*/  LOP3.LUT R24, R83, 0x8, R24, 0xe2, !PT ;  /* 0x0000000853187812 */ /* 0x000fe200078ee218 */
[----:B------:R-:W-:Y:S01]  /*dc20*/  IMAD.SHL.U32 R87, R80, 0x10, RZ ;  /* 0x0000001050577824 */ /* 0x000fe200078e00ff */
[----:B------:R-:W-:Y:S01]  /*dc30*/  SHF.R.S32.HI R80, RZ, 0x1f, R81 ;  /* 0x0000001fff507819 */ /* 0x000fe20000011451 */
[----:B------:R-:W-:Y:S01]  /*dc40*/  IMAD R83, R3, UR5, R82 ;  /* 0x0000000503537c24 */ /* 0x000fe2000f8e0252 */
[----:B------:R-:W-:Y:S01]  /*dc50*/  ULDC.64 UR4, c[0x0][0xad8] ;  /* 0x0002b60000047ab9 */ /* 0x000fe20000000a00 */
[----:B------:R-:W-:Y:S02]  /*dc60*/  SEL R3, RZ, 0xffffffff, P0 ;  /* 0xffffffffff037807 */ /* 0x000fe40000000000 */
[----:B------:R-:W-:Y:S01]  /*dc70*/  IMAD.IADD R21, R21, 0x1, R83 ;  /* 0x0000000115157824 */ /* 0x000fe200078e0253 */
[----:B------:R-:W-:Y:S01]  /*dc80*/  ISETP.GE.AND P1, PT, R91, R92, PT ;  /* 0x0000005c5b00720c */ /* 0x000fe20003f26270 */
[----:B------:R-:W-:Y:S01]  /*dc90*/  IMAD R80, R80, UR4, RZ ;  /* 0x0000000450507c24 */ /* 0x000fe2000f8e02ff */
[----:B------:R-:W-:Y:S01]  /*dca0*/  LOP3.LUT R24, R87, 0x10, R24, 0xe2, !PT ;  /* 0x0000001057187812 */ /* 0x000fe200078ee218 */
[----:B------:R-:W-:Y:S01]  /*dcb0*/  IMAD.WIDE.U32 R20, R81, UR4, R20 ;  /* 0x0000000451147c25 */ /* 0x000fe2000f8e0014 */
[----:B------:R-:W-:-:S02]  /*dcc0*/  ISETP.GE.AND P0, PT, R215, R88, PT ;  /* 0x00000058d700720c */ /* 0x000fc40003f06270 */
[----:B------:R-:W-:Y:S01]  /*dcd0*/  PRMT R0, RZ, 0x654, R0 ;  /* 0x00000654ff007816 */ /* 0x000fe20000000000 */
[----:B------:R-:W-:Y:S01]  /*dce0*/  IMAD R83, R81, UR5, R80 ;  /* 0x0000000551537c24 */ /* 0x000fe2000f8e0250 */
[----:B------:R-:W-:Y:S01]  /*dcf0*/  ULDC.64 UR4, c[0x0][0xa80] ;  /* 0x0002a00000047ab9 */ /* 0x000fe20000000a00 */
[----:B------:R-:W-:Y:S01]  /*dd00*/  IMAD.SHL.U32 R3, R3, 0x20, RZ ;  /* 0x0000002003037824 */ /* 0x000fe200078e00ff */
[----:B------:R-:W-:Y:S01]  /*dd10*/  LEA R89, P2, R20, UR4, 0x1 ;  /* 0x0000000414597c11 */ /* 0x000fe2000f8408ff */
[----:B------:R-:W-:Y:S01]  /*dd20*/  IMAD.IADD R21, R21, 0x1, R83 ;  /* 0x0000000115157824 */ /* 0x000fe200078e0253 */
[----:B-1----:R1:W-:Y:S02]  /*dd30*/  SYNCS.ARRIVE.TRANS64.RED.A1T0 RZ, [R0+URZ], RZ ;  /* 0x000000ff00ff79a7 */ /* 0x0023e4000810043f */
[----:B------:R-:W-:Y:S01]  /*dd40*/  LOP3.LUT R24, R3, 0x20, R24, 0xe2, !PT ;  /* 0x0000002003187812 */ /* 0x000fe200078ee218 */
[----:B------:R1:W2:Y:S01]  /*dd50*/  SHFL.IDX PT, R80, R89, RZ, 0x181f ;  /* 0x00181fff59507589 */ /* 0x0002a200000e0000 */
[----:B------:R-:W-:-:S02]  /*dd60*/  SEL R3, RZ, 0x40, P0 ;  /* 0x00000040ff037807 */ /* 0x000fc40000000000 */
[----:B------:R-:W-:Y:S02]  /*dd70*/  ISETP.GE.AND P0, PT, R214, R88, PT ;  /* 0x00000058d600720c */ /* 0x000fe40003f06270 */
[----:B------:R-:W-:Y:S02]  /*dd80*/  LEA.HI.X R90, R20, UR5, R21, 0x1, P2 ;  /* 0x00000005145a7c11 */ /* 0x000fe400090f0c15 */
[----:B------:R-:W-:Y:S02]  /*dd90*/  LOP3.LUT R3, R24, R3, RZ, 0xfc, !PT ;  /* 0x0000000318037212 */ /* 0x000fe400078efcff */
[----:B------:R-:W-:Y:S01]  /*dda0*/  SEL R24, RZ, 0x80, P0 ;  /* 0x00000080ff187807 */ /* 0x000fe20000000000 */
[----:B------:R1:W3:Y:S03]  /*ddb0*/  SHFL.IDX PT, R81, R90, RZ, 0x181f ;  /* 0x00181fff5a517589 */ /* 0x0002e600000e0000 */
[----:B------:R-:W-:Y:S01]  /*ddc0*/  LOP3.LUT R24, R3, R24, RZ, 0xfc, !PT ;  /* 0x0000001803187212 */ /* 0x000fe200078efcff */
[----:B------:R-:W-:Y:S06]  /*ddd0*/  @P1 BRA `(.L_x_757) ;  /* 0x00000000007c1947 */ /* 0x000fec0003800000 */
[-C--:B------:R-:W-:Y:S02]  /*dde0*/  ISETP.GE.AND P1, PT, R207, R88.reuse, PT ;  /* 0x00000058cf00720c */ /* 0x080fe40003f26270 */
[-C--:B------:R-:W-:Y:S02]  /*ddf0*/  ISETP.GE.AND P0, PT, R189, R88.reuse, PT ;  /* 0x00000058bd00720c */ /* 0x080fe40003f06270 */
[-C--:B------:R-:W-:Y:S02]  /*de00*/  ISETP.GE.AND P5, PT, R206, R88.reuse, PT ;  /* 0x00000058ce00720c */ /* 0x080fe40003fa6270 */
[----:B------:R-:W-:-:S07]  /*de10*/  ISETP.GE.AND P3, PT, R205, R88, PT ;  /* 0x00000058cd00720c */ /* 0x000fce0003f66270 */
[----:B--2---:R-:W-:Y:S02]  /*de20*/  @!P1 LEA R82, P2, R207, R80, 0x1 ;  /* 0x00000050cf529211 */ /* 0x004fe400078408ff */
[----:B---3--:R-:W-:Y:S02]  /*de30*/  @!P0 IMAD.WIDE R20, R189, 0x2, R80 ;  /* 0x00000002bd148825 */ /* 0x008fe400078e0250 */
[----:B------:R-:W-:Y:S02]  /*de40*/  @!P1 LEA.HI.X R83, R207, R81, R233, 0x1, P2 ;  /* 0x00000051cf539211 */ /* 0x000fe400010f0ce9 */
[----:B------:R-:W-:Y:S01]  /*de50*/  ISETP.GE.AND P2, PT, R204, R88, PT ;  /* 0x00000058cc00720c */ /* 0x000fe20003f46270 */
[----:B-----5:R2:W-:Y:S01]  /*de60*/  @!P0 ST.E.128 desc[UR40][R20.64], R4 ;  /* 0x0000000414008985 */ /* 0x0205e2000c101d28 */
[----:B------:R-:W-:Y:S02]  /*de70*/  @!P5 LEA R84, P4, R206, R80, 0x1 ;  /* 0x00000050ce54d211 */ /* 0x000fe400078808ff */
[----:B------:R-:W-:Y:S01]  /*de80*/  LOP3.LUT P0, RZ, R3, 0x40, RZ, 0xc0, !PT ;  /* 0x0000004003ff7812 */ /* 0x000fe2000780c0ff */
[----:B------:R3:W-:Y:S01]  /*de90*/  @!P1 ST.E.128 desc[UR40][R82.64], R12 ;  /* 0x0000000c52009985 */ /* 0x0007e2000c101d28 */
[----:B------:R-:W-:-:S02]  /*dea0*/  ISETP.GE.AND P1, PT, R203, R88, PT ;  /* 0x00000058cb00720c */ /* 0x000fc40003f26270 */
[-C--:B------:R-:W-:Y:S02]  /*deb0*/  @!P5 LEA.HI.X R85, R206, R81.reuse, R232, 0x1, P4 ;  /* 0x00000051ce55d211 */ /* 0x080fe400020f0ce8 */
[----:B------:R-:W-:Y:S02]  /*dec0*/  LOP3.LUT P4, RZ, R24, 0x80, RZ, 0xc0, !PT ;  /* 0x0000008018ff7812 */ /* 0x000fe4000788c0ff */
[CC--:B------:R-:W-:Y:S01]  /*ded0*/  @!P3 LEA R86, P6, R205.reuse, R80.reuse, 0x1 ;  /* 0x00000050cd56b211 */ /* 0x0c0fe200078c08ff */
[----:B------:R4:W-:Y:S03]  /*dee0*/  @!P5 ST.E.128 desc[UR40][R84.64], R32 ;  /* 0x000000205400d985 */ /* 0x0009e6000c101d28 */
[----:B------:R-:W-:Y:S02]  /*def0*/  @!P3 LEA.HI.X R87, R205, R81, R231, 0x1, P6 ;  /* 0x00000051cd57b211 */ /* 0x000fe400030f0ce7 */
[----:B--2---:R-:W-:-:S03]  /*df00*/  @!P2 LEA R4, P5, R204, R80, 0x1 ;  /* 0x00000050cc04a211 */ /* 0x004fc600078a08ff */
[----:B------:R4:W-:Y:S01]  /*df10*/  @!P3 ST.E.128 desc[UR40][R86.64], R40 ;  /* 0x000000285600b985 */ /* 0x0009e2000c101d28 */
[-C--:B------:R-:W-:Y:S02]  /*df20*/  @!P1 LEA R6, P6, R203, R80.reuse, 0x1 ;  /* 0x00000050cb069211 */ /* 0x080fe400078c08ff */
[-C--:B---3--:R-:W-:Y:S02]  /*df30*/  @P0 LEA R12, P3, R215, R80.reuse, 0x1 ;  /* 0x00000050d70c0211 */ /* 0x088fe400078608ff */
        /* <DEDUP_REMOVED lines=9> */
.L_x_757:
[----:B------:R-:W-:Y:S05]  /*dfd0*/  BSYNC B1 ;  /* 0x0000000000017941 */ /* 0x000fea0003800000 */
.L_x_756:
[----:B-1----:R-:W-:Y:S01]  /*dfe0*/  VIADD R0, R91, 0x20 ;  /* 0x000000205b007836 */ /* 0x002fe20000000000 */
[----:B----45:R1:W4:Y:S04]  /*dff0*/  SHFL.IDX PT, R7, R90, 0x1, 0x181f ;  /* 0x00381f005a077f89 */ /* 0x03032800000e0000 */
[----:B------:R-:W-:Y:S01]  /*e000*/  ISETP.GE.AND P0, PT, R0, R92, PT ;  /* 0x0000005c0000720c */ /* 0x000fe20003f06270 */
[----:B------:R1:W0:-:S12]  /*e010*/  SHFL.IDX PT, R6, R89, 0x1, 0x181f ;  /* 0x00381f0059067f89 */ /* 0x00021800000e0000 */
[----:B-1----:R-:W-:Y:S05]  /*e020*/  @P0 BRA `(.L_x_758) ;  /* 0x0000000c00d80947 */ /* 0x002fea0003800000 */
[-C--:B------:R-:W-:Y:S02]  /*e030*/  ISETP.GE.AND P5, PT, R207, R88.reuse, PT ;  /* 0x00000058cf00720c */ /* 0x080fe40003fa6270 */
[-C--:B------:R-:W-:Y:S02]  /*e040*/  ISETP.GE.AND P6, PT, R189, R88.reuse, PT ;  /* 0x00000058bd00720c */ /* 0x080fe40003fc6270 */
[-C--:B------:R-:W-:Y:S02]  /*e050*/  ISETP.GE.AND P3, PT, R206, R88.reuse, PT ;  /* 0x00000058ce00720c */ /* 0x080fe40003f66270 */
[-C--:B------:R-:W-:Y:S02]  /*e060*/  ISETP.GE.AND P2, PT, R205, R88.reuse, PT ;  /* 0x00000058cd00720c */ /* 0x080fe40003f46270 */
[-C--:B------:R-:W-:Y:S02]  /*e070*/  ISETP.GE.AND P1, PT, R204, R88.reuse, PT ;  /* 0x00000058cc00720c */ /* 0x080fe40003f26270 */
[----:B------:R-:W-:-:S03]  /*e080*/  ISETP.GE.AND P0, PT, R203, R88, PT ;  /* 0x00000058cb00720c */ /* 0x000fc60003f06270 */
[-C--:B0-----:R-:W-:Y:S02]  /*e090*/  @!P5 LEA R12, P4, R207, R6.reuse, 0x1 ;  /* 0x00000006cf0cd211 */ /* 0x081fe400078808ff */
[----:B----4-:R-:W-:Y:S02]  /*e0a0*/  @!P6 IMAD.WIDE R4, R189, 0x2, R6 ;  /* 0x00000002bd04e825 */ /* 0x010fe400078e0206 */
[----:B------:R-:W-:Y:S02]  /*e0b0*/  @!P5 LEA.HI.X R13, R207, R7, R233, 0x1, P4 ;  /* 0x00000007cf0dd211 */ /* 0x000fe400020f0ce9 */
[----:B------:R-:W-:Y:S01]  /*e0c0*/  LOP3.LUT P4, RZ, R3, 0x40, RZ, 0xc0, !PT ;  /* 0x0000004003ff7812 */ /* 0x000fe2000788c0ff */
[----:B------:R0:W-:Y:S01]  /*e0d0*/  @!P6 ST.E.128 desc[UR40][R4.64], R8 ;  /* 0x000000080400e985 */ /* 0x0001e2000c101d28 */
[----:B------:R-:W-:-:S03]  /*e0e0*/  @!P3 LEA R14, P6, R206, R6, 0x1 ;  /* 0x00000006ce0eb211 */ /* 0x000fc600078c08ff */
[----:B------:R1:W-:Y:S01]  /*e0f0*/  @!P5 ST.E.128 desc[UR40][R12.64], R28 ;  /* 0x0000001c0c00d985 */ /* 0x0003e2000c101d28 */
[-C--:B------:R-:W-:Y:S02]  /*e100*/  @!P3 LEA.HI.X R15, R206, R7.reuse, R232, 0x1, P6 ;  /* 0x00000007ce0fb211 */ /* 0x080fe400030f0ce8 */
[-C--:B------:R-:W-:Y:S02]  /*e110*/  @!P2 LEA R20, P5, R205, R6.reuse, 0x1 ;  /* 0x00000006cd14a211 */ /* 0x080fe400078a08ff */
[CC--:B------:R-:W-:Y:S01]  /*e120*/  @!P1 LEA R32, P6, R204.reuse, R6.reuse, 0x1 ;  /* 0x00000006cc209211 */ /* 0x0c0fe200078c08ff */
[----:B------:R1:W-:Y:S01]  /*e130*/  @!P3 ST.E.128 desc[UR40][R14.64], R36 ;  /* 0x000000240e00b985 */ /* 0x0003e2000c101d28 */
[----:B------:R-:W-:Y:S02]  /*e140*/  @!P0 LEA R34, P3, R203, R6, 0x1 ;  /* 0x00000006cb228211 */ /* 0x000fe400078608ff */
[-C--:B------:R-:W-:Y:S02]  /*e150*/  @!P2 LEA.HI.X R21, R205, R7.reuse, R231, 0x1, P5 ;  /* 0x00000007cd15a211 */ /* 0x080fe400028f0ce7 */
[----:B------:R-:W-:-:S02]  /*e160*/  @!P1 LEA.HI.X R33, R204, R7, R230, 0x1, P6 ;  /* 0x00000007cc219211 */ /* 0x000fc400030f0ce6 */
[----:B------:R-:W-:Y:S01]  /*e170*/  @!P0 LEA.HI.X R35, R203, R7, R229, 0x1, P3 ;  /* 0x00000007cb238211 */ /* 0x000fe200018f0ce5 */
[----:B------:R1:W-:Y:S01]  /*e180*/  @!P2 ST.E.128 desc[UR40][R20.64], R44 ;  /* 0x0000002c1400a985 */ /* 0x0003e2000c101d28 */
[----:B0-----:R-:W-:-:S03]  /*e190*/  @P4 LEA R4, P5, R215, R6, 0x1 ;  /* 0x00000006d7044211 */ /* 0x001fc600078a08ff */
[----:B------:R1:W-:Y:S01]  /*e1a0*/  @!P1 ST.E.128 desc[UR40][R32.64], R52 ;  /* 0x0000003420009985 */ /* 0x0003e2000c101d28 */
[----:B------:R-:W-:-:S03]  /*e1b0*/  @P4 LEA.HI.X R5, R215, R7, R228, 0x1, P5 ;  /* 0x00000007d7054211 */ /* 0x000fc600028f0ce4 */
[----:B------:R1:W-:Y:S01]  /*e1c0*/  @!P0 ST.E.128 desc[UR40][R34.64], R60 ;  /* 0x0000003c22008985 */ /* 0x0003e2000c101d28 */
[----:B------:R-:W-:-:S03]  /*e1d0*/  LOP3.LUT P0, RZ, R24, 0x80, RZ, 0xc0, !PT ;  /* 0x0000008018ff7812 */ /* 0x000fc6000780c0ff */
[----:B------:R1:W-:Y:S10]  /*e1e0*/  @P4 ST.E.128 desc[UR40][R4.64], R68 ;  /* 0x0000004404004985 */ /* 0x0003f4000c101d28 */
[----:B------:R-:W-:Y:S05]  /*e1f0*/  @!P0 BRA `(.L_x_758) ;  /* 0x0000000c00648947 */ /* 0x000fea0003800000 */
[----:B-1----:R-:W-:-:S04]  /*e200*/  LEA R4, P0, R214, R6, 0x1 ;  /* 0x00000006d6047211 */ /* 0x002fc800078008ff */
[----:B------:R-:W-:-:S05]  /*e210*/  LEA.HI.X R5, R214, R7, R227, 0x1, P0 ;  /* 0x00000007d6057211 */ /* 0x000fca00000f0ce3 */
[----:B------:R0:W-:Y:S01]  /*e220*/  ST.E.128 desc[UR40][R4.64], R76 ;  /* 0x0000004c04007985 */ /* 0x0001e2000c101d28 */
[----:B------:R-:W-:Y:S05]  /*e230*/  BRA `(.L_x_758) ;  /* 0x0000000c00547947 */ /* 0x000fea0003800000 */
.L_x_753:
[----:B------:R-:W-:Y:S01]  /*e240*/  ULDC.64 UR4, c[0x0][0xc00] ;  /* 0x0003000000047ab9 */ /* 0x000fe20000000a00 */
[----:B------:R-:W-:Y:S01]  /*e250*/  IMAD.MOV.U32 R3, RZ, RZ, RZ ;  /* 0x000000ffff037224 */ /* 0x000fe200078e00ff */
[----:B------:R-:W-:Y:S01]  /*e260*/  ISETP.NE.U32.AND P0, PT, RZ, UR4, PT ;  /* 0x00000004ff007c0c */ /* 0x000fe2000bf05070 */
[----:B------:R-:W2:Y:S01]  /*e270*/  LDC R29, c[0x0][0xbe8] ;  /* 0x0002fa00ff1d7b82 */ /* 0x000ea20000000800 */
[----:B------:R-:W-:Y:S02]  /*e280*/  IADD3 R4, P1, R200, UR4, RZ ;  /* 0x00000004c8047c10 */ /* 0x000fe4000ff3e0ff */
[----:B------:R-:W-:Y:S02]  /*e290*/  ISETP.NE.AND.EX P0, PT, RZ, UR5, PT, P0 ;  /* 0x00000005ff007c0c */ /* 0x000fe4000bf05300 */
[----:B------:R-:W-:Y:S01]  /*e2a0*/  IADD3.X R5, R201, UR5, RZ, P1, !PT ;  /* 0x00000005c9057c10 */ /* 0x000fe20008ffe4ff */
[----:B------:R-:W-:Y:S02]  /*e2b0*/  ULDC.64 UR4, c[0x0][0xc08] ;  /* 0x0003020000047ab9 */ /* 0x000fe40000000a00 */
[----:B------:R-:W-:-:S04]  /*e2c0*/  ISETP.NE.U32.AND P1, PT, RZ, UR4, PT ;  /* 0x00000004ff007c0c */ /* 0x000fc8000bf25070 */
[----:B------:R-:W-:-:S04]  /*e2d0*/  ISETP.NE.AND.EX P1, PT, RZ, UR5, PT, P1 ;  /* 0x00000005ff007c0c */ /* 0x000fc8000bf25310 */
[----:B------:R3:W5:Y:S09]  /*e2e0*/  @P0 LDG.E R3, desc[UR40][R4.64] ;  /* 0x0000002804030981 */ /* 0x000772000c1e1900 */
[----:B------:R-:W-:Y:S01]  /*e2f0*/  @P1 IADD3 R200, P2, R200, UR4, RZ ;  /* 0x00000004c8c81c10 */ /* 0x000fe2000ff5e0ff */
[----:B------:R-:W-:-:S02]  /*e300*/  ULDC UR4, c[0x0][0xa88] ;  /* 0x0002a20000047ab9 */ /* 0x000fc40000000800 */
[----:B------:R-:W-:Y:S01]  /*e310*/  IMAD.U32 R0, RZ, RZ, UR4 ;  /* 0x00000004ff007e24 */ /* 0x000fe2000f8e00ff */
[----:B------:R-:W-:-:S05]  /*e320*/  @P1 IADD3.X R201, R201, UR5, RZ, P2, !PT ;  /* 0x00000005c9c91c10 */ /* 0x000fca00097fe4ff */
[----:B------:R3:W5:Y:S01]  /*e330*/  @P1 LDG.E R0, desc[UR40][R200.64] ;  /* 0x00000028c8001981 */ /* 0x000762000c1e1900 */
[----:B------:R-:W-:Y:S01]  /*e340*/  ISETP.GE.AND P2, PT, R234, 0x40, PT ;  /* 0x00000040ea00780c */ /* 0x000fe20003f46270 */
[----:B------:R-:W-:-:S12]  /*e350*/  @P1 BRA `(.L_x_759) ;  /* 0x0000000000101947 */ /* 0x000fd80003800000 */
[----:B------:R-:W-:Y:S05]  /*e360*/  @!P0 BRA `(.L_x_759) ;  /* 0x00000000000c8947 */ /* 0x000fea0003800000 */
[----:B------:R-:W4:Y:S04]  /*e370*/  LDG.E R7, desc[UR40][R4.64] ;  /* 0x0000002804077981 */ /* 0x000f28000c1e1900 */
[----:B-----5:R-:W4:Y:S02]  /*e380*/  LDG.E R0, desc[UR40][R4.64+0x4] ;  /* 0x0000042804007981 */ /* 0x020f24000c1e1900 */
[----:B----4-:R-:W-:-:S07]  /*e390*/  IMAD.IADD R0, R0, 0x1, -R7 ;  /* 0x0000000100007824 */ /* 0x010fce00078e0a07 */
.L_x_759:
[----:B------:R-:W-:Y:S01]  /*e3a0*/  BSSY B1, `(.L_x_760) ;  /* 0x000002e000017945 */ /* 0x000fe20003800000 */
[----:B------:R-:W-:Y:S02]  /*e3b0*/  SHF.R.S32.HI R13, RZ, 0x1f, R199 ;  /* 0x0000001fff0d7819 */ /* 0x000fe400000114c7 */
[----:B------:R-:W-:Y:S02]  /*e3c0*/  SEL R15, R202, RZ, !P0 ;  /* 0x000000ffca0f7207 */ /* 0x000fe40004000000 */
[----:B------:R-:W-:Y:S02]  /*e3d0*/  SEL R212, R212, RZ, !P0 ;  /* 0x000000ffd4d47207 */ /* 0x000fe40004000000 */
[----:B-----5:R-:W-:Y:S01]  /*e3e0*/  SHF.R.S32.HI R10, RZ, 0x1f, R3 ;  /* 0x0000001fff0a7819 */ /* 0x020fe20000011403 */
[----:B------:R-:W-:Y:S06]  /*e3f0*/  @P2 BRA `(.L_x_761) ;  /* 0x0000000000a02947 */ /* 0x000fec0003800000 */
[----:B---3--:R-:W3:Y:S01]  /*e400*/  S2R R4, SR_TID.X ;  /* 0x0000000000047919 */ /* 0x008ee20000002100 */
[----:B------:R-:W4:Y:S02]  /*e410*/  LDC R11, c[0x0][0xbe8] ;  /* 0x0002fa00ff0b7b82 */ /* 0x000f240000000800 */
[----:B----4-:R-:W-:Y:S02]  /*e420*/  IMAD R5, R0, R11, RZ ;  /* 0x0000000b00057224 */ /* 0x010fe400078e02ff */
[----:B---3--:R-:W-:-:S04]  /*e430*/  IMAD R4, R209, 0x40, R4 ;  /* 0x00000040d1047824 */ /* 0x008fc800078e0204 */
[----:B------:R-:W-:-:S05]  /*e440*/  VIADD R12, R4, 0xffffff80 ;  /* 0xffffff80040c7836 */ /* 0x000fca0000000000 */
[----:B------:R-:W-:-:S13]  /*e450*/  ISETP.GE.AND P0, PT, R12, R5, PT ;  /* 0x000000050c00720c */ /* 0x000fda0003f06270 */
[----:B------:R-:W-:Y:S05]  /*e460*/  @P0 BRA `(.L_x_761) ;  /* 0x0000000000840947 */ /* 0x000fea0003800000 */
[----:B------:R-:W-:Y:S01]  /*e470*/  ISETP.NE.AND P0, PT, R11, 0x1, PT ;  /* 0x000000010b00780c */ /* 0x000fe20003f05270 */
[----:B------:R-:W-:Y:S01]  /*e480*/  ULDC.64 UR4, c[0x0][0xb90] ;  /* 0x0002e40000047ab9 */ /* 0x000fe20000000a00 */
[----:B------:R-:W-:Y:S02]  /*e490*/  IMAD.MOV.U32 R4, RZ, RZ, R3 ;  /* 0x000000ffff047224 */ /* 0x000fe400078e0003 */
[----:B------:R-:W-:Y:S02]  /*e4a0*/  IMAD R8, R13, UR4, RZ ;  /* 0x000000040d087c24 */ /* 0x000fe4000f8e02ff */
[----:B------:R-:W-:Y:S02]  /*e4b0*/  IMAD.MOV.U32 R5, RZ, RZ, R10 ;  /* 0x000000ffff057224 */ /* 0x000fe400078e000a */
[----:B------:R-:W-:Y:S02]  /*e4c0*/  IMAD.MOV.U32 R7, RZ, RZ, R12 ;  /* 0x000000ffff077224 */ /* 0x000fe400078e000c */
[----:B------:R-:W-:-:S03]  /*e4d0*/  IMAD.WIDE.U32 R4, R199, UR4, R4 ;  /* 0x00000004c7047c25 */ /* 0x000fc6000f8e0004 */
[----:B------:R-:W3:Y:S08]  /*e4e0*/  @P0 LDC R9, c[0x0][0xbec] ;  /* 0x0002fb00ff090b82 */ /* 0x000ef00000000800 */
[----:B------:R-:W4:Y:S01]  /*e4f0*/  @P0 LDC R21, c[0x0][0xbf0] ;  /* 0x0002fc00ff150b82 */ /* 0x000f220000000800 */
[----:B---3--:R-:W-:-:S04]  /*e500*/  @P0 IMAD.HI.U32 R6, R12, R9, RZ ;  /* 0x000000090c060227 */ /* 0x008fc800078e00ff */
[----:B------:R-:W-:Y:S01]  /*e510*/  IMAD R9, R199, UR5, R8 ;  /* 0x00000005c7097c24 */ /* 0x000fe2000f8e0208 */
[----:B------:R-:W-:Y:S01]  /*e520*/  ULDC.64 UR4, c[0x0][0xb98] ;  /* 0x0002e60000047ab9 */ /* 0x000fe20000000a00 */
[----:B----4-:R-:W-:Y:S02]  /*e530*/  @P0 SHF.R.U32.HI R7, RZ, R21, R6 ;  /* 0x00000015ff070219 */ /* 0x010fe40000011606 */
[----:B------:R-:W-:Y:S02]  /*e540*/  IMAD.IADD R5, R5, 0x1, R9 ;  /* 0x0000000105057824 */ /* 0x000fe400078e0209 */
[----:B------:R-:W-:Y:S02]  /*e550*/  IMAD R6, R212, UR4, RZ ;  /* 0x00000004d4067c24 */ /* 0x000fe4000f8e02ff */
[----:B------:R-:W-:Y:S02]  /*e560*/  IMAD.MOV R9, RZ, RZ, -R7 ;  /* 0x000000ffff097224 */ /* 0x000fe400078e0a07 */
[----:B------:R-:W-:-:S04]  /*e570*/  IMAD.WIDE.U32 R4, R15, UR4, R4 ;  /* 0x000000040f047c25 */ /* 0x000fc8000f8e0004 */
[----:B------:R-:W-:Y:S01]  /*e580*/  IMAD R9, R11, R9, R12 ;  /* 0x000000090b097224 */ /* 0x000fe200078e020c */
[----:B------:R-:W-:Y:S01]  /*e590*/  SHF.R.S32.HI R11, RZ, 0x1f, R7 ;  /* 0x0000001fff0b7819 */ /* 0x000fe20000011407 */
[----:B------:R-:W-:Y:S01]  /*e5a0*/  IMAD R8, R15, UR5, R6 ;  /* 0x000000050f087c24 */ /* 0x000fe2000f8e0206 */
[----:B------:R-:W-:Y:S01]  /*e5b0*/  IADD3 R4, P0, R7, R4, RZ ;  /* 0x0000000407047210 */ /* 0x000fe20007f1e0ff */
[----:B------:R-:W-:Y:S01]  /*e5c0*/  ULDC.64 UR4, c[0x0][0xb88] ;  /* 0x0002e20000047ab9 */ /* 0x000fe20000000a00 */
[----:B------:R-:W-:Y:S02]  /*e5d0*/  SHF.R.S32.HI R6, RZ, 0x1f, R9 ;  /* 0x0000001fff067819 */ /* 0x000fe40000011409 */
[----:B------:R-:W-:-:S03]  /*e5e0*/  IADD3.X R5, R11, R5, R8, P0, !PT ;  /* 0x000000050b057210 */ /* 0x000fc600007fe408 */
[----:B------:R-:W-:Y:S02]  /*e5f0*/  IMAD R6, R6, UR4, RZ ;  /* 0x0000000406067c24 */ /* 0x000fe4000f8e02ff */
[----:B------:R-:W-:-:S04]  /*e600*/  IMAD.WIDE.U32 R4, R9, UR4, R4 ;  /* 0x0000000409047c25 */ /* 0x000fc8000f8e0004 */
[----:B------:R-:W-:Y:S01]  /*e610*/  IMAD R7, R9, UR5, R6 ;  /* 0x0000000509077c24 */ /* 0x000fe2000f8e0206 */
[----:B------:R-:W-:Y:S02]  /*e620*/  ULDC.64 UR4, c[0x0][0xb50] ;  /* 0x0002d40000047ab9 */ /* 0x000fe40000000a00 */
[----:B------:R-:W-:Y:S01]  /*e630*/  LEA R6, P0, R4, UR4, 0x2 ;  /* 0x0000000404067c11 */ /* 0x000fe2000f8010ff */
[----:B------:R-:W-:-:S05]  /*e640*/  IMAD.IADD R5, R5, 0x1, R7 ;  /* 0x0000000105057824 */ /* 0x000fca00078e0207 */
[----:B------:R-:W-:Y:S01]  /*e650*/  LEA.HI.X R7, R4, UR5, R5, 0x2, P0 ;  /* 0x0000000504077c11 */ /* 0x000fe200080f1405 */
[----:B------:R-:W-:-:S05]  /*e660*/  IMAD.MOV.U32 R5, RZ, RZ, -0x800000 ;  /* 0xff800000ff057424 */ /* 0x000fca00078e00ff */
[----:B------:R4:W-:Y:S02]  /*e670*/  STG.E desc[UR40][R6.64], R5 ;  /* 0x0000000506007986 */ /* 0x0009e4000c101928 */
.L_x_761:
[----:B------:R-:W-:Y:S05]  /*e680*/  BSYNC B1 ;  /* 0x0000000000017941 */ /* 0x000fea0003800000 */
.L_x_760:
[----:B--2---:R-:W-:Y:S01]  /*e690*/  ISETP.NE.AND P0, PT, R29, 0x1, PT ;  /* 0x000000011d00780c */ /* 0x004fe20003f05270 */
[----:B-1----:R-:W1:Y:S01]  /*e6a0*/  LDC R24, c[0x0][0xac8] ;  /* 0x0002b200ff187b82 */ /* 0x002e620000000800 */
[----:B------:R-:W-:Y:S01]  /*e6b0*/  ULDC.64 UR4, c[0x0][0xaa0] ;  /* 0x0002a80000047ab9 */ /* 0x000fe20000000a00 */
[----:B------:R-:W-:Y:S01]  /*e6c0*/  IMAD R31, R0, R29, RZ ;  /* 0x0000001d001f7224 */ /* 0x000fe200078e02ff */
[----:B------:R-:W-:Y:S01]  /*e6d0*/  BSSY B1, `(.L_x_762) ;  /* 0x0000067000017945 */ /* 0x000fe20003800000 */
[----:B----4-:R-:W-:Y:S02]  /*e6e0*/  IMAD R6, R10, UR4, RZ ;  /* 0x000000040a067c24 */ /* 0x010fe4000f8e02ff */
[----:B---3--:R-:W-:-:S04]  /*e6f0*/  IMAD.WIDE.U32 R4, R3, UR4, RZ ;  /* 0x0000000403047c25 */ /* 0x008fc8000f8e00ff */
[----:B------:R-:W-:Y:S01]  /*e700*/  IMAD R3, R3, UR5, R6 ;  /* 0x0000000503037c24 */ /* 0x000fe2000f8e0206 */
[----:B------:R-:W-:Y:S01]  /*e710*/  ULDC.64 UR4, c[0x0][0xae8] ;  /* 0x0002ba0000047ab9 */ /* 0x000fe20000000a00 */
[----:B------:R-:W2:Y:S01]  /*e720*/  @P0 LDC R7, c[0x0][0xbec] ;  /* 0x0002fb00ff070b82 */ /* 0x000ea20000000800 */
[----:B------:R-:W-:Y:S02]  /*e730*/  IMAD R6, R13, UR4, RZ ;  /* 0x000000040d067c24 */ /* 0x000fe4000f8e02ff */
[----:B------:R-:W-:Y:S02]  /*e740*/  IMAD.IADD R5, R5, 0x1, R3 ;  /* 0x0000000105057824 */ /* 0x000fe400078e0203 */
[C---:B------:R-:W-:Y:S02]  /*e750*/  IMAD R3, R199.reuse, UR5, R6 ;  /* 0x00000005c7037c24 */ /* 0x040fe4000f8e0206 */
[----:B------:R-:W-:Y:S01]  /*e760*/  IMAD.WIDE.U32 R4, R199, UR4, R4 ;  /* 0x00000004c7047c25 */ /* 0x000fe2000f8e0004 */
[----:B------:R-:W3:Y:S01]  /*e770*/  @P0 LDC R9, c[0x0][0xbf0] ;  /* 0x0002fc00ff090b82 */ /* 0x000ee20000000800 */
[----:B------:R-:W-:-:S02]  /*e780*/  ULDC.64 UR4, c[0x0][0xaf0] ;  /* 0x0002bc0000047ab9 */ /* 0x000fc40000000a00 */
[----:B------:R-:W-:Y:S01]  /*e790*/  IMAD R6, R210, 0x20, R211 ;  /* 0x00000020d2067824 */ /* 0x000fe200078e02d3 */
[-C--:B-1----:R-:W-:Y:S01]  /*e7a0*/  ISETP.GE.AND P1, PT, R207, R24.reuse, PT ;  /* 0x00000018cf00720c */ /* 0x082fe20003f26270 */
[----:B------:R-:W-:Y:S01]  /*e7b0*/  IMAD.IADD R5, R5, 0x1, R3 ;  /* 0x0000000105057824 */ /* 0x000fe200078e0203 */
[-C--:B------:R-:W-:Y:S01]  /*e7c0*/  ISETP.GE.AND P2, PT, R189, R24.reuse, PT ;  /* 0x00000018bd00720c */ /* 0x080fe20003f46270 */
[----:B------:R-:W-:Y:S01]  /*e7d0*/  IMAD R3, R212, UR4, RZ ;  /* 0x00000004d4037c24 */ /* 0x000fe2000f8e02ff */
[----:B------:R-:W-:Y:S01]  /*e7e0*/  SEL R10, RZ, 0xffffffff, P1 ;  /* 0xffffffffff0a7807 */ /* 0x000fe20000800000 */
[----:B------:R-:W-:Y:S01]  /*e7f0*/  IMAD R8, R209, 0x40, R6 ;  /* 0x00000040d1087824 */ /* 0x000fe200078e0206 */
[----:B------:R-:W-:Y:S01]  /*e800*/  ISETP.GE.AND P1, PT, R205, R24, PT ;  /* 0x00000018cd00720c */ /* 0x000fe20003f26270 */
[C---:B------:R-:W-:Y:S02]  /*e810*/  IMAD R3, R15.reuse, UR5, R3 ;  /* 0x000000050f037c24 */ /* 0x040fe4000f8e0203 */
[----:B------:R-:W-:Y:S01]  /*e820*/  IMAD.WIDE.U32 R4, R15, UR4, R4 ;  /* 0x000000040f047c25 */ /* 0x000fe2000f8e0004 */
[----:B------:R-:W-:Y:S01]  /*e830*/  SEL R11, RZ, 0xffffffff, P1 ;  /* 0xffffffffff0b7807 */ /* 0x000fe20000800000 */
[----:B------:R-:W-:-:S02]  /*e840*/  ULDC.64 UR4, c[0x0][0xae0] ;  /* 0x0002b80000047ab9 */ /* 0x000fc40000000a00 */
[----:B--2---:R-:W-:Y:S01]  /*e850*/  @P0 IMAD.HI.U32 R6, R8, R7, RZ ;  /* 0x0000000708060227 */ /* 0x004fe200078e00ff */
[----:B------:R-:W-:Y:S02]  /*e860*/  SEL R7, RZ, 0x1, P2 ;  /* 0x00000001ff077807 */ /* 0x000fe40001000000 */
[-C--:B------:R-:W-:Y:S01]  /*e870*/  ISETP.GE.AND P2, PT, R206, R24.reuse, PT ;  /* 0x00000018ce00720c */ /* 0x080fe20003f46270 */
[----:B------:R-:W-:Y:S02]  /*e880*/  IMAD.SHL.U32 R10, R10, 0x2, RZ ;  /* 0x000000020a0a7824 */ /* 0x000fe400078e00ff */
[----:B------:R-:W-:Y:S02]  /*e890*/  IMAD.IADD R5, R5, 0x1, R3 ;  /* 0x0000000105057824 */ /* 0x000fe400078e0203 */
[----:B------:R-:W-:Y:S01]  /*e8a0*/  IMAD.MOV.U32 R3, RZ, RZ, R8 ;  /* 0x000000ffff037224 */ /* 0x000fe200078e0008 */
[----:B---3--:R-:W-:Y:S01]  /*e8b0*/  @P0 SHF.R.U32.HI R3, RZ, R9, R6 ;  /* 0x00000009ff030219 */ /* 0x008fe20000011606 */
[----:B------:R-:W-:Y:S01]  /*e8c0*/  IMAD.SHL.U32 R11, R11, 0x8, RZ ;  /* 0x000000080b0b7824 */ /* 0x000fe200078e00ff */
[----:B------:R-:W-:Y:S01]  /*e8d0*/  LOP3.LUT R9, R10, 0x2, R7, 0xe2, !PT ;  /* 0x000000020a097812 */ /* 0x000fe200078ee207 */
[----:B------:R-:W-:Y:S01]  /*e8e0*/  IMAD R30, R209, 0x40, R211 ;  /* 0x00000040d11e7824 */ /* 0x000fe200078e02d3 */
[----:B------:R-:W-:Y:S01]  /*e8f0*/  SEL R10, RZ, 0xffffffff, P2 ;  /* 0xffffffffff0a7807 */ /* 0x000fe20001000000 */
[--C-:B------:R-:W-:Y:S01]  /*e900*/  IMAD.MOV R7, RZ, RZ, -R3.reuse ;  /* 0x000000ffff077224 */ /* 0x100fe200078e0a03 */
[----:B------:R-:W-:Y:S01]  /*e910*/  SHF.R.S32.HI R6, RZ, 0x1f, R3 ;  /* 0x0000001fff067819 */ /* 0x000fe20000011403 */
[----:B------:R-:W-:Y:S01]  /*e920*/  IMAD.WIDE.U32 R4, R3, UR4, R4 ;  /* 0x0000000403047c25 */ /* 0x000fe2000f8e0004 */
[----:B------:R-:W-:-:S02]  /*e930*/  ISETP.GE.AND P0, PT, R204, R24, PT ;  /* 0x00000018cc00720c */ /* 0x000fc40003f06270 */
[-C--:B------:R-:W-:Y:S01]  /*e940*/  ISETP.GE.AND P2, PT, R214, R24.reuse, PT ;  /* 0x00000018d600720c */ /* 0x080fe20003f46270 */
[----:B------:R-:W-:Y:S02]  /*e950*/  IMAD.SHL.U32 R10, R10, 0x4, RZ ;  /* 0x000000040a0a7824 */ /* 0x000fe400078e00ff */
[----:B------:R-:W-:Y:S02]  /*e960*/  IMAD R6, R6, UR4, RZ ;  /* 0x0000000406067c24 */ /* 0x000fe4000f8e02ff */
[----:B------:R-:W-:Y:S01]  /*e970*/  IMAD R7, R29, R7, R8 ;  /* 0x000000071d077224 */ /* 0x000fe200078e0208 */
[----:B------:R-:W-:Y:S01]  /*e980*/  LOP3.LUT R0, R10, 0x4, R9, 0xe2, !PT ;  /* 0x000000040a007812 */ /* 0x000fe200078ee209 */
[----:B------:R-:W-:Y:S01]  /*e990*/  IMAD R9, R3, UR5, R6 ;  /* 0x0000000503097c24 */ /* 0x000fe2000f8e0206 */
[----:B------:R-:W-:Y:S01]  /*e9a0*/  SEL R6, RZ, 0xffffffff, P0 ;  /* 0xffffffffff067807 */ /* 0x000fe20000000000 */
[----:B------:R-:W-:Y:S01]  /*e9b0*/  ULDC.64 UR4, c[0x0][0xad8] ;  /* 0x0002b60000047ab9 */ /* 0x000fe20000000a00 */
[----:B------:R-:W-:Y:S01]  /*e9c0*/  LOP3.LUT R3, R11, 0x8, R0, 0xe2, !PT ;  /* 0x000000080b037812 */ /* 0x000fe200078ee200 */
[----:B------:R-:W-:Y:S01]  /*e9d0*/  IMAD.IADD R5, R5, 0x1, R9 ;  /* 0x0000000105057824 */ /* 0x000fe200078e0209 */
[----:B------:R-:W-:Y:S01]  /*e9e0*/  SHF.R.S32.HI R0, RZ, 0x1f, R7 ;  /* 0x0000001fff007819 */ /* 0x000fe20000011407 */
[----:B------:R-:W-:Y:S01]  /*e9f0*/  IMAD.SHL.U32 R6, R6, 0x10, RZ ;  /* 0x0000001006067824 */ /* 0x000fe200078e00ff */
[----:B------:R-:W-:Y:S01]  /*ea00*/  ISETP.GE.AND P0, PT, R203, R24, PT ;  /* 0x00000018cb00720c */ /* 0x000fe20003f06270 */
[----:B------:R-:W-:-:S03]  /*ea10*/  IMAD.WIDE.U32 R4, R7, UR4, R4 ;  /* 0x0000000407047c25 */ /* 0x000fc6000f8e0004 */
[----:B------:R-:W-:Y:S01]  /*ea20*/  SEL R8, RZ, 0xffffffff, P0 ;  /* 0xffffffffff087807 */ /* 0x000fe20000000000 */
[----:B------:R-:W-:Y:S01]  /*ea30*/  IMAD R0, R0, UR4, RZ ;  /* 0x0000000400007c24 */ /* 0x000fe2000f8e02ff */
[----:B------:R-:W-:Y:S02]  /*ea40*/  ISETP.GE.AND P0, PT, R215, R24, PT ;  /* 0x00000018d700720c */ /* 0x000fe40003f06270 */
[----:B------:R-:W-:Y:S01]  /*ea50*/  LOP3.LUT R6, R6, 0x10, R3, 0xe2, !PT ;  /* 0x0000001006067812 */ /* 0x000fe200078ee203 */
[----:B------:R-:W-:Y:S01]  /*ea60*/  IMAD R3, R7, UR5, R0 ;  /* 0x0000000507037c24 */ /* 0x000fe2000f8e0200 */
[----:B------:R-:W-:Y:S01]  /*ea70*/  SEL R7, RZ, 0x40, P0 ;  /* 0x00000040ff077807 */ /* 0x000fe20000000000 */
[----:B------:R-:W-:Y:S01]  /*ea80*/  IMAD.SHL.U32 R9, R8, 0x20, RZ ;  /* 0x0000002008097824 */ /* 0x000fe200078e00ff */
[----:B------:R-:W-:Y:S01]  /*ea90*/  ISETP.GE.AND P0, PT, R30, R31, PT ;  /* 0x0000001f1e00720c */ /* 0x000fe20003f06270 */
[----:B------:R-:W-:Y:S01]  /*eaa0*/  ULDC.64 UR4, c[0x0][0xa80] ;  /* 0x0002a00000047ab9 */ /* 0x000fe20000000a00 */
[----:B------:R-:W-:Y:S01]  /*eab0*/  IMAD.IADD R3, R5, 0x1, R3 ;  /* 0x0000000105037824 */ /* 0x000fe200078e0203 */
[----:B------:R-:W-:-:S02]  /*eac0*/  LEA R20, P1, R4, UR4, 0x1 ;  /* 0x0000000404147c11 */ /* 0x000fc4000f8208ff */
[----:B------:R-:W-:Y:S02]  /*ead0*/  LOP3.LUT R6, R9, 0x20, R6, 0xe2, !PT ;  /* 0x0000002009067812 */ /* 0x000fe400078ee206 */
[----:B------:R-:W-:Y:S02]  /*eae0*/  LEA.HI.X R3, R4, UR5, R3, 0x1, P1 ;  /* 0x0000000504037c11 */ /* 0x000fe400088f0c03 */
[----:B------:R-:W-:Y:S02]  /*eaf0*/  LOP3.LUT R21, R6, R7, RZ, 0xfc, !PT ;  /* 0x0000000706157212 */ /* 0x000fe400078efcff */
[----:B------:R-:W-:Y:S01]  /*eb00*/  SEL R0, RZ, 0x80, P2 ;  /* 0x00000080ff007807 */ /* 0x000fe20001000000 */
[----:B------:R1:W2:Y:S03]  /*eb10*/  SHFL.IDX PT, R6, R20, RZ, 0x181f ;  /* 0x00181fff14067589 */ /* 0x0002a600000e0000 */
[----:B------:R-:W-:Y:S01]  /*eb20*/  LOP3.LUT R28, R21, R0, RZ, 0xfc, !PT ;  /* 0x00000000151c7212 */ /* 0x000fe200078efcff */
[----:B------:R1:W3:Y:S01]  /*eb30*/  SHFL.IDX PT, R7, R3, RZ, 0x181f ;  /* 0x00181fff03077589 */ /* 0x0002e200000e0000 */
[----:B------:R-:W-:Y:S05]  /*eb40*/  @P0 BRA `(.L_x_763) ;  /* 0x00000000007c0947 */ /* 0x000fea0003800000 */
[-C--:B------:R-:W-:Y:S02]  /*eb50*/  ISETP.GE.AND P2, PT, R207, R24.reuse, PT ;  /* 0x00000018cf00720c */ /* 0x080fe40003f46270 */
[-C--:B------:R-:W-:Y:S02]  /*eb60*/  ISETP.GE.AND P1, PT, R189, R24.reuse, PT ;  /* 0x00000018bd00720c */ /* 0x080fe40003f26270 */
[-C--:B------:R-:W-:Y:S02]  /*eb70*/  ISETP.GE.AND P5, PT, R206, R24.reuse, PT ;  /* 0x00000018ce00720c */ /* 0x080fe40003fa6270 */
[----:B------:R-:W-:-:S07]  /*eb80*/  ISETP.GE.AND P3, PT, R205, R24, PT ;  /* 0x00000018cd00720c */ /* 0x000fce0003f66270 */
[-C--:B--2---:R-:W-:Y:S02]  /*eb90*/  @!P2 LEA R8, P0, R207, R6.reuse, 0x1 ;  /* 0x00000006cf08a211 */ /* 0x084fe400078008ff */
[----:B---3--:R-:W-:Y:S02]  /*eba0*/  @!P1 IMAD.WIDE R4, R189, 0x2, R6 ;  /* 0x00000002bd049825 */ /* 0x008fe400078e0206 */
[----:B------:R-:W-:Y:S02]  /*ebb0*/  @!P2 LEA.HI.X R9, R207, R7, R233, 0x1, P0 ;  /* 0x00000007cf09a211 */ /* 0x000fe400000f0ce9 */
[----:B------:R-:W-:Y:S01]  /*ebc0*/  @!P5 LEA R10, P4, R206, R6, 0x1 ;  /* 0x00000006ce0ad211 */ /* 0x000fe200078808ff */
[----:B------:R-:W-:Y:S01]  /*ebd0*/  @!P1 ST.E.128 desc[UR40][R4.64], RZ ;  /* 0x000000ff04009985 */ /* 0x000fe2000c101d28 */
[-C--:B------:R-:W-:Y:S02]  /*ebe0*/  ISETP.GE.AND P1, PT, R203, R24.reuse, PT ;  /* 0x00000018cb00720c */ /* 0x080fe40003f26270 */
[----:B------:R-:W-:Y:S01]  /*ebf0*/  LOP3.LUT P0, RZ, R21, 0x40, RZ, 0xc0, !PT ;  /* 0x0000004015ff7812 */ /* 0x000fe2000780c0ff */
[----:B------:R2:W-:Y:S01]  /*ec00*/  @!P2 ST.E.128 desc[UR40][R8.64], RZ ;  /* 0x000000ff0800a985 */ /* 0x0005e2000c101d28 */
[----:B------:R-:W-:-:S02]  /*ec10*/  ISETP.GE.AND P2, PT, R204, R24, PT ;  /* 0x00000018cc00720c */ /* 0x000fc40003f46270 */
[-C--:B------:R-:W-:Y:S02]  /*ec20*/  @!P5 LEA.HI.X R11, R206, R7.reuse, R232, 0x1, P4 ;  /* 0x00000007ce0bd211 */ /* 0x080fe400020f0ce8 */
[----:B------:R-:W-:Y:S02]  /*ec30*/  LOP3.LUT P4, RZ, R28, 0x80, RZ, 0xc0, !PT ;  /* 0x000000801cff7812 */ /* 0x000fe4000788c0ff */
[CC--:B------:R-:W-:Y:S01]  /*ec40*/  @!P3 LEA R12, P6, R205.reuse, R6.reuse, 0x1 ;  /* 0x00000006cd0cb211 */ /* 0x0c0fe200078c08ff */
[----:B------:R4:W-:Y:S03]  /*ec50*/  @!P5 ST.E.128 desc[UR40][R10.64], RZ ;  /* 0x000000ff0a00d985 */ /* 0x0009e6000c101d28 */
[----:B------:R-:W-:Y:S02]  /*ec60*/  @!P3 LEA.HI.X R13, R205, R7, R231, 0x1, P6 ;  /* 0x00000007cd0db211 */ /* 0x000fe400030f0ce7 */
[----:B--2---:R-:W-:-:S02]  /*ec70*/  @!P1 LEA R8, P6, R203, R6, 0x1 ;  /* 0x00000006cb089211 */ /* 0x004fc400078c08ff */
[CC--:B------:R-:W-:Y:S01]  /*ec80*/  @!P2 LEA R4, P5, R204.reuse, R6.reuse, 0x1 ;  /* 0x00000006cc04a211 */ /* 0x0c0fe200078a08ff */
        /* <DEDUP_REMOVED lines=11> */
.L_x_763:
[----:B------:R-:W-:Y:S05]  /*ed40*/  BSYNC B1 ;  /* 0x0000000000017941 */ /* 0x000fea0003800000 */
.L_x_762:
[----:B------:R-:W-:Y:S01]  /*ed50*/  VIADD R0, R30, 0x20 ;  /* 0x000000201e007836 */ /* 0x000fe20000000000 */
[----:B---34-:R3:W4:Y:S04]  /*ed60*/  SHFL.IDX PT, R7, R3, 0x1, 0x181f ;  /* 0x00381f0003077f89 */ /* 0x01872800000e0000 */
[----:B------:R-:W-:Y:S01]  /*ed70*/  ISETP.GE.AND P0, PT, R0, R31, PT ;  /* 0x0000001f0000720c */ /* 0x000fe20003f06270 */
[----:B--2---:R3:W2:-:S12]  /*ed80*/  SHFL.IDX PT, R6, R20, 0x1, 0x181f ;  /* 0x00381f0014067f89 */ /* 0x00469800000e0000 */
[----:B---3--:R-:W-:Y:S05]  /*ed90*/  @P0 BRA `(.L_x_758) ;  /* 0x00000000007c0947 */ /* 0x008fea0003800000 */
[-C--:B------:R-:W-:Y:S02]  /*eda0*/  ISETP.GE.AND P6, PT, R189, R24.reuse, PT ;  /* 0x00000018bd00720c */ /* 0x080fe40003fc6270 */
[-C--:B------:R-:W-:Y:S02]  /*edb0*/  ISETP.GE.AND P5, PT, R207, R24.reuse, PT ;  /* 0x00000018cf00720c */ /* 0x080fe40003fa6270 */
[-C--:B------:R-:W-:Y:S02]  /*edc0*/  ISETP.GE.AND P4, PT, R206, R24.reuse, PT ;  /* 0x00000018ce00720c */ /* 0x080fe40003f86270 */
[-C--:B------:R-:W-:Y:S02]  /*edd0*/  ISETP.GE.AND P3, PT, R205, R24.reuse, PT ;  /* 0x00000018cd00720c */ /* 0x080fe40003f66270 */
[-C--:B------:R-:W-:Y:S02]  /*ede0*/  ISETP.GE.AND P2, PT, R204, R24.reuse, PT ;  /* 0x00000018cc00720c */ /* 0x080fe40003f46270 */
[----:B------:R-:W-:-:S03]  /*edf0*/  ISETP.GE.AND P1, PT, R203, R24, PT ;  /* 0x00000018cb00720c */ /* 0x000fc60003f26270 */
[----:B--2-4-:R-:W-:Y:S02]  /*ee00*/  @!P6 IMAD.WIDE R4, R189, 0x2, R6 ;  /* 0x00000002bd04e825 */ /* 0x014fe400078e0206 */
[----:B------:R-:W-:-:S03]  /*ee10*/  @!P5 LEA R8, P0, R207, R6, 0x1 ;  /* 0x00000006cf08d211 */ /* 0x000fc600078008ff */
[----:B------:R2:W-:Y:S01]  /*ee20*/  @!P6 ST.E.128 desc[UR40][R4.64], RZ ;  /* 0x000000ff0400e985 */ /* 0x0005e2000c101d28 */
[CC--:B------:R-:W-:Y:S02]  /*ee30*/  @!P4 LEA R10, P6, R206.reuse, R6.reuse, 0x1 ;  /* 0x00000006ce0ac211 */ /* 0x0c0fe400078c08ff */
[-C--:B------:R-:W-:Y:S02]  /*ee40*/  @!P5 LEA.HI.X R9, R207, R7.reuse, R233, 0x1, P0 ;  /* 0x00000007cf09d211 */ /* 0x080fe400000f0ce9 */
[----:B------:R-:W-:Y:S02]  /*ee50*/  LOP3.LUT P0, RZ, R21, 0x40, RZ, 0xc0, !PT ;  /* 0x0000004015ff7812 */ /* 0x000fe4000780c0ff */
[----:B------:R-:W-:Y:S01]  /*ee60*/  @!P4 LEA.HI.X R11, R206, R7, R232, 0x1, P6 ;  /* 0x00000007ce0bc211 */ /* 0x000fe200030f0ce8 */
[----:B------:R3:W-:Y:S01]  /*ee70*/  @!P5 ST.E.128 desc[UR40][R8.64], RZ ;  /* 0x000000ff0800d985 */ /* 0x0007e2000c101d28 */
[----:B------:R-:W-:Y:S02]  /*ee80*/  LOP3.LUT P6, RZ, R28, 0x80, RZ, 0xc0, !PT ;  /* 0x000000801cff7812 */ /* 0x000fe400078cc0ff */
[-C--:B------:R-:W-:Y:S01]  /*ee90*/  @!P3 LEA R12, P5, R205, R6.reuse, 0x1 ;  /* 0x00000006cd0cb211 */ /* 0x080fe200078a08ff */
[----:B------:R3:W-:Y:S01]  /*eea0*/  @!P4 ST.E.128 desc[UR40][R10.64], RZ ;  /* 0x000000ff0a00c985 */ /* 0x0007e2000c101d28 */
[----:B------:R-:W-:-:S02]  /*eeb0*/  @!P2 LEA R14, P4, R204, R6, 0x1 ;  /* 0x00000006cc0ea211 */ /* 0x000fc400078808ff */
[-C--:B------:R-:W-:Y:S02]  /*eec0*/  @!P3 LEA.HI.X R13, R205, R7.reuse, R231, 0x1, P5 ;  /* 0x00000007cd0db211 */ /* 0x080fe400028f0ce7 */
[-C--:B--2---:R-:W-:Y:S02]  /*eed0*/  @!P1 LEA R4, P5, R203, R6.reuse, 0x1 ;  /* 0x00000006cb049211 */ /* 0x084fe400078a08ff */
[-C--:B------:R-:W-:Y:S01]  /*eee0*/  @!P2 LEA.HI.X R15, R204, R7.reuse, R230, 0x1, P4 ;  /* 0x00000007cc0fa211 */ /* 0x080fe200020f0ce6 */
[----:B------:R3:W-:Y:S01]  /*eef0*/  @!P3 ST.E.128 desc[UR40][R12.64], RZ ;  /* 0x000000ff0c00b985 */ /* 0x0007e2000c101d28 */
[-C--:B-1----:R-:W-:Y:S02]  /*ef00*/  @P0 LEA R20, P3, R215, R6.reuse, 0x1 ;  /* 0x00000006d7140211 */ /* 0x082fe400078608ff */
[----:B------:R-:W-:Y:S01]  /*ef10*/  @P6 LEA R6, P4, R214, R6, 0x1 ;  /* 0x00000006d6066211 */ /* 0x000fe200078808ff */
[----:B------:R3:W-:Y:S01]  /*ef20*/  @!P2 ST.E.128 desc[UR40][R14.64], RZ ;  /* 0x000000ff0e00a985 */ /* 0x0007e2000c101d28 */
[----:B------:R-:W-:-:S02]  /*ef30*/  @!P1 LEA.HI.X R5, R203, R7, R229, 0x1, P5 ;  /* 0x00000007cb059211 */ /* 0x000fc400028f0ce5 */
[-C--:B------:R-:W-:Y:S02]  /*ef40*/  @P0 LEA.HI.X R21, R215, R7.reuse, R228, 0x1, P3 ;  /* 0x00000007d7150211 */ /* 0x080fe400018f0ce4 */
[----:B------:R-:W-:Y:S01]  /*ef50*/  @P6 LEA.HI.X R7, R214, R7, R227, 0x1, P4 ;  /* 0x00000007d6076211 */ /* 0x000fe200020f0ce3 */
[----:B------:R3:W-:Y:S04]  /*ef60*/  @!P1 ST.E.128 desc[UR40][R4.64], RZ ;  /* 0x000000ff04009985 */ /* 0x0007e8000c101d28 */
[----:B------:R3:W-:Y:S04]  /*ef70*/  @P0 ST.E.128 desc[UR40][R20.64], RZ ;  /* 0x000000ff14000985 */ /* 0x0007e8000c101d28 */
[----:B------:R3:W-:Y:S02]  /*ef80*/  @P6 ST.E.128 desc[UR40][R6.64], RZ ;  /* 0x000000ff06006985 */ /* 0x0007e4000c101d28 */
.L_x_758:
[----:B------:R-:W-:Y:S05]  /*ef90*/  BSYNC B0 ;  /* 0x0000000000007941 */ /* 0x000fea0003800000 */
.L_x_752:
[----:B------:R-:W-:Y:S02]  /*efa0*/  ULDC UR4, c[0x0][0xc3c] ;  /* 0x00030f0000047ab9 */ /* 0x000fe40000000800 */
[----:B------:R-:W-:-:S13]  /*efb0*/  ISETP.GE.AND P0, PT, R27, UR4, PT ;  /* 0x000000041b007c0c */ /* 0x000fda000bf06270 */
[----:B------:R-:W-:Y:S05]  /*efc0*/  @!P0 BRA `(.L_x_764) ;  /* 0xffffff2000988947 */ /* 0x000fea000383ffff */
[----:B------:R-:W-:Y:S05]  /*efd0*/  BRA `(.L_x_645) ;  /* 0x00000088007c7947 */ /* 0x000fea0003800000 */
.L_x_643:
[----:B------:R-:W-:-:S08]  /*efe0*/  NOP ;  /* 0x0000000000007918 */ /* 0x000fd00000000000 */
[----:B------:R-:W0:-:S00]  /*eff0*/  USETMAXREG.DEALLOC.CTAPOOL 0x18 ;  /* 0x00000018000079c8 */ /* 0x000e0000080e0500 */
[----:B0-----:R-:W2:Y:S01]  /*f000*/  LDL.LU R2, [R1+0x1c] ;  /* 0x00001c0001027983 */ /* 0x001ea20000300800 */
[----:B------:R-:W-:-:S06]  /*f010*/  LOP3.LUT R0, R0, 0x3, RZ, 0xc0, !PT ;  /* 0x0000000300007812 */ /* 0x000fcc00078ec0ff */
[----:B------:R-:W0:Y:S02]  /*f020*/  SHFL.IDX PT, R0, R0, RZ, 0x1f ;  /* 0x00001fff00007589 */ /* 0x000e2400000e0000 */
[----:B0-----:R-:W-:Y:S01]  /*f030*/  ISETP.NE.AND P0, PT, R0, RZ, PT ;  /* 0x000000ff0000720c */ /* 0x001fe20003f05270 */
[----:B------:R-:W-:Y:S01]  /*f040*/  IMAD.MOV.U32 R0, RZ, RZ, RZ ;  /* 0x000000ffff007224 */ /* 0x000fe200078e00ff */
[----:B--2---:R-:W-:-:S11]  /*f050*/  LOP3.LUT R2, R2, 0xfffffffd, RZ, 0xc0, !PT ;  /* 0xfffffffd02027812 */ /* 0x004fd600078ec0ff */
[----:B------:R-:W-:-:S05]  /*f060*/  @P0 LOP3.LUT R2, R2, 0x2, RZ, 0xfc, !PT ;  /* 0x0000000202020812 */ /* 0x000fca00078efcff */
[----:B------:R0:W-:Y:S01]  /*f070*/  STL [R1+0x1c], R2 ;  /* 0x00001c0201007387 */ /* 0x0001e20000100800 */
        /* <DEDUP_REMOVED lines=8> */
.L_x_765:
        /* <DEDUP_REMOVED lines=42> */
.L_x_771:
        /* <DEDUP_REMOVED lines=12> */
.L_x_770:
[----:B------:R-:W-:Y:S05]  /*f460*/  BSYNC B0 ;  /* 0x0000000000007941 */ /* 0x000fea0003800000 */
.L_x_769:
        /* <DEDUP_REMOVED lines=22> */
.L_x_767:
        /* <DEDUP_REMOVED lines=16> */
.L_x_772:
[----:B-1----:R-:W-:Y:S01]  /*f6d0*/  IMAD R16, R16, UR5, R7 ;  /* 0x0000000510107c24 */ /* 0x002fe2000f8e0207 */
[----:B------:R-:W-:Y:S01]  /*f6e0*/  IABS R6, R0 ;  /* 0x0000000000067213 */ /* 0x000fe20000000000 */
[----:B------:R-:W-:Y:S02]  /*f6f0*/  IMAD R7, R11, R4, RZ ;  /* 0x000000040b077224 */ /* 0x000fe400078e02ff */
[----:B0-----:R-:W-:Y:S01]  /*f700*/  IMAD.MOV.U32 R2, RZ, RZ, RZ ;  /* 0x000000ffff027224 */ /* 0x001fe200078e00ff */
[----:B------:R-:W-:Y:S01]  /*f710*/  IADD3 R17, -R16, UR6, RZ ;  /* 0x0000000610117c10 */ /* 0x000fe2000fffe1ff */
[----:B------:R-:W-:Y:S02]  /*f720*/  IMAD.MOV R6, RZ, RZ, -R6 ;  /* 0x000000ffff067224 */ /* 0x000fe400078e0a06 */
[----:B------:R-:W-:Y:S01]  /*f730*/  IMAD.HI.U32 R2, R3, R7, R2 ;  /* 0x0000000703027227 */ /* 0x000fe200078e0002 */
[----:B------:R-:W-:-:S03]  /*f740*/  IABS R3, R17 ;  /* 0x0000001100037213 */ /* 0x000fc60000000000 */
[----:B------:R-:W-:Y:S02]  /*f750*/  VIADD R19, R19, UR4 ;  /* 0x0000000413137c36 */ /* 0x000fe40008000000 */
        /* <DEDUP_REMOVED lines=16> */
.L_x_768:
[----:B------:R-:W-:Y:S02]  /*f860*/  IMAD.MOV.U32 R17, RZ, RZ, RZ ;  /* 0x000000ffff117224 */ /* 0x000fe400078e00ff */
[----:B------:R-:W-:Y:S02]  /*f870*/  IMAD.U32 R16, RZ, RZ, UR6 ;  /* 0x00000006ff107e24 */ /* 0x000fe4000f8e00ff */
[----:B------:R-:W-:-:S07]  /*f880*/  IMAD.MOV.U32 R18, RZ, RZ, RZ ;  /* 0x000000ffff127224 */ /* 0x000fce00078e00ff */
.L_x_773:
[----:B------:R-:W-:-:S13]  /*f890*/  ISETP.NE.AND P0, PT, R5, RZ, PT ;  /* 0x000000ff0500720c */ /* 0x000fda0003f05270 */
[----:B------:R-:W0:Y:S01]  /*f8a0*/  @!P0 S2R R3, SR_CgaCtaId ;  /* 0x0000000000038919 */ /* 0x000e220000008800 */
[----:B------:R-:W-:-:S04]  /*f8b0*/  @!P0 MOV R0, 0x400 ;  /* 0x0000040000008802 */ /* 0x000fc80000000f00 */
[----:B0-----:R-:W-:-:S05]  /*f8c0*/  @!P0 LEA R0, R3, R0, 0x18 ;  /* 0x0000000003008211 */ /* 0x001fca00078ec0ff */
[----:B------:R2:W-:Y:S01]  /*f8d0*/  @!P0 STS.128 [R0+0x28cd0], R16 ;  /* 0x028cd01000008388 */ /* 0x0005e20000000c00 */
[----:B------:R-:W-:Y:S06]  /*f8e0*/  BAR.ARV 0x5, 0x180 ;  /* 0x0146000000007b1d */ /* 0x000fec0000002000 */
.L_x_766:
[----:B--2---:R-:W-:Y:S01]  /*f8f0*/  IMAD.MOV.U32 R0, RZ, RZ, 0x1 ;  /* 0x00000001ff007424 */ /* 0x004fe200078e00ff */
[----:B------:R2:W-:Y:S01]  /*f900*/  STL [R1+0x38], RZ ;  /* 0x000038ff01007387 */ /* 0x0005e20000100800 */
[----:B------:R-:W-:Y:S02]  /*f910*/  ULDC UR4, c[0x0][0xc3c] ;  /* 0x00030f0000047ab9 */ /* 0x000fe40000000800 */
[----:B-1----:R-:W-:Y:S01]  /*f920*/  ISETP.GE.AND P0, PT, R19, UR4, PT ;  /* 0x0000000413007c0c */ /* 0x002fe2000bf06270 */
[----:B------:R2:W-:Y:S04]  /*f930*/  STL [R1+0x14], R0 ;  /* 0x0000140001007387 */ /* 0x0005e80000100800 */
[----:B------:R2:W-:Y:S08]  /*f940*/  STL [R1+0x8], RZ ;  /* 0x000008ff01007387 */ /* 0x0005f00000100800 */
[----:B--2---:R-:W-:Y:S05]  /*f950*/  @P0 BRA `(.L_x_774) ;  /* 0x0000007c00340947 */ /* 0x004fea0003800000 */
[----:B------:R-:W1:Y:S01]  /*f960*/  S2R R5, SR_TID.X ;  /* 0x0000000000057919 */ /* 0x000e620000002100 */
[----:B------:R-:W2:Y:S01]  /*f970*/  S2UR UR5, SR_CgaCtaId ;  /* 0x00000000000579c3 */ /* 0x000ea20000008800 */
[----:B------:R-:W-:Y:S01]  /*f980*/  UMOV UR4, 0x400 ;  /* 0x0000040000047882 */ /* 0x000fe20000000000 */
[----:B------:R-:W-:Y:S01]  /*f990*/  BSSY B8, `(.L_x_774) ;  /* 0x00007c9000087945 */ /* 0x000fe20003800000 */
[----:B------:R-:W-:Y:S01]  /*f9a0*/  ULDC.64 UR38, c[0x0][0x198] ;  /* 0x0000660000267ab9 */ /* 0x000fe20000000a00 */
[----:B------:R-:W-:Y:S01]  /*f9b0*/  ULDC UR36, c[0x0][0xc] ;  /* 0x0000030000247ab9 */ /* 0x000fe20000000800 */
[----:B--2---:R-:W-:Y:S01]  /*f9c0*/  ULEA UR4, UR5, UR4, 0x18 ;  /* 0x0000000405047291 */ /* 0x004fe2000f8ec03f */
[C---:B-1----:R-:W-:Y:S01]  /*f9d0*/  IMAD.SHL.U32 R0, R5.reuse, 0x8, RZ ;  /* 0x0000000805007824 */ /* 0x042fe200078e00ff */
[----:B------:R-:W-:-:S04]  /*f9e0*/  LOP3.LUT R4, R5, 0x7f, RZ, 0xc0, !PT ;  /* 0x0000007f05047812 */ /* 0x000fc800078ec0ff */
[----:B0-----:R-:W-:-:S04]  /*f9f0*/  LOP3.LUT R2, R0, 0x1f8, RZ, 0xc0, !PT ;  /* 0x000001f800027812 */ /* 0x001fc800078ec0ff */
        /* <DEDUP_REMOVED lines=13> */
[----:B------:R0:W-:Y:S04]  /*fad0*/  STL [R1+0xc], RZ ;  /* 0x00000cff01007387 */ /* 0x0001e80000100800 */
[----:B------:R0:W-:Y:S04]  /*fae0*/  STL [R1+0x18], R0 ;  /* 0x0000180001007387 */ /* 0x0001e80000100800 */
[----:B------:R0:W-:Y:S02]  /*faf0*/  STL [R1+0x38], RZ ;  /* 0x000038ff01007387 */ /* 0x0001e40000100800 */
.L_x_938:
[----:B01----:R-:W0:Y:S02]  /*fb00*/  LDC.64 R2, c[0x0][0xc88] ;  /* 0x00032200ff027b82 */ /* 0x003e240000000a00 */
[----:B0-----:R-:W-:-:S05]  /*fb10*/  IMAD.WIDE R2, R19, 0x4, R2 ;  /* 0x0000000413027825 */ /* 0x001fca00078e0202 */
[----:B--2---:R-:W2:Y:S01]  /*fb20*/  LDG.E R13, desc[UR40][R2.64] ;  /* 0x00000028020d7981 */ /* 0x004ea2000c1e1900 */
[----:B------:R-:W-:Y:S05]  /*fb30*/  YIELD ;  /* 0x0000000000007946 */ /* 0x000fea0003800000 */
[----:B------:R-:W-:Y:S01]  /*fb40*/  ULDC.64 UR4, c[0x0][0xa28] ;  /* 0x00028a0000047ab9 */ /* 0x000fe20000000a00 */
[----:B------:R-:W-:Y:S01]  /*fb50*/  IMAD.MOV.U32 R0, RZ, RZ, RZ ;  /* 0x000000ffff007224 */ /* 0x000fe200078e00ff */
[----:B------:R-:W-:Y:S01]  /*fb60*/  ISETP.NE.U32.AND P0, PT, RZ, UR4, PT ;  /* 0x00000004ff007c0c */ /* 0x000fe2000bf05070 */
[----:B------:R-:W-:Y:S01]  /*fb70*/  ULDC.64 UR10, c[0x0][0xa18] ;  /* 0x00028600000a7ab9 */ /* 0x000fe20000000a00 */
        /* <DEDUP_REMOVED lines=9> */
[----:B------:R0:W-:Y:S01]  /*fc10*/  STL [R1+0x48], R4 ;  /* 0x0000480401007387 */ /* 0x0001e20000100800 */
[----:B------:R-:W-:Y:S02]  /*fc20*/  ISETP.NE.U32.AND P2, PT, RZ, UR4, PT ;  /* 0x00000004ff007c0c */ /* 0x000fe4000bf45070 */
[----:B------:R-:W-:Y:S01]  /*fc30*/  SHF.L.U64.HI R14, R13, 0x2, R4 ;  /* 0x000000020d0e7819 */ /* 0x000fe20000010204 */
[----:B-----5:R1:W5:Y:S01]  /*fc40*/  @P0 LDG.E R0, desc[UR40][R2.64] ;  /* 0x0000002802000981 */ /* 0x020362000c1e1900 */
[----:B------:R-:W-:Y:S01]  /*fc50*/  ISETP.NE.AND.EX P2, PT, RZ, UR5, PT, P2 ;  /* 0x00000005ff007c0c */ /* 0x000fe2000bf45320 */
[----:B------:R-:W-:Y:S01]  /*fc60*/  IMAD.MOV.U32 R12, RZ, RZ, RZ ;  /* 0x000000ffff0c7224 */ /* 0x000fe200078e00ff */
[----:B------:R-:W-:Y:S01]  /*fc70*/  ISETP.NE.U32.AND P3, PT, RZ, UR10, PT ;  /* 0x0000000aff007c0c */ /* 0x000fe2000bf65070 */
[----:B------:R-:W-:Y:S01]  /*fc80*/  STL [R1], R15 ;  /* 0x0000000f01007387 */ /* 0x000fe20000100800 */
[----:B------:R-:W-:-:S02]  /*fc90*/  ISETP.NE.U32.AND P0, PT, RZ, UR6, PT ;  /* 0x00000006ff007c0c */ /* 0x000fc4000bf05070 */
[C---:B0-----:R-:W-:Y:S01]  /*fca0*/  IADD3 R4, P4, R15.reuse, UR4, RZ ;  /* 0x000000040f047c10 */ /* 0x041fe2000ff9e0ff */
[----:B------:R-:W-:Y:S01]  /*fcb0*/  STL [R1+0x20], R14 ;  /* 0x0000200e01007387 */ /* 0x000fe20000100800 */
[----:B------:R-:W-:Y:S02]  /*fcc0*/  ISETP.NE.AND.EX P3, PT, RZ, UR11, PT, P3 ;  /* 0x0000000bff007c0c */ /* 0x000fe4000bf65330 */
[----:B-1----:R-:W-:Y:S02]  /*fcd0*/  CS2R R2, SRZ ;  /* 0x0000000000027805 */ /* 0x002fe4000001ff00 */
[C---:B------:R-:W-:Y:S02]  /*fce0*/  IADD3.X R5, R14.reuse, UR5, RZ, P4, !PT ;  /* 0x000000050e057c10 */ /* 0x040fe4000a7fe4ff */
[----:B------:R-:W-:Y:S02]  /*fcf0*/  IADD3 R6, P4, R15, UR8, RZ ;  /* 0x000000080f067c10 */ /* 0x000fe4000ff9e0ff */
[----:B------:R-:W-:Y:S01]  /*fd00*/  ISETP.NE.U32.AND P1, PT, RZ, UR8, PT ;  /* 0x00000008ff007c0c */ /* 0x000fe2000bf25070 */
[----:B------:R-:W2:Y:S01]  /*fd10*/  @P2 LDG.E R2, desc[UR40][R4.64] ;  /* 0x0000002804022981 */ /* 0x000ea2000c1e1900 */
[----:B------:R-:W-:Y:S01]  /*fd20*/  IADD3.X R7, R14, UR9, RZ, P4, !PT ;  /* 0x000000090e077c10 */ /* 0x000fe2000a7fe4ff */
[----:B------:R-:W-:Y:S01]  /*fd30*/  ULDC UR4, c[0x0][0x288] ;  /* 0x0000a20000047ab9 */ /* 0x000fe20000000800 */
[----:B------:R-:W-:-:S02]  /*fd40*/  ISETP.NE.AND.EX P0, PT, RZ, UR7, PT, P0 ;  /* 0x00000007ff007c0c */ /* 0x000fc4000bf05300 */
[----:B------:R-:W-:Y:S02]  /*fd50*/  ISETP.NE.AND.EX P1, PT, RZ, UR9, PT, P1 ;  /* 0x00000009ff007c0c */ /* 0x000fe4000bf25310 */
[C---:B------:R-:W-:Y:S02]  /*fd60*/  @P3 IADD3 R10, P4, R15.reuse, UR10, RZ ;  /* 0x0000000a0f0a3c10 */ /* 0x040fe4000ff9e0ff */
[----:B------:R-:W-:Y:S02]  /*fd70*/  IADD3 R8, P5, R15, UR6, RZ ;  /* 0x000000060f087c10 */ /* 0x000fe4000ffbe0ff */
[C---:B------:R-:W-:Y:S02]  /*fd80*/  @P3 IADD3.X R11, R14.reuse, UR11, RZ, P4, !PT ;  /* 0x0000000b0e0b3c10 */ /* 0x040fe4000a7fe4ff */
[----:B------:R-:W-:-:S05]  /*fd90*/  IADD3.X R9, R14, UR7, RZ, P5, !PT ;  /* 0x000000070e097c10 */ /* 0x000fca000affe4ff */
[----:B------:R-:W5:Y:S04]  /*fda0*/  @P0 LDG.E R12, desc[UR40][R8.64] ;  /* 0x00000028080c0981 */ /* 0x000f68000c1e1900 */
[----:B------:R-:W5:Y:S04]  /*fdb0*/  @P1 LDG.E R3, desc[UR40][R6.64] ;  /* 0x0000002806031981 */ /* 0x000f68000c1e1900 */
[----:B--2---:R0:W-:Y:S02]  /*fdc0*/  STL [R1+0x34], R2 ;  /* 0x0000340201007387 */ /* 0x0041e40000100800 */
[----:B0-----:R-:W-:Y:S01]  /*fdd0*/  IMAD.U32 R2, RZ, RZ, UR4 ;  /* 0x00000004ff027e24 */ /* 0x001fe2000f8e00ff */
[----:B------:R-:W-:-:S05]  /*fde0*/  ULDC.64 UR4, c[0x0][0x418] ;  /* 0x0001060000047ab9 */ /* 0x000fca0000000a00 */
[----:B------:R0:W2:Y:S01]  /*fdf0*/  @P3 LDG.E R2, desc[UR40][R10.64] ;  /* 0x000000280a023981 */ /* 0x0000a2000c1e1900 */
[----:B------:R-:W-:-:S03]  /*fe00*/  UISETP.NE.U32.AND UP0, UPT, UR4, URZ, UPT ;  /* 0x0000003f0400728c */ /* 0x000fc6000bf05070 */
[----:B------:R-:W-:Y:S01]  /*fe10*/  ULDC UR4, c[0x0][0x424] ;  /* 0x0001090000047ab9 */ /* 0x000fe20000000800 */
[----:B------:R-:W-:-:S03]  /*fe20*/  UISETP.NE.AND.EX UP0, UPT, UR5, URZ, UPT, UP0 ;  /* 0x0000003f0500728c */ /* 0x000fc6000bf05300 */
[----:B------:R-:W-:Y:S01]  /*fe30*/  ULDC UR5, c[0x0][0x2f0] ;  /* 0x0000bc0000057ab9 */ /* 0x000fe20000000800 */
[----:B------:R-:W-:-:S04]  /*fe40*/  USEL UR4, UR4, 0x1, UP0 ;  /* 0x0000000104047887 */ /* 0x000fc80008000000 */
[----:B------:R-:W-:-:S03]  /*fe50*/  UIMAD UR4, UR4, UR5, URZ ;  /* 0x00000005040472a4 */ /* 0x000fc6000f8e023f */
[----:B------:R-:W-:-:S03]  /*fe60*/  ULDC UR5, c[0x0][0x348] ;  /* 0x0000d20000057ab9 */ /* 0x000fc60000000800 */
[----:B0-----:R-:W-:Y:S01]  /*fe70*/  IMAD.U32 R10, RZ, RZ, UR4 ;  /* 0x00000004ff0a7e24 */ /* 0x001fe2000f8e00ff */
[----:B--2---:R0:W-:Y:S02]  /*fe80*/  STL [R1+0x50], R2 ;  /* 0x0000500201007387 */ /* 0x0041e40000100800 */
[----:B0-----:R-:W-:Y:S01]  /*fe90*/  IMAD.U32 R2, RZ, RZ, UR5 ;  /* 0x00000005ff027e24 */ /* 0x001fe2000f8e00ff */
[----:B------:R-:W-:Y:S06]  /*fea0*/  @P3 BRA `(.L_x_775) ;  /* 0x0000000000143947 */ /* 0x000fec0003800000 */
[----:B------:R-:W-:Y:S05]  /*feb0*/  @!P2 BRA `(.L_x_775) ;  /* 0x000000000010a947 */ /* 0x000fea0003800000 */
[----:B------:R-:W2:Y:S04]  /*fec0*/  LDG.E R11, desc[UR40][R4.64] ;  /* 0x00000028040b7981 */ /* 0x000ea8000c1e1900 */
[----:B------:R-:W2:Y:S02]  /*fed0*/  LDG.E R4, desc[UR40][R4.64+0x4] ;  /* 0x0000042804047981 */ /* 0x000ea4000c1e1900 */
[----:B--2---:R-:W-:-:S05]  /*fee0*/  IMAD.IADD R4, R4, 0x1, -R11 ;  /* 0x0000000104047824 */ /* 0x004fca00078e0a0b */
[----:B------:R0:W-:Y:S02]  /*fef0*/  STL [R1+0x50], R4 ;  /* 0x0000500401007387 */ /* 0x0001e40000100800 */
.L_x_775:
[----:B0----5:R-:W-:Y:S01]  /*ff00*/  IMAD.IADD R4, R12, 0x1, R0 ;  /* 0x000000010c047824 */ /* 0x021fe200078e0200 */
[----:B------:R-:W-:Y:S01]  /*ff10*/  ULDC.64 UR4, c[0x0][0xa20] ;  /* 0x0002880000047ab9 */ /* 0x000fe20000000a00 */
[----:B------:R0:W-:Y:S01]  /*ff20*/  STL [R1+0x10], R13 ;  /* 0x0000100d01007387 */ /* 0x0001e20000100800 */
[----:B------:R-:W-:-:S03]  /*ff30*/  ISETP.NE.U32.AND P2, PT, RZ, UR4, PT ;  /* 0x00000004ff007c0c */ /* 0x000fc6000bf45070 */
[----:B------:R0:W-:Y:S01]  /*ff40*/  STL [R1+0x24], R4 ;  /* 0x0000240401007387 */ /* 0x0001e20000100800 */
[----:B------:R-:W-:-:S13]  /*ff50*/  ISETP.NE.AND.EX P2, PT, RZ, UR5, PT, P2 ;  /* 0x00000005ff007c0c */ /* 0x000fda000bf45320 */
[----:B0-----:R-:W-:Y:S05]  /*ff60*/  @!P2 BRA `(.L_x_776) ;  /* 0x000000000010a947 */ /* 0x001fea0003800000 */
[----:B------:R-:W-:-:S04]  /*ff70*/  IADD3 R10, P0, R15, UR4, RZ ;  /* 0x000000040f0a7c10 */ /* 0x000fc8000ff1e0ff */
[----:B------:R-:W-:-:S05]  /*ff80*/  IADD3.X R11, R14, UR5, RZ, P0, !PT ;  /* 0x000000050e0b7c10 */ /* 0x000fca00087fe4ff */
[----:B------:R0:W5:Y:S01]  /*ff90*/  LDG.E R10, desc[UR40][R10.64] ;  /* 0x000000280a0a7981 */ /* 0x000162000c1e1900 */
[----:B------:R-:W-:Y:S05]  /*ffa0*/  BRA `(.L_x_777) ;  /* 0x0000000000107947 */ /* 0x000fea0003800000 */
.L_x_776:
[----:B------:R-:W-:Y:S05]  /*ffb0*/  @!P0 BRA `(.L_x_777) ;  /* 0x00000000000c8947 */ /* 0x000fea0003800000 */
[----:B------:R-:W2:Y:S04]  /*ffc0*/  LDG.E R10, desc[UR40][R8.64] ;  /* 0x00000028080a7981 */ /* 0x000ea8000c1e1900 */
[----:B------:R-:W2:Y:S02]  /*ffd0*/  LDG.E R8, desc[UR40][R8.64+0x4] ;  /* 0x0000042808087981 */ /* 0x000ea4000c1e1900 */
[----:B--2---:R-:W-:-:S07]  /*ffe0*/  IMAD.IADD R10, R8, 0x1, -R10 ;  /* 0x00000001080a7824 */ /* 0x004fce00078e0a0a */
.L_x_777:
[----:B-----5:R-:W-:Y:S02]  /*fff0*/  IMAD.IADD R10, R10, 0x1, -R0 ;  /* 0x000000010a0a7824 */ /* 0x020fe400078e0a00 */
[----:B------:R-:W2:Y:S04]  /*10000*/  @P1 LDG.E R0, desc[UR40][R6.64] ;  /* 0x0000002806001981 */ /* 0x000ea8000c1e1900 */
[----:B------:R-:W2:Y:S01]  /*10010*/  @P1 LDG.E R6, desc[UR40][R6.64+0x4] ;  /* 0x0000042806061981 */ /* 0x000ea2000c1e1900 */
[----:B------:R-:W-:Y:S01]  /*10020*/  IMAD.MOV R5, RZ, RZ, -R10 ;  /* 0x000000ffff057224 */ /* 0x000fe200078e0a0a */
[----:B------:R-:W-:Y:S04]  /*10030*/  BSSY B0, `(.L_x_778) ;  /* 0x00001c6000007945 */ /* 0x000fe80003800000 */
[----:B------:R-:W-:Y:S01]  /*10040*/  VIMNMX R5, RZ, R5, !PT ;  /* 0x00000005ff057248 */ /* 0x000fe20007fe0100 */
[----:B--2---:R-:W-:-:S04]  /*10050*/  @P1 IMAD.IADD R2, R6, 0x1, -R0 ;  /* 0x0000000106021824 */ /* 0x004fc800078e0a00 */
[----:B------:R-:W-:-:S04]  /*10060*/  IMAD.IADD R4, R10, 0x1, R2 ;  /* 0x000000010a047824 */ /* 0x000fc800078e0202 */
[----:B------:R-:W-:Y:S01]  /*10070*/  VIADD R0, R4, 0x3f ;  /* 0x0000003f04007836 */ /* 0x000fe20000000000 */
[----:B------:R1:W-:Y:S04]  /*10080*/  STL [R1+0x4c], R4 ;  /* 0x00004c0401007387 */ /* 0x0003e80000100800 */
[----:B-1----:R-:W-:-:S04]  /*10090*/  SHF.R.S32.HI R4, RZ, 0x1f, R0 ;  /* 0x0000001fff047819 */ /* 0x002fc80000011400 */
[----:B------:R-:W-:-:S04]  /*100a0*/  LEA.HI R0, R4, R0, RZ, 0x6 ;  /* 0x0000000004007211 */ /* 0x000fc800078f30ff */
[----:B------:R-:W-:Y:S02]  /*100b0*/  LOP3.LUT R4, R0, 0xffffffc0, RZ, 0xc0, !PT ;  /* 0xffffffc000047812 */ /* 0x000fe400078ec0ff */
[----:B------:R-:W-:Y:S02]  /*100c0*/  SHF.R.S32.HI R0, RZ, 0x6, R0 ;  /* 0x00000006ff007819 */ /* 0x000fe40000011400 */
[----:B------:R-:W-:-:S03]  /*100d0*/  VIADDMNMX R2, R4, -R10, R2, PT ;  /* 0x8000000a04027246 */ /* 0x000fc60003800102 */
[----:B------:R1:W-:Y:S01]  /*100e0*/  STL [R1+0x30], R0 ;  /* 0x0000300001007387 */ /* 0x0003e20000100800 */
[----:B------:R-:W-:-:S13]  /*100f0*/  ISETP.GT.AND P0, PT, R2, R5, PT ;  /* 0x000000050200720c */ /* 0x000fda0003f04270 */
[----:B------:R-:W-:Y:S01]  /*10100*/  @P0 VIADD R4, R2, 0x3f ;  /* 0x0000003f02040836 */ /* 0x000fe20000000000 */
[----:B------:R-:W-:-:S04]  /*10110*/  SHF.R.U32.HI R2, RZ, 0x6, R5 ;  /* 0x00000006ff027819 */ /* 0x000fc80000011605 */
[----:B------:R-:W-:Y:S01]  /*10120*/  @P0 SHF.R.S32.HI R5, RZ, 0x1f, R4 ;  /* 0x0000001fff050819 */ /* 0x000fe20000011404 */
[----:B------:R-:W-:-:S03]  /*10130*/  IMAD.MOV.U32 R8, RZ, RZ, R2 ;  /* 0x000000ffff087224 */ /* 0x000fc600078e0002 */
[----:B------:R-:W-:-:S04]  /*10140*/  @P0 LEA.HI R4, R5, R4, RZ, 0x6 ;  /* 0x0000000405040211 */ /* 0x000fc800078f30ff */
[----:B------:R-:W-:Y:S02]  /*10150*/  @P0 SHF.R.S32.HI R8, RZ, 0x6, R4 ;  /* 0x00000006ff080819 */ /* 0x000fe40000011404 */
[----:B------:R-:W-:Y:S02]  /*10160*/  PLOP3.LUT P0, PT, PT, PT, PT, 0x80, 0x0 ;  /* 0x000000000000781c */ /* 0x000fe40003f0f070 */
[----:B------:R-:W-:-:S13]  /*10170*/  ISETP.GT.AND P2, PT, R8, R2, PT ;  /* 0x000000020800720c */ /* 0x000fda0003f44270 */
[----:B-1----:R-:W-:Y:S05]  /*10180*/  @!P2 BRA `(.L_x_779) ;  /* 0x0000001800c0a947 */ /* 0x002fea0003800000 */
[----:B------:R-:W-:Y:S01]  /*10190*/  UMOV UR4, 0xffffffff ;  /* 0xffffffff00047882 */ /* 0x000fe20000000000 */
[----:B------:R-:W-:Y:S02]  /*101a0*/  SEL R0, R13, RZ, !P1 ;  /* 0x000000ff0d007207 */ /* 0x000fe40004800000 */
[----:B------:R-:W-:Y:S05]  /*101b0*/  BRA.DIV UR4, `(.L_x_780) ;  /* 0x0000007e04e47947 */ /* 0x000fea000b800000 */
[----:B------:R-:W1:Y:S02]  /*101c0*/  S2R R4, SR_TID.X ;  /* 0x0000000000047919 */ /* 0x000e640000002100 */
[----:B-1----:R-:W-:-:S04]  /*101d0*/  SHF.R.U32.HI R4, RZ, 0x5, R4 ;  /* 0x00000005ff047819 */ /* 0x002fc80000011604 */
[----:B------:R-:W-:-:S05]  /*101e0*/  LOP3.LUT R4, R4, 0x3, RZ, 0xc0, !PT ;  /* 0x0000000304047812 */ /* 0x000fca00078ec0ff */
[----:B------:R1:W2:Y:S02]  /*101f0*/  SHFL.IDX PT, R14, R4, RZ, 0x1f ;  /* 0x00001fff040e7589 */ /* 0x0002a400000e0000 */
.L_x_970:
[----:B--2---:R-:W-:Y:S02]  /*10200*/  ISETP.NE.AND P0, PT, R14, RZ, PT ;  /* 0x000000ff0e00720c */ /* 0x004fe40003f05270 */
[----:B------:R-:W-:-:S11]  /*10210*/  PLOP3.LUT P6, PT, PT, PT, PT, 0x8, 0x0 ;  /* 0x000000000000781c */ /* 0x000fd60003fce170 */
[----:B------:R-:W-:Y:S05]  /*10220*/  @P0 BRA `(.L_x_781) ;  /* 0x00000000000c0947 */ /* 0x000fea0003800000 */
[----:B------:R-:W-:-:S03]  /*10230*/  UMOV UR4, 0xffffffff ;  /* 0xffffffff00047882 */ /* 0x000fc60000000000 */
[----:B------:R-:W-:Y:S05]  /*10240*/  BRA.DIV UR4, `(.L_x_782) ;  /* 0x0000007e04f47947 */ /* 0x000fea000b800000 */
[----:B------:R-:W-:-:S13]  /*10250*/  ELECT P6, URZ, PT ;  /* 0x00000000003f782f */ /* 0x000fda00038c0000 */
.L_x_781:
[----:B-1----:R-:W2:Y:S04]  /*10260*/  LDL R4, [R1+0x38] ;  /* 0x0000380001047983 */ /* 0x002ea80000100800 */
[----:B------:R-:W3:Y:S01]  /*10270*/  LDL R6, [R1+0x4] ;  /* 0x0000040001067983 */ /* 0x000ee20000100800 */
[----:B------:R-:W-:Y:S01]  /*10280*/  BSSY B1, `(.L_x_783) ;  /* 0x0000008000017945 */ /* 0x000fe20003800000 */
[----:B--2---:R-:W-:-:S05]  /*10290*/  VIADD R4, R4, 0x1 ;  /* 0x0000000104047836 */ /* 0x004fca0000000000 */
[----:B------:R-:W-:-:S04]  /*102a0*/  LEA.HI R5, R4, R4, RZ, 0x1 ;  /* 0x0000000404057211 */ /* 0x000fc800078f08ff */
[----:B------:R-:W-:-:S05]  /*102b0*/  LOP3.LUT R5, R5, 0xfffffffe, RZ, 0xc0, !PT ;  /* 0xfffffffe05057812 */ /* 0x000fca00078ec0ff */
[----:B------:R-:W-:-:S05]  /*102c0*/  IMAD.IADD R4, R4, 0x1, -R5 ;  /* 0x0000000104047824 */ /* 0x000fca00078e0a05 */
[----:B------:R-:W-:-:S04]  /*102d0*/  SHF.L.U32 R4, R4, 0x1f, RZ ;  /* 0x0000001f04047819 */ /* 0x000fc800000006ff */
[----:B---3--:R-:W1:Y:S02]  /*102e0*/  SYNCS.PHASECHK.TRANS64.TRYWAIT P0, [R6+URZ+0x28c20], R4 ;  /* 0x028c2004060075a7 */ /* 0x008e64000800017f */
[----:B-1----:R-:W-:Y:S05]  /*102f0*/  @!P0 BRA `(.L_x_784) ;  /* 0x0000007c00e88947 */ /* 0x002fea0003800000 */
.L_x_973:
[----:B------:R-:W-:Y:S05]  /*10300*/  BSYNC B1 ;  /* 0x0000000000017941 */ /* 0x000fea0003800000 */
.L_x_783:
[----:B------:R-:W-:Y:S04]  /*10310*/  BSSY B1, `(.L_x_785) ;  /* 0x00000bf000017945 */ /* 0x000fe80003800000 */
[----:B------:R-:W-:Y:S05]  /*10320*/  @!P6 BRA `(.L_x_786) ;  /* 0x0000000800f4e947 */ /* 0x000fea0003800000 */
[----:B-1----:R-:W2:Y:S04]  /*10330*/  LDL R5, [R1+0x4] ;  /* 0x0000040001057983 */ /* 0x002ea80000100800 */
[----:B------:R-:W3:Y:S01]  /*10340*/  LDL R7, [R1+0x18] ;  /* 0x0000180001077983 */ /* 0x000ee20000100800 */
[----:B------:R-:W1:Y:S01]  /*10350*/  S2R R6, SR_TID.X ;  /* 0x0000000000067919 */ /* 0x000e620000002100 */
[----:B--2---:R-:W-:Y:S02]  /*10360*/  IMAD.MOV.U32 R9, RZ, RZ, R5 ;  /* 0x000000ffff097224 */ /* 0x004fe400078e0005 */
[----:B------:R-:W2:Y:S01]  /*10370*/  LDL R5, [R1+0xc] ;  /* 0x00000c0001057983 */ /* 0x000ea20000100800 */
[----:B-1----:R-:W-:Y:S01]  /*10380*/  LOP3.LUT R6, R6, 0x7f, RZ, 0xc0, !PT ;  /* 0x0000007f06067812 */ /* 0x002fe200078ec0ff */
[----:B------:R-:W-:Y:S03]  /*10390*/  BSSY B2, `(.L_x_787) ;  /* 0x0000006000027945 */ /* 0x000fe60003800000 */
[----:B------:R-:W-:Y:S01]  /*103a0*/  ISETP.NE.AND P1, PT, R6, RZ, PT ;  /* 0x000000ff0600720c */ /* 0x000fe20003f25270 */
[----:B--2---:R-:W-:Y:S01]  /*103b0*/  IMAD R5, R5, 0x8, R9 ;  /* 0x0000000805057824 */ /* 0x004fe200078e0209 */
[----:B---3--:R-:W-:-:S04]  /*103c0*/  SHF.L.U32 R9, R7, 0x1f, RZ ;  /* 0x0000001f07097819 */ /* 0x008fc800000006ff */
[----:B------:R-:W1:Y:S02]  /*103d0*/  SYNCS.PHASECHK.TRANS64.TRYWAIT P0, [R5+URZ+0x28ca0], R9 ;  /* 0x028ca009050075a7 */ /* 0x000e64000800017f */
[----:B-1----:R-:W-:Y:S05]  /*103e0*/  @!P0 BRA `(.L_x_788) ;  /* 0x0000007c00c48947 */ /* 0x002fea0003800000 */
.L_x_974:
[----:B------:R-:W-:Y:S05]  /*103f0*/  BSYNC B2 ;  /* 0x0000000000027941 */ /* 0x000fea0003800000 */
.L_x_787:
        /* <DEDUP_REMOVED lines=9> */
.L_x_790:
[----:B------:R-:W-:Y:S05]  /*10490*/  BSYNC B2 ;  /* 0x0000000000027941 */ /* 0x000fea0003800000 */
.L_x_789:
[----:B------:R-:W2:Y:S04]  /*104a0*/  LDL R7, [R1+0x4] ;  /* 0x0000040001077983 */ /* 0x000ea80000100800 */
[----:B------:R-:W2:Y:S01]  /*104b0*/  LDL R6, [R1+0xc] ;  /* 0x00000c0001067983 */ /* 0x000ea20000100800 */
[----:B------:R-:W-:Y:S01]  /*104c0*/  IMAD.MOV.U32 R12, RZ, RZ, RZ ;  /* 0x000000ffff0c7224 */ /* 0x000fe200078e00ff */
[----:B------:R-:W-:Y:S01]  /*104d0*/  UIADD3 UR4, UP0, UR38, 0x570, URZ ;  /* 0x0000057026047890 */ /* 0x000fe2000ff1e03f */
[----:B------:R-:W-:Y:S01]  /*104e0*/  IMAD R4, R8, 0x40, R3 ;  /* 0x0000004008047824 */ /* 0x000fe200078e0203 */
[----:B------:R-:W-:Y:S01]  /*104f0*/  PLOP3.LUT P0, PT, PT, PT, PT, 0x80, 0x0 ;  /* 0x000000000000781c */ /* 0x000fe20003f0f070 */
[----:B------:R-:W-:Y:S01]  /*10500*/  UMOV UR6, 0x0 ;  /* 0x0000000000067882 */ /* 0x000fe20000000000 */
[----:B------:R-:W-:Y:S01]  /*10510*/  R2UR UR10, R12 ;  /* 0x000000000c0a72ca */ /* 0x000fe200000e0000 */
[----:B------:R-:W-:Y:S01]  /*10520*/  VIADD R4, R4, 0xffffffc0 ;  /* 0xffffffc004047836 */ /* 0x000fe20000000000 */
[----:B------:R-:W-:Y:S01]  /*10530*/  UIADD3.X UR5, URZ, UR39, URZ, UP0, !UPT ;  /* 0x000000273f057290 */ /* 0x000fe200087fe43f */
[----:B------:R-:W-:Y:S01]  /*10540*/  UMOV UR7, 0x12f00000 ;  /* 0x12f0000000077882 */ /* 0x000fe20000000000 */
[----:B--2---:R-:W-:-:S02]  /*10550*/  IMAD R6, R6, 0x2000, R7 ;  /* 0x0000200006067824 */ /* 0x004fc400078e0207 */
[----:B------:R-:W-:Y:S02]  /*10560*/  VIADD R7, R5, 0x28c90 ;  /* 0x00028c9005077836 */ /* 0x000fe40000000000 */
[----:B------:R-:W-:-:S07]  /*10570*/  VIADD R6, R6, 0x22400 ;  /* 0x0002240006067836 */ /* 0x000fce0000000000 */
.L_x_791:
        /* <DEDUP_REMOVED lines=10> */
[----:B------:R-:W2:Y:S01]  /*10620*/  SYNCS.PHASECHK.TRANS64.TRYWAIT P0, [R5+URZ+0x28cc0], R9 ;  /* 0x028cc009050075a7 */ /* 0x000ea2000800017f */
[----:B------:R-:W-:Y:S04]  /*10630*/  BSSY B2, `(.L_x_792) ;  /* 0x0000002000027945 */ /* 0x000fe80003800000 */
[----:B--2---:R-:W-:Y:S05]  /*10640*/  @!P0 BRA `(.L_x_793) ;  /* 0x0000007c00408947 */ /* 0x004fea0003800000 */
.L_x_975:
[----:B------:R-:W-:Y:S05]  /*10650*/  BSYNC B2 ;  /* 0x0000000000027941 */ /* 0x000fea0003800000 */
.L_x_792:
[----:B------:R-:W-:Y:S01]  /*10660*/  BSSY B2, `(.L_x_794) ;  /* 0x000000b000027945 */ /* 0x000fe20003800000 */
[----:B------:R-:W-:Y:S02]  /*10670*/  IMAD.MOV.U32 R10, RZ, RZ, 0x0 ;  /* 0x00000000ff0a7424 */ /* 0x000fe400078e00ff */
[----:B0-----:R-:W-:Y:S01]  /*10680*/  IMAD.MOV.U32 R11, RZ, RZ, 0x12f00000 ;  /* 0x12f00000ff0b7424 */ /* 0x001fe200078e00ff */
        /* <DEDUP_REMOVED lines=8> */
.L_x_795:
[----:B------:R-:W-:Y:S05]  /*10710*/  BSYNC B2 ;  /* 0x0000000000027941 */ /* 0x000fea0003800000 */
.L_x_794:
[----:B------:R-:W3:Y:S04]  /*10720*/  LDL R7, [R1+0x4] ;  /* 0x0000040001077983 */ /* 0x000ee80000100800 */
[----:B------:R-:W3:Y:S01]  /*10730*/  LDL R6, [R1+0xc] ;  /* 0x00000c0001067983 */ /* 0x000ee20000100800 */
[----:B------:R-:W-:Y:S01]  /*10740*/  R2UR UR10, R12 ;  /* 0x000000000c0a72ca */ /* 0x000fe200000e0000 */
[----:B------:R-:W-:Y:S01]  /*10750*/  UIADD3 UR4, UP0, UR38, 0x670, URZ ;  /* 0x0000067026047890 */ /* 0x000fe2000ff1e03f */
[----:B------:R-:W-:Y:S01]  /*10760*/  R2UR UR6, R10 ;  /* 0x000000000a0672ca */ /* 0x000fe200000e0000 */
[----:B-12---:R-:W-:Y:S01]  /*10770*/  VIADD R5, R5, 0x28cb0 ;  /* 0x00028cb005057836 */ /* 0x006fe20000000000 */
[----:B------:R-:W-:Y:S01]  /*10780*/  R2UR UR7, R11 ;  /* 0x000000000b0772ca */ /* 0x000fe200000e0000 */
[----:B------:R-:W-:Y:S01]  /*10790*/  UIADD3.X UR5, URZ, UR39, URZ, UP0, !UPT ;  /* 0x000000273f057290 */ /* 0x000fe200087fe43f */
[----:B------:R-:W-:Y:S01]  /*107a0*/  PLOP3.LUT P0, PT, PT, PT, PT, 0x80, 0x0 ;  /* 0x000000000000781c */ /* 0x000fe20003f0f070 */
[----:B---3--:R-:W-:-:S04]  /*107b0*/  IMAD R6, R6, 0x10000, R7 ;  /* 0x0001000006067824 */ /* 0x008fc800078e0207 */
[----:B------:R-:W-:-:S08]  /*107c0*/  VIADD R7, R6, 0x400 ;  /* 0x0000040006077836 */ /* 0x000fd00000000000 */
.L_x_796:
        /* <DEDUP_REMOVED lines=15> */
.L_x_797:
        /* <DEDUP_REMOVED lines=15> */
.L_x_798:
        /* <DEDUP_REMOVED lines=15> */
.L_x_799:
        /* <DEDUP_REMOVED lines=15> */
.L_x_800:
        /* <DEDUP_REMOVED lines=15> */
.L_x_801:
        /* <DEDUP_REMOVED lines=15> */
.L_x_802:
        /* <DEDUP_REMOVED lines=15> */
.L_x_803:
        /* <DEDUP_REMOVED lines=10> */
.L_x_786:
[----:B------:R-:W-:Y:S05]  /*10f00*/  BSYNC B1 ;  /* 0x0000000000017941 */ /* 0x000fea0003800000 */
.L_x_785:
[----:B------:R-:W2:Y:S04]  /*10f10*/  LDL.LU R9, [R1+0xc] ;  /* 0x00000c0001097983 */ /* 0x000ea80000300800 */
[----:B------:R-:W3:Y:S01]  /*10f20*/  LDL.LU R7, [R1+0x18] ;  /* 0x0000180001077983 */ /* 0x000ee20000300800 */
[----:B-1----:R-:W-:Y:S01]  /*10f30*/  VIADD R4, R8, 0xfffffffe ;  /* 0xfffffffe08047836 */ /* 0x002fe20000000000 */
[----:B------:R-:W-:-:S04]  /*10f40*/  PLOP3.LUT P0, PT, PT, PT, PT, 0x8, 0x0 ;  /* 0x000000000000781c */ /* 0x000fc80003f0e170 */
[----:B------:R-:W-:Y:S01]  /*10f50*/  ISETP.GE.AND P2, PT, R4, R2, PT ;  /* 0x000000020400720c */ /* 0x000fe20003f46270 */
[----:B--2---:R-:W-:-:S05]  /*10f60*/  VIADD R5, R9, 0x1 ;  /* 0x0000000109057836 */ /* 0x004fca0000000000 */
[----:B------:R-:W-:-:S04]  /*10f70*/  ISETP.NE.AND P1, PT, R5, 0x2, PT ;  /* 0x000000020500780c */ /* 0x000fc80003f25270 */
[----:B------:R-:W-:Y:S02]  /*10f80*/  SEL R6, RZ, 0x1, P1 ;  /* 0x00000001ff067807 */ /* 0x000fe40000800000 */
[----:B------:R-:W-:Y:S02]  /*10f90*/  SEL R5, R5, RZ, P1 ;  /* 0x000000ff05057207 */ /* 0x000fe40000800000 */
[----:B---3--:R-:W-:-:S03]  /*10fa0*/  LOP3.LUT R7, R7, R6, RZ, 0x3c, !PT ;  /* 0x0000000607077212 */ /* 0x008fc600078e3cff */
[----:B------:R1:W-:Y:S04]  /*10fb0*/  STL [R1+0xc], R5 ;  /* 0x00000c0501007387 */ /* 0x0003e80000100800 */
[----:B------:R1:W-:Y:S01]  /*10fc0*/  STL [R1+0x18], R7 ;  /* 0x0000180701007387 */ /* 0x0003e20000100800 */
[----:B------:R-:W-:Y:S05]  /*10fd0*/  @!P2 BRA `(.L_x_779) ;  /* 0x0000000c002ca947 */ /* 0x000fea0003800000 */
.L_x_823:
[----:B------:R-:W-:Y:S05]  /*10fe0*/  YIELD ;  /* 0x0000000000007946 */ /* 0x000fea0003800000 */
[----:B------:R-:W-:Y:S04]  /*10ff0*/  BSSY B1, `(.L_x_804) ;  /* 0x00000bd000017945 */ /* 0x000fe80003800000 */
[----:B--2---:R-:W-:Y:S05]  /*11000*/  @!P6 BRA `(.L_x_805) ;  /* 0x0000000800ece947 */ /* 0x004fea0003800000 */
[----:B------:R-:W2:Y:S04]  /*11010*/  LDL R8, [R1+0x4] ;  /* 0x0000040001087983 */ /* 0x000ea80000100800 */
[----:B-1----:R-:W2:Y:S04]  /*11020*/  LDL R5, [R1+0xc] ;  /* 0x00000c0001057983 */ /* 0x002ea80000100800 */
[----:B------:R-:W3:Y:S01]  /*11030*/  LDL R6, [R1+0x18] ;  /* 0x0000180001067983 */ /* 0x000ee20000100800 */
[----:B------:R-:W1:Y:S01]  /*11040*/  S2R R7, SR_TID.X ;  /* 0x0000000000077919 */ /* 0x000e620000002100 */
[----:B------:R-:W-:Y:S01]  /*11050*/  BSSY B2, `(.L_x_806) ;  /* 0x0000007000027945 */ /* 0x000fe20003800000 */
[----:B-1----:R-:W-:-:S04]  /*11060*/  LOP3.LUT R7, R7, 0x7f, RZ, 0xc0, !PT ;  /* 0x0000007f07077812 */ /* 0x002fc800078ec0ff */
[----:B------:R-:W-:Y:S01]  /*11070*/  ISETP.NE.AND P2, PT, R7, RZ, PT ;  /* 0x000000ff0700720c */ /* 0x000fe20003f45270 */
[----:B--2---:R-:W-:Y:S01]  /*11080*/  IMAD R5, R5, 0x8, R8 ;  /* 0x0000000805057824 */ /* 0x004fe200078e0208 */
[----:B---3--:R-:W-:-:S04]  /*11090*/  SHF.L.U32 R6, R6, 0x1f, RZ ;  /* 0x0000001f06067819 */ /* 0x008fc800000006ff */
[----:B------:R-:W1:Y:S02]  /*110a0*/  SYNCS.PHASECHK.TRANS64.TRYWAIT P1, [R5+URZ+0x28ca0], R6 ;  /* 0x028ca006050075a7 */ /* 0x000e64000802017f */
[----:B-1----:R-:W-:Y:S05]  /*110b0*/  @!P1 BRA `(.L_x_807) ;  /* 0x0000007000b89947 */ /* 0x002fea0003800000 */
.L_x_976:
[----:B------:R-:W-:Y:S05]  /*110c0*/  BSYNC B2 ;  /* 0x0000000000027941 */ /* 0x000fea0003800000 */
.L_x_806:
        /* <DEDUP_REMOVED lines=9> */
.L_x_809:
[----:B------:R-:W-:Y:S05]  /*11160*/  BSYNC B2 ;  /* 0x0000000000027941 */ /* 0x000fea0003800000 */
.L_x_808:
[----:B------:R-:W2:Y:S04]  /*11170*/  LDL R8, [R1+0x4] ;  /* 0x0000040001087983 */ /* 0x000ea80000100800 */
[----:B------:R-:W2:Y:S01]  /*11180*/  LDL R7, [R1+0xc] ;  /* 0x00000c0001077983 */ /* 0x000ea20000100800 */
[----:B------:R-:W-:Y:S01]  /*11190*/  IMAD.MOV.U32 R12, RZ, RZ, RZ ;  /* 0x000000ffff0c7224 */ /* 0x000fe200078e00ff */
[----:B------:R-:W-:Y:S01]  /*111a0*/  UIADD3 UR4, UP0, UR38, 0x570, URZ ;  /* 0x0000057026047890 */ /* 0x000fe2000ff1e03f */
[----:B------:R-:W-:Y:S01]  /*111b0*/  PLOP3.LUT P1, PT, PT, PT, PT, 0x80, 0x0 ;  /* 0x000000000000781c */ /* 0x000fe20003f2f070 */
[----:B------:R-:W-:Y:S01]  /*111c0*/  VIADD R9, R5, 0x28c90 ;  /* 0x00028c9005097836 */ /* 0x000fe20000000000 */
[----:B------:R-:W-:Y:S01]  /*111d0*/  UMOV UR6, 0x0 ;  /* 0x0000000000067882 */ /* 0x000fe20000000000 */
[----:B------:R-:W-:Y:S01]  /*111e0*/  R2UR UR10, R12 ;  /* 0x000000000c0a72ca */ /* 0x000fe200000e0000 */
[----:B------:R-:W-:Y:S01]  /*111f0*/  UIADD3.X UR5, URZ, UR39, URZ, UP0, !UPT ;  /* 0x000000273f057290 */ /* 0x000fe200087fe43f */
[----:B------:R-:W-:Y:S01]  /*11200*/  UMOV UR7, 0x12f00000 ;  /* 0x12f0000000077882 */ /* 0x000fe20000000000 */
[----:B--2---:R-:W-:-:S02]  /*11210*/  IMAD R7, R7, 0x2000, R8 ;  /* 0x0000200007077824 */ /* 0x004fc400078e0208 */
[----:B------:R-:W-:Y:S02]  /*11220*/  IMAD R8, R4, 0x40, R3 ;  /* 0x0000004004087824 */ /* 0x000fe400078e0203 */
[----:B------:R-:W-:-:S08]  /*11230*/  VIADD R7, R7, 0x22400 ;  /* 0x0002240007077836 */ /* 0x000fd00000000000 */
.L_x_810:
        /* <DEDUP_REMOVED lines=13> */
.L_x_977:
[----:B------:R-:W-:Y:S05]  /*11310*/  BSYNC B2 ;  /* 0x0000000000027941 */ /* 0x000fea0003800000 */
.L_x_811:
[----:B------:R-:W-:Y:S01]  /*11320*/  BSSY B2, `(.L_x_813) ;  /* 0x000000b000027945 */ /* 0x000fe20003800000 */
[----:B------:R-:W-:Y:S02]  /*11330*/  IMAD.MOV.U32 R10, RZ, RZ, 0x0 ;  /* 0x00000000ff0a7424 */ /* 0x000fe400078e00ff */
[----:B0-----:R-:W-:Y:S01]  /*11340*/  IMAD.MOV.U32 R11, RZ, RZ, 0x12f00000 ;  /* 0x12f00000ff0b7424 */ /* 0x001fe200078e00ff */
[----:B------:R-:W-:Y:S06]  /*11350*/  @P2 BRA `(.L_x_814) ;  /* 0x00000000001c2947 */ /* 0x000fec0003800000 */
[----:B------:R-:W0:Y:S01]  /*11360*/  S2R R7, SR_TID.X ;  /* 0x0000000000077919 */ /* 0x000e220000002100 */
[----:B-12---:R-:W-:-:S04]  /*11370*/  IMAD.MOV.U32 R6, RZ, RZ, 0x10000 ;  /* 0x00010000ff067424 */ /* 0x006fc800078e00ff */
[----:B------:R3:W-:Y:S01]  /*11380*/  SYNCS.ARRIVE.TRANS64 RZ, [R5+URZ+0x28cb0], R6 ;  /* 0x028cb00605ff79a7 */ /* 0x0007e2000800003f */
[----:B0-----:R-:W-:-:S04]  /*11390*/  LOP3.LUT R7, R7, 0x1f, RZ, 0xc0, !PT ;  /* 0x0000001f07077812 */ /* 0x001fc800078ec0ff */
[----:B------:R-:W-:-:S13]  /*113a0*/  ISETP.NE.AND P1, PT, R7, RZ, PT ;  /* 0x000000ff0700720c */ /* 0x000fda0003f25270 */
[----:B---3--:R-:W-:Y:S05]  /*113b0*/  @!P1 BRA `(.L_x_814) ;  /* 0x0000000000049947 */ /* 0x008fea0003800000 */
[----:B------:R-:W-:Y:S01]  /*113c0*/  BPT.TRAP 0x1 ;  /* 0x000000040000795c */ /* 0x000fe20000300000 */
.L_x_814:
[----:B------:R-:W-:Y:S05]  /*113d0*/  BSYNC B2 ;  /* 0x0000000000027941 */ /* 0x000fea0003800000 */
.L_x_813:
[----:B------:R-:W3:Y:S04]  /*113e0*/  LDL R7, [R1+0x4] ;  /* 0x0000040001077983 */ /* 0x000ee80000100800 */
[----:B-12---:R-:W3:Y:S01]  /*113f0*/  LDL R6, [R1+0xc] ;  /* 0x00000c0001067983 */ /* 0x006ee20000100800 */
[----:B------:R-:W-:Y:S01]  /*11400*/  R2UR UR10, R12 ;  /* 0x000000000c0a72ca */ /* 0x000fe200000e0000 */
[----:B------:R-:W-:Y:S01]  /*11410*/  UIADD3 UR4, UP0, UR38, 0x670, URZ ;  /* 0x0000067026047890 */ /* 0x000fe2000ff1e03f */
[----:B------:R-:W-:Y:S01]  /*11420*/  R2UR UR6, R10 ;  /* 0x000000000a0672ca */ /* 0x000fe200000e0000 */
[----:B------:R-:W-:Y:S01]  /*11430*/  VIADD R5, R5, 0x28cb0 ;  /* 0x00028cb005057836 */ /* 0x000fe20000000000 */
[----:B------:R-:W-:Y:S01]  /*11440*/  R2UR UR7, R11 ;  /* 0x000000000b0772ca */ /* 0x000fe200000e0000 */
[----:B------:R-:W-:Y:S01]  /*11450*/  UIADD3.X UR5, URZ, UR39, URZ, UP0, !UPT ;  /* 0x000000273f057290 */ /* 0x000fe200087fe43f */
[----:B------:R-:W-:Y:S01]  /*11460*/  PLOP3.LUT P1, PT, PT, PT, PT, 0x80, 0x0 ;  /* 0x000000000000781c */ /* 0x000fe20003f2f070 */
[----:B---3--:R-:W-:-:S04]  /*11470*/  IMAD R6, R6, 0x10000, R7 ;  /* 0x0001000006067824 */ /* 0x008fc800078e0207 */
[----:B------:R-:W-:-:S08]  /*11480*/  VIADD R7, R6, 0x400 ;  /* 0x0000040006077836 */ /* 0x000fd00000000000 */
.L_x_815:
        /* <DEDUP_REMOVED lines=15> */
.L_x_816:
        /* <DEDUP_REMOVED lines=15> */
.L_x_817:
        /* <DEDUP_REMOVED lines=15> */
.L_x_818:
        /* <DEDUP_REMOVED lines=15> */
.L_x_819:
        /* <DEDUP_REMOVED lines=15> */
.L_x_820:
        /* <DEDUP_REMOVED lines=15> */
.L_x_821:
        /* <DEDUP_REMOVED lines=15> */
.L_x_822:
        /* <DEDUP_REMOVED lines=10> */
.L_x_805:
[----:B------:R-:W-:Y:S05]  /*11bc0*/  BSYNC B1 ;  /* 0x0000000000017941 */ /* 0x000fea0003800000 */
.L_x_804:
[----:B------:R-:W2:Y:S04]  /*11bd0*/  LDL.LU R9, [R1+0xc] ;  /* 0x00000c0001097983 */ /* 0x000ea80000300800 */
[----:B-1----:R-:W3:Y:S01]  /*11be0*/  LDL.LU R7, [R1+0x18] ;  /* 0x0000180001077983 */ /* 0x002ee20000300800 */
[C---:B------:R-:W-:Y:S01]  /*11bf0*/  ISETP.GT.AND P2, PT, R4.reuse, R2, PT ;  /* 0x000000020400720c */ /* 0x040fe20003f44270 */
[----:B------:R-:W-:Y:S02]  /*11c00*/  VIADD R4, R4, 0xffffffff ;  /* 0xffffffff04047836 */ /* 0x000fe40000000000 */
[----:B--2---:R-:W-:-:S05]  /*11c10*/  VIADD R5, R9, 0x1 ;  /* 0x0000000109057836 */ /* 0x004fca0000000000 */
[----:B------:R-:W-:-:S04]  /*11c20*/  ISETP.NE.AND P1, PT, R5, 0x2, PT ;  /* 0x000000020500780c */ /* 0x000fc80003f25270 */
[----:B------:R-:W-:Y:S02]  /*11c30*/  SEL R6, RZ, 0x1, P1 ;  /* 0x00000001ff067807 */ /* 0x000fe40000800000 */
[----:B------:R-:W-:Y:S02]  /*11c40*/  SEL R5, R5, RZ, P1 ;  /* 0x000000ff05057207 */ /* 0x000fe40000800000 */
[----:B---3--:R-:W-:-:S05]  /*11c50*/  LOP3.LUT R7, R7, R6, RZ, 0x3c, !PT ;  /* 0x0000000607077212 */ /* 0x008fca00078e3cff */
[----:B------:R2:W-:Y:S04]  /*11c60*/  STL [R1+0x18], R7 ;  /* 0x0000180701007387 */ /* 0x0005e80000100800 */
[----:B------:R2:W-:Y:S01]  /*11c70*/  STL [R1+0xc], R5 ;  /* 0x00000c0501007387 */ /* 0x0005e20000100800 */
[----:B------:R-:W-:Y:S05]  /*11c80*/  @P2 BRA `(.L_x_823) ;  /* 0xfffffff000d42947 */ /* 0x000fea000383ffff */
.L_x_779:
[----:B------:R-:W-:Y:S05]  /*11c90*/  BSYNC B0 ;  /* 0x0000000000007941 */ /* 0x000fea0003800000 */
.L_x_778:
[----:B-12---:R-:W2:Y:S01]  /*11ca0*/  LDL R5, [R1+0x4c] ;  /* 0x00004c0001057983 */ /* 0x006ea20000100800 */
[----:B------:R-:W-:Y:S05]  /*11cb0*/  @!P0 WARPSYNC.ALL ;  /* 0x0000000000008948 */ /* 0x000fea0003800000 */
[----:B------:R-:W-:Y:S06]  /*11cc0*/  @!P0 BAR.SYNC.DEFER_BLOCKING 0xc, 0x180 ;  /* 0x0306000000008b1d */ /* 0x000fec0000010000 */
[----:B------:R-:W-:Y:S01]  /*11cd0*/  BSSY B7, `(.L_x_824) ;  /* 0x00004f2000077945 */ /* 0x000fe20003800000 */
[----:B--2---:R-:W-:-:S13]  /*11ce0*/  ISETP.GT.AND P0, PT, R5, RZ, PT ;  /* 0x000000ff0500720c */ /* 0x004fda0003f04270 */
[----:B------:R-:W-:Y:S05]  /*11cf0*/  @P0 BRA `(.L_x_825) ;  /* 0x0000000000440947 */ /* 0x000fea0003800000 */
[----:B------:R-:W1:Y:S02]  /*11d00*/  S2R R5, SR_TID.X ;  /* 0x0000000000057919 */ /* 0x000e640000002100 */
[----:B-1----:R-:W-:-:S04]  /*11d10*/  LOP3.LUT R5, R5, 0x7f, RZ, 0xc0, !PT ;  /* 0x0000007f05057812 */ /* 0x002fc800078ec0ff */
[----:B------:R-:W-:-:S13]  /*11d20*/  ISETP.NE.AND P0, PT, R5, RZ, PT ;  /* 0x000000ff0500720c */ /* 0x000fda0003f05270 */
[----:B------:R-:W-:Y:S05]  /*11d30*/  @P0 BRA `(.L_x_826) ;  /* 0x0000004c00ac0947 */ /* 0x000fea0003800000 */
[----:B------:R-:W1:Y:S01]  /*11d40*/  S2R R3, SR_LANEID ;  /* 0x0000000000037919 */ /* 0x000e620000000000 */
[----:B------:R-:W-:Y:S02]  /*11d50*/  VOTEU.ANY UR4, UPT, PT ;  /* 0x0000000000047886 */ /* 0x000fe400038e0100 */
[----:B------:R-:W1:Y:S08]  /*11d60*/  FLO.U32 R0, UR4 ;  /* 0x0000000400007d00 */ /* 0x000e7000080e0000 */
[----:B------:R-:W2:Y:S01]  /*11d70*/  POPC R5, UR4 ;  /* 0x0000000400057d09 */ /* 0x000ea20008000000 */
[----:B-1----:R-:W-:-:S02]  /*11d80*/  ISETP.EQ.U32.AND P0, PT, R0, R3, PT ;  /* 0x000000030000720c */ /* 0x002fc40003f02070 */
[----:B------:R-:W2:Y:S11]  /*11d90*/  LDC.64 R2, c[0x0][0xc60] ;  /* 0x00031800ff027b82 */ /* 0x000eb60000000a00 */
[----:B--2---:R-:W2:Y:S01]  /*11da0*/  @P0 ATOMG.E.ADD.STRONG.GPU PT, R3, desc[UR40][R2.64], R5 ;  /* 0x00000005020309a8 */ /* 0x004ea200081ee1e8 */
[----:B------:R-:W1:Y:S02]  /*11db0*/  S2R R4, SR_LTMASK ;  /* 0x0000000000047919 */ /* 0x000e640000003900 */
[----:B-1----:R-:W-:-:S04]  /*11dc0*/  LOP3.LUT R4, R4, UR4, RZ, 0xc0, !PT ;  /* 0x0000000404047c12 */ /* 0x002fc8000f8ec0ff */
[----:B------:R-:W1:Y:S01]  /*11dd0*/  POPC R7, R4 ;  /* 0x0000000400077309 */ /* 0x000e620000000000 */
[----:B--2---:R-:W1:Y:S02]  /*11de0*/  SHFL.IDX PT, R0, R3, R0, 0x1f ;  /* 0x00001f0003007589 */ /* 0x004e6400000e0000 */
[----:B-1----:R-:W-:Y:S01]  /*11df0*/  IADD3 R16, R0, UR36, R7 ;  /* 0x0000002400107c10 */ /* 0x002fe2000fffe007 */
[----:B------:R-:W-:Y:S06]  /*11e00*/  BRA `(.L_x_826) ;  /* 0x0000004c00787947 */ /* 0x000fec0003800000 */
.L_x_825:
        /* <DEDUP_REMOVED lines=15> */
[----:B0-----:R-:W-:Y:S02]  /*11f00*/  IMAD.U32 R11, RZ, RZ, UR5 ;  /* 0x00000005ff0b7e24 */ /* 0x001fe4000f8e00ff */
[----:B------:R-:W-:Y:S02]  /*11f10*/  IMAD.MOV.U32 R8, RZ, RZ, 0x70 ;  /* 0x00000070ff087424 */ /* 0x000fe400078e00ff */
[----:B------:R-:W-:Y:S02]  /*11f20*/  IMAD.MOV.U32 R12, RZ, RZ, 0x1 ;  /* 0x00000001ff0c7424 */ /* 0x000fe400078e00ff */
[----:B------:R-:W-:-:S07]  /*11f30*/  IMAD.MOV.U32 R13, RZ, RZ, RZ ;  /* 0x000000ffff0d7224 */ /* 0x000fce00078e00ff */
[----:B------:R-:W-:-:S07]  /*11f40*/  LEPC R20, `(.L_x_828) ;  /* 0x000000001014794e */ /* 0x000fce0000000000 */
[----:B-1----:R-:W-:Y:S05]  /*11f50*/  CALL.ABS.NOINC R2 ;  /* 0x0000000002007343 */ /* 0x002fea0003c00000 */
.L_x_828:
[----:B------:R-:W-:Y:S05]  /*11f60*/  BSYNC B6 ;  /* 0x0000000000067941 */ /* 0x000fea0003800000 */
.L_x_827:
        /* <DEDUP_REMOVED lines=15> */
[----:B0-----:R-:W-:Y:S02]  /*12060*/  IMAD.U32 R11, RZ, RZ, UR5 ;  /* 0x00000005ff0b7e24 */ /* 0x001fe4000f8e00ff */
[----:B------:R-:W-:Y:S02]  /*12070*/  IMAD.MOV.U32 R8, RZ, RZ, 0x70 ;  /* 0x00000070ff087424 */ /* 0x000fe400078e00ff */
[----:B------:R-:W-:Y:S02]  /*12080*/  IMAD.MOV.U32 R12, RZ, RZ, 0x1 ;  /* 0x00000001ff0c7424 */ /* 0x000fe400078e00ff */
[----:B-1----:R-:W-:-:S07]  /*12090*/  IMAD.MOV.U32 R13, RZ, RZ, RZ ;  /* 0x000000ffff0d7224 */ /* 0x002fce00078e00ff */
[----:B------:R-:W-:-:S07]  /*120a0*/  LEPC R20, `(.L_x_831) ;  /* 0x000000001014794e */ /* 0x000fce0000000000 */
[----:B--2---:R-:W-:Y:S05]  /*120b0*/  CALL.ABS.NOINC R2 ;  /* 0x0000000002007343 */ /* 0x004fea0003c00000 */
.L_x_831:
        /* <DEDUP_REMOVED lines=16> */
.L_x_830:
[----:B------:R-:W-:Y:S05]  /*121c0*/  BSYNC B6 ;  /* 0x0000000000067941 */ /* 0x000fea0003800000 */
.L_x_829:
[----:B------:R-:W2:Y:S01]  /*121d0*/  LDL.LU R2, [R1] ;  /* 0x0000000001027983 */ /* 0x000ea20000300800 */
[----:B------:R-:W-:-:S03]  /*121e0*/  ULDC.64 UR4, c[0x0][0x9f8] ;  /* 0x00027e0000047ab9 */ /* 0x000fc60000000a00 */
[----:B------:R-:W3:Y:S04]  /*121f0*/  LDL.LU R4, [R1+0x20] ;  /* 0x0000200001047983 */ /* 0x000ee80000300800 */
[----:B------:R-:W4:Y:S01]  /*12200*/  LDL R7, [R1+0x10] ;  /* 0x0000100001077983 */ /* 0x000f220000100800 */
        /* <DEDUP_REMOVED lines=22> */
.L_x_980:
[----:B-1----:R-:W3:Y:S01]  /*12370*/  LDL.LU R4, [R1+0x1c] ;  /* 0x00001c0001047983 */ /* 0x002ee20000300800 */
[----:B------:R-:W-:Y:S02]  /*12380*/  PLOP3.LUT P1, PT, PT, PT, PT, 0x8, 0x0 ;  /* 0x000000000000781c */ /* 0x000fe40003f2e170 */
[----:B--2---:R-:W-:Y:S01]  /*12390*/  ISETP.NE.AND P0, PT, R14, RZ, PT ;  /* 0x000000ff0e00720c */ /* 0x004fe20003f05270 */
[----:B------:R1:W-:Y:S01]  /*123a0*/  STL [R1], R0 ;  /* 0x0000000001007387 */ /* 0x0003e20000100800 */
[----:B---3--:R-:W-:-:S09]  /*123b0*/  LOP3.LUT R4, R4, 0xfffffffe, RZ, 0xc0, !PT ;  /* 0xfffffffe04047812 */ /* 0x008fd200078ec0ff */
[----:B------:R-:W-:-:S05]  /*123c0*/  @P1 LOP3.LUT R4, R4, 0x1, RZ, 0xfc, !PT ;  /* 0x0000000104041812 */ /* 0x000fca00078efcff */
[----:B------:R1:W-:Y:S01]  /*123d0*/  STL [R1+0x1c], R4 ;  /* 0x00001c0401007387 */ /* 0x0003e20000100800 */
[----:B------:R-:W-:Y:S05]  /*123e0*/  @P0 BRA `(.L_x_833) ;  /* 0x0000000400240947 */ /* 0x000fea0003800000 */
[----:B------:R-:W-:-:S03]  /*123f0*/  UMOV UR4, 0xffffffff ;  /* 0xffffffff00047882 */ /* 0x000fc60000000000 */
[----:B------:R-:W-:Y:S05]  /*12400*/  BRA.DIV UR4, `(.L_x_834) ;  /* 0x0000006204407947 */ /* 0x000fea000b800000 */
[----:B------:R-:W-:-:S13]  /*12410*/  ELECT P6, URZ, PT ;  /* 0x00000000003f782f */ /* 0x000fda00038c0000 */
.L_x_983:
[----:B------:R-:W-:Y:S05]  /*12420*/  @!P6 BRA `(.L_x_833) ;  /* 0x000000040014e947 */ /* 0x000fea0003800000 */
[----:B------:R2:W-:Y:S01]  /*12430*/  STL [R1+0x58], R9 ;  /* 0x0000580901007387 */ /* 0x0005e20000100800 */
[----:B------:R-:W-:-:S04]  /*12440*/  ISETP.NE.U32.AND P0, PT, R2, RZ, PT ;  /* 0x000000ff0200720c */ /* 0x000fc80003f05070 */
[----:B------:R-:W-:-:S13]  /*12450*/  ISETP.NE.AND.EX P0, PT, R3, RZ, PT, P0 ;  /* 0x000000ff0300720c */ /* 0x000fda0003f05300 */
[----:B--2---:R-:W-:Y:S05]  /*12460*/  @!P0 BRA `(.L_x_835) ;  /* 0x0000000000508947 */ /* 0x004fea0003800000 */
[----:B------:R-:W2:Y:S01]  /*12470*/  LDC R6, c[0x0][0x43c] ;  /* 0x00010f00ff067b82 */ /* 0x000ea20000000800 */
[----:B-1----:R-:W-:Y:S01]  /*12480*/  IMAD.MOV.U32 R0, RZ, RZ, R9 ;  /* 0x000000ffff007224 */ /* 0x002fe200078e0009 */
[----:B------:R-:W-:Y:S01]  /*12490*/  ULDC.64 UR4, c[0x0][0x428] ;  /* 0x00010a0000047ab9 */ /* 0x000fe20000000a00 */
[----:B--2---:R-:W-:-:S13]  /*124a0*/  ISETP.NE.AND P0, PT, R6, 0x1, PT ;  /* 0x000000010600780c */ /* 0x004fda0003f05270 */
[----:B------:R-:W1:Y:S02]  /*124b0*/  @P0 LDC.64 R4, c[0x0][0x440] ;  /* 0x00011000ff040b82 */ /* 0x000e640000000a00 */
        /* <DEDUP_REMOVED lines=15> */
.L_x_835:
[----:B------:R-:W3:Y:S04]  /*125b0*/  LDL R7, [R1+0x4] ;  /* 0x0000040001077983 */ /* 0x000ee80000100800 */
[----:B-12---:R-:W3:Y:S04]  /*125c0*/  LDL R0, [R1+0x8] ;  /* 0x0000080001007983 */ /* 0x006ee80000100800 */
[----:B------:R-:W2:Y:S01]  /*125d0*/  LDL R2, [R1+0x14] ;  /* 0x0000140001027983 */ /* 0x000ea20000100800 */
[----:B---3--:R-:W-:Y:S01]  /*125e0*/  IMAD R0, R0, 0x8, R7 ;  /* 0x0000000800007824 */ /* 0x008fe200078e0207 */
[----:B--2---:R-:W-:-:S04]  /*125f0*/  SHF.L.U32 R2, R2, 0x1f, RZ ;  /* 0x0000001f02027819 */ /* 0x004fc800000006ff */
[----:B------:R-:W1:Y:S02]  /*12600*/  SYNCS.PHASECHK.TRANS64.TRYWAIT P0, [R0+URZ+0x28c40], R2 ;  /* 0x028c4002000075a7 */ /* 0x000e64000800017f */
[----:B-1----:R-:W-:Y:S05]  /*12610*/  @!P0 BRA `(.L_x_836) ;  /* 0x0000005c00dc8947 */ /* 0x002fea0003800000 */
.L_x_984:
[----:B------:R-:W2:Y:S02]  /*12620*/  S2R R3, SR_TID.X ;  /* 0x0000000000037919 */ /* 0x000ea40000002100 */
[----:B--2---:R-:W-:-:S04]  /*12630*/  LOP3.LUT R3, R3, 0x7f, RZ, 0xc0, !PT ;  /* 0x0000007f03037812 */ /* 0x004fc800078ec0ff */
[----:B------:R-:W-:-:S13]  /*12640*/  ISETP.NE.AND P0, PT, R3, RZ, PT ;  /* 0x000000ff0300720c */ /* 0x000fda0003f05270 */
[----:B------:R-:W-:Y:S05]  /*12650*/  @P0 BRA `(.L_x_837) ;  /* 0x00000000001c0947 */ /* 0x000fea0003800000 */
[----:B------:R-:W2:Y:S01]  /*12660*/  S2R R3, SR_TID.X ;  /* 0x0000000000037919 */ /* 0x000ea20000002100 */
[----:B-1----:R-:W-:-:S04]  /*12670*/  IMAD.MOV.U32 R2, RZ, RZ, 0x2000 ;  /* 0x00002000ff027424 */ /* 0x002fc800078e00ff */
[----:B------:R3:W-:Y:S01]  /*12680*/  SYNCS.ARRIVE.TRANS64 RZ, [R0+URZ+0x28c30], R2 ;  /* 0x028c300200ff79a7 */ /* 0x0007e2000800003f */
[----:B--2---:R-:W-:-:S04]  /*12690*/  LOP3.LUT R3, R3, 0x1f, RZ, 0xc0, !PT ;  /* 0x0000001f03037812 */ /* 0x004fc800078ec0ff */
[----:B------:R-:W-:-:S13]  /*126a0*/  ISETP.NE.AND P0, PT, R3, RZ, PT ;  /* 0x000000ff0300720c */ /* 0x000fda0003f05270 */
[----:B---3--:R-:W-:Y:S05]  /*126b0*/  @!P0 BRA `(.L_x_837) ;  /* 0x0000000000048947 */ /* 0x008fea0003800000 */
[----:B------:R-:W-:Y:S01]  /*126c0*/  BPT.TRAP 0x1 ;  /* 0x000000040000795c */ /* 0x000fe20000300000 */
.L_x_837:
[----:B------:R-:W2:Y:S04]  /*126d0*/  LDL R6, [R1+0x4] ;  /* 0x0000040001067983 */ /* 0x000ea80000100800 */
[----:B------:R-:W2:Y:S04]  /*126e0*/  LDL R5, [R1+0x8] ;  /* 0x0000080001057983 */ /* 0x000ea80000100800 */
[----:B------:R-:W3:Y:S04]  /*126f0*/  LDL R7, [R1+0x58] ;  /* 0x0000580001077983 */ /* 0x000ee80000100800 */
[----:B------:R-:W4:Y:S04]  /*12700*/  LDL R4, [R1+0x24] ;  /* 0x0000240001047983 */ /* 0x000f280000100800 */
[----:B------:R-:W5:Y:S04]  /*12710*/  LDL R3, [R1] ;  /* 0x0000000001037983 */ /* 0x000f680000100800 */
[----:B-1----:R-:W5:Y:S01]  /*12720*/  LDL.LU R2, [R1+0x1c] ;  /* 0x00001c0001027983 */ /* 0x002f620000300800 */
[----:B------:R-:W-:-:S02]  /*12730*/  R2UR UR9, R0 ;  /* 0x00000000000972ca */ /* 0x000fc400000e0000 */
[----:B------:R-:W-:Y:S01]  /*12740*/  PLOP3.LUT P0, PT, PT, PT, PT, 0x80, 0x0 ;  /* 0x000000000000781c */ /* 0x000fe20003f0f070 */
[----:B------:R-:W-:Y:S01]  /*12750*/  UIADD3 UR6, UP0, UR38, 0x370, URZ ;  /* 0x0000037026067890 */ /* 0x000fe2000ff1e03f */
[----:B------:R-:W-:-:S03]  /*12760*/  R2UR UR12, R18 ;  /* 0x00000000120c72ca */ /* 0x000fc600000e0000 */
[----:B------:R-:W-:-:S06]  /*12770*/  UIADD3.X UR7, URZ, UR39, URZ, UP0, !UPT ;  /* 0x000000273f077290 */ /* 0x000fcc00087fe43f */
[----:B------:R-:W-:Y:S01]  /*12780*/  UIADD3 UR9, UR9, 0x28c30, URZ ;  /* 0x00028c3009097890 */ /* 0x000fe2000fffe03f */
[----:B------:R-:W-:Y:S01]  /*12790*/  UMOV UR5, 0x14f00000 ;  /* 0x14f0000000057882 */ /* 0x000fe20000000000 */
[----:B------:R-:W-:Y:S01]  /*127a0*/  UMOV UR10, URZ ;  /* 0x0000003f000a7c82 */ /* 0x000fe20008000000 */
[----:B--2---:R-:W-:Y:S01]  /*127b0*/  IMAD R0, R5, 0x2000, R6 ;  /* 0x0000200005007824 */ /* 0x004fe200078e0206 */
[----:B---3--:R-:W-:-:S04]  /*127c0*/  R2UR UR11, R7 ;  /* 0x00000000070b72ca */ /* 0x008fc800000e0000 */
[----:B------:R-:W-:Y:S02]  /*127d0*/  R2UR UR8, R0 ;  /* 0x00000000000872ca */ /* 0x000fe400000e0000 */
[----:B----4-:R-:W-:Y:S02]  /*127e0*/  R2UR UR4, R4 ;  /* 0x00000000040472ca */ /* 0x010fe400000e0000 */
[----:B-----5:R-:W-:Y:S02]  /*127f0*/  R2UR UR13, R3 ;  /* 0x00000000030d72ca */ /* 0x020fe400000e0000 */
[----:B------:R-:W-:-:S07]  /*12800*/  LOP3.LUT R2, R2, 0xfffffffe, RZ, 0xc0, !PT ;  /* 0xfffffffe02027812 */ /* 0x000fce00078ec0ff */
[----:B------:R-:W-:Y:S02]  /*12810*/  UIADD3 UR8, UR8, 0x22400, URZ ;  /* 0x0002240008087890 */ /* 0x000fe4000fffe03f */
[----:B------:R-:W-:Y:S01]  /*12820*/  ULEA UR11, UR11, UR4, 0x6 ;  /* 0x000000040b0b7291 */ /* 0x000fe2000f8e303f */
[----:B------:R-:W-:Y:S02]  /*12830*/  @P0 LOP3.LUT R2, R2, 0x1, RZ, 0xfc, !PT ;  /* 0x0000000102020812 */ /* 0x000fe400078efcff */
[----:B------:R-:W-:-:S03]  /*12840*/  UMOV UR4, 0x0 ;  /* 0x0000000000047882 */ /* 0x000fc60000000000 */
[----:B------:R2:W-:Y:S03]  /*12850*/  STL [R1+0x1c], R2 ;  /* 0x00001c0201007387 */ /* 0x0005e60000100800 */
[----:B------:R2:W-:Y:S01]  /*12860*/  UTMALDG.4D [UR8], [UR6], desc[UR4] ;  /* 0x00000408060075b4 */ /* 0x0005e20008019000 */
[----:B------:R-:W-:Y:S02]  /*12870*/  NOP ;  /* 0x0000000000007918 */ /* 0x000fe40000000000 */
.L_x_833:
[----:B--2---:R-:W2:Y:S04]  /*12880*/  LDL R2, [R1+0x4] ;  /* 0x0000040001027983 */ /* 0x004ea80000100800 */
[----:B------:R-:W3:Y:S04]  /*12890*/  LDL.LU R3, [R1+0x34] ;  /* 0x0000340001037983 */ /* 0x000ee80000300800 */
[----:B------:R-:W4:Y:S04]  /*128a0*/  LDL.LU R5, [R1+0x28] ;  /* 0x0000280001057983 */ /* 0x000f280000300800 */
[----:B-1----:R-:W5:Y:S01]  /*128b0*/  LDL.LU R4, [R1+0x48] ;  /* 0x0000480001047983 */ /* 0x002f620000300800 */
[----:B------:R-:W-:Y:S05]  /*128c0*/  WARPSYNC.ALL ;  /* 0x0000000000007948 */ /* 0x000fea0003800000 */
[----:B------:R-:W-:Y:S01]  /*128d0*/  ULDC.64 UR4, c[0x0][0x298] ;  /* 0x0000a60000047ab9 */ /* 0x000fe20000000a00 */
[----:B------:R-:W-:Y:S01]  /*128e0*/  ULDC.64 UR6, c[0x0][0xa00] ;  /* 0x0002800000067ab9 */ /* 0x000fe20000000a00 */
[----:B------:R-:W-:Y:S01]  /*128f0*/  BSSY B6, `(.L_x_838) ;  /* 0x0000024000067945 */ /* 0x000fe20003800000 */
[----:B------:R-:W-:Y:S01]  /*12900*/  BAR.SYNC.DEFER_BLOCKING 0x8, 0x100 ;  /* 0x0204000000007b1d */ /* 0x000fe20000010000 */
[----:B------:R-:W-:-:S04]  /*12910*/  ISETP.NE.U32.AND P0, PT, RZ, UR6, PT ;  /* 0x00000006ff007c0c */ /* 0x000fc8000bf05070 */
[----:B------:R-:W-:Y:S01]  /*12920*/  ISETP.NE.AND.EX P0, PT, RZ, UR7, PT, P0 ;  /* 0x00000007ff007c0c */ /* 0x000fe2000bf05300 */
[----:B--2---:R-:W-:Y:S01]  /*12930*/  VIADD R2, R2, 0x20400 ;  /* 0x0002040002027836 */ /* 0x004fe20000000000 */
[----:B---3--:R-:W-:-:S04]  /*12940*/  SHF.R.S32.HI R0, RZ, 0x1f, R3 ;  /* 0x0000001fff007819 */ /* 0x008fc80000011403 */
[----:B------:R-:W-:Y:S02]  /*12950*/  LOP3.LUT P1, RZ, R2, 0x3ff, RZ, 0xc0, !PT ;  /* 0x000003ff02ff7812 */ /* 0x000fe4000782c0ff */
[----:B----4-:R-:W-:Y:S01]  /*12960*/  SEL R5, R5, RZ, !P0 ;  /* 0x000000ff05057207 */ /* 0x010fe20004000000 */
[----:B------:R-:W-:Y:S01]  /*12970*/  IMAD R0, R0, UR4, RZ ;  /* 0x0000000400007c24 */ /* 0x000fe2000f8e02ff */
[----:B-----5:R-:W-:-:S03]  /*12980*/  SEL R4, R4, RZ, !P0 ;  /* 0x000000ff04047207 */ /* 0x020fc60004000000 */
        /* <DEDUP_REMOVED lines=26> */
.L_x_839:
[----:B------:R-:W-:Y:S05]  /*12b30*/  BSYNC B6 ;  /* 0x0000000000067941 */ /* 0x000fea0003800000 */
.L_x_838:
        /* <DEDUP_REMOVED lines=91> */
.L_x_993:
        /* <DEDUP_REMOVED lines=11> */
.L_x_841:
        /* <DEDUP_REMOVED lines=19> */
.L_x_994:
[----:B------:R-:W-:Y:S05]  /*132d0*/  BSYNC B0 ;  /* 0x0000000000007941 */ /* 0x000fea0003800000 */
.L_x_842:
[----:B0-----:R-:W2:Y:S01]  /*132e0*/  LDL R2, [R1+0x1c] ;  /* 0x00001c0001027983 */ /* 0x001ea20000100800 */
[----:B------:R-:W-:Y:S01]  /*132f0*/  BSSY B0, `(.L_x_844) ;  /* 0x00000a3000007945 */ /* 0x000fe20003800000 */
[----:B--2---:R-:W-:-:S13]  /*13300*/  LOP3.LUT P0, RZ, R2, 0x1, RZ, 0xc0, !PT ;  /* 0x0000000102ff7812 */ /* 0x004fda000780c0ff */
        /* <DEDUP_REMOVED lines=13> */
.L_x_995:
[----:B------:R-:W-:Y:S05]  /*133e0*/  BSYNC B1 ;  /* 0x0000000000017941 */ /* 0x000fea0003800000 */
.L_x_846:
        /* <DEDUP_REMOVED lines=9> */
.L_x_849:
[----:B------:R-:W-:Y:S05]  /*13480*/  BSYNC B1 ;  /* 0x0000000000017941 */ /* 0x000fea0003800000 */
.L_x_848:
        /* <DEDUP_REMOVED lines=14> */
.L_x_850:
        /* <DEDUP_REMOVED lines=16> */
.L_x_851:
        /* <DEDUP_REMOVED lines=16> */
.L_x_852:
        /* <DEDUP_REMOVED lines=16> */
.L_x_853:
        /* <DEDUP_REMOVED lines=16> */
.L_x_854:
        /* <DEDUP_REMOVED lines=16> */
.L_x_855:
        /* <DEDUP_REMOVED lines=16> */
.L_x_856:
        /* <DEDUP_REMOVED lines=16> */
.L_x_857:
        /* <DEDUP_REMOVED lines=11> */
.L_x_845:
[----:B------:R-:W-:Y:S05]  /*13d20*/  BSYNC B0 ;  /* 0x0000000000007941 */ /* 0x000fea0003800000 */
.L_x_844:
        /* <DEDUP_REMOVED lines=18> */
[----:B--2---:R-:W-:Y:S01]  /*13e50*/  LOP3.LUT P2, RZ, R5, 0x1, RZ, 0xc0, !PT ;  /* 0x0000000105ff7812 */ /* 0x004fe2000784c0ff */
        /* <DEDUP_REMOVED lines=32> */
.L_x_864:
        /* <DEDUP_REMOVED lines=9> */
.L_x_996:
[----:B------:R-:W-:Y:S05]  /*140f0*/  BSYNC B3 ;  /* 0x0000000000037941 */ /* 0x000fea0003800000 */
.L_x_865:
        /* <DEDUP_REMOVED lines=9> */
.L_x_868:
[----:B------:R-:W-:Y:S05]  /*14190*/  BSYNC B3 ;  /* 0x0000000000037941 */ /* 0x000fea0003800000 */
.L_x_867:
        /* <DEDUP_REMOVED lines=14> */
.L_x_869:
        /* <DEDUP_REMOVED lines=14> */
.L_x_997:
[----:B------:R-:W-:Y:S05]  /*14360*/  BSYNC B3 ;  /* 0x0000000000037941 */ /* 0x000fea0003800000 */
.L_x_870:
        /* <DEDUP_REMOVED lines=11> */
.L_x_873:
[----:B------:R-:W-:Y:S05]  /*14420*/  BSYNC B3 ;  /* 0x0000000000037941 */ /* 0x000fea0003800000 */
.L_x_872:
        /* <DEDUP_REMOVED lines=11> */
.L_x_874:
        /* <DEDUP_REMOVED lines=16> */
.L_x_875:
        /* <DEDUP_REMOVED lines=16> */
.L_x_876:
        /* <DEDUP_REMOVED lines=16> */
.L_x_877:
        /* <DEDUP_REMOVED lines=16> */
.L_x_878:
        /* <DEDUP_REMOVED lines=16> */
.L_x_879:
        /* <DEDUP_REMOVED lines=16> */
.L_x_880:
        /* <DEDUP_REMOVED lines=16> */
.L_x_881:
        /* <DEDUP_REMOVED lines=11> */
.L_x_863:
[----:B------:R-:W-:Y:S05]  /*14c90*/  BSYNC B1 ;  /* 0x0000000000017941 */ /* 0x000fea0003800000 */
.L_x_862:
[----:B------:R-:W2:Y:S02]  /*14ca0*/  LDL.LU R4, [R1+0x30] ;  /* 0x0000300001047983 */ /* 0x000ea40000300800 */
[----:B--2---:R-:W-:-:S07]  /*14cb0*/  VIADD R0, R4, 0xfffffffd ;  /* 0xfffffffd04007836 */ /* 0x004fce0000000000 */
.L_x_861:
[----:B------:R-:W-:Y:S05]  /*14cc0*/  BSYNC B2 ;  /* 0x0000000000027941 */ /* 0x000fea0003800000 */
.L_x_860:
[----:B------:R-:W2:Y:S01]  /*14cd0*/  LDL.LU R2, [R1+0x2c] ;  /* 0x00002c0001027983 */ /* 0x000ea20000300800 */
[----:B------:R-:W-:-:S05]  /*14ce0*/  IMAD.MOV R6, RZ, RZ, -R6 ;  /* 0x000000ffff067224 */ /* 0x000fca00078e0a06 */
[----:B--2---:R-:W-:-:S13]  /*14cf0*/  ISETP.NE.AND P0, PT, R2, R6, PT ;  /* 0x000000060200720c */ /* 0x004fda0003f05270 */
[----:B------:R-:W-:Y:S05]  /*14d00*/  @!P0 BRA `(.L_x_859) ;  /* 0x0000001c00488947 */ /* 0x000fea0003800000 */
.L_x_922:
[----:B------:R-:W2:Y:S04]  /*14d10*/  LDL R4, [R1+0x1c] ;  /* 0x00001c0001047983 */ /* 0x000ea80000100800 */
[----:B0-----:R-:W0:Y:S04]  /*14d20*/  LDL.LU R3, [R1+0x8] ;  /* 0x0000080001037983 */ /* 0x001e280000300800 */
[----:B------:R-:W3:Y:S01]  /*14d30*/  LDL.LU R2, [R1+0x14] ;  /* 0x0000140001027983 */ /* 0x000ee20000300800 */
[----:B------:R-:W-:Y:S05]  /*14d40*/  YIELD ;  /* 0x0000000000007946 */ /* 0x000fea0003800000 */
[----:B------:R-:W-:Y:S01]  /*14d50*/  BSSY B1, `(.L_x_882) ;  /* 0x00000e2000017945 */ /* 0x000fe20003800000 */
[----:B--2---:R-:W-:Y:S01]  /*14d60*/  LOP3.LUT P1, RZ, R4, 0x1, RZ, 0xc0, !PT ;  /* 0x0000000104ff7812 */ /* 0x004fe2000782c0ff */
[----:B0-----:R-:W-:-:S05]  /*14d70*/  VIADD R7, R3, 0x1 ;  /* 0x0000000103077836 */ /* 0x001fca0000000000 */
[----:B------:R-:W-:-:S04]  /*14d80*/  ISETP.NE.AND P0, PT, R7, 0x2, PT ;  /* 0x000000020700780c */ /* 0x000fc80003f05270 */
[----:B------:R-:W-:Y:S02]  /*14d90*/  SEL R6, RZ, 0x1, P0 ;  /* 0x00000001ff067807 */ /* 0x000fe40000000000 */
[----:B------:R-:W-:Y:S02]  /*14da0*/  SEL R7, R7, RZ, P0 ;  /* 0x000000ff07077207 */ /* 0x000fe40000000000 */
[----:B---3--:R-:W-:Y:S01]  /*14db0*/  LOP3.LUT R6, R2, R6, RZ, 0x3c, !PT ;  /* 0x0000000602067212 */ /* 0x008fe200078e3cff */
        /* <DEDUP_REMOVED lines=26> */
.L_x_884:
        /* <DEDUP_REMOVED lines=9> */
.L_x_998:
[----:B------:R-:W-:Y:S05]  /*14ff0*/  BSYNC B2 ;  /* 0x0000000000027941 */ /* 0x000fea0003800000 */
.L_x_885:
        /* <DEDUP_REMOVED lines=9> */
.L_x_888:
[----:B------:R-:W-:Y:S05]  /*15090*/  BSYNC B2 ;  /* 0x0000000000027941 */ /* 0x000fea0003800000 */
.L_x_887:
        /* <DEDUP_REMOVED lines=13> */
.L_x_889:
        /* <DEDUP_REMOVED lines=14> */
.L_x_999:
[----:B------:R-:W-:Y:S05]  /*15250*/  BSYNC B2 ;  /* 0x0000000000027941 */ /* 0x000fea0003800000 */
.L_x_890:
        /* <DEDUP_REMOVED lines=11> */
.L_x_893:
[----:B------:R-:W-:Y:S05]  /*15310*/  BSYNC B2 ;  /* 0x0000000000027941 */ /* 0x000fea0003800000 */
.L_x_892:
        /* <DEDUP_REMOVED lines=10> */
.L_x_894:
        /* <DEDUP_REMOVED lines=16> */
.L_x_895:
        /* <DEDUP_REMOVED lines=16> */
.L_x_896:
        /* <DEDUP_REMOVED lines=16> */
.L_x_897:
        /* <DEDUP_REMOVED lines=16> */
.L_x_898:
        /* <DEDUP_REMOVED lines=16> */
.L_x_899:
        /* <DEDUP_REMOVED lines=16> */
.L_x_900:
        /* <DEDUP_REMOVED lines=16> */
.L_x_901:
        /* <DEDUP_REMOVED lines=11> */
.L_x_883:
[----:B------:R-:W-:Y:S05]  /*15b70*/  BSYNC B1 ;  /* 0x0000000000017941 */ /* 0x000fea0003800000 */
.L_x_882:
[----:B------:R-:W2:Y:S01]  /*15b80*/  LDL R2, [R1+0x1c] ;  /* 0x00001c0001027983 */ /* 0x000ea20000100800 */
[----:B------:R-:W-:Y:S01]  /*15b90*/  VIADD R7, R7, 0x1 ;  /* 0x0000000107077836 */ /* 0x000fe20000000000 */
[----:B------:R-:W-:Y:S04]  /*15ba0*/  BSSY B1, `(.L_x_902) ;  /* 0x00000e5000017945 */ /* 0x000fe80003800000 */
[----:B------:R-:W-:-:S04]  /*15bb0*/  ISETP.NE.AND P0, PT, R7, 0x2, PT ;  /* 0x000000020700780c */ /* 0x000fc80003f05270 */
[----:B------:R-:W-:Y:S02]  /*15bc0*/  SEL R9, R7, RZ, P0 ;  /* 0x000000ff07097207 */ /* 0x000fe40000000000 */
[----:B--2---:R-:W-:Y:S02]  /*15bd0*/  LOP3.LUT P2, RZ, R2, 0x1, RZ, 0xc0, !PT ;  /* 0x0000000102ff7812 */ /* 0x004fe4000784c0ff */
[----:B------:R-:W-:-:S04]  /*15be0*/  SEL R2, RZ, 0x1, P0 ;  /* 0x00000001ff027807 */ /* 0x000fc80000000000 */
[----:B-----5:R-:W-:-:S05]  /*15bf0*/  LOP3.LUT R8, R6, R2, RZ, 0x3c, !PT ;  /* 0x0000000206087212 */ /* 0x020fca00078e3cff */
        /* <DEDUP_REMOVED lines=28> */
.L_x_904:
        /* <DEDUP_REMOVED lines=9> */
.L_x_1000:
[----:B------:R-:W-:Y:S05]  /*15e50*/  BSYNC B2 ;  /* 0x0000000000027941 */ /* 0x000fea0003800000 */
.L_x_905:
        /* <DEDUP_REMOVED lines=9> */
.L_x_908:
[----:B------:R-:W-:Y:S05]  /*15ef0*/  BSYNC B2 ;  /* 0x0000000000027941 */ /* 0x000fea0003800000 */
.L_x_907:
        /* <DEDUP_REMOVED lines=14> */
.L_x_909:
        /* <DEDUP_REMOVED lines=14> */
.L_x_1001:
[----:B------:R-:W-:Y:S05]  /*160c0*/  BSYNC B2 ;  /* 0x0000000000027941 */ /* 0x000fea0003800000 */
.L_x_910:
        /* <DEDUP_REMOVED lines=11> */
.L_x_913:
[----:B------:R-:W-:Y:S05]  /*16180*/  BSYNC B2 ;  /* 0x0000000000027941 */ /* 0x000fea0003800000 */
.L_x_912:
        /* <DEDUP_REMOVED lines=11> */
.L_x_914:
        /* <DEDUP_REMOVED lines=16> */
.L_x_915:
        /* <DEDUP_REMOVED lines=16> */
.L_x_916:
        /* <DEDUP_REMOVED lines=16> */
.L_x_917:
        /* <DEDUP_REMOVED lines=16> */
.L_x_918:
        /* <DEDUP_REMOVED lines=16> */
.L_x_919:
        /* <DEDUP_REMOVED lines=16> */
.L_x_920:
        /* <DEDUP_REMOVED lines=16> */
.L_x_921:
        /* <DEDUP_REMOVED lines=11> */
.L_x_903:
[----:B------:R-:W-:Y:S05]  /*169f0*/  BSYNC B1 ;  /* 0x0000000000017941 */ /* 0x000fea0003800000 */
.L_x_902:
[C---:B------:R-:W-:Y:S01]  /*16a00*/  ISETP.GT.AND P0, PT, R0.reuse, 0x1, PT ;  /* 0x000000010000780c */ /* 0x040fe20003f04270 */
[----:B------:R-:W-:-:S12]  /*16a10*/  VIADD R0, R0, 0xfffffffe ;  /* 0xfffffffe00007836 */ /* 0x000fd80000000000 */
[----:B------:R-:W-:Y:S05]  /*16a20*/  @P0 BRA `(.L_x_922) ;  /* 0xffffffe000b80947 */ /* 0x000fea000383ffff */
.L_x_859:
[----:B------:R-:W-:Y:S05]  /*16a30*/  BSYNC B0 ;  /* 0x0000000000007941 */ /* 0x000fea0003800000 */
.L_x_858:
        /* <DEDUP_REMOVED lines=12> */
[----:B-1----:R-:W1:Y:S01]  /*16b00*/  S2R R3, SR_LANEID ;  /* 0x0000000000037919 */ /* 0x002e620000000000 */
        /* <DEDUP_REMOVED lines=8> */
[----:B0-----:R-:W0:Y:S01]  /*16b90*/  POPC R7, R6 ;  /* 0x0000000600077309 */ /* 0x001e220000000000 */
[----:B--2---:R-:W0:Y:S02]  /*16ba0*/  SHFL.IDX PT, R4, R3, R4, 0x1f ;  /* 0x00001f0403047589 */ /* 0x004e2400000e0000 */
[----:B0-----:R-:W-:-:S07]  /*16bb0*/  IADD3 R16, R4, UR36, R7 ;  /* 0x0000002404107c10 */ /* 0x001fce000fffe007 */
.L_x_924:
[----:B------:R-:W-:Y:S05]  /*16bc0*/  BSYNC B0 ;  /* 0x0000000000007941 */ /* 0x000fea0003800000 */
.L_x_923:
[----:B------:R-:W-:-:S05]  /*16bd0*/  SEL R0, R0, RZ, P0 ;  /* 0x000000ff00007207 */ /* 0x000fca0000000000 */
[----:B------:R2:W-:Y:S02]  /*16be0*/  STL [R1+0x8], R0 ;  /* 0x0000080001007387 */ /* 0x0005e40000100800 */
.L_x_826:
[----:B------:R-:W-:Y:S05]  /*16bf0*/  BSYNC B7 ;  /* 0x0000000000077941 */ /* 0x000fea0003800000 */
.L_x_824:
[----:B--2---:R-:W2:Y:S02]  /*16c00*/  LDL R0, [R1+0x1c] ;  /* 0x00001c0001007983 */ /* 0x004ea40000100800 */
[----:B--2---:R-:W-:-:S13]  /*16c10*/  LOP3.LUT P0, RZ, R0, 0x2, RZ, 0xc0, !PT ;  /* 0x0000000200ff7812 */ /* 0x004fda000780c0ff */
[----:B------:R-:W-:Y:S05]  /*16c20*/  @!P0 BRA `(.L_x_925) ;  /* 0x0000000000288947 */ /* 0x000fea0003800000 */
[----:B------:R-:W-:Y:S05]  /*16c30*/  WARPSYNC.ALL ;  /* 0x0000000000007948 */ /* 0x000fea0003800000 */
[----:B------:R-:W2:Y:S08]  /*16c40*/  S2UR UR5, SR_CgaCtaId ;  /* 0x00000000000579c3 */ /* 0x000eb00000008800 */
[----:B------:R-:W-:Y:S06]  /*16c50*/  BAR.SYNC.DEFER_BLOCKING 0x5, 0x180 ;  /* 0x0146000000007b1d */ /* 0x000fec0000010000 */
[----:B------:R-:W-:-:S02]  /*16c60*/  UMOV UR4, 0x400 ;  /* 0x0000040000047882 */ /* 0x000fc40000000000 */
[----:B--2---:R-:W-:-:S06]  /*16c70*/  ULEA UR4, UR5, UR4, 0x18 ;  /* 0x0000000405047291 */ /* 0x004fcc000f8ec03f */
[----:B------:R-:W-:-:S05]  /*16c80*/  IMAD.U32 R0, RZ, RZ, UR4 ;  /* 0x00000004ff007e24 */ /* 0x000fca000f8e00ff */
[----:B------:R2:W3:Y:S04]  /*16c90*/  LDS.128 R16, [R0+0x28cd0] ;  /* 0x028cd00000107984 */ /* 0x0004e80000000c00 */
[----:B------:R2:W-:Y:S01]  /*16ca0*/  STL [R1+0x4], R0 ;  /* 0x0000040001007387 */ /* 0x0005e20000100800 */
[----:B------:R-:W-:Y:S06]  /*16cb0*/  BAR.ARV 0x4, 0x180 ;  /* 0x0106000000007b1d */ /* 0x000fec0000002000 */
[----:B------:R-:W-:Y:S05]  /*16cc0*/  BRA `(.L_x_926) ;  /* 0x0000000800487947 */ /* 0x000fea0003800000 */
.L_x_925:
[----:B------:R-:W0:Y:S01]  /*16cd0*/  S2R R0, SR_TID.X ;  /* 0x0000000000007919 */ /* 0x000e220000002100 */
[----:B------:R-:W-:Y:S01]  /*16ce0*/  UMOV UR4, 0xffffffff ;  /* 0xffffffff00047882 */ /* 0x000fe20000000000 */
[----:B0-----:R-:W-:-:S04]  /*16cf0*/  LOP3.LUT R7, R0, 0x1f, RZ, 0xc0, !PT ;  /* 0x0000001f00077812 */ /* 0x001fc800078ec0ff */
[----:B------:R-:W-:Y:S01]  /*16d00*/  ISETP.NE.AND P0, PT, R7, 0x1f, PT ;  /* 0x0000001f0700780c */ /* 0x000fe20003f05270 */
[----:B------:R-:W-:-:S12]  /*16d10*/  BRA.DIV UR4, `(.L_x_927) ;  /* 0x00000022041c7947 */ /* 0x000fd8000b800000 */
[----:B------:R-:W-:Y:S01]  /*16d20*/  IMAD.IADD R5, R19, 0x1, R7 ;  /* 0x0000000113057824 */ /* 0x000fe200078e0207 */
[----:B------:R-:W-:-:S04]  /*16d30*/  ULDC UR4, c[0x0][0xc3c] ;  /* 0x00030f0000047ab9 */ /* 0x000fc80000000800 */
[----:B------:R-:W-:-:S13]  /*16d40*/  ISETP.GE.OR P1, PT, R5, UR4, !P0 ;  /* 0x0000000405007c0c */ /* 0x000fda000c726670 */
[----:B-1----:R-:W0:Y:S02]  /*16d50*/  @!P1 LDC.64 R2, c[0x0][0xc80] ;  /* 0x00032000ff029b82 */ /* 0x002e240000000a00 */
[----:B0-----:R-:W-:-:S06]  /*16d60*/  @!P1 IMAD.WIDE R2, R5, 0x4, R2 ;  /* 0x0000000405029825 */ /* 0x001fcc00078e0202 */
[----:B------:R0:W2:Y:S01]  /*16d70*/  @!P1 LDG.E R3, desc[UR40][R2.64] ;  /* 0x0000002802039981 */ /* 0x0000a2000c1e1900 */
[C---:B------:R-:W-:Y:S02]  /*16d80*/  ISETP.GE.U32.AND P2, PT, R7.reuse, 0x2, PT ;  /* 0x000000020700780c */ /* 0x040fe40003f46070 */
[C---:B------:R-:W-:Y:S01]  /*16d90*/  ISETP.GE.U32.AND P3, PT, R7.reuse, 0x4, PT ;  /* 0x000000040700780c */ /* 0x040fe20003f66070 */
[----:B------:R-:W-:Y:S01]  /*16da0*/  SHFL.IDX PT, R4, R16, 0x1, 0x1f ;  /* 0x00201f0010047f89 */ /* 0x000fe200000e0000 */
[C---:B------:R-:W-:Y:S02]  /*16db0*/  ISETP.GE.U32.AND P4, PT, R7.reuse, 0x8, PT ;  /* 0x000000080700780c */ /* 0x040fe40003f86070 */
[C---:B------:R-:W-:Y:S01]  /*16dc0*/  ISETP.GE.U32.AND P5, PT, R7.reuse, 0x10, PT ;  /* 0x000000100700780c */ /* 0x040fe20003fa6070 */
[----:B0-----:R-:W-:Y:S02]  /*16dd0*/  IMAD.MOV.U32 R2, RZ, RZ, RZ ;  /* 0x000000ffff027224 */ /* 0x001fe400078e00ff */
[----:B--2---:R-:W-:Y:S01]  /*16de0*/  @!P1 IMAD.MOV.U32 R2, RZ, RZ, R3 ;  /* 0x000000ffff029224 */ /* 0x004fe200078e0003 */
[----:B------:R-:W-:-:S04]  /*16df0*/  ISETP.NE.AND P1, PT, R7, RZ, PT ;  /* 0x000000ff0700720c */ /* 0x000fc80003f25270 */
        /* <DEDUP_REMOVED lines=14> */
[----:B------:R-:W-:Y:S02]  /*16ee0*/  IMAD.IADD R3, R3, 0x1, R0 ;  /* 0x0000000103037824 */ /* 0x000fe400078e0200 */
[----:B------:R0:W1:Y:S04]  /*16ef0*/  SHFL.IDX PT, R0, R16, RZ, 0x1f ;  /* 0x00001fff10007589 */ /* 0x00006800000e0000 */
[----:B------:R0:W2:Y:S02]  /*16f00*/  SHFL.IDX PT, R6, R3, 0x1f, 0x1f ;  /* 0x03e01f0003067f89 */ /* 0x0000a400000e0000 */
.L_x_1011:
[----:B------:R-:W-:Y:S02]  /*16f10*/  ULDC UR4, c[0x0][0xc38] ;  /* 0x00030e0000047ab9 */ /* 0x000fe40000000800 */
[----:B0-----:R-:W-:-:S04]  /*16f20*/  IMAD.U32 R16, RZ, RZ, UR4 ;  /* 0x00000004ff107e24 */ /* 0x001fc8000f8e00ff */
[----:B--2---:R-:W-:-:S04]  /*16f30*/  IMAD R6, R6, R16, RZ ;  /* 0x0000001006067224 */ /* 0x004fc800078e02ff */
[----:B------:R-:W-:-:S05]  /*16f40*/  IMAD.IADD R4, R4, 0x1, R6 ;  /* 0x0000000104047824 */ /* 0x000fca00078e0206 */
[----:B-1----:R-:W-:-:S13]  /*16f50*/  ISETP.GT.AND P6, PT, R4, R0, PT ;  /* 0x000000000400720c */ /* 0x002fda0003fc4270 */
[----:B------:R-:W-:Y:S05]  /*16f60*/  @P6 BRA `(.L_x_928) ;  /* 0x00000000009c6947 */ /* 0x000fea0003800000 */
.L_x_933:
[----:B0-----:R-:W0:Y:S01]  /*16f70*/  LDC R2, c[0x0][0xc3c] ;  /* 0x00030f00ff027b82 */ /* 0x001e220000000800 */
[----:B------:R-:W-:-:S05]  /*16f80*/  VIADD R19, R19, 0x1f ;  /* 0x0000001f13137836 */ /* 0x000fca0000000000 */
[----:B0-----:R-:W-:-:S13]  /*16f90*/  ISETP.GE.AND P6, PT, R19, R2, PT ;  /* 0x000000021300720c */ /* 0x001fda0003fc6270 */
[----:B------:R-:W-:Y:S05]  /*16fa0*/  @P6 BRA `(.L_x_929) ;  /* 0x0000000400446947 */ /* 0x000fea0003800000 */
[----:B------:R-:W0:Y:S01]  /*16fb0*/  S2R R3, SR_TID.X ;  /* 0x0000000000037919 */ /* 0x000e220000002100 */
[----:B------:R-:W-:Y:S01]  /*16fc0*/  BSSY B0, `(.L_x_930) ;  /* 0x0000009000007945 */ /* 0x000fe20003800000 */
[----:B0-----:R-:W-:-:S05]  /*16fd0*/  LOP3.LUT R3, R3, 0x1f, RZ, 0xc0, !PT ;  /* 0x0000001f03037812 */ /* 0x001fca00078ec0ff */
[----:B------:R-:W-:-:S05]  /*16fe0*/  IMAD.IADD R5, R19, 0x1, R3 ;  /* 0x0000000113057824 */ /* 0x000fca00078e0203 */
[----:B------:R-:W-:Y:S01]  /*16ff0*/  ISETP.GE.OR P6, PT, R5, R2, !P0 ;  /* 0x000000020500720c */ /* 0x000fe200047c6670 */
[----:B------:R-:W-:-:S12]  /*17000*/  IMAD.MOV.U32 R2, RZ, RZ, RZ ;  /* 0x000000ffff027224 */ /* 0x000fd800078e00ff */
[----:B------:R-:W-:Y:S05]  /*17010*/  @P6 BRA `(.L_x_931) ;  /* 0x00000000000c6947 */ /* 0x000fea0003800000 */
[----:B------:R-:W0:Y:S02]  /*17020*/  LDC.64 R2, c[0x0][0xc80] ;  /* 0x00032000ff027b82 */ /* 0x000e240000000a00 */
[----:B0-----:R-:W-:-:S06]  /*17030*/  IMAD.WIDE R2, R5, 0x4, R2 ;  /* 0x0000000405027825 */ /* 0x001fcc00078e0202 */
[----:B------:R0:W5:Y:S02]  /*17040*/  LDG.E R2, desc[UR40][R2.64] ;  /* 0x0000002802027981 */ /* 0x000164000c1e1900 */
.L_x_931:
[----:B------:R-:W-:Y:S05]  /*17050*/  BSYNC B0 ;  /* 0x0000000000007941 */ /* 0x000fea0003800000 */
.L_x_930:
[----:B------:R-:W-:-:S03]  /*17060*/  UMOV UR4, 0xffffffff ;  /* 0xffffffff00047882 */ /* 0x000fc60000000000 */
[----:B------:R-:W-:Y:S05]  /*17070*/  BRA.DIV UR4, `(.L_x_932) ;  /* 0x0000002204807947 */ /* 0x000fea000b800000 */
[----:B-----5:R-:W0:Y:S02]  /*17080*/  SHFL.UP PT, R14, R2, 0x1, RZ ;  /* 0x04200000020e7989 */ /* 0x020e2400000e00ff */
        /* <DEDUP_REMOVED lines=14> */
[----:B------:R0:W1:Y:S02]  /*17170*/  SHFL.IDX PT, R6, R3, 0x1f, 0x1f ;  /* 0x03e01f0003067f89 */ /* 0x00006400000e0000 */
.L_x_1019:
[----:B------:R-:W-:Y:S02]  /*17180*/  ULDC UR4, c[0x0][0xc38] ;  /* 0x00030e0000047ab9 */ /* 0x000fe40000000800 */
[----:B------:R-:W-:-:S04]  /*17190*/  IMAD.U32 R16, RZ, RZ, UR4 ;  /* 0x00000004ff107e24 */ /* 0x000fc8000f8e00ff */
[----:B-1----:R-:W-:-:S04]  /*171a0*/  IMAD R6, R6, R16, RZ ;  /* 0x0000001006067224 */ /* 0x002fc800078e02ff */
[----:B------:R-:W-:-:S05]  /*171b0*/  IMAD.IADD R4, R6, 0x1, R4 ;  /* 0x0000000106047824 */ /* 0x000fca00078e0204 */
[----:B------:R-:W-:-:S13]  /*171c0*/  ISETP.GT.AND P6, PT, R4, R0, PT ;  /* 0x000000000400720c */ /* 0x000fda0003fc4270 */
[----:B------:R-:W-:Y:S05]  /*171d0*/  @!P6 BRA `(.L_x_933) ;  /* 0xfffffffc0064e947 */ /* 0x000fea000383ffff */
.L_x_928:
[----:B------:R-:W-:Y:S01]  /*171e0*/  IMAD.IADD R6, R4, 0x1, -R6 ;  /* 0x0000000104067824 */ /* 0x000fe200078e0a06 */
[----:B------:R-:W-:-:S03]  /*171f0*/  UMOV UR4, 0xffffffff ;  /* 0xffffffff00047882 */ /* 0x000fc60000000000 */
[----:B------:R-:W-:-:S05]  /*17200*/  IMAD R4, R3, R16, R6 ;  /* 0x0000001003047224 */ /* 0x000fca00078e0206 */
[----:B------:R-:W-:Y:S01]  /*17210*/  ISETP.GT.AND P6, PT, R4, R0, PT ;  /* 0x000000000400720c */ /* 0x000fe20003fc4270 */
[----:B------:R-:W-:-:S12]  /*17220*/  BRA.DIV UR4, `(.L_x_934) ;  /* 0x0000002204e87947 */ /* 0x000fd8000b800000 */
[----:B------:R-:W-:-:S04]  /*17230*/  VOTE.ANY R5, PT, !P6 ;  /* 0x0000000000057806 */ /* 0x000fc800070e0100 */
[----:B------:R-:W1:Y:S02]  /*17240*/  POPC R4, R5 ;  /* 0x0000000500047309 */ /* 0x000e640000000000 */
[----:B-1----:R1:W2:Y:S02]  /*17250*/  SHFL.IDX PT, R17, R2, R4, 0x1f ;  /* 0x00001f0402117589 */ /* 0x0022a400000e0000 */
.L_x_1023:
[----:B------:R-:W-:Y:S01]  /*17260*/  ISETP.NE.AND P0, PT, R5, RZ, PT ;  /* 0x000000ff0500720c */ /* 0x000fe20003f05270 */
[----:B-1----:R-:W-:-:S12]  /*17270*/  IMAD.MOV.U32 R2, RZ, RZ, RZ ;  /* 0x000000ffff027224 */ /* 0x002fd800078e00ff */
[----:B------:R-:W-:Y:S05]  /*17280*/  @!P0 BRA `(.L_x_935) ;  /* 0x0000000000108947 */ /* 0x000fea0003800000 */
[----:B------:R-:W-:Y:S01]  /*17290*/  UMOV UR4, 0xffffffff ;  /* 0xffffffff00047882 */ /* 0x000fe20000000000 */
[----:B------:R-:W-:Y:S02]  /*172a0*/  VIADD R12, R4, 0xffffffff ;  /* 0xffffffff040c7836 */ /* 0x000fe40000000000 */
[----:B------:R-:W-:Y:S05]  /*172b0*/  BRA.DIV UR4, `(.L_x_936) ;  /* 0x00000026040c7947 */ /* 0x000fea000b800000 */
[----:B------:R1:W3:Y:S02]  /*172c0*/  SHFL.IDX PT, R2, R3, R12, 0x1f ;  /* 0x00001f0c03027589 */ /* 0x0002e400000e0000 */
.L_x_935:
[----:B--2---:R-:W-:Y:S01]  /*172d0*/  IABS R5, R17 ;  /* 0x0000001100057213 */ /* 0x004fe20000000000 */
[----:B---3--:R-:W-:Y:S02]  /*172e0*/  IMAD R16, R2, R16, R6 ;  /* 0x0000001002107224 */ /* 0x008fe400078e0206 */
[----:B------:R-:W-:Y:S01]  /*172f0*/  IMAD.IADD R19, R4, 0x1, R19 ;  /* 0x0000000104137824 */ /* 0x000fe200078e0213 */
[----:B------:R-:W2:Y:S01]  /*17300*/  I2F.RP R2, R5 ;  /* 0x0000000500027306 */ /* 0x000ea20000209400 */
[----:B------:R-:W-:-:S07]  /*17310*/  IMAD.IADD R0, R0, 0x1, -R16 ;  /* 0x0000000100007824 */ /* 0x000fce00078e0a10 */
[----:B--2---:R-:W2:Y:S02]  /*17320*/  MUFU.RCP R2, R2 ;  /* 0x0000000200027308 */ /* 0x004ea40000001000 */
[----:B--2---:R-:W-:-:S06]  /*17330*/  VIADD R2, R2, 0xffffffe ;  /* 0x0ffffffe02027836 */ /* 0x004fcc0000000000 */
[----:B01----:R-:W0:Y:S02]  /*17340*/  F2I.FTZ.U32.TRUNC.NTZ R3, R2 ;  /* 0x0000000200037305 */ /* 0x003e24000021f000 */
[----:B0-----:R-:W-:-:S04]  /*17350*/  IMAD.MOV R2, RZ, RZ, -R3 ;  /* 0x000000ffff027224 */ /* 0x001fc800078e0a03 */
[----:B------:R-:W-:Y:S02]  /*17360*/  IMAD R6, R2, R5, RZ ;  /* 0x0000000502067224 */ /* 0x000fe400078e02ff */
[----:B------:R-:W-:-:S04]  /*17370*/  IMAD.MOV.U32 R2, RZ, RZ, RZ ;  /* 0x000000ffff027224 */ /* 0x000fc800078e00ff */
[----:B------:R-:W-:Y:S01]  /*17380*/  IMAD.HI.U32 R2, R3, R6, R2 ;  /* 0x0000000603027227 */ /* 0x000fe200078e0002 */
[----:B------:R-:W-:Y:S02]  /*17390*/  IABS R6, R17 ;  /* 0x0000001100067213 */ /* 0x000fe40000000000 */
[----:B------:R-:W-:-:S03]  /*173a0*/  IABS R3, R0 ;  /* 0x0000000000037213 */ /* 0x000fc60000000000 */
[----:B------:R-:W-:Y:S02]  /*173b0*/  IMAD.MOV R6, RZ, RZ, -R6 ;  /* 0x000000ffff067224 */ /* 0x000fe400078e0a06 */
        /* <DEDUP_REMOVED lines=16> */
.L_x_929:
[----:B------:R-:W-:Y:S01]  /*174c0*/  UMOV UR4, URZ ;  /* 0x0000003f00047c82 */ /* 0x000fe20008000000 */
[----:B------:R-:W-:Y:S01]  /*174d0*/  UMOV UR5, URZ ;  /* 0x0000003f00057c82 */ /* 0x000fe20008000000 */
[----:B------:R-:W-:Y:S01]  /*174e0*/  ULDC UR6, c[0x0][0xc3c] ;  /* 0x00030f0000067ab9 */ /* 0x000fe20000000800 */
[----:B------:R-:W-:Y:S02]  /*174f0*/  IMAD.MOV.U32 R16, RZ, RZ, R0 ;  /* 0x000000ffff107224 */ /* 0x000fe400078e0000 */
[----:B------:R-:W-:Y:S02]  /*17500*/  IMAD.U32 R17, RZ, RZ, UR4 ;  /* 0x00000004ff117e24 */ /* 0x000fe4000f8e00ff */
[----:B------:R-:W-:Y:S02]  /*17510*/  IMAD.U32 R18, RZ, RZ, UR5 ;  /* 0x00000005ff127e24 */ /* 0x000fe4000f8e00ff */
[----:B------:R-:W-:-:S07]  /*17520*/  IMAD.U32 R19, RZ, RZ, UR6 ;  /* 0x00000006ff137e24 */ /* 0x000fce000f8e00ff */
.L_x_937:
[----:B------:R0:W2:Y:S01]  /*17530*/  LDL R3, [R1+0x4] ;  /* 0x0000040001037983 */ /* 0x0000a20000100800 */
[----:B------:R-:W1:Y:S01]  /*17540*/  S2R R0, SR_TID.X ;  /* 0x0000000000007919 */ /* 0x000e620000002100 */
[----:B------:R-:W-:Y:S05]  /*17550*/  WARPSYNC.ALL ;  /* 0x0000000000007948 */ /* 0x000fea0003800000 */
[----:B-1----:R-:W-:Y:S01]  /*17560*/  LOP3.LUT R0, R0, 0x1f, RZ, 0xc0, !PT ;  /* 0x0000001f00007812 */ /* 0x002fe200078ec0ff */
[----:B------:R-:W-:Y:S03]  /*17570*/  BAR.SYNC.DEFER_BLOCKING 0x4, 0x180 ;  /* 0x0106000000007b1d */ /* 0x000fe60000010000 */
[----:B------:R-:W-:-:S13]  /*17580*/  ISETP.NE.AND P0, PT, R0, RZ, PT ;  /* 0x000000ff0000720c */ /* 0x000fda0003f05270 */
[----:B------:R-:W2:Y:S01]  /*17590*/  @!P0 S2R R0, SR_CgaCtaId ;  /* 0x0000000000008919 */ /* 0x000ea20000008800 */
[----:B------:R-:W-:-:S04]  /*175a0*/  @!P0 MOV R2, 0x400 ;  /* 0x0000040000028802 */ /* 0x000fc80000000f00 */
[----:B--2---:R-:W-:-:S05]  /*175b0*/  @!P0 LEA R3, R0, R2, 0x18 ;  /* 0x0000000200038211 */ /* 0x004fca00078ec0ff */
[----:B------:R0:W-:Y:S04]  /*175c0*/  @!P0 STS.128 [R3+0x28cd0], R16 ;  /* 0x028cd01003008388 */ /* 0x0001e80000000c00 */
[----:B------:R0:W-:Y:S01]  /*175d0*/  @!P0 STL [R1+0x4], R3 ;  /* 0x0000040301008387 */ /* 0x0001e20000100800 */
[----:B------:R-:W-:Y:S06]  /*175e0*/  BAR.ARV 0x5, 0x180 ;  /* 0x0146000000007b1d */ /* 0x000fec0000002000 */
.L_x_926:
[----:B------:R-:W-:Y:S02]  /*175f0*/  ULDC UR4, c[0x0][0xc3c] ;  /* 0x00030f0000047ab9 */ /* 0x000fe40000000800 */
[----:B---3--:R-:W-:-:S13]  /*17600*/  ISETP.GE.AND P0, PT, R19, UR4, PT ;  /* 0x0000000413007c0c */ /* 0x008fda000bf06270 */
[----:B------:R-:W-:Y:S05]  /*17610*/  @!P0 BRA `(.L_x_938) ;  /* 0xffffff8400388947 */ /* 0x000fea000383ffff */
[----:B------:R-:W-:Y:S05]  /*17620*/  BSYNC B8 ;  /* 0x0000000000087941 */ /* 0x000fea0003800000 */
.L_x_774:
[----:B--2---:R-:W2:Y:S01]  /*17630*/  LDL.LU R0, [R1+0x38] ;  /* 0x0000380001007983 */ /* 0x004ea20000300800 */
[----:B------:R-:W-:Y:S01]  /*17640*/  BSSY B0, `(.L_x_939) ;  /* 0x000000b000007945 */ /* 0x000fe20003800000 */
[----:B------:R-:W3:Y:S01]  /*17650*/  S2R R5, SR_CgaCtaId ;  /* 0x0000000000057919 */ /* 0x000ee20000008800 */
[----:B--2---:R-:W-:-:S05]  /*17660*/  VIADD R0, R0, 0x1 ;  /* 0x0000000100007836 */ /* 0x004fca0000000000 */
[----:B0-----:R-:W-:-:S04]  /*17670*/  LEA.HI R2, R0, R0, RZ, 0x1 ;  /* 0x0000000000027211 */ /* 0x001fc800078f08ff */
[----:B-1----:R-:W-:-:S05]  /*17680*/  LOP3.LUT R3, R2, 0xfffffffe, RZ, 0xc0, !PT ;  /* 0xfffffffe02037812 */ /* 0x002fca00078ec0ff */
[----:B------:R-:W-:Y:S01]  /*17690*/  IMAD.IADD R3, R0, 0x1, -R3 ;  /* 0x0000000100037824 */ /* 0x000fe200078e0a03 */
[----:B------:R-:W-:-:S04]  /*176a0*/  MOV R0, 0x400 ;  /* 0x0000040000007802 */ /* 0x000fc80000000f00 */
[----:B---3--:R-:W-:Y:S02]  /*176b0*/  LEA R0, R5, R0, 0x18 ;  /* 0x0000000005007211 */ /* 0x008fe400078ec0ff */
[----:B------:R-:W-:-:S04]  /*176c0*/  SHF.L.U32 R3, R3, 0x1f, RZ ;  /* 0x0000001f03037819 */ /* 0x000fc800000006ff */
[----:B------:R-:W0:Y:S02]  /*176d0*/  SYNCS.PHASECHK.TRANS64.TRYWAIT P0, [R0+URZ+0x28c20], R3 ;  /* 0x028c2003000075a7 */ /* 0x000e24000800017f */
[----:B0-----:R-:W-:Y:S05]  /*176e0*/  @!P0 BRA `(.L_x_940) ;  /* 0x0000002000288947 */ /* 0x001fea0003800000 */
.L_x_1026:
[----:B------:R-:W-:Y:S05]  /*176f0*/  BSYNC B0 ;  /* 0x0000000000007941 */ /* 0x000fea0003800000 */
.L_x_939:
[----:B------:R-:W-:-:S03]  /*17700*/  UMOV UR4, 0xffffffff ;  /* 0xffffffff00047882 */ /* 0x000fc60000000000 */
[----:B------:R-:W-:Y:S05]  /*17710*/  BRA.DIV UR4, `(.L_x_941) ;  /* 0x0000002204307947 */ /* 0x000fea000b800000 */
[----:B------:R-:W1:Y:S02]  /*17720*/  S2R R2, SR_TID.X ;  /* 0x0000000000027919 */ /* 0x000e640000002100 */
[----:B-1----:R-:W-:-:S04]  /*17730*/  SHF.R.U32.HI R2, RZ, 0x5, R2 ;  /* 0x00000005ff027819 */ /* 0x002fc80000011602 */
[----:B------:R-:W-:-:S05]  /*17740*/  LOP3.LUT R2, R2, 0x3, RZ, 0xc0, !PT ;  /* 0x0000000302027812 */ /* 0x000fca00078ec0ff */
[----:B------:R1:W2:Y:S02]  /*17750*/  SHFL.IDX PT, R14, R2, RZ, 0x1f ;  /* 0x00001fff020e7589 */ /* 0x0002a400000e0000 */
.L_x_1029:
[----:B--2---:R-:W-:-:S13]  /*17760*/  ISETP.NE.AND P0, PT, R14, RZ, PT ;  /* 0x000000ff0e00720c */ /* 0x004fda0003f05270 */
[----:B------:R-:W-:Y:S05]  /*17770*/  @P0 BRA `(.L_x_645) ;  /* 0x0000000000940947 */ /* 0x000fea0003800000 */
[----:B------:R-:W-:-:S03]  /*17780*/  UMOV UR4, 0xffffffff ;  /* 0xffffffff00047882 */ /* 0x000fc60000000000 */
[----:B------:R-:W-:Y:S05]  /*17790*/  BRA.DIV UR4, `(.L_x_942) ;  /* 0x0000002204447947 */ /* 0x000fea000b800000 */
[----:B------:R-:W-:-:S13]  /*177a0*/  ELECT P6, URZ, PT ;  /* 0x00000000003f782f */ /* 0x000fda00038c0000 */
.L_x_1032:
[----:B------:R-:W-:Y:S05]  /*177b0*/  @!P6 BRA `(.L_x_645) ;  /* 0x000000000084e947 */ /* 0x000fea0003800000 */
[----:B-1----:R-:W2:Y:S02]  /*177c0*/  LDL.LU R2, [R1+0x60] ;  /* 0x0000600001027983 */ /* 0x002ea40000300800 */
[----:B--2---:R-:W-:-:S04]  /*177d0*/  LOP3.LUT R2, R2, 0x2, RZ, 0xfc, !PT ;  /* 0x0000000202027812 */ /* 0x004fc800078efcff */
[----:B------:R-:W-:-:S13]  /*177e0*/  ISETP.NE.AND P2, PT, R2, 0x3, PT ;  /* 0x000000030200780c */ /* 0x000fda0003f45270 */
[----:B------:R-:W-:Y:S05]  /*177f0*/  @!P2 BRA `(.L_x_943) ;  /* 0x000000000004a947 */ /* 0x000fea0003800000 */
[----:B------:R-:W-:Y:S01]  /*17800*/  BPT.TRAP 0x1 ;  /* 0x000000040000795c */ /* 0x000fe20000300000 */
.L_x_943:
[----:B0-----:R-:W2:Y:S04]  /*17810*/  LDL R3, [R1+0x8] ;  /* 0x0000080001037983 */ /* 0x001ea80000100800 */
[----:B------:R-:W3:Y:S01]  /*17820*/  LDL.LU R7, [R1+0x14] ;  /* 0x0000140001077983 */ /* 0x000ee20000300800 */
        /* <DEDUP_REMOVED lines=12> */
.L_x_1033:
[----:B------:R-:W1:Y:S02]  /*178f0*/  SYNCS.PHASECHK.TRANS64.TRYWAIT P0, [R7+URZ], R2 ;  /* 0x00000002070075a7 */ /* 0x000e64000800017f */
[----:B-1----:R-:W-:Y:S05]  /*17900*/  @!P0 BRA `(.L_x_945) ;  /* 0x00000020001c8947 */ /* 0x002fea0003800000 */
.L_x_1034:
[----:B------:R-:W-:Y:S05]  /*17910*/  @!P2 BRA `(.L_x_946) ;  /* 0x000000000004a947 */ /* 0x000fea0003800000 */
[----:B------:R-:W-:Y:S01]  /*17920*/  BPT.TRAP 0x1 ;  /* 0x000000040000795c */ /* 0x000fe20000300000 */
.L_x_946:
[----:B------:R-:W2:Y:S01]  /*17930*/  LDL.LU R4, [R1+0x8] ;  /* 0x0000080001047983 */ /* 0x000ea20000300800 */
[----:B------:R-:W-:-:S04]  /*17940*/  VIADD R0, R0, 0x28c60 ;  /* 0x00028c6000007836 */ /* 0x000fc80000000000 */
[----:B--2---:R-:W-:-:S04]  /*17950*/  IMAD R4, R4, 0x8, R0 ;  /* 0x0000000804047824 */ /* 0x004fc800078e0200 */
[----:B------:R-:W2:Y:S02]  /*17960*/  SYNCS.PHASECHK.TRANS64.TRYWAIT P0, [R4+URZ], R5 ;  /* 0x00000005040075a7 */ /* 0x000ea4000800017f */
[----:B--2---:R-:W-:Y:S05]  /*17970*/  @!P0 BRA `(.L_x_947) ;  /* 0x0000002000148947 */ /* 0x004fea0003800000 */
.L_x_1035:
[----:B------:R-:W-:-:S07]  /*17980*/  IMAD R3, R3, 0x8, R0 ;  /* 0x0000000803037824 */ /* 0x000fce00078e0200 */
.L_x_948:
[----:B---3--:R3:W4:Y:S02]  /*17990*/  SYNCS.PHASECHK.TRANS64.TRYWAIT P0, [R3+URZ], R2 ;  /* 0x00000002030075a7 */ /* 0x008724000800017f */
[----:B----4-:R-:W-:Y:S05]  /*179a0*/  @!P0 NANOSLEEP.SYNCS 0x989680 ;  /* 0x009896800000895d */ /* 0x010fea0003900000 */
[----:B------:R-:W4:Y:S02]  /*179b0*/  @!P0 SYNCS.PHASECHK.TRANS64 P0, [R3+URZ], R2 ;  /* 0x00000002030085a7 */ /* 0x000f24000800007f */
[----:B----4-:R-:W-:Y:S05]  /*179c0*/  @!P0 BRA `(.L_x_948) ;  /* 0xfffffffc00f08947 */ /* 0x010fea000383ffff */
.L_x_645:
[----:B------:R-:W-:Y:S05]  /*179d0*/  BSYNC B9 ;  /* 0x0000000000097941 */ /* 0x000fea0003800000 */
.L_x_642:
[----:B------:R-:W-:Y:S05]  /*179e0*/  EXIT ;  /* 0x000000000000794d */ /* 0x000fea0003800000 */
.L_x_661:
[----:B0-----:R0:W1:Y:S02]  /*179f0*/  SYNCS.PHASECHK.TRANS64.TRYWAIT P5, [R66+URZ+0x28c90], R75 ;  /* 0x028c904b420075a7 */ /* 0x00106400080a017f */
[----:B-1----:R-:W-:Y:S05]  /*17a00*/  @!P5 NANOSLEEP.SYNCS 0x989680 ;  /* 0x009896800000d95d */ /* 0x002fea0003900000 */
[----:B------:R-:W1:Y:S02]  /*17a10*/  @!P5 SYNCS.PHASECHK.TRANS64 P5, [R66+URZ+0x28c90], R75 ;  /* 0x028c904b4200d5a7 */ /* 0x000e6400080a007f */
[----:B-1----:R-:W-:Y:S05]  /*17a20*/  @!P5 BRA `(.L_x_661) ;  /* 0xfffffffc00f0d947 */ /* 0x002fea000383ffff */
[----:B------:R-:W-:Y:S05]  /*17a30*/  BRA `(.L_x_949) ;  /* 0xfffffeac002c7947 */ /* 0x000fea000383ffff */
.L_x_671:
[----:B0-----:R0:W1:Y:S02]  /*17a40*/  SYNCS.PHASECHK.TRANS64.TRYWAIT P5, [R66+URZ+0x28c90], R75 ;  /* 0x028c904b420075a7 */ /* 0x00106400080a017f */
[----:B-1----:R-:W-:Y:S05]  /*17a50*/  @!P5 NANOSLEEP.SYNCS 0x989680 ;  /* 0x009896800000d95d */ /* 0x002fea0003900000 */
[----:B------:R-:W1:Y:S02]  /*17a60*/  @!P5 SYNCS.PHASECHK.TRANS64 P5, [R66+URZ+0x28c90], R75 ;  /* 0x028c904b4200d5a7 */ /* 0x000e6400080a007f */
[----:B-1----:R-:W-:Y:S05]  /*17a70*/  @!P5 BRA `(.L_x_671) ;  /* 0xfffffffc00f0d947 */ /* 0x002fea000383ffff */
[----:B------:R-:W-:Y:S05]  /*17a80*/  BRA `(.L_x_950) ;  /* 0xfffffeb400a07947 */ /* 0x000fea000383ffff */
.L_x_676:
[----:B0-----:R0:W1:Y:S02]  /*17a90*/  SYNCS.PHASECHK.TRANS64.TRYWAIT P5, [R66+URZ+0x28c90], R75 ;  /* 0x028c904b420075a7 */ /* 0x00106400080a017f */
[----:B-1----:R-:W-:Y:S05]  /*17aa0*/  @!P5 NANOSLEEP.SYNCS 0x989680 ;  /* 0x009896800000d95d */ /* 0x002fea0003900000 */
[----:B------:R-:W1:Y:S02]  /*17ab0*/  @!P5 SYNCS.PHASECHK.TRANS64 P5, [R66+URZ+0x28c90], R75 ;  /* 0x028c904b4200d5a7 */ /* 0x000e6400080a007f */
[----:B-1----:R-:W-:Y:S05]  /*17ac0*/  @!P5 BRA `(.L_x_676) ;  /* 0xfffffffc00f0d947 */ /* 0x002fea000383ffff */
[----:B------:R-:W-:Y:S05]  /*17ad0*/  BRA `(.L_x_951) ;  /* 0xfffffebc00d87947 */ /* 0x000fea000383ffff */
.L_x_680:
[----:B------:R0:W0:Y:S02]  /*17ae0*/  SYNCS.PHASECHK.TRANS64.TRYWAIT P5, [R66+URZ+0x28cb0], R75 ;  /* 0x028cb04b420075a7 */ /* 0x00002400080a017f */
[----:B0-----:R-:W-:Y:S05]  /*17af0*/  @!P5 NANOSLEEP.SYNCS 0x989680 ;  /* 0x009896800000d95d */ /* 0x001fea0003900000 */
[----:B------:R-:W0:Y:S02]  /*17b00*/  @!P5 SYNCS.PHASECHK.TRANS64 P5, [R66+URZ+0x28cb0], R75 ;  /* 0x028cb04b4200d5a7 */ /* 0x000e2400080a007f */
[----:B0-----:R-:W-:Y:S05]  /*17b10*/  @!P5 BRA `(.L_x_680) ;  /* 0xfffffffc00f0d947 */ /* 0x001fea000383ffff */
[----:B------:R-:W-:Y:S05]  /*17b20*/  BRA `(.L_x_952) ;  /* 0xfffffec000547947 */ /* 0x000fea000383ffff */
.L_x_691:
[----:B0-----:R0:W1:Y:S02]  /*17b30*/  SYNCS.PHASECHK.TRANS64.TRYWAIT P0, [R13+URZ+0x28c50], R4 ;  /* 0x028c50040d0075a7 */ /* 0x001064000800017f */
[----:B-1----:R-:W-:Y:S05]  /*17b40*/  @!P0 NANOSLEEP.SYNCS 0x989680 ;  /* 0x009896800000895d */ /* 0x002fea0003900000 */
[----:B------:R-:W1:Y:S02]  /*17b50*/  @!P0 SYNCS.PHASECHK.TRANS64 P0, [R13+URZ+0x28c50], R4 ;  /* 0x028c50040d0085a7 */ /* 0x000e64000800007f */
[----:B-1----:R-:W-:Y:S05]  /*17b60*/  @!P0 BRA `(.L_x_691) ;  /* 0xfffffffc00f08947 */ /* 0x002fea000383ffff */
[----:B------:R-:W-:Y:S05]  /*17b70*/  BRA `(.L_x_953) ;  /* 0xfffffecc00847947 */ /* 0x000fea000383ffff */
.L_x_698:
[----:B-1----:R1:W2:Y:S02]  /*17b80*/  SYNCS.PHASECHK.TRANS64.TRYWAIT P0, [R0+URZ+0x28c50], R11 ;  /* 0x028c500b000075a7 */ /* 0x0022a4000800017f */
[----:B--2---:R-:W-:Y:S05]  /*17b90*/  @!P0 NANOSLEEP.SYNCS 0x989680 ;  /* 0x009896800000895d */ /* 0x004fea0003900000 */
[----:B------:R-:W2:Y:S02]  /*17ba0*/  @!P0 SYNCS.PHASECHK.TRANS64 P0, [R0+URZ+0x28c50], R11 ;  /* 0x028c500b000085a7 */ /* 0x000ea4000800007f */
[----:B--2---:R-:W-:Y:S05]  /*17bb0*/  @!P0 BRA `(.L_x_698) ;  /* 0xfffffffc00f08947 */ /* 0x004fea000383ffff */
[----:B------:R-:W-:Y:S05]  /*17bc0*/  BRA `(.L_x_697) ;  /* 0xfffffed800b07947 */ /* 0x000fea000383ffff */
.L_x_711:
        /* <DEDUP_REMOVED lines=8> */
.L_x_955:
[----:B------:R-:W-:Y:S05]  /*17c50*/  BSYNC B1 ;  /* 0x0000000000017941 */ /* 0x000fea0003800000 */
.L_x_954:
[----:B------:R-:W-:Y:S02]  /*17c60*/  IMAD.MOV.U32 R13, RZ, RZ, R26 ;  /* 0x000000ffff0d7224 */ /* 0x000fe400078e001a */
[----:B------:R-:W-:Y:S02]  /*17c70*/  IMAD.MOV.U32 R12, RZ, RZ, RZ ;  /* 0x000000ffff0c7224 */ /* 0x000fe400078e00ff */
[----:B------:R-:W-:Y:S02]  /*17c80*/  IMAD.MOV.U32 R11, RZ, RZ, 0x1c1f ;  /* 0x00001c1fff0b7424 */ /* 0x000fe400078e00ff */
[----:B------:R-:W-:Y:S02]  /*17c90*/  IMAD.MOV.U32 R15, RZ, RZ, -0x1 ;  /* 0xffffffffff0f7424 */ /* 0x000fe400078e00ff */
[----:B------:R-:W-:-:S07]  /*17ca0*/  IMAD.MOV.U32 R0, RZ, RZ, R14 ;  /* 0x000000ffff007224 */ /* 0x000fce00078e000e */
[----:B------:R-:W-:Y:S05]  /*17cb0*/  WARPSYNC.COLLECTIVE R15, `(.L_x_956) ;  /* 0x000000000f087348 */ /* 0x000fea0003c00000 */
[----:B------:R0:W1:Y:S02]  /*17cc0*/  SHFL.IDX P6, R14, R13, R12, R11 ;  /* 0x0000000c0d0e7389 */ /* 0x00006400000c000b */
[----:B01----:R-:W-:Y:S01]  /*17cd0*/  ENDCOLLECTIVE ;  /* 0x000000000000791b */ /* 0x003fe20003800000 */
.L_x_956:
[----:B------:R-:W-:Y:S02]  /*17ce0*/  IMAD.MOV.U32 R13, RZ, RZ, R29 ;  /* 0x000000ffff0d7224 */ /* 0x000fe400078e001d */
[----:B------:R-:W-:-:S07]  /*17cf0*/  IMAD.MOV.U32 R3, RZ, RZ, R14 ;  /* 0x000000ffff037224 */ /* 0x000fce00078e000e */
[----:B------:R-:W-:Y:S05]  /*17d00*/  WARPSYNC.COLLECTIVE R15, `(.L_x_957) ;  /* 0x000000000f087348 */ /* 0x000fea0003c00000 */
[----:B------:R0:W1:Y:S02]  /*17d10*/  SHFL.IDX P6, R14, R13, R12, R11 ;  /* 0x0000000c0d0e7389 */ /* 0x00006400000c000b */
[----:B01----:R-:W-:Y:S01]  /*17d20*/  ENDCOLLECTIVE ;  /* 0x000000000000791b */ /* 0x003fe20003800000 */
.L_x_957:
[----:B------:R-:W-:Y:S02]  /*17d30*/  IMAD.MOV.U32 R13, RZ, RZ, R28 ;  /* 0x000000ffff0d7224 */ /* 0x000fe400078e001c */
[----:B------:R-:W-:-:S07]  /*17d40*/  IMAD.MOV.U32 R4, RZ, RZ, R14 ;  /* 0x000000ffff047224 */ /* 0x000fce00078e000e */
[----:B------:R-:W-:Y:S05]  /*17d50*/  WARPSYNC.COLLECTIVE R15, `(.L_x_958) ;  /* 0x000000000f087348 */ /* 0x000fea0003c00000 */
[----:B------:R0:W1:Y:S02]  /*17d60*/  SHFL.IDX P6, R14, R13, R12, R11 ;  /* 0x0000000c0d0e7389 */ /* 0x00006400000c000b */
[----:B01----:R-:W-:Y:S01]  /*17d70*/  ENDCOLLECTIVE ;  /* 0x000000000000791b */ /* 0x003fe20003800000 */
.L_x_958:
[----:B------:R-:W-:Y:S05]  /*17d80*/  BRA `(.L_x_959) ;  /* 0xfffffee800dc7947 */ /* 0x000fea000383ffff */
.L_x_715:
[----:B0-----:R0:W1:Y:S02]  /*17d90*/  SYNCS.PHASECHK.TRANS64.TRYWAIT P0, [R2+URZ+0x28c00], R5 ;  /* 0x028c0005020075a7 */ /* 0x001064000800017f */
[----:B-1----:R-:W-:Y:S05]  /*17da0*/  @!P0 NANOSLEEP.SYNCS 0x989680 ;  /* 0x009896800000895d */ /* 0x002fea0003900000 */
[----:B------:R-:W1:Y:S02]  /*17db0*/  @!P0 SYNCS.PHASECHK.TRANS64 P0, [R2+URZ+0x28c00], R5 ;  /* 0x028c0005020085a7 */ /* 0x000e64000800007f */
[----:B-1----:R-:W-:Y:S05]  /*17dc0*/  @!P0 BRA `(.L_x_715) ;  /* 0xfffffffc00f08947 */ /* 0x002fea000383ffff */
[----:B------:R-:W-:Y:S05]  /*17dd0*/  BRA `(.L_x_960) ;  /* 0xfffffeec00e47947 */ /* 0x000fea000383ffff */
.L_x_723:
        /* <DEDUP_REMOVED lines=8> */
.L_x_962:
[----:B------:R-:W-:Y:S05]  /*17e60*/  BSYNC B1 ;  /* 0x0000000000017941 */ /* 0x000fea0003800000 */
.L_x_961:
        /* <DEDUP_REMOVED lines=8> */
.L_x_963:
[----:B------:R-:W-:Y:S02]  /*17ef0*/  IMAD.MOV.U32 R13, RZ, RZ, R29 ;  /* 0x000000ffff0d7224 */ /* 0x000fe400078e001d */
[----:B------:R-:W-:-:S07]  /*17f00*/  IMAD.MOV.U32 R0, RZ, RZ, R14 ;  /* 0x000000ffff007224 */ /* 0x000fce00078e000e */
[----:B------:R-:W-:Y:S05]  /*17f10*/  WARPSYNC.COLLECTIVE R15, `(.L_x_964) ;  /* 0x000000000f087348 */ /* 0x000fea0003c00000 */
[----:B------:R0:W1:Y:S02]  /*17f20*/  SHFL.IDX P6, R14, R13, R12, R11 ;  /* 0x0000000c0d0e7389 */ /* 0x00006400000c000b */
[----:B01----:R-:W-:Y:S01]  /*17f30*/  ENDCOLLECTIVE ;  /* 0x000000000000791b */ /* 0x003fe20003800000 */
.L_x_964:
[----:B------:R-:W-:Y:S02]  /*17f40*/  IMAD.MOV.U32 R13, RZ, RZ, R28 ;  /* 0x000000ffff0d7224 */ /* 0x000fe400078e001c */
[----:B------:R-:W-:-:S07]  /*17f50*/  IMAD.MOV.U32 R5, RZ, RZ, R14 ;  /* 0x000000ffff057224 */ /* 0x000fce00078e000e */
[----:B------:R-:W-:Y:S05]  /*17f60*/  WARPSYNC.COLLECTIVE R15, `(.L_x_965) ;  /* 0x000000000f087348 */ /* 0x000fea0003c00000 */
[----:B------:R0:W1:Y:S02]  /*17f70*/  SHFL.IDX P6, R14, R13, R12, R11 ;  /* 0x0000000c0d0e7389 */ /* 0x00006400000c000b */
[----:B01----:R-:W-:Y:S01]  /*17f80*/  ENDCOLLECTIVE ;  /* 0x000000000000791b */ /* 0x003fe20003800000 */
.L_x_965:
[----:B------:R-:W-:Y:S02]  /*17f90*/  IMAD.MOV.U32 R12, RZ, RZ, R0 ;  /* 0x000000ffff0c7224 */ /* 0x000fe400078e0000 */
[----:B------:R-:W-:Y:S01]  /*17fa0*/  IMAD.MOV.U32 R13, RZ, RZ, R3 ;  /* 0x000000ffff0d7224 */ /* 0x000fe200078e0003 */
[----:B------:R-:W-:Y:S06]  /*17fb0*/  BRA `(.L_x_966) ;  /* 0xfffffef800507947 */ /* 0x000fec000383ffff */
.L_x_727:
[----:B0-----:R0:W1:Y:S02]  /*17fc0*/  SYNCS.PHASECHK.TRANS64.TRYWAIT P1, [R2+URZ+0x28c00], R21 ;  /* 0x028c0015020075a7 */ /* 0x001064000802017f */
[----:B-1----:R-:W-:Y:S05]  /*17fd0*/  @!P1 NANOSLEEP.SYNCS 0x989680 ;  /* 0x009896800000995d */ /* 0x002fea0003900000 */
[----:B------:R-:W1:Y:S02]  /*17fe0*/  @!P1 SYNCS.PHASECHK.TRANS64 P1, [R2+URZ+0x28c00], R21 ;  /* 0x028c0015020095a7 */ /* 0x000e64000802007f */
[----:B-1----:R-:W-:Y:S05]  /*17ff0*/  @!P1 BRA `(.L_x_727) ;  /* 0xfffffffc00f09947 */ /* 0x002fea000383ffff */
[----:B------:R-:W-:Y:S05]  /*18000*/  BRA `(.L_x_967) ;  /* 0xfffffefc001c7947 */ /* 0x000fea000383ffff */
.L_x_733:
[----:B0-----:R0:W1:Y:S02]  /*18010*/  SYNCS.PHASECHK.TRANS64.TRYWAIT P1, [R15+URZ+0x28c30], R58 ;  /* 0x028c303a0f0075a7 */ /* 0x001064000802017f */
[----:B-1----:R-:W-:Y:S05]  /*18020*/  @!P1 NANOSLEEP.SYNCS 0x989680 ;  /* 0x009896800000995d */ /* 0x002fea0003900000 */
[----:B------:R-:W1:Y:S02]  /*18030*/  @!P1 SYNCS.PHASECHK.TRANS64 P1, [R15+URZ+0x28c30], R58 ;  /* 0x028c303a0f0095a7 */ /* 0x000e64000802007f */
[----:B-1----:R-:W-:Y:S05]  /*18040*/  @!P1 BRA `(.L_x_733) ;  /* 0xfffffffc00f09947 */ /* 0x002fea000383ffff */
[----:B------:R-:W-:Y:S05]  /*18050*/  BRA `(.L_x_732) ;  /* 0xffffff08002c7947 */ /* 0x000fea000383ffff */
.L_x_738:
[----:B--2---:R2:W3:Y:S02]  /*18060*/  SYNCS.PHASECHK.TRANS64.TRYWAIT P2, [R15+URZ+0x28c50], R58 ;  /* 0x028c503a0f0075a7 */ /* 0x0044e4000804017f */
[----:B---3--:R-:W-:Y:S05]  /*18070*/  @!P2 NANOSLEEP.SYNCS 0x989680 ;  /* 0x009896800000a95d */ /* 0x008fea0003900000 */
[----:B------:R-:W3:Y:S02]  /*18080*/  @!P2 SYNCS.PHASECHK.TRANS64 P2, [R15+URZ+0x28c50], R58 ;  /* 0x028c503a0f00a5a7 */ /* 0x000ee4000804007f */
[----:B---3--:R-:W-:Y:S05]  /*18090*/  @!P2 BRA `(.L_x_738) ;  /* 0xfffffffc00f0a947 */ /* 0x008fea000383ffff */
[----:B------:R-:W-:Y:S05]  /*180a0*/  BRA `(.L_x_737) ;  /* 0xffffff1800647947 */ /* 0x000fea000383ffff */
.L_x_745:
[----:B-1----:R1:W2:Y:S02]  /*180b0*/  SYNCS.PHASECHK.TRANS64.TRYWAIT P3, [R216+URZ+0x28c30], R20 ;  /* 0x028c3014d80075a7 */ /* 0x0022a4000806017f */
[----:B--2---:R-:W-:Y:S05]  /*180c0*/  @!P3 NANOSLEEP.SYNCS 0x989680 ;  /* 0x009896800000b95d */ /* 0x004fea0003900000 */
[----:B------:R-:W2:Y:S02]  /*180d0*/  @!P3 SYNCS.PHASECHK.TRANS64 P3, [R216+URZ+0x28c30], R20 ;  /* 0x028c3014d800b5a7 */ /* 0x000ea4000806007f */
[----:B--2---:R-:W-:Y:S05]  /*180e0*/  @!P3 BRA `(.L_x_745) ;  /* 0xfffffffc00f0b947 */ /* 0x004fea000383ffff */
[----:B------:R-:W-:Y:S05]  /*180f0*/  BRA `(.L_x_744) ;  /* 0xffffff1c006c7947 */ /* 0x000fea000383ffff */
.L_x_750:
[----:B----4-:R4:W0:Y:S02]  /*18100*/  SYNCS.PHASECHK.TRANS64.TRYWAIT P3, [R216+URZ+0x28c50], R20 ;  /* 0x028c5014d80075a7 */ /* 0x010824000806017f */
[----:B0-----:R-:W-:Y:S05]  /*18110*/  @!P3 NANOSLEEP.SYNCS 0x989680 ;  /* 0x009896800000b95d */ /* 0x001fea0003900000 */
[----:B------:R-:W0:Y:S02]  /*18120*/  @!P3 SYNCS.PHASECHK.TRANS64 P3, [R216+URZ+0x28c50], R20 ;  /* 0x028c5014d800b5a7 */ /* 0x000e24000806007f */
[----:B0-----:R-:W-:Y:S05]  /*18130*/  @!P3 BRA `(.L_x_750) ;  /* 0xfffffffc00f0b947 */ /* 0x001fea000383ffff */
[----:B------:R-:W-:Y:S05]  /*18140*/  BRA `(.L_x_749) ;  /* 0xffffff3000c47947 */ /* 0x000fea000383ffff */
.L_x_780:
[----:B------:R-:W1:Y:S01]  /*18150*/  S2R R9, SR_TID.X ;  /* 0x0000000000097919 */ /* 0x000e620000002100 */
[----:B------:R-:W-:Y:S01]  /*18160*/  BSSY B1, `(.L_x_968) ;  /* 0x000000a000017945 */ /* 0x000fe20003800000 */
[----:B------:R-:W-:Y:S02]  /*18170*/  IMAD.MOV.U32 R12, RZ, RZ, RZ ;  /* 0x000000ffff0c7224 */ /* 0x000fe400078e00ff */
[----:B0-----:R-:W-:Y:S02]  /*18180*/  IMAD.MOV.U32 R11, RZ, RZ, 0x1f ;  /* 0x0000001fff0b7424 */ /* 0x001fe400078e00ff */
[----:B------:R-:W-:Y:S01]  /*18190*/  IMAD.MOV.U32 R15, RZ, RZ, -0x1 ;  /* 0xffffffffff0f7424 */ /* 0x000fe200078e00ff */
[----:B-1----:R-:W-:-:S04]  /*181a0*/  SHF.R.U32.HI R9, RZ, 0x5, R9 ;  /* 0x00000005ff097819 */ /* 0x002fc80000011609 */
[----:B------:R-:W-:-:S05]  /*181b0*/  LOP3.LUT R9, R9, 0x3, RZ, 0xc0, !PT ;  /* 0x0000000309097812 */ /* 0x000fca00078ec0ff */
[----:B------:R-:W-:-:S07]  /*181c0*/  IMAD.MOV.U32 R13, RZ, RZ, R9 ;  /* 0x000000ffff0d7224 */ /* 0x000fce00078e0009 */
[----:B------:R-:W-:Y:S05]  /*181d0*/  WARPSYNC.COLLECTIVE R15, `(.L_x_969) ;  /* 0x000000000f087348 */ /* 0x000fea0003c00000 */
[----:B------:R0:W1:Y:S02]  /*181e0*/  SHFL.IDX P6, R14, R13, R12, R11 ;  /* 0x0000000c0d0e7389 */ /* 0x00006400000c000b */
[----:B01----:R-:W-:Y:S01]  /*181f0*/  ENDCOLLECTIVE ;  /* 0x000000000000791b */ /* 0x003fe20003800000 */
.L_x_969:
[----:B------:R-:W-:Y:S05]  /*18200*/  BSYNC B1 ;  /* 0x0000000000017941 */ /* 0x000fea0003800000 */
.L_x_968:
[----:B------:R-:W-:Y:S05]  /*18210*/  BRA `(.L_x_970) ;  /* 0xffffff7c00f87947 */ /* 0x000fea000383ffff */
.L_x_782:
[----:B------:R-:W-:Y:S01]  /*18220*/  BSSY B1, `(.L_x_971) ;  /* 0x0000006000017945 */ /* 0x000fe20003800000 */
[----:B------:R-:W-:-:S07]  /*18230*/  IMAD.MOV.U32 R15, RZ, RZ, -0x1 ;  /* 0xffffffffff0f7424 */ /* 0x000fce00078e00ff */
[----:B01----:R-:W-:Y:S05]  /*18240*/  WARPSYNC.COLLECTIVE R15, `(.L_x_972) ;  /* 0x000000000f0c7348 */ /* 0x003fea0003c00000 */
[----:B------:R-:W-:Y:S02]  /*18250*/  ELECT P6, UR62, PT ;  /* 0x00000000003e782f */ /* 0x000fe400038c0000 */
[----:B------:R-:W-:Y:S01]  /*18260*/  MOV R14, UR62 ;  /* 0x0000003e000e7c02 */ /* 0x000fe20008000f00 */
[----:B01----:R-:W-:Y:S10]  /*18270*/  ENDCOLLECTIVE ;  /* 0x000000000000791b */ /* 0x003ff40003800000 */
.L_x_972:
[----:B------:R-:W-:Y:S05]  /*18280*/  BSYNC B1 ;  /* 0x0000000000017941 */ /* 0x000fea0003800000 */
.L_x_971:
[----:B------:R-:W-:Y:S05]  /*18290*/  BRA `(.L_x_781) ;  /* 0xffffff7c00f07947 */ /* 0x000fea000383ffff */
.L_x_784:
[----:B-1----:R-:W2:Y:S02]  /*182a0*/  LDL R5, [R1+0x4] ;  /* 0x0000040001057983 */ /* 0x002ea40000100800 */
[----:B--2---:R1:W2:Y:S02]  /*182b0*/  SYNCS.PHASECHK.TRANS64.TRYWAIT P0, [R5+URZ+0x28c20], R4 ;  /* 0x028c2004050075a7 */ /* 0x0042a4000800017f */
[----:B--2---:R-:W-:Y:S05]  /*182c0*/  @!P0 NANOSLEEP.SYNCS 0x989680 ;  /* 0x009896800000895d */ /* 0x004fea0003900000 */
[----:B------:R-:W2:Y:S02]  /*182d0*/  @!P0 SYNCS.PHASECHK.TRANS64 P0, [R5+URZ+0x28c20], R4 ;  /* 0x028c2004050085a7 */ /* 0x000ea4000800007f */
[----:B--2---:R-:W-:Y:S05]  /*182e0*/  @!P0 BRA `(.L_x_784) ;  /* 0xfffffffc00ec8947 */ /* 0x004fea000383ffff */
[----:B------:R-:W-:Y:S05]  /*182f0*/  BRA `(.L_x_973) ;  /* 0xffffff8000007947 */ /* 0x000fea000383ffff */
.L_x_788:
[----:B-1----:R1:W2:Y:S02]  /*18300*/  SYNCS.PHASECHK.TRANS64.TRYWAIT P0, [R5+URZ+0x28ca0], R9 ;  /* 0x028ca009050075a7 */ /* 0x0022a4000800017f */
[----:B--2---:R-:W-:Y:S05]  /*18310*/  @!P0 NANOSLEEP.SYNCS 0x989680 ;  /* 0x009896800000895d */ /* 0x004fea0003900000 */
[----:B------:R-:W2:Y:S02]  /*18320*/  @!P0 SYNCS.PHASECHK.TRANS64 P0, [R5+URZ+0x28ca0], R9 ;  /* 0x028ca009050085a7 */ /* 0x000ea4000800007f */
[----:B--2---:R-:W-:Y:S05]  /*18330*/  @!P0 BRA `(.L_x_788) ;  /* 0xfffffffc00f08947 */ /* 0x004fea000383ffff */
[----:B------:R-:W-:Y:S05]  /*18340*/  BRA `(.L_x_974) ;  /* 0xffffff8000287947 */ /* 0x000fea000383ffff */
.L_x_793:
[----:B--2---:R2:W3:Y:S02]  /*18350*/  SYNCS.PHASECHK.TRANS64.TRYWAIT P0, [R5+URZ+0x28cc0], R9 ;  /* 0x028cc009050075a7 */ /* 0x0044e4000800017f */
[----:B---3--:R-:W-:Y:S05]  /*18360*/  @!P0 NANOSLEEP.SYNCS 0x989680 ;  /* 0x009896800000895d */ /* 0x008fea0003900000 */
[----:B------:R-:W3:Y:S02]  /*18370*/  @!P0 SYNCS.PHASECHK.TRANS64 P0, [R5+URZ+0x28cc0], R9 ;  /* 0x028cc009050085a7 */ /* 0x000ee4000800007f */
[----:B---3--:R-:W-:Y:S05]  /*18380*/  @!P0 BRA `(.L_x_793) ;  /* 0xfffffffc00f08947 */ /* 0x008fea000383ffff */
[----:B------:R-:W-:Y:S05]  /*18390*/  BRA `(.L_x_975) ;  /* 0xffffff8000ac7947 */ /* 0x000fea000383ffff */
.L_x_807:
[----:B-1----:R1:W2:Y:S02]  /*183a0*/  SYNCS.PHASECHK.TRANS64.TRYWAIT P1, [R5+URZ+0x28ca0], R6 ;  /* 0x028ca006050075a7 */ /* 0x0022a4000802017f */
[----:B--2---:R-:W-:Y:S05]  /*183b0*/  @!P1 NANOSLEEP.SYNCS 0x989680 ;  /* 0x009896800000995d */ /* 0x004fea0003900000 */
[----:B------:R-:W2:Y:S02]  /*183c0*/  @!P1 SYNCS.PHASECHK.TRANS64 P1, [R5+URZ+0x28ca0], R6 ;  /* 0x028ca006050095a7 */ /* 0x000ea4000802007f */
[----:B--2---:R-:W-:Y:S05]  /*183d0*/  @!P1 BRA `(.L_x_807) ;  /* 0xfffffffc00f09947 */ /* 0x004fea000383ffff */
[----:B------:R-:W-:Y:S05]  /*183e0*/  BRA `(.L_x_976) ;  /* 0xffffff8c00347947 */ /* 0x000fea000383ffff */
.L_x_812:
[----:B--2---:R2:W3:Y:S02]  /*183f0*/  SYNCS.PHASECHK.TRANS64.TRYWAIT P1, [R5+URZ+0x28cc0], R6 ;  /* 0x028cc006050075a7 */ /* 0x0044e4000802017f */
[----:B---3--:R-:W-:Y:S05]  /*18400*/  @!P1 NANOSLEEP.SYNCS 0x989680 ;  /* 0x009896800000995d */ /* 0x008fea0003900000 */
[----:B------:R-:W3:Y:S02]  /*18410*/  @!P1 SYNCS.PHASECHK.TRANS64 P1, [R5+URZ+0x28cc0], R6 ;  /* 0x028cc006050095a7 */ /* 0x000ee4000802007f */
[----:B---3--:R-:W-:Y:S05]  /*18420*/  @!P1 BRA `(.L_x_812) ;  /* 0xfffffffc00f09947 */ /* 0x008fea000383ffff */
[----:B------:R-:W-:Y:S05]  /*18430*/  BRA `(.L_x_977) ;  /* 0xffffff8c00b47947 */ /* 0x000fea000383ffff */
.L_x_832:
        /* <DEDUP_REMOVED lines=11> */
.L_x_979:
[----:B------:R-:W-:Y:S05]  /*184f0*/  BSYNC B0 ;  /* 0x0000000000007941 */ /* 0x000fea0003800000 */
.L_x_978:
[----:B------:R-:W-:Y:S05]  /*18500*/  BRA `(.L_x_980) ;  /* 0xffffff9c00987947 */ /* 0x000fea000383ffff */
.L_x_834:
[----:B------:R-:W-:Y:S01]  /*18510*/  BSSY B0, `(.L_x_981) ;  /* 0x0000006000007945 */ /* 0x000fe20003800000 */
[----:B------:R-:W-:-:S07]  /*18520*/  IMAD.MOV.U32 R15, RZ, RZ, -0x1 ;  /* 0xffffffffff0f7424 */ /* 0x000fce00078e00ff */
[----:B01----:R-:W-:Y:S05]  /*18530*/  WARPSYNC.COLLECTIVE R15, `(.L_x_982) ;  /* 0x000000000f0c7348 */ /* 0x003fea0003c00000 */
[----:B------:R-:W-:Y:S02]  /*18540*/  ELECT P6, UR62, PT ;  /* 0x00000000003e782f */ /* 0x000fe400038c0000 */
[----:B------:R-:W-:Y:S01]  /*18550*/  MOV R14, UR62 ;  /* 0x0000003e000e7c02 */ /* 0x000fe20008000f00 */
[----:B01----:R-:W-:Y:S10]  /*18560*/  ENDCOLLECTIVE ;  /* 0x000000000000791b */ /* 0x003ff40003800000 */
.L_x_982:
[----:B------:R-:W-:Y:S05]  /*18570*/  BSYNC B0 ;  /* 0x0000000000007941 */ /* 0x000fea0003800000 */
.L_x_981:
[----:B------:R-:W-:Y:S05]  /*18580*/  BRA `(.L_x_983) ;  /* 0xffffff9c00a47947 */ /* 0x000fea000383ffff */
.L_x_836:
[----:B-1----:R1:W2:Y:S02]  /*18590*/  SYNCS.PHASECHK.TRANS64.TRYWAIT P0, [R0+URZ+0x28c40], R2 ;  /* 0x028c4002000075a7 */ /* 0x0022a4000800017f */
[----:B--2---:R-:W-:Y:S05]  /*185a0*/  @!P0 NANOSLEEP.SYNCS 0x989680 ;  /* 0x009896800000895d */ /* 0x004fea0003900000 */
[----:B------:R-:W2:Y:S02]  /*185b0*/  @!P0 SYNCS.PHASECHK.TRANS64 P0, [R0+URZ+0x28c40], R2 ;  /* 0x028c4002000085a7 */ /* 0x000ea4000800007f */
[----:B--2---:R-:W-:Y:S05]  /*185c0*/  @!P0 BRA `(.L_x_836) ;  /* 0xfffffffc00f08947 */ /* 0x004fea000383ffff */
[----:B------:R-:W-:Y:S05]  /*185d0*/  BRA `(.L_x_984) ;  /* 0xffffffa000107947 */ /* 0x000fea000383ffff */
.L_x_840:
        /* <DEDUP_REMOVED lines=12> */
.L_x_985:
[----:B------:R-:W-:Y:S02]  /*186a0*/  IMAD.MOV.U32 R13, RZ, RZ, R3 ;  /* 0x000000ffff0d7224 */ /* 0x000fe400078e0003 */
[----:B------:R-:W-:-:S07]  /*186b0*/  IMAD.MOV.U32 R4, RZ, RZ, R14 ;  /* 0x000000ffff047224 */ /* 0x000fce00078e000e */
[----:B------:R-:W-:Y:S05]  /*186c0*/  WARPSYNC.COLLECTIVE R15, `(.L_x_986) ;  /* 0x000000000f087348 */ /* 0x000fea0003c00000 */
[----:B------:R0:W1:Y:S02]  /*186d0*/  SHFL.IDX P6, R14, R13, R12, R11 ;  /* 0x0000000c0d0e7389 */ /* 0x00006400000c000b */
[----:B01----:R-:W-:Y:S01]  /*186e0*/  ENDCOLLECTIVE ;  /* 0x000000000000791b */ /* 0x003fe20003800000 */
.L_x_986:
[----:B------:R-:W-:Y:S02]  /*186f0*/  IMAD.MOV.U32 R13, RZ, RZ, R2 ;  /* 0x000000ffff0d7224 */ /* 0x000fe400078e0002 */
[----:B------:R-:W-:Y:S02]  /*18700*/  IMAD.MOV.U32 R12, RZ, RZ, 0x1 ;  /* 0x00000001ff0c7424 */ /* 0x000fe400078e00ff */
[----:B------:R-:W-:-:S07]  /*18710*/  IMAD.MOV.U32 R5, RZ, RZ, R14 ;  /* 0x000000ffff057224 */ /* 0x000fce00078e000e */
[----:B------:R-:W-:Y:S05]  /*18720*/  WARPSYNC.COLLECTIVE R15, `(.L_x_987) ;  /* 0x000000000f087348 */ /* 0x000fea0003c00000 */
[----:B------:R0:W1:Y:S02]  /*18730*/  SHFL.IDX P6, R14, R13, R12, R11 ;  /* 0x0000000c0d0e7389 */ /* 0x00006400000c000b */
[----:B01----:R-:W-:Y:S01]  /*18740*/  ENDCOLLECTIVE ;  /* 0x000000000000791b */ /* 0x003fe20003800000 */
.L_x_987:
        /* <DEDUP_REMOVED lines=10> */
.L_x_988:
        /* <DEDUP_REMOVED lines=11> */
.L_x_989:
        /* <DEDUP_REMOVED lines=10> */
.L_x_990:
        /* <DEDUP_REMOVED lines=12> */
.L_x_991:
        /* <DEDUP_REMOVED lines=14> */
.L_x_992:
[----:B------:R-:W-:Y:S01]  /*18ae0*/  IMAD.MOV.U32 R3, RZ, RZ, R14 ;  /* 0x000000ffff037224 */ /* 0x000fe200078e000e */
[----:B------:R-:W-:Y:S06]  /*18af0*/  BRA `(.L_x_993) ;  /* 0xffffffa4007c7947 */ /* 0x000fec000383ffff */
.L_x_843:
[----:B0-----:R-:W2:Y:S02]  /*18b00*/  LDL R2, [R1+0x4] ;  /* 0x0000040001027983 */ /* 0x001ea40000100800 */
[----:B--2---:R0:W1:Y:S02]  /*18b10*/  SYNCS.PHASECHK.TRANS64.TRYWAIT P0, [R2+URZ+0x28c20], R0 ;  /* 0x028c2000020075a7 */ /* 0x004064000800017f */
[----:B-1----:R-:W-:Y:S05]  /*18b20*/  @!P0 NANOSLEEP.SYNCS 0x989680 ;  /* 0x009896800000895d */ /* 0x002fea0003900000 */
[----:B------:R-:W1:Y:S02]  /*18b30*/  @!P0 SYNCS.PHASECHK.TRANS64 P0, [R2+URZ+0x28c20], R0 ;  /* 0x028c2000020085a7 */ /* 0x000e64000800007f */
[----:B-1----:R-:W-:Y:S05]  /*18b40*/  @!P0 BRA `(.L_x_843) ;  /* 0xfffffffc00ec8947 */ /* 0x002fea000383ffff */
[----:B------:R-:W-:Y:S05]  /*18b50*/  BRA `(.L_x_994) ;  /* 0xffffffa400dc7947 */ /* 0x000fea000383ffff */
.L_x_847:
[----:B0-----:R0:W1:Y:S02]  /*18b60*/  SYNCS.PHASECHK.TRANS64.TRYWAIT P0, [R3+URZ+0x28c60], R0 ;  /* 0x028c6000030075a7 */ /* 0x001064000800017f */
[----:B-1----:R-:W-:Y:S05]  /*18b70*/  @!P0 NANOSLEEP.SYNCS 0x989680 ;  /* 0x009896800000895d */ /* 0x002fea0003900000 */
[----:B------:R-:W1:Y:S02]  /*18b80*/  @!P0 SYNCS.PHASECHK.TRANS64 P0, [R3+URZ+0x28c60], R0 ;  /* 0x028c6000030085a7 */ /* 0x000e64000800007f */
[----:B-1----:R-:W-:Y:S05]  /*18b90*/  @!P0 BRA `(.L_x_847) ;  /* 0xfffffffc00f08947 */ /* 0x002fea000383ffff */
[----:B------:R-:W-:Y:S05]  /*18ba0*/  BRA `(.L_x_995) ;  /* 0xffffffa8000c7947 */ /* 0x000fea000383ffff */
.L_x_866:
[----:B-1----:R1:W2:Y:S02]  /*18bb0*/  SYNCS.PHASECHK.TRANS64.TRYWAIT P0, [R3+URZ+0x28c40], R2 ;  /* 0x028c4002030075a7 */ /* 0x0022a4000800017f */
[----:B--2---:R-:W-:Y:S05]  /*18bc0*/  @!P0 NANOSLEEP.SYNCS 0x989680 ;  /* 0x009896800000895d */ /* 0x004fea0003900000 */
[----:B------:R-:W2:Y:S02]  /*18bd0*/  @!P0 SYNCS.PHASECHK.TRANS64 P0, [R3+URZ+0x28c40], R2 ;  /* 0x028c4002030085a7 */ /* 0x000ea4000800007f */
[----:B--2---:R-:W-:Y:S05]  /*18be0*/  @!P0 BRA `(.L_x_866) ;  /* 0xfffffffc00f08947 */ /* 0x004fea000383ffff */
[----:B------:R-:W-:Y:S05]  /*18bf0*/  BRA `(.L_x_996) ;  /* 0xffffffb4003c7947 */ /* 0x000fea000383ffff */
.L_x_871:
[----:B0-----:R0:W2:Y:S02]  /*18c00*/  SYNCS.PHASECHK.TRANS64.TRYWAIT P0, [R3+URZ+0x28c60], R2 ;  /* 0x028c6002030075a7 */ /* 0x0010a4000800017f */
[----:B--2---:R-:W-:Y:S05]  /*18c10*/  @!P0 NANOSLEEP.SYNCS 0x989680 ;  /* 0x009896800000895d */ /* 0x004fea0003900000 */
[----:B------:R-:W2:Y:S02]  /*18c20*/  @!P0 SYNCS.PHASECHK.TRANS64 P0, [R3+URZ+0x28c60], R2 ;  /* 0x028c6002030085a7 */ /* 0x000ea4000800007f */
[----:B--2---:R-:W-:Y:S05]  /*18c30*/  @!P0 BRA `(.L_x_871) ;  /* 0xfffffffc00f08947 */ /* 0x004fea000383ffff */
[----:B------:R-:W-:Y:S05]  /*18c40*/  BRA `(.L_x_997) ;  /* 0xffffffb400c47947 */ /* 0x000fea000383ffff */
.L_x_886:
[----:B0-----:R0:W1:Y:S02]  /*18c50*/  SYNCS.PHASECHK.TRANS64.TRYWAIT P0, [R4+URZ+0x28c40], R2 ;  /* 0x028c4002040075a7 */ /* 0x001064000800017f */
[----:B-1----:R-:W-:Y:S05]  /*18c60*/  @!P0 NANOSLEEP.SYNCS 0x989680 ;  /* 0x009896800000895d */ /* 0x002fea0003900000 */
[----:B------:R-:W1:Y:S02]  /*18c70*/  @!P0 SYNCS.PHASECHK.TRANS64 P0, [R4+URZ+0x28c40], R2 ;  /* 0x028c4002040085a7 */ /* 0x000e64000800007f */
[----:B-1----:R-:W-:Y:S05]  /*18c80*/  @!P0 BRA `(.L_x_886) ;  /* 0xfffffffc00f08947 */ /* 0x002fea000383ffff */
[----:B------:R-:W-:Y:S05]  /*18c90*/  BRA `(.L_x_998) ;  /* 0xffffffc000d47947 */ /* 0x000fea000383ffff */
.L_x_891:
[----:B-1----:R1:W2:Y:S02]  /*18ca0*/  SYNCS.PHASECHK.TRANS64.TRYWAIT P0, [R4+URZ+0x28c60], R2 ;  /* 0x028c6002040075a7 */ /* 0x0022a4000800017f */
[----:B--2---:R-:W-:Y:S05]  /*18cb0*/  @!P0 NANOSLEEP.SYNCS 0x989680 ;  /* 0x009896800000895d */ /* 0x004fea0003900000 */
[----:B------:R-:W2:Y:S02]  /*18cc0*/  @!P0 SYNCS.PHASECHK.TRANS64 P0, [R4+URZ+0x28c60], R2 ;  /* 0x028c6002040085a7 */ /* 0x000ea4000800007f */
[----:B--2---:R-:W-:Y:S05]  /*18cd0*/  @!P0 BRA `(.L_x_891) ;  /* 0xfffffffc00f08947 */ /* 0x004fea000383ffff */
[----:B------:R-:W-:Y:S05]  /*18ce0*/  BRA `(.L_x_999) ;  /* 0xffffffc400587947 */ /* 0x000fea000383ffff */
.L_x_906:
[----:B-1----:R1:W2:Y:S02]  /*18cf0*/  SYNCS.PHASECHK.TRANS64.TRYWAIT P0, [R4+URZ+0x28c40], R2 ;  /* 0x028c4002040075a7 */ /* 0x0022a4000800017f */
[----:B--2---:R-:W-:Y:S05]  /*18d00*/  @!P0 NANOSLEEP.SYNCS 0x989680 ;  /* 0x009896800000895d */ /* 0x004fea0003900000 */
[----:B------:R-:W2:Y:S02]  /*18d10*/  @!P0 SYNCS.PHASECHK.TRANS64 P0, [R4+URZ+0x28c40], R2 ;  /* 0x028c4002040085a7 */ /* 0x000ea4000800007f */
[----:B--2---:R-:W-:Y:S05]  /*18d20*/  @!P0 BRA `(.L_x_906) ;  /* 0xfffffffc00f08947 */ /* 0x004fea000383ffff */
[----:B------:R-:W-:Y:S05]  /*18d30*/  BRA `(.L_x_1000) ;  /* 0xffffffd000447947 */ /* 0x000fea000383ffff */
.L_x_911:
[----:B0-----:R0:W2:Y:S02]  /*18d40*/  SYNCS.PHASECHK.TRANS64.TRYWAIT P0, [R4+URZ+0x28c60], R2 ;  /* 0x028c6002040075a7 */ /* 0x0010a4000800017f */
[----:B--2---:R-:W-:Y:S05]  /*18d50*/  @!P0 NANOSLEEP.SYNCS 0x989680 ;  /* 0x009896800000895d */ /* 0x004fea0003900000 */
[----:B------:R-:W2:Y:S02]  /*18d60*/  @!P0 SYNCS.PHASECHK.TRANS64 P0, [R4+URZ+0x28c60], R2 ;  /* 0x028c6002040085a7 */ /* 0x000ea4000800007f */
[----:B--2---:R-:W-:Y:S05]  /*18d70*/  @!P0 BRA `(.L_x_911) ;  /* 0xfffffffc00f08947 */ /* 0x004fea000383ffff */
[----:B------:R-:W-:Y:S05]  /*18d80*/  BRA `(.L_x_1001) ;  /* 0xffffffd000cc7947 */ /* 0x000fea000383ffff */
.L_x_927:
[----:B------:R-:W-:Y:S01]  /*18d90*/  BSSY B0, `(.L_x_1002) ;  /* 0x0000008000007945 */ /* 0x000fe20003800000 */
[----:B------:R-:W-:Y:S02]  /*18da0*/  IMAD.MOV.U32 R13, RZ, RZ, R16 ;  /* 0x000000ffff0d7224 */ /* 0x000fe400078e0010 */
[----:B------:R-:W-:Y:S02]  /*18db0*/  IMAD.MOV.U32 R12, RZ, RZ, RZ ;  /* 0x000000ffff0c7224 */ /* 0x000fe400078e00ff */
[----:B------:R-:W-:Y:S02]  /*18dc0*/  IMAD.MOV.U32 R11, RZ, RZ, 0x1f ;  /* 0x0000001fff0b7424 */ /* 0x000fe400078e00ff */
[----:B------:R-:W-:-:S07]  /*18dd0*/  IMAD.MOV.U32 R15, RZ, RZ, -0x1 ;  /* 0xffffffffff0f7424 */ /* 0x000fce00078e00ff */
[----:B-1---5:R-:W-:Y:S05]  /*18de0*/  WARPSYNC.COLLECTIVE R15, `(.L_x_1003) ;  /* 0x000000000f087348 */ /* 0x022fea0003c00000 */
[----:B------:R0:W2:Y:S02]  /*18df0*/  SHFL.IDX P6, R14, R13, R12, R11 ;  /* 0x0000000c0d0e7389 */ /* 0x0000a400000c000b */
[----:B012--5:R-:W-:Y:S01]  /*18e00*/  ENDCOLLECTIVE ;  /* 0x000000000000791b */ /* 0x027fe20003800000 */
.L_x_1003:
[----:B------:R-:W-:Y:S05]  /*18e10*/  BSYNC B0 ;  /* 0x0000000000007941 */ /* 0x000fea0003800000 */
.L_x_1002:
        /* <DEDUP_REMOVED lines=9> */
.L_x_1004:
        /* <DEDUP_REMOVED lines=18> */
.L_x_1005:
[----:B------:R-:W-:Y:S02]  /*18fd0*/  IMAD.MOV.U32 R12, RZ, RZ, 0x2 ;  /* 0x00000002ff0c7424 */ /* 0x000fe400078e00ff */
[----:B------:R-:W-:-:S05]  /*18fe0*/  IMAD.MOV.U32 R3, RZ, RZ, R14 ;  /* 0x000000ffff037224 */ /* 0x000fca00078e000e */
[----:B------:R-:W-:-:S05]  /*18ff0*/  SEL R5, R3, RZ, P1 ;  /* 0x000000ff03057207 */ /* 0x000fca0000800000 */
[----:B------:R-:W-:-:S04]  /*19000*/  IMAD.IADD R3, R2, 0x1, R5 ;  /* 0x0000000102037824 */ /* 0x000fc800078e0205 */
[----:B------:R-:W-:-:S07]  /*19010*/  IMAD.MOV.U32 R13, RZ, RZ, R3 ;  /* 0x000000ffff0d7224 */ /* 0x000fce00078e0003 */
[----:B------:R-:W-:Y:S05]  /*19020*/  WARPSYNC.COLLECTIVE R15, `(.L_x_1006) ;  /* 0x000000000f087348 */ /* 0x000fea0003c00000 */
[----:B------:R0:W1:Y:S02]  /*19030*/  SHFL.UP P6, R14, R13, R12, R11 ;  /* 0x0400000c0d0e7389 */ /* 0x00006400000c000b */
[----:B01----:R-:W-:Y:S01]  /*19040*/  ENDCOLLECTIVE ;  /* 0x000000000000791b */ /* 0x003fe20003800000 */
.L_x_1006:
        /* <DEDUP_REMOVED lines=8> */
.L_x_1007:
        /* <DEDUP_REMOVED lines=8> */
.L_x_1008:
        /* <DEDUP_REMOVED lines=8> */
.L_x_1009:
[----:B------:R-:W-:Y:S02]  /*191d0*/  IMAD.MOV.U32 R12, RZ, RZ, 0x1f ;  /* 0x0000001fff0c7424 */ /* 0x000fe400078e00ff */
[----:B------:R-:W-:Y:S02]  /*191e0*/  IMAD.MOV.U32 R11, RZ, RZ, 0x1f ;  /* 0x0000001fff0b7424 */ /* 0x000fe400078e00ff */
[----:B------:R-:W-:-:S05]  /*191f0*/  IMAD.MOV.U32 R5, RZ, RZ, R14 ;  /* 0x000000ffff057224 */ /* 0x000fca00078e000e */
[----:B------:R-:W-:-:S05]  /*19200*/  SEL R5, R5, RZ, P5 ;  /* 0x000000ff05057207 */ /* 0x000fca0002800000 */
[----:B------:R-:W-:-:S04]  /*19210*/  IMAD.IADD R3, R3, 0x1, R5 ;  /* 0x0000000103037824 */ /* 0x000fc800078e0205 */
[----:B------:R-:W-:-:S07]  /*19220*/  IMAD.MOV.U32 R13, RZ, RZ, R3 ;  /* 0x000000ffff0d7224 */ /* 0x000fce00078e0003 */
[----:B------:R-:W-:Y:S05]  /*19230*/  WARPSYNC.COLLECTIVE R15, `(.L_x_1010) ;  /* 0x000000000f087348 */ /* 0x000fea0003c00000 */
[----:B------:R0:W1:Y:S02]  /*19240*/  SHFL.IDX P6, R14, R13, R12, R11 ;  /* 0x0000000c0d0e7389 */ /* 0x00006400000c000b */
[----:B01----:R-:W-:Y:S01]  /*19250*/  ENDCOLLECTIVE ;  /* 0x000000000000791b */ /* 0x003fe20003800000 */
.L_x_1010:
[----:B------:R-:W-:Y:S01]  /*19260*/  IMAD.MOV.U32 R6, RZ, RZ, R14 ;  /* 0x000000ffff067224 */ /* 0x000fe200078e000e */
[----:B------:R-:W-:Y:S06]  /*19270*/  BRA `(.L_x_1011) ;  /* 0xffffffdc00247947 */ /* 0x000fec000383ffff */
.L_x_932:
[----:B------:R-:W-:Y:S01]  /*19280*/  BSSY B0, `(.L_x_1012) ;  /* 0x0000008000007945 */ /* 0x000fe20003800000 */
[----:B-----5:R-:W-:Y:S02]  /*19290*/  IMAD.MOV.U32 R13, RZ, RZ, R2 ;  /* 0x000000ffff0d7224 */ /* 0x020fe400078e0002 */
[----:B------:R-:W-:Y:S02]  /*192a0*/  IMAD.MOV.U32 R12, RZ, RZ, 0x1 ;  /* 0x00000001ff0c7424 */ /* 0x000fe400078e00ff */
[----:B------:R-:W-:Y:S02]  /*192b0*/  IMAD.MOV.U32 R11, RZ, RZ, RZ ;  /* 0x000000ffff0b7224 */ /* 0x000fe400078e00ff */
[----:B------:R-:W-:-:S07]  /*192c0*/  IMAD.MOV.U32 R15, RZ, RZ, -0x1 ;  /* 0xffffffffff0f7424 */ /* 0x000fce00078e00ff */
[----:B0-----:R-:W-:Y:S05]  /*192d0*/  WARPSYNC.COLLECTIVE R15, `(.L_x_1013) ;  /* 0x000000000f087348 */ /* 0x001fea0003c00000 */
[----:B------:R1:W2:Y:S02]  /*192e0*/  SHFL.UP P6, R14, R13, R12, R11 ;  /* 0x0400000c0d0e7389 */ /* 0x0002a400000c000b */
[----:B012---:R-:W-:Y:S01]  /*192f0*/  ENDCOLLECTIVE ;  /* 0x000000000000791b */ /* 0x007fe20003800000 */
.L_x_1013:
[----:B------:R-:W-:Y:S05]  /*19300*/  BSYNC B0 ;  /* 0x0000000000007941 */ /* 0x000fea0003800000 */
.L_x_1012:
        /* <DEDUP_REMOVED lines=9> */
.L_x_1014:
        /* <DEDUP_REMOVED lines=8> */
.L_x_1015:
        /* <DEDUP_REMOVED lines=8> */
.L_x_1016:
        /* <DEDUP_REMOVED lines=8> */
.L_x_1017:
        /* <DEDUP_REMOVED lines=9> */
.L_x_1018:
[----:B------:R-:W-:Y:S01]  /*195b0*/  IMAD.MOV.U32 R6, RZ, RZ, R14 ;  /* 0x000000ffff067224 */ /* 0x000fe200078e000e */
[----:B------:R-:W-:Y:S06]  /*195c0*/  BRA `(.L_x_1019) ;  /* 0xffffffd800ec7947 */ /* 0x000fec000383ffff */
.L_x_934:
[----:B------:R-:W-:Y:S01]  /*195d0*/  BSSY B0, `(.L_x_1020) ;  /* 0x0000006000007945 */ /* 0x000fe20003800000 */
[----:B------:R-:W-:Y:S01]  /*195e0*/  PLOP3.LUT P6, PT, P6, PT, PT, 0x8, 0x0 ;  /* 0x000000000000781c */ /* 0x000fe200037ce170 */
[----:B------:R-:W-:-:S12]  /*195f0*/  IMAD.MOV.U32 R15, RZ, RZ, -0x1 ;  /* 0xffffffffff0f7424 */ /* 0x000fd800078e00ff */
[----:B0----5:R-:W-:Y:S05]  /*19600*/  WARPSYNC.COLLECTIVE R15, `(.L_x_1021) ;  /* 0x000000000f087348 */ /* 0x021fea0003c00000 */
[----:B------:R-:W-:Y:S01]  /*19610*/  VOTE.ANY R14, PT, P6 ;  /* 0x00000000000e7806 */ /* 0x000fe200030e0100 */
[----:B0----5:R-:W-:Y:S06]  /*19620*/  ENDCOLLECTIVE ;  /* 0x000000000000791b */ /* 0x021fec0003800000 */
.L_x_1021:
[----:B------:R-:W-:Y:S05]  /*19630*/  BSYNC B0 ;  /* 0x0000000000007941 */ /* 0x000fea0003800000 */
.L_x_1020:
        /* <DEDUP_REMOVED lines=9> */
.L_x_1022:
[----:B------:R-:W-:Y:S01]  /*196d0*/  IMAD.MOV.U32 R17, RZ, RZ, R14 ;  /* 0x000000ffff117224 */ /* 0x000fe200078e000e */
[----:B------:R-:W-:Y:S06]  /*196e0*/  BRA `(.L_x_1023) ;  /* 0xffffffd800dc7947 */ /* 0x000fec000383ffff */
.L_x_936:
[----:B------:R-:W-:Y:S01]  /*196f0*/  BSSY B0, `(.L_x_1024) ;  /* 0x0000007000007945 */ /* 0x000fe20003800000 */
[----:B------:R-:W-:Y:S02]  /*19700*/  IMAD.MOV.U32 R13, RZ, RZ, R3 ;  /* 0x000000ffff0d7224 */ /* 0x000fe400078e0003 */
[----:B------:R-:W-:Y:S02]  /*19710*/  IMAD.MOV.U32 R11, RZ, RZ, 0x1f ;  /* 0x0000001fff0b7424 */ /* 0x000fe400078e00ff */
[----:B------:R-:W-:-:S07]  /*19720*/  IMAD.MOV.U32 R15, RZ, RZ, -0x1 ;  /* 0xffffffffff0f7424 */ /* 0x000fce00078e00ff */
[----:B0-2--5:R-:W-:Y:S05]  /*19730*/  WARPSYNC.COLLECTIVE R15, `(.L_x_1025) ;  /* 0x000000000f087348 */ /* 0x025fea0003c00000 */
[----:B------:R1:W3:Y:S02]  /*19740*/  SHFL.IDX P6, R14, R13, R12, R11 ;  /* 0x0000000c0d0e7389 */ /* 0x0002e400000c000b */
[----:B0123-5:R-:W-:Y:S01]  /*19750*/  ENDCOLLECTIVE ;  /* 0x000000000000791b */ /* 0x02ffe20003800000 */
.L_x_1025:
[----:B------:R-:W-:Y:S05]  /*19760*/  BSYNC B0 ;  /* 0x0000000000007941 */ /* 0x000fea0003800000 */
.L_x_1024:
[----:B------:R-:W-:Y:S01]  /*19770*/  IMAD.MOV.U32 R2, RZ, RZ, R14 ;  /* 0x000000ffff027224 */ /* 0x000fe200078e000e */
[----:B------:R-:W-:Y:S06]  /*19780*/  BRA `(.L_x_935) ;  /* 0xffffffd800d07947 */ /* 0x000fec000383ffff */
.L_x_940:
[----:B0-----:R0:W1:Y:S02]  /*19790*/  SYNCS.PHASECHK.TRANS64.TRYWAIT P0, [R0+URZ+0x28c20], R3 ;  /* 0x028c2003000075a7 */ /* 0x001064000800017f */
[----:B-1----:R-:W-:Y:S05]  /*197a0*/  @!P0 NANOSLEEP.SYNCS 0x989680 ;  /* 0x009896800000895d */ /* 0x002fea0003900000 */
[----:B------:R-:W1:Y:S02]  /*197b0*/  @!P0 SYNCS.PHASECHK.TRANS64 P0, [R0+URZ+0x28c20], R3 ;  /* 0x028c2003000085a7 */ /* 0x000e64000800007f */
[----:B-1----:R-:W-:Y:S05]  /*197c0*/  @!P0 BRA `(.L_x_940) ;  /* 0xfffffffc00f08947 */ /* 0x002fea000383ffff */
[----:B------:R-:W-:Y:S05]  /*197d0*/  BRA `(.L_x_1026) ;  /* 0xffffffdc00c47947 */ /* 0x000fea000383ffff */
.L_x_941:
        /* <DEDUP_REMOVED lines=8> */
[----:B0----5:R-:W-:Y:S05]  /*19860*/  WARPSYNC.COLLECTIVE R15, `(.L_x_1028) ;  /* 0x000000000f087348 */ /* 0x021fea0003c00000 */
[----:B------:R1:W2:Y:S02]  /*19870*/  SHFL.IDX P6, R14, R13, R12, R11 ;  /* 0x0000000c0d0e7389 */ /* 0x0002a400000c000b */
[----:B012--5:R-:W-:Y:S01]  /*19880*/  ENDCOLLECTIVE ;  /* 0x000000000000791b */ /* 0x027fe20003800000 */
.L_x_1028:
[----:B------:R-:W-:Y:S05]  /*19890*/  BSYNC B0 ;  /* 0x0000000000007941 */ /* 0x000fea0003800000 */
.L_x_1027:
[----:B------:R-:W-:Y:S05]  /*198a0*/  BRA `(.L_x_1029) ;  /* 0xffffffdc00ac7947 */ /* 0x000fea000383ffff */
.L_x_942:
[----:B------:R-:W-:Y:S01]  /*198b0*/  BSSY B0, `(.L_x_1030) ;  /* 0x0000006000007945 */ /* 0x000fe20003800000 */
[----:B------:R-:W-:-:S07]  /*198c0*/  IMAD.MOV.U32 R15, RZ, RZ, -0x1 ;  /* 0xffffffffff0f7424 */ /* 0x000fce00078e00ff */
[----:B01---5:R-:W-:Y:S05]  /*198d0*/  WARPSYNC.COLLECTIVE R15, `(.L_x_1031) ;  /* 0x000000000f0c7348 */ /* 0x023fea0003c00000 */
[----:B------:R-:W-:Y:S02]  /*198e0*/  ELECT P6, UR62, PT ;  /* 0x00000000003e782f */ /* 0x000fe400038c0000 */
[----:B------:R-:W-:Y:S01]  /*198f0*/  MOV R14, UR62 ;  /* 0x0000003e000e7c02 */ /* 0x000fe20008000f00 */
[----:B01---5:R-:W-:Y:S10]  /*19900*/  ENDCOLLECTIVE ;  /* 0x000000000000791b */ /* 0x023ff40003800000 */
.L_x_1031:
[----:B------:R-:W-:Y:S05]  /*19910*/  BSYNC B0 ;  /* 0x0000000000007941 */ /* 0x000fea0003800000 */
.L_x_1030:
[----:B------:R-:W-:Y:S05]  /*19920*/  BRA `(.L_x_1032) ;  /* 0xffffffdc00a07947 */ /* 0x000fea000383ffff */
.L_x_944:
[----:B0-----:R0:W1:Y:S02]  /*19930*/  SYNCS.PHASECHK.TRANS64.TRYWAIT P0, [R6+URZ], R5 ;  /* 0x00000005060075a7 */ /* 0x001064000800017f */
[----:B-1----:R-:W-:Y:S05]  /*19940*/  @!P0 NANOSLEEP.SYNCS 0x989680 ;  /* 0x009896800000895d */ /* 0x002fea0003900000 */
[----:B------:R-:W1:Y:S02]  /*19950*/  @!P0 SYNCS.PHASECHK.TRANS64 P0, [R6+URZ], R5 ;  /* 0x00000005060085a7 */ /* 0x000e64000800007f */
[----:B-1----:R-:W-:Y:S05]  /*19960*/  @!P0 BRA `(.L_x_944) ;  /* 0xfffffffc00f08947 */ /* 0x002fea000383ffff */
[----:B------:R-:W-:Y:S05]  /*19970*/  BRA `(.L_x_1033) ;  /* 0xffffffdc00dc7947 */ /* 0x000fea000383ffff */
.L_x_945:
[----:B-1----:R1:W2:Y:S02]  /*19980*/  SYNCS.PHASECHK.TRANS64.TRYWAIT P0, [R7+URZ], R2 ;  /* 0x00000002070075a7 */ /* 0x0022a4000800017f */
[----:B--2---:R-:W-:Y:S05]  /*19990*/  @!P0 NANOSLEEP.SYNCS 0x989680 ;  /* 0x009896800000895d */ /* 0x004fea0003900000 */
[----:B------:R-:W2:Y:S02]  /*199a0*/  @!P0 SYNCS.PHASECHK.TRANS64 P0, [R7+URZ], R2 ;  /* 0x00000002070085a7 */ /* 0x000ea4000800007f */
[----:B--2---:R-:W-:Y:S05]  /*199b0*/  @!P0 BRA `(.L_x_945) ;  /* 0xfffffffc00f08947 */ /* 0x004fea000383ffff */
[----:B------:R-:W-:Y:S05]  /*199c0*/  BRA `(.L_x_1034) ;  /* 0xffffffdc00d07947 */ /* 0x000fea000383ffff */
.L_x_947:
[----:B--2---:R2:W3:Y:S02]  /*199d0*/  SYNCS.PHASECHK.TRANS64.TRYWAIT P0, [R4+URZ], R5 ;  /* 0x00000005040075a7 */ /* 0x0044e4000800017f */
[----:B---3--:R-:W-:Y:S05]  /*199e0*/  @!P0 NANOSLEEP.SYNCS 0x989680 ;  /* 0x009896800000895d */ /* 0x008fea0003900000 */
[----:B------:R-:W3:Y:S02]  /*199f0*/  @!P0 SYNCS.PHASECHK.TRANS64 P0, [R4+URZ], R5 ;  /* 0x00000005040085a7 */ /* 0x000ee4000800007f */
[----:B---3--:R-:W-:Y:S05]  /*19a00*/  @!P0 BRA `(.L_x_947) ;  /* 0xfffffffc00f08947 */ /* 0x008fea000383ffff */
[----:B------:R-:W-:Y:S05]  /*19a10*/  BRA `(.L_x_1035) ;  /* 0xffffffdc00d87947 */ /* 0x000fea000383ffff */
.L_x_1036:
        /* <DEDUP_REMOVED lines=14> */
.L_x_5870:


//--------------------- .text._ZN7cutlass13device_kernelIN5flash11enable_sm90INS1_16FlashAttnFwdSm90INS1_25CollectiveMainloopFwdSm90ILi2EN4cute5tupleIJNS5_1CILi1EEES8_S8_EEENS6_IJNS7_ILi64EEESA_SA_EEELi512ENS_10bfloat16_tEfNS_4arch4Sm90ELb0ELb0ELb0ELb1ELb0ELb0ELb1ELb0ELb0ELb1ELb0ELb0EEENS1_21CollectiveEpilogueFwdINS6_IJSA_NS7_ILi512EEESA_EEES9_SC_SE_Li256ELb1ELb1ELb0ELb0EEENS1_36VarlenDynamicPersistentTileSchedulerILi64ELi64ELi256ELi128ELb0ELb1ELb1ELb0ELb1ELb1EEEEEEEEEvNT_6ParamsE --------------------------
	.section	.text._ZN7cutlass13device_kernelIN5flash11enable_sm90INS1_16FlashAttnFwdSm90INS1_25CollectiveMainloopFwdSm90ILi2EN4cute5tupleIJNS5_1CILi1EEES8_S8_EEENS6_IJNS7_ILi64EEESA_SA_EEELi512ENS_10bfloat16_tEfNS_4arch4Sm90ELb0ELb0ELb0ELb1ELb0ELb0ELb1ELb0ELb0ELb1ELb0ELb0EEENS1_21CollectiveEpilogueFwdINS6_IJSA_NS7_ILi512EEESA_EEES9_SC_SE_Li256ELb1ELb1ELb0ELb0EEENS1_36VarlenDynamicPersistentTileSchedulerILi64ELi64ELi256ELi128ELb0ELb1ELb1ELb0ELb1ELb1EEEEEEEEEvNT_6ParamsE,"ax",@progbits
	.align	128
.text._ZN7cutlass13device_kernelIN5flash11enable_sm90INS1_16FlashAttnFwdSm90INS1_25CollectiveMainloopFwdSm90ILi2EN4cute5tupleIJNS5_1CILi1EEES8_S8_EEENS6_IJNS7_ILi64EEESA_SA_EEELi512ENS_10bfloat16_tEfNS_4arch4Sm90ELb0ELb0ELb0ELb1ELb0ELb0ELb1ELb0ELb0ELb1ELb0ELb0EEENS1_21CollectiveEpilogueFwdINS6_IJSA_NS7_ILi512EEESA_EEES9_SC_SE_Li256ELb1ELb1ELb0ELb0EEENS1_36VarlenDynamicPersistentTileSchedulerILi64ELi64ELi256ELi128ELb0ELb1ELb1ELb0ELb1ELb1EEEEEEEEEvNT_6ParamsE:
        .type           _ZN7cutlass13device_kernelIN5flash11enable_sm90INS1_16FlashAttnFwdSm90INS1_25CollectiveMainloopFwdSm90ILi2EN4cute5tupleIJNS5_1CILi1EEES8_S8_EEENS6_IJNS7_ILi64EEESA_SA_EEELi512ENS_10bfloat16_tEfNS_4arch4Sm90ELb0ELb0ELb0ELb1ELb0ELb0ELb1ELb0ELb0ELb1ELb0ELb0EEENS1_21CollectiveEpilogueFwdINS6_IJSA_NS7_ILi512EEESA_EEES9_SC_SE_Li256ELb1ELb1ELb0ELb0EEENS1_36VarlenDynamicPersistentTileSchedulerILi64ELi64ELi256ELi128ELb0ELb1ELb1ELb0ELb1ELb1EEEEEEEEEvNT_6ParamsE,@function
        .size           _ZN7cutlass13device_kernelIN5flash11enable_sm90INS1_16FlashAttnFwdSm90INS1_25CollectiveMainloopFwdSm90ILi2EN4cute5tupleIJNS5_1CILi1EEES8_S8_EEENS6_IJNS7_ILi64EEESA_SA_EEELi512ENS_10bfloat16_tEfNS_4arch4Sm90ELb0ELb0ELb0ELb1ELb0ELb0ELb1ELb0ELb0ELb1ELb0ELb0EEENS1_21CollectiveEpilogueFwdINS6_IJSA_NS7_ILi512EEESA_EEES9_SC_SE_Li256ELb1ELb1ELb0ELb0EEENS1_36VarlenDynamicPersistentTileSchedulerILi64ELi64ELi256ELi128ELb0ELb1ELb1ELb0ELb1ELb1EEEEEEEEEvNT_6ParamsE,(.L_x_5871 - _ZN7cutlass13device_kernelIN5flash11enable_sm90INS1_16FlashAttnFwdSm90INS1_25CollectiveMainloopFwdSm90ILi2EN4cute5tupleIJNS5_1CILi1EEES8_S8_EEENS6_IJNS7_ILi64EEESA_SA_EEELi512ENS_10bfloat16_tEfNS_4arch4Sm90ELb0ELb0ELb0ELb1ELb0ELb0ELb1ELb0ELb0ELb1ELb0ELb0EEENS1_21CollectiveEpilogueFwdINS6_IJSA_NS7_ILi512EEESA_EEES9_SC_SE_Li256ELb1ELb1ELb0ELb0EEENS1_36VarlenDynamicPersistentTileSchedulerILi64ELi64ELi256ELi128ELb0ELb1ELb1ELb0ELb1ELb1EEEEEEEEEvNT_6ParamsE)
        .other          _ZN7cutlass13device_kernelIN5flash11enable_sm90INS1_16FlashAttnFwdSm90INS1_25CollectiveMainloopFwdSm90ILi2EN4cute5tupleIJNS5_1CILi1EEES8_S8_EEENS6_IJNS7_ILi64EEESA_SA_EEELi512ENS_10bfloat16_tEfNS_4arch4Sm90ELb0ELb0ELb0ELb1ELb0ELb0ELb1ELb0ELb0ELb1ELb0ELb0EEENS1_21CollectiveEpilogueFwdINS6_IJSA_NS7_ILi512EEESA_EEES9_SC_SE_Li256ELb1ELb1ELb0ELb0EEENS1_36VarlenDynamicPersistentTileSchedulerILi64ELi64ELi256ELi128ELb0ELb1ELb1ELb0ELb1ELb1EEEEEEEEEvNT_6ParamsE,@"STO_CUDA_ENTRY STV_DEFAULT"
_ZN7cutlass13device_kernelIN5flash11enable_sm90INS1_16FlashAttnFwdSm90INS1_25CollectiveMainloopFwdSm90ILi2EN4cute5tupleIJNS5_1CILi1EEES8_S8_EEENS6_IJNS7_ILi64EEESA_SA_EEELi512ENS_10bfloat16_tEfNS_4arch4Sm90ELb0ELb0ELb0ELb1ELb0ELb0ELb1ELb0ELb0ELb1ELb0ELb0EEENS1_21CollectiveEpilogueFwdINS6_IJSA_NS7_ILi512EEESA_EEES9_SC_SE_Li256ELb1ELb1ELb0ELb0EEENS1_36VarlenDynamicPersistentTileSchedulerILi64ELi64ELi256ELi128ELb0ELb1ELb1ELb0ELb1ELb1EEEEEEEEEvNT_6ParamsE:
        /* <DEDUP_REMOVED lines=17> */
.L_x_1038:
[----:B------:R-:W-:Y:S05]  /*0110*/  BSYNC B0 ;  /* 0x0000000000007941 */ /* 0x000fea0003800000 */
.L_x_1037:
        /* <DEDUP_REMOVED lines=39> */
.L_x_1039:
        /* <DEDUP_REMOVED lines=22> */
.L_x_1040:
        /* <DEDUP_REMOVED lines=18> */
.L_x_1041:
        /* <DEDUP_REMOVED lines=22> */
.L_x_1042:
        /* <DEDUP_REMOVED lines=22> */
.L_x_1043:
[----:B------:R-:W-:Y:S01]  /*08d0*/  ISETP.NE.AND P0, PT, R3, RZ, PT ;  /* 0x000000ff0300720c */ /* 0x000fe20003f05270 */
[----:B------:R-:W-:Y:S01]  /*08e0*/  NOP ;  /* 0x0000000000007918 */ /* 0x000fe20000000000 */
[----:B------:R-:W-:Y:S01]  /*08f0*/  ULDC.64 UR38, c[0x0][0x208] ;  /* 0x0000820000267ab9 */ /* 0x000fe20000000a00 */
[----:B01234-:R-:W-:Y:S10]  /*0900*/  BAR.SYNC.DEFER_BLOCKING 0x0 ;  /* 0x0000000000007b1d */ /* 0x01fff40000010000 */
[----:B------:R-:W-:Y:S05]  /*0910*/  @!P0 BRA `(.L_x_1044) ;  /* 0x000000b000808947 */ /* 0x000fea0003800000 */
.L_x_1045:
        /* <DEDUP_REMOVED lines=23> */
[----:B------:R-:W-:Y:S01]  /*0a90*/  IMAD.MOV.U32 R193, RZ, RZ, RZ ;  /* 0x000000ffffc17224 */ /* 0x000fe200078e00ff */
[----:B------:R-:W-:Y:S01]  /*0aa0*/  SHF.R.S32.HI R0, RZ, 0x1f, R199 ;  /* 0x0000001fff007819 */ /* 0x000fe200000114c7 */
[----:B------:R-:W-:-:S03]  /*0ab0*/  UMOV UR36, URZ ;  /* 0x0000003f00247c82 */ /* 0x000fc60008000000 */
[CC--:B------:R-:W-:Y:S02]  /*0ac0*/  LEA.HI R2, R0.reuse, R199.reuse, RZ, 0x4 ;  /* 0x000000c700027211 */ /* 0x0c0fe400078f20ff */
[CC--:B------:R-:W-:Y:S02]  /*0ad0*/  LEA.HI R5, R0.reuse, R199.reuse, RZ, 0x5 ;  /* 0x000000c700057211 */ /* 0x0c0fe400078f28ff */
[----:B------:R-:W-:Y:S02]  /*0ae0*/  SHF.R.S32.HI R3, RZ, 0x4, R2 ;  /* 0x00000004ff037819 */ /* 0x000fe40000011402 */
[----:B------:R-:W-:Y:S02]  /*0af0*/  LEA.HI R7, R0, R199, RZ, 0x2 ;  /* 0x000000c700077211 */ /* 0x000fe400078f10ff */
[----:B------:R-:W-:Y:S02]  /*0b00*/  LEA.HI R4, R2, R3, RZ, 0x1 ;  /* 0x0000000302047211 */ /* 0x000fe400078f08ff */
[----:B------:R-:W-:-:S02]  /*0b10*/  SHF.R.S32.HI R11, RZ, 0x5, R5 ;  /* 0x00000005ff0b7819 */ /* 0x000fc40000011405 */
[----:B------:R-:W-:Y:S02]  /*0b20*/  LOP3.LUT R4, R4, 0x1ffffffe, RZ, 0xc0, !PT ;  /* 0x1ffffffe04047812 */ /* 0x000fe400078ec0ff */
[----:B------:R-:W-:Y:S02]  /*0b30*/  SHF.R.S32.HI R6, RZ, 0x1f, R5 ;  /* 0x0000001fff067819 */ /* 0x000fe40000011405 */
        /* <DEDUP_REMOVED lines=36> */
[----:B------:R-:W-:Y:S01]  /*0d80*/  IMAD.MOV.U32 R11, RZ, RZ, R15 ;  /* 0x000000ffff0b7224 */ /* 0x000fe200078e000f */
[----:B------:R-:W-:Y:S01]  /*0d90*/  LEA.HI R4, R4, R5, RZ, 0x3 ;  /* 0x0000000504047211 */ /* 0x000fe200078f18ff */
[----:B------:R-:W-:Y:S01]  /*0da0*/  IMAD.SHL.U32 R18, R13, 0x2, RZ ;  /* 0x000000020d127824 */ /* 0x000fe200078e00ff */
[----:B------:R-:W-:-:S02]  /*0db0*/  LOP3.LUT R9, R2, 0x8, R9, 0xf8, !PT ;  /* 0x0000000802097812 */ /* 0x000fc400078ef809 */
[----:B------:R-:W-:Y:S02]  /*0dc0*/  SHF.R.U32.HI R2, RZ, 0x3, R2 ;  /* 0x00000003ff027819 */ /* 0x000fe40000011602 */
[----:B------:R-:W-:Y:S02]  /*0dd0*/  R2P PR, R7, 0x6 ;  /* 0x0000000607007804 */ /* 0x000fe40000000000 */
[----:B------:R-:W-:Y:S02]  /*0de0*/  LOP3.LUT R9, R9, R2, RZ, 0x3c, !PT ;  /* 0x0000000209097212 */ /* 0x000fe400078e3cff */
[----:B------:R-:W-:Y:S02]  /*0df0*/  LOP3.LUT R2, R0, 0xfffffff8, RZ, 0xc0, !PT ;  /* 0xfffffff800027812 */ /* 0x000fe400078ec0ff */
[----:B------:R-:W-:Y:S01]  /*0e00*/  LOP3.LUT R4, R4, 0xfffffff8, RZ, 0xc0, !PT ;  /* 0xfffffff804047812 */ /* 0x000fe200078ec0ff */
[----:B------:R-:W-:Y:S01]  /*0e10*/  IMAD.IADD R8, R8, 0x1, R9 ;  /* 0x0000000108087824 */ /* 0x000fe200078e0209 */
[----:B------:R-:W-:Y:S01]  /*0e20*/  LEA.HI R3, R3, R194, RZ, 0x1 ;  /* 0x000000c203037211 */ /* 0x000fe200078f08ff */
[----:B------:R-:W-:Y:S01]  /*0e30*/  IMAD.IADD R191, R199, 0x1, -R2 ;  /* 0x00000001c7bf7824 */ /* 0x000fe200078e0a02 */
[----:B------:R-:W-:Y:S01]  /*0e40*/  SHF.R.S32.HI R6, RZ, 0x5, R6 ;  /* 0x00000005ff067819 */ /* 0x000fe20000011406 */
[----:B------:R-:W-:Y:S01]  /*0e50*/  IMAD.IADD R17, R5, 0x1, -R4 ;  /* 0x0000000105117824 */ /* 0x000fe200078e0a04 */
[----:B------:R-:W-:Y:S01]  /*0e60*/  LEA R22, R8, UR37, 0x1 ;  /* 0x0000002508167c11 */ /* 0x000fe2000f8e08ff */
[----:B------:R-:W-:Y:S01]  /*0e70*/  IMAD.SHL.U32 R16, R191, 0x8, RZ ;  /* 0x00000008bf107824 */ /* 0x000fe200078e00ff */
[----:B------:R-:W-:Y:S01]  /*0e80*/  LOP3.LUT R3, R3, 0xfffffe, RZ, 0xc0, !PT ;  /* 0x00fffffe03037812 */ /* 0x000fe200078ec0ff */
[----:B------:R-:W-:Y:S01]  /*0e90*/  IMAD R17, R6, 0x10, R17 ;  /* 0x0000001006117824 */ /* 0x000fe200078e0211 */
[----:B------:R-:W-:Y:S01]  /*0ea0*/  SEL R184, R184, 0xffffffc0, !P2 ;  /* 0xffffffc0b8b87807 */ /* 0x000fe20005000000 */
[----:B------:R-:W-:Y:S01]  /*0eb0*/  VIADD R185, R22, 0x36400 ;  /* 0x0003640016b97836 */ /* 0x000fe20000000000 */
[----:B------:R-:W-:Y:S01]  /*0ec0*/  SHF.R.S32.HI R192, RZ, 0x3, R0 ;  /* 0x00000003ffc07819 */ /* 0x000fe20000011400 */
[----:B------:R-:W-:-:S02]  /*0ed0*/  VIADD R190, R16, 0x40 ;  /* 0x0000004010be7836 */ /* 0x000fc40000000000 */
[C---:B------:R-:W-:Y:S02]  /*0ee0*/  VIADD R189, R16.reuse, 0x80 ;  /* 0x0000008010bd7836 */ /* 0x040fe40000000000 */
        /* <DEDUP_REMOVED lines=12> */
[----:B------:R-:W-:Y:S01]  /*0fb0*/  IMAD.IADD R3, R194, 0x1, -R3 ;  /* 0x00000001c2037824 */ /* 0x000fe200078e0a03 */
[----:B------:R-:W-:Y:S01]  /*0fc0*/  SHF.R.S32.HI R200, RZ, 0x1f, R195 ;  /* 0x0000001fffc87819 */ /* 0x000fe200000114c3 */
[----:B------:R-:W-:-:S02]  /*0fd0*/  @P1 VIADD R23, R185, 0xffffffe0 ;  /* 0xffffffe0b9171836 */ /* 0x000fc40000000000 */
[----:B------:R-:W-:Y:S02]  /*0fe0*/  IMAD.IADD R185, R185, 0x1, R184 ;  /* 0x00000001b9b97824 */ /* 0x000fe400078e02b8 */
[----:B------:R-:W-:Y:S02]  /*0ff0*/  IMAD.MOV.U32 R2, RZ, RZ, RZ ;  /* 0x000000ffff027224 */ /* 0x000fe400078e00ff */
[----:B------:R-:W-:Y:S02]  /*1000*/  IMAD.SHL.U32 R19, R3, 0x100, RZ ;  /* 0x0000010003137824 */ /* 0x000fe400078e00ff */
[----:B------:R-:W-:Y:S02]  /*1010*/  IMAD R197, R10, 0x8, R17 ;  /* 0x000000080ac57824 */ /* 0x000fe400078e0211 */
[----:B------:R-:W-:-:S07]  /*1020*/  IMAD.IADD R184, R184, 0x1, R23 ;  /* 0x00000001b8b87824 */ /* 0x000fce00078e0217 */
.L_x_1084:
        /* <DEDUP_REMOVED lines=15> */
[----:B-1----:R-:W-:-:S04]  /*1120*/  IMAD.U32 R6, RZ, RZ, UR8 ;  /* 0x00000008ff067e24 */ /* 0x002fc8000f8e00ff */
[----:B---3--:R-:W-:Y:S01]  /*1130*/  IMAD.U32 R7, RZ, RZ, UR9 ;  /* 0x00000009ff077e24 */ /* 0x008fe2000f8e00ff */
        /* <DEDUP_REMOVED lines=17> */
[----:B------:R-:W-:Y:S05]  /*1250*/  @P0 BRA `(.L_x_1046) ;  /* 0x00000000002c0947 */ /* 0x000fea0003800000 */
        /* <DEDUP_REMOVED lines=11> */
.L_x_1046:
[----:B0-----:R-:W2:Y:S01]  /*1310*/  LDL R4, [R1] ;  /* 0x0000000001047983 */ /* 0x001ea20000100800 */
[----:B-----5:R-:W-:Y:S01]  /*1320*/  IMAD.IADD R152, R152, 0x1, -R3 ;  /* 0x0000000198987824 */ /* 0x020fe200078e0a03 */
[----:B------:R-:W-:Y:S02]  /*1330*/  CS2R R150, SRZ ;  /* 0x0000000000967805 */ /* 0x000fe4000001ff00 */
[----:B------:R-:W-:Y:S02]  /*1340*/  CS2R R148, SRZ ;  /* 0x0000000000947805 */ /* 0x000fe4000001ff00 */
[----:B------:R-:W-:Y:S01]  /*1350*/  CS2R R146, SRZ ;  /* 0x0000000000927805 */ /* 0x000fe2000001ff00 */
[----:B------:R-:W-:Y:S01]  /*1360*/  VIADD R0, R152, 0x3f ;  /* 0x0000003f98007836 */ /* 0x000fe20000000000 */
[----:B------:R-:W-:Y:S02]  /*1370*/  CS2R R144, SRZ ;  /* 0x0000000000907805 */ /* 0x000fe4000001ff00 */
[----:B------:R-:W-:-:S02]  /*1380*/  CS2R R142, SRZ ;  /* 0x00000000008e7805 */ /* 0x000fc4000001ff00 */
[----:B------:R-:W-:Y:S02]  /*1390*/  CS2R R140, SRZ ;  /* 0x00000000008c7805 */ /* 0x000fe4000001ff00 */
[----:B------:R-:W-:Y:S02]  /*13a0*/  CS2R R138, SRZ ;  /* 0x00000000008a7805 */ /* 0x000fe4000001ff00 */
[----:B------:R-:W-:Y:S02]  /*13b0*/  SHF.R.S32.HI R3, RZ, 0x1f, R0 ;  /* 0x0000001fff037819 */ /* 0x000fe40000011400 */
[----:B------:R-:W-:Y:S02]  /*13c0*/  CS2R R136, SRZ ;  /* 0x0000000000887805 */ /* 0x000fe4000001ff00 */
[----:B------:R-:W-:Y:S02]  /*13d0*/  CS2R R134, SRZ ;  /* 0x0000000000867805 */ /* 0x000fe4000001ff00 */
[----:B------:R-:W-:-:S02]  /*13e0*/  CS2R R132, SRZ ;  /* 0x0000000000847805 */ /* 0x000fc4000001ff00 */
[----:B------:R-:W-:Y:S01]  /*13f0*/  LEA.HI R3, R3, R0, RZ, 0x6 ;  /* 0x0000000003037211 */ /* 0x000fe200078f30ff */
[----:B------:R-:W-:Y:S01]  /*1400*/  IMAD.MOV.U32 R0, RZ, RZ, RZ ;  /* 0x000000ffff007224 */ /* 0x000fe200078e00ff */
        /* <DEDUP_REMOVED lines=56> */
[----:B------:R-:W-:-:S02]  /*1790*/  SHF.R.S32.HI R177, RZ, 0x6, R3 ;  /* 0x00000006ffb17819 */ /* 0x000fc40000011403 */
[----:B--2---:R-:W-:Y:S01]  /*17a0*/  ISETP.NE.AND P0, PT, R4, 0x1, PT ;  /* 0x000000010400780c */ /* 0x004fe20003f05270 */
[----:B------:R-:W-:-:S12]  /*17b0*/  IMAD.MOV.U32 R4, RZ, RZ, RZ ;  /* 0x000000ffff047224 */ /* 0x000fd800078e00ff */
[----:B------:R-:W-:Y:S05]  /*17c0*/  @!P0 BRA `(.L_x_1047) ;  /* 0x0000001400d48947 */ /* 0x000fea0003800000 */
[----:B------:R-:W-:Y:S02]  /*17d0*/  ISETP.GE.AND P1, PT, R152, 0x1, PT ;  /* 0x000000019800780c */ /* 0x000fe40003f26270 */
[----:B------:R-:W-:-:S11]  /*17e0*/  PLOP3.LUT P0, PT, PT, PT, PT, 0x80, 0x0 ;  /* 0x000000000000781c */ /* 0x000fd60003f0f070 */
[----:B------:R-:W-:Y:S05]  /*17f0*/  @!P1 BRA `(.L_x_1048) ;  /* 0x0000007000c89947 */ /* 0x000fea0003800000 */
        /* <DEDUP_REMOVED lines=56> */
[----:B------:R-:W-:-:S07]  /*1b80*/  VIADD R177, R177, 0xfffffffe ;  /* 0xfffffffeb1b17836 */ /* 0x000fce0000000000 */
.L_x_1050:
        /* <DEDUP_REMOVED lines=171> */
.L_x_1049:
[----:B------:R-:W-:Y:S01]  /*2640*/  BAR.SYNC.DEFER_BLOCKING 0xe, 0x100 ;  /* 0x0384000000007b1d */ /* 0x000fe20000010000 */
[----:B------:R-:W-:Y:S01]  /*2650*/  IMAD.U32 R6, RZ, RZ, UR36 ;  /* 0x00000024ff067e24 */ /* 0x000fe2000f8e00ff */
[----:B------:R-:W-:Y:S01]  /*2660*/  UIADD3 UR36, UR36, 0x1, URZ ;  /* 0x0000000124247890 */ /* 0x000fe2000fffe03f */
[----:B------:R-:W-:Y:S02]  /*2670*/  PLOP3.LUT P0, PT, PT, PT, PT, 0x8, 0x0 ;  /* 0x000000000000781c */ /* 0x000fe40003f0e170 */
        /* <DEDUP_REMOVED lines=138> */
.L_x_1047:
        /* <DEDUP_REMOVED lines=32> */
.L_x_1051:
        /* <DEDUP_REMOVED lines=8> */
.L_x_1229:
[----:B------:R-:W-:Y:S05]  /*31a0*/  @P0 BRA `(.L_x_1053) ;  /* 0x0000000000040947 */ /* 0x000fea0003800000 */
[----:B------:R-:W-:Y:S01]  /*31b0*/  BPT.TRAP 0x1 ;  /* 0x000000040000795c */ /* 0x000fe20000300000 */
.L_x_1053:
[----:B------:R-:W-:Y:S01]  /*31c0*/  IMAD.U32 R4, RZ, RZ, UR36 ;  /* 0x00000024ff047e24 */ /* 0x000fe2000f8e00ff */
[----:B------:R-:W-:-:S04]  /*31d0*/  SHF.L.U32 R5, R2, 0x1f, RZ ;  /* 0x0000001f02057819 */ /* 0x000fc800000006ff */
[----:B------:R-:W-:-:S04]  /*31e0*/  LEA R4, R4, UR37, 0x3 ;  /* 0x0000002504047c11 */ /* 0x000fc8000f8e18ff */
[----:B------:R1:W2:Y:S01]  /*31f0*/  SYNCS.PHASECHK.TRANS64.TRYWAIT P1, [R4+URZ+0x38830], R5 ;  /* 0x03883005040075a7 */ /* 0x0002a2000802017f */
[----:B------:R-:W-:Y:S05]  /*3200*/  @P0 BRA `(.L_x_1054) ;  /* 0x0000000000040947 */ /* 0x000fea0003800000 */
[----:B------:R-:W-:Y:S01]  /*3210*/  BPT.TRAP 0x1 ;  /* 0x000000040000795c */ /* 0x000fe20000300000 */
.L_x_1054:
[----:B--2---:R-:W-:Y:S05]  /*3220*/  @P1 BRA `(.L_x_1055) ;  /* 0x0000000000081947 */ /* 0x004fea0003800000 */
[----:B------:R-:W2:Y:S02]  /*3230*/  SYNCS.PHASECHK.TRANS64.TRYWAIT P1, [R4+URZ+0x38830], R5 ;  /* 0x03883005040075a7 */ /* 0x000ea4000802017f */
[----:B--2---:R-:W-:Y:S05]  /*3240*/  @!P1 BRA `(.L_x_1056) ;  /* 0x0000010400b89947 */ /* 0x004fea0003800000 */
.L_x_1055:
        /* <DEDUP_REMOVED lines=40> */
.L_x_1230:
[----:B------:R-:W-:Y:S05]  /*34d0*/  @P0 BRA `(.L_x_1058) ;  /* 0x0000000000040947 */ /* 0x000fea0003800000 */
[----:B------:R-:W-:Y:S01]  /*34e0*/  BPT.TRAP 0x1 ;  /* 0x000000040000795c */ /* 0x000fe20000300000 */
.L_x_1058:
[----:B------:R3:W4:Y:S01]  /*34f0*/  SYNCS.PHASECHK.TRANS64.TRYWAIT P1, [R4+URZ+0x38850], R5 ;  /* 0x03885005040075a7 */ /* 0x000722000802017f */
[----:B------:R-:W-:Y:S05]  /*3500*/  @P0 BRA `(.L_x_1059) ;  /* 0x0000000000040947 */ /* 0x000fea0003800000 */
[----:B------:R-:W-:Y:S01]  /*3510*/  BPT.TRAP 0x1 ;  /* 0x000000040000795c */ /* 0x000fe20000300000 */
.L_x_1059:
[----:B----4-:R-:W-:Y:S05]  /*3520*/  @P1 BRA `(.L_x_1060) ;  /* 0x0000000000081947 */ /* 0x010fea0003800000 */
[----:B------:R-:W4:Y:S02]  /*3530*/  SYNCS.PHASECHK.TRANS64.TRYWAIT P1, [R4+URZ+0x38850], R5 ;  /* 0x03885005040075a7 */ /* 0x000f24000802017f */
[----:B----4-:R-:W-:Y:S05]  /*3540*/  @!P1 BRA `(.L_x_1061) ;  /* 0x0000010400249947 */ /* 0x010fea0003800000 */
.L_x_1060:
[----:B------:R-:W-:Y:S01]  /*3550*/  UIADD3 UR4, UR37, 0x400, URZ ;  /* 0x0000040025047890 */ /* 0x000fe2000fffe03f */
[----:B------:R-:W-:Y:S01]  /*3560*/  WARPGROUP.ARRIVE ;  /* 0x00000000000079c5 */ /* 0x000fe20000000000 */
[----:B------:R-:W-:-:S05]  /*3570*/  UIADD3 UR5, UR37, 0x26400, URZ ;  /* 0x0002640025057890 */ /* 0x000fca000fffe03f */
[----:B0-----:R-:W0:Y:S01]  /*3580*/  S2R R3, SR_TID.X ;  /* 0x0000000000037919 */ /* 0x001e220000002100 */
[----:B------:R-:W-:Y:S02]  /*3590*/  USHF.R.U32.HI UR4, URZ, 0x4, UR4 ;  /* 0x000000043f047899 */ /* 0x000fe40008011604 */
[----:B------:R-:W-:Y:S01]  /*35a0*/  USHF.R.U32.HI UR5, URZ, 0x4, UR5 ;  /* 0x000000043f057899 */ /* 0x000fe20008011605 */
[----:B------:R-:W5:Y:S01]  /*35b0*/  S2R R57, SR_TID.X ;  /* 0x0000000000397919 */ /* 0x000f620000002100 */
[----:B------:R-:W-:Y:S02]  /*35c0*/  ULOP3.LUT UR4, UR4, 0x3fff, URZ, 0xc0, !UPT ;  /* 0x00003fff04047892 */ /* 0x000fe4000f8ec03f */
[----:B------:R-:W-:Y:S02]  /*35d0*/  ULOP3.LUT UR5, UR5, 0x3fff, URZ, 0xc0, !UPT ;  /* 0x00003fff05057892 */ /* 0x000fe4000f8ec03f */
[----:B------:R-:W-:Y:S02]  /*35e0*/  ULOP3.LUT UR4, UR4, 0x10000, URZ, 0xfc, !UPT ;  /* 0x0001000004047892 */ /* 0x000fe4000f8efc3f */
[----:B------:R-:W-:-:S02]  /*35f0*/  ULOP3.LUT UR6, UR5, 0x10000, URZ, 0xfc, !UPT ;  /* 0x0001000005067892 */ /* 0x000fc4000f8efc3f */
[----:B------:R-:W-:Y:S01]  /*3600*/  ULEA UR5, UR36, UR4, 0xc ;  /* 0x0000000424057291 */ /* 0x000fe2000f8e603f */
[----:B------:R-:W-:Y:S01]  /*3610*/  UMOV UR21, 0x40000040 ;  /* 0x4000004000157882 */ /* 0x000fe20000000000 */
[----:B------:R-:W-:Y:S01]  /*3620*/  UMOV UR23, 0x40000040 ;  /* 0x4000004000177882 */ /* 0x000fe20000000000 */
[----:B------:R-:W-:Y:S02]  /*3630*/  UIADD3 UR14, UR6, 0x800, URZ ;  /* 0x00000800060e7890 */ /* 0x000fe4000fffe03f */
[----:B------:R-:W-:Y:S02]  /*3640*/  UMOV UR20, UR6 ;  /* 0x0000000600147c82 */ /* 0x000fe40008000000 */
[----:B------:R-:W-:Y:S01]  /*3650*/  UMOV UR22, UR5 ;  /* 0x0000000500167c82 */ /* 0x000fe20008000000 */
[----:B------:R-:W-:Y:S01]  /*3660*/  UIADD3 UR15, UR5, 0x800, URZ ;  /* 0x00000800050f7890 */ /* 0x000fe2000fffe03f */
[----:B------:R-:W-:Y:S01]  /*3670*/  HGMMA.64x64x16.F32.BF16 R24, gdesc[UR20], R24, gsb0 ;  /* 0x00e00000141879f0 */ /* 0x000fe20008001818 */
[----:B------:R-:W-:-:S02]  /*3680*/  UIADD3 UR20, UR6, 0x2, URZ ;  /* 0x0000000206147890 */ /* 0x000fc4000fffe03f */
[----:B------:R-:W-:Y:S01]  /*3690*/  UIADD3 UR22, UR5, 0x2, URZ ;  /* 0x0000000205167890 */ /* 0x000fe2000fffe03f */
[----:B------:R-:W-:Y:S01]  /*36a0*/  UMOV UR21, 0x40000040 ;  /* 0x4000004000157882 */ /* 0x000fe20000000000 */
[----:B------:R-:W-:Y:S01]  /*36b0*/  UMOV UR23, 0x40000040 ;  /* 0x4000004000177882 */ /* 0x000fe20000000000 */
[----:B0-----:R-:W-:Y:S02]  /*36c0*/  SHF.R.U32.HI R3, RZ, 0x7, R3 ;  /* 0x00000007ff037819 */ /* 0x001fe40000011603 */
[----:B-----5:R-:W-:-:S04]  /*36d0*/  LOP3.LUT R57, R57, 0x7f, RZ, 0xc0, !PT ;  /* 0x0000007f39397812 */ /* 0x020fc800078ec0ff */
[----:B------:R-:W0:Y:S02]  /*36e0*/  SHFL.IDX PT, R3, R3, RZ, 0x1f ;  /* 0x00001fff03037589 */ /* 0x000e2400000e0000 */
[----:B0-----:R-:W-:Y:S01]  /*36f0*/  R2UR UR7, R3 ;  /* 0x00000000030772ca */ /* 0x001fe200000e0000 */
[----:B------:R-:W-:-:S05]  /*3700*/  IMAD R3, R177, -0x40, R152 ;  /* 0xffffffc0b1037824 */ /* 0x000fca00078e0298 */
[----:B------:R-:W-:-:S04]  /*3710*/  IADD3 R3, -R18, 0x40, R3 ;  /* 0x0000004012037810 */ /* 0x000fc80007ffe103 */
[C---:B------:R-:W-:Y:S02]  /*3720*/  ISETP.GT.AND P5, PT, R3.reuse, RZ, PT ;  /* 0x000000ff0300720c */ /* 0x040fe40003fa4270 */
[C---:B------:R-:W-:Y:S01]  /*3730*/  ISETP.GT.AND P4, PT, R3.reuse, 0x1, PT ;  /* 0x000000010300780c */ /* 0x040fe20003f84270 */
[----:B------:R-:W-:Y:S01]  /*3740*/  UISETP.GT.AND UP0, UPT, UR7, 0x7f, UPT ;  /* 0x0000007f0700788c */ /* 0x000fe2000bf04270 */
[C---:B------:R-:W-:Y:S02]  /*3750*/  ISETP.GT.AND P3, PT, R3.reuse, 0x8, PT ;  /* 0x000000080300780c */ /* 0x040fe40003f64270 */
[----:B------:R-:W-:Y:S01]  /*3760*/  UMOV UR7, 0x4 ;  /* 0x0000000400077882 */ /* 0x000fe20000000000 */
[----:B------:R-:W-:Y:S01]  /*3770*/  USEL UR11, URZ, 0x2, !UP0 ;  /* 0x000000023f0b7887 */ /* 0x000fe2000c000000 */
[C---:B------:R-:W-:Y:S01]  /*3780*/  ISETP.GT.AND P2, PT, R3.reuse, 0x9, PT ;  /* 0x000000090300780c */ /* 0x040fe20003f44270 */
[----:B------:R-:W-:Y:S01]  /*3790*/  USEL UR10, UR7, 0x2, UP0 ;  /* 0x00000002070a7887 */ /* 0x000fe20008000000 */
[C---:B------:R-:W-:Y:S01]  /*37a0*/  ISETP.GT.AND P1, PT, R3.reuse, 0x10, PT ;  /* 0x000000100300780c */ /* 0x040fe20003f24270 */
[----:B------:R-:W-:Y:S01]  /*37b0*/  USEL UR7, UR7, 0x6, !UP0 ;  /* 0x0000000607077887 */ /* 0x000fe2000c000000 */
[----:B------:R-:W-:Y:S01]  /*37c0*/  ISETP.GT.AND P6, PT, R3, 0x11, PT ;  /* 0x000000110300780c */ /* 0x000fe20003fc4270 */
[----:B------:R-:W-:-:S02]  /*37d0*/  WARPGROUP.DEPBAR.LE gsb0, 0x0 ;  /* 0x00008000000079c5 */ /* 0x000fc40000010000 */
        /* <DEDUP_REMOVED lines=212> */
[----:B------:R-:W-:Y:S01]  /*4520*/  ULDC UR11, c[0x0][0xa80] ;  /* 0x0002a000000b7ab9 */ /* 0x000fe20000000800 */
        /* <DEDUP_REMOVED lines=28> */
[----:B------:R-:W-:-:S04]  /*46f0*/  ULOP3.LUT UR7, UR44, 0x2000000, URZ, 0xfc, !UPT ;  /* 0x020000002c077892 */ /* 0x000fc8000f8efc3f */
[----:B------:R-:W-:-:S07]  /*4700*/  ULEA UR10, UR36, UR7, 0xc ;  /* 0x00000007240a7291 */ /* 0x000fce000f8e603f */
[----:B------:R-:W-:Y:S01]  /*4710*/  UMOV UR14, UR10 ;  /* 0x0000000a000e7c82 */ /* 0x000fe20008000000 */
[----:B------:R-:W-:Y:S02]  /*4720*/  WARPGROUP.DEPBAR.LE gsb0, 0x0 ;  /* 0x00008000000079c5 */ /* 0x000fe40000010000 */
[----:B------:R-:W-:-:S06]  /*4730*/  WARPGROUP.ARRIVE ;  /* 0x00000000000079c5 */ /* 0x000fcc0000000000 */
[----:B------:R-:W-:Y:S03]  /*4740*/  HGMMA.64x64x16.F32.BF16 R24, gdesc[UR20], R24, gsb0 ;  /* 0x00e00000141879f0 */ /* 0x000fe60008001818 */
[----:B------:R-:W-:Y:S02]  /*4750*/  WARPGROUP.DEPBAR.LE gsb0, 0x0 ;  /* 0x00008000000079c5 */ /* 0x000fe40000010000 */
[----:B------:R-:W-:Y:S02]  /*4760*/  FSEL R24, R24, -INF , P5 ;  /* 0xff80000018187808 */ /* 0x000fe40002800000 */
[----:B------:R-:W-:Y:S02]  /*4770*/  FSEL R25, R25, -INF , P4 ;  /* 0xff80000019197808 */ /* 0x000fe40002000000 */
[----:B------:R-:W-:Y:S02]  /*4780*/  FSEL R28, R28, -INF , P3 ;  /* 0xff8000001c1c7808 */ /* 0x000fe40001800000 */
[----:B-1234-:R-:W-:-:S02]  /*4790*/  FMNMX.FTZ R5, R24, R25, !PT ;  /* 0x0000001918057209 */ /* 0x01efc40007810000 */
        /* <DEDUP_REMOVED lines=48> */
[----:B------:R-:W-:Y:S02]  /*4aa0*/  FSEL R46, R46, -INF , P1 ;  /* 0xff8000002e2e7808 */ /* 0x000fe40000800000 */
[----:B------:R-:W-:Y:S01]  /*4ab0*/  FSEL R47, R47, -INF , P6 ;  /* 0xff8000002f2f7808 */ /* 0x000fe20003000000 */
[----:B------:R-:W0:Y:S01]  /*4ac0*/  SHFL.BFLY PT, R6, R7, 0x2, 0x1f ;  /* 0x0c401f0007067f89 */ /* 0x000e2200000e0000 */
[----:B------:R-:W-:Y:S02]  /*4ad0*/  FSEL R50, R50, -INF , P5 ;  /* 0xff80000032327808 */ /* 0x000fe40002800000 */
[----:B------:R-:W-:Y:S02]  /*4ae0*/  FSEL R51, R51, -INF , P4 ;  /* 0xff80000033337808 */ /* 0x000fe40002000000 */
[----:B------:R-:W-:Y:S02]  /*4af0*/  FSEL R54, R54, -INF , P3 ;  /* 0xff80000036367808 */ /* 0x000fe40001800000 */
[----:B------:R-:W-:-:S02]  /*4b00*/  FSEL R55, R55, -INF , P2 ;  /* 0xff80000037377808 */ /* 0x000fc40001000000 */
[----:B------:R-:W-:Y:S02]  /*4b10*/  ISETP.GE.AND P2, PT, R152, 0x41, PT ;  /* 0x000000419800780c */ /* 0x000fe40003f46270 */
[----:B0-----:R-:W-:Y:S02]  /*4b20*/  FMNMX.FTZ R8, R7, R6, !PT ;  /* 0x0000000607087209 */ /* 0x001fe40007810000 */
[----:B------:R-:W-:-:S03]  /*4b30*/  FMNMX.FTZ R6, R30, R3, !PT ;  /* 0x000000031e067209 */ /* 0x000fc60007810000 */
[----:B------:R-:W0:Y:S01]  /*4b40*/  SHFL.BFLY PT, R5, R8, 0x1, 0x1f ;  /* 0x0c201f0008057f89 */ /* 0x000e2200000e0000 */
        /* <DEDUP_REMOVED lines=33> */
[----:B------:R-:W0:Y:S01]  /*4d60*/  MUFU.EX2 R7, R7 ;  /* 0x0000000700077308 */ /* 0x000e220000000800 */
[----:B------:R-:W1:Y:S07]  /*4d70*/  SHFL.BFLY PT, R14, R5, 0x2, 0x1f ;  /* 0x0c401f00050e7f89 */ /* 0x000e6e00000e0000 */
[----:B------:R-:W-:Y:S08]  /*4d80*/  MUFU.EX2 R8, R28 ;  /* 0x0000001c00087308 */ /* 0x000ff00000000800 */
[----:B------:R-:W2:Y:S01]  /*4d90*/  MUFU.EX2 R9, R9 ;  /* 0x0000000900097308 */ /* 0x000ea20000000800 */
[----:B0-----:R-:W-:Y:S01]  /*4da0*/  F2FP.BF16.F32.PACK_AB R156, R7, R6 ;  /* 0x00000006079c723e */ /* 0x001fe200000010ff */
[----:B------:R-:W-:-:S06]  /*4db0*/  FADD.FTZ R7, R6, R7 ;  /* 0x0000000706077221 */ /* 0x000fcc0000010000 */
[----:B------:R-:W-:Y:S01]  /*4dc0*/  MUFU.EX2 R10, R10 ;  /* 0x0000000a000a7308 */ /* 0x000fe20000000800 */
[----:B-1----:R-:W-:Y:S01]  /*4dd0*/  FMNMX.FTZ R24, R5, R14, !PT ;  /* 0x0000000e05187209 */ /* 0x002fe20007810000 */
[----:B------:R-:W-:-:S04]  /*4de0*/  FFMA.FTZ R14, R40, UR11, -R56 ;  /* 0x0000000b280e7c23 */ /* 0x000fc80008010838 */
[----:B------:R-:W0:Y:S02]  /*4df0*/  SHFL.BFLY PT, R5, R24, 0x1, 0x1f ;  /* 0x0c201f0018057f89 */ /* 0x000e2400000e0000 */
        /* <DEDUP_REMOVED lines=9> */
[----:B------:R-:W-:Y:S02]  /*4e90*/  FADD.FTZ R11, R11, R10 ;  /* 0x0000000a0b0b7221 */ /* 0x000fe40000010000 */
[----:B------:R-:W-:Y:S01]  /*4ea0*/  MUFU.EX2 R14, R14 ;  /* 0x0000000e000e7308 */ /* 0x000fe20000000800 */
[C---:B------:R-:W-:Y:S01]  /*4eb0*/  FSETP.NEU.FTZ.AND P1, PT, R5.reuse, -INF , PT ;  /* 0xff8000000500780b */ /* 0x040fe20003f3d000 */
[----:B------:R-:W-:-:S05]  /*4ec0*/  FMUL.FTZ R24, R5, UR11 ;  /* 0x0000000b05187c20 */ /* 0x000fca0008410000 */
[----:B------:R-:W-:Y:S01]  /*4ed0*/  FSEL R25, R24, RZ, P1 ;  /* 0x000000ff18197208 */ /* 0x000fe20000800000 */
[----:B------:R-:W0:Y:S01]  /*4ee0*/  MUFU.EX2 R15, R15 ;  /* 0x0000000f000f7308 */ /* 0x000e220000000800 */
[----:B------:R-:W-:Y:S02]  /*4ef0*/  ISETP.NE.AND P1, PT, R57, RZ, PT ;  /* 0x000000ff3900720c */ /* 0x000fe40003f25270 */
[----:B--2---:R-:W-:Y:S01]  /*4f00*/  F2FP.BF16.F32.PACK_AB R162, R13, R12 ;  /* 0x0000000c0da2723e */ /* 0x004fe200000010ff */
[--C-:B------:R-:W-:Y:S01]  /*4f10*/  FFMA.FTZ R173, R26, UR11, -R25.reuse ;  /* 0x0000000b1aad7c23 */ /* 0x100fe20008010819 */
        /* <DEDUP_REMOVED lines=8> */
[----:B------:R-:W-:Y:S01]  /*4fa0*/  FFMA.FTZ R183, R43, UR11, -R25 ;  /* 0x0000000b2bb77c23 */ /* 0x000fe20008010819 */
[----:B------:R-:W-:-:S02]  /*4fb0*/  @!P1 VIADD R24, R4, 0x38840 ;  /* 0x0003884004189836 */ /* 0x000fc40000000000 */
[--C-:B------:R-:W-:Y:S01]  /*4fc0*/  FFMA.FTZ R207, R46, UR11, -R25.reuse ;  /* 0x0000000b2ecf7c23 */ /* 0x100fe20008010819 */
[--C-:B------:R-:W-:Y:S01]  /*4fd0*/  FFMA.FTZ R208, R47, UR11, -R25.reuse ;  /* 0x0000000b2fd07c23 */ /* 0x100fe20008010819 */
[--C-:B------:R-:W-:Y:S01]  /*4fe0*/  FFMA.FTZ R209, R50, UR11, -R25.reuse ;  /* 0x0000000b32d17c23 */ /* 0x100fe20008010819 */
[--C-:B------:R-:W-:Y:S01]  /*4ff0*/  FFMA.FTZ R210, R51, UR11, -R25.reuse ;  /* 0x0000000b33d27c23 */ /* 0x100fe20008010819 */
[----:B------:R-:W-:Y:S01]  /*5000*/  @!P1 PRMT R24, RZ, 0x654, R24 ;  /* 0x00000654ff189816 */ /* 0x000fe20000000018 */
[--C-:B------:R-:W-:Y:S01]  /*5010*/  FFMA.FTZ R211, R54, UR11, -R25.reuse ;  /* 0x0000000b36d37c23 */ /* 0x100fe20008010819 */
[----:B------:R-:W-:Y:S01]  /*5020*/  FFMA.FTZ R212, R55, UR11, -R25 ;  /* 0x0000000b37d47c23 */ /* 0x000fe20008010819 */
[----:B------:R-:W-:Y:S01]  /*5030*/  MUFU.EX2 R173, R173 ;  /* 0x000000ad00ad7308 */ /* 0x000fe20000000800 */
[----:B------:R1:W-:Y:S01]  /*5040*/  @!P1 SYNCS.ARRIVE.TRANS64.RED.A1T0 RZ, [R24+URZ], RZ ;  /* 0x000000ff18ff99a7 */ /* 0x0003e2000810043f */
[----:B0-----:R-:W-:Y:S01]  /*5050*/  F2FP.BF16.F32.PACK_AB R164, R15, R14 ;  /* 0x0000000e0fa4723e */ /* 0x001fe200000010ff */
[----:B------:R-:W-:Y:S01]  /*5060*/  FADD.FTZ R12, R12, R11 ;  /* 0x0000000b0c0c7221 */ /* 0x000fe20000010000 */
[----:B------:R-:W-:-:S03]  /*5070*/  @!P1 VIADD R4, R4, 0x38860 ;  /* 0x0003886004049836 */ /* 0x000fc60000000000 */
[----:B------:R-:W-:Y:S01]  /*5080*/  FADD.FTZ R13, R13, R12 ;  /* 0x0000000c0d0d7221 */ /* 0x000fe20000010000 */
[----:B------:R-:W0:Y:S01]  /*5090*/  MUFU.EX2 R174, R174 ;  /* 0x000000ae00ae7308 */ /* 0x000e220000000800 */
[----:B------:R-:W-:Y:S02]  /*50a0*/  @!P1 PRMT R4, RZ, 0x654, R4 ;  /* 0x00000654ff049816 */ /* 0x000fe40000000004 */
        /* <DEDUP_REMOVED lines=49> */
[----:B------:R-:W-:Y:S08]  /*53c0*/  MUFU.EX2 R211, R211 ;  /* 0x000000d300d37308 */ /* 0x000ff00000000800 */
[----:B------:R-:W3:Y:S01]  /*53d0*/  MUFU.EX2 R212, R212 ;  /* 0x000000d400d47308 */ /* 0x000ee20000000800 */
[----:B--2---:R-:W-:Y:S01]  /*53e0*/  F2FP.BF16.F32.PACK_AB R169, R210, R209 ;  /* 0x000000d1d2a9723e */ /* 0x004fe200000010ff */
[----:B------:R-:W-:-:S04]  /*53f0*/  FADD.FTZ R209, R209, R208 ;  /* 0x000000d0d1d17221 */ /* 0x000fc80000010000 */
[----:B------:R-:W-:Y:S01]  /*5400*/  FADD.FTZ R210, R210, R209 ;  /* 0x000000d1d2d27221 */ /* 0x000fe20000010000 */
[----:B---3--:R-:W-:-:S03]  /*5410*/  F2FP.BF16.F32.PACK_AB R171, R212, R211 ;  /* 0x000000d3d4ab723e */ /* 0x008fc600000010ff */
[----:B------:R-:W-:Y:S02]  /*5420*/  FADD.FTZ R211, R211, R210 ;  /* 0x000000d2d3d37221 */ /* 0x000fe40000010000 */
[----:B------:R0:W-:Y:S01]  /*5430*/  STSM.16.M88.4 [R184], R168 ;  /* 0x000000a8b8007844 */ /* 0x0001e20000000200 */
[----:B-1----:R-:W-:Y:S01]  /*5440*/  WARPGROUP.ARRIVE ;  /* 0x00000000000079c5 */ /* 0x002fe20000000000 */
[----:B------:R-:W-:-:S05]  /*5450*/  FADD.FTZ R6, R212, R211 ;  /* 0x000000d3d4067221 */ /* 0x000fca0000010000 */
[----:B------:R-:W-:Y:S01]  /*5460*/  HGMMA.64x256x16.F32.BF16 R24, R156, gdesc[UR12].tnspB, RZ, !UPT, gsb0 ;  /* 0x43e0000c9c187df0 */ /* 0x000fe2000c0018ff */
        /* <DEDUP_REMOVED lines=12> */
[----:B------:R-:W-:Y:S01]  /*5530*/  HGMMA.64x256x16.F32.BF16 R24, R164, gdesc[UR12].tnspB, R24, gsb0 ;  /* 0x43e0000ca4187df0 */ /* 0x000fe20008001818 */
[----:B------:R-:W-:Y:S01]  /*5540*/  UMOV UR14, UR10 ;  /* 0x0000000a000e7c82 */ /* 0x000fe20008000000 */
        /* <DEDUP_REMOVED lines=21> */
.L_x_1071:
[----:B------:R-:W-:Y:S01]  /*56a0*/  UIADD3 UR36, UR24, 0x1, URZ ;  /* 0x0000000118247890 */ /* 0x000fe2000fffe03f */
[C---:B------:R-:W-:Y:S01]  /*56b0*/  ISETP.GT.AND P2, PT, R7.reuse, RZ, PT ;  /* 0x000000ff0700720c */ /* 0x040fe20003f44270 */
[----:B------:R-:W-:Y:S02]  /*56c0*/  VIADD R7, R7, 0xffffffff ;  /* 0xffffffff07077836 */ /* 0x000fe40000000000 */
[----:B------:R-:W-:-:S04]  /*56d0*/  UISETP.NE.AND UP0, UPT, UR36, 0x2, UPT ;  /* 0x000000022400788c */ /* 0x000fc8000bf05270 */
[----:B------:R-:W-:Y:S02]  /*56e0*/  USEL UR5, URZ, 0x1, UP0 ;  /* 0x000000013f057887 */ /* 0x000fe40008000000 */
[----:B------:R-:W-:-:S04]  /*56f0*/  USEL UR36, UR36, URZ, UP0 ;  /* 0x0000003f24247287 */ /* 0x000fc80008000000 */
[----:B------:R-:W-:Y:S01]  /*5700*/  LOP3.LUT R2, R2, UR5, RZ, 0x3c, !PT ;  /* 0x0000000502027c12 */ /* 0x000fe2000f8e3cff */
[----:B0-----:R-:W-:Y:S07]  /*5710*/  @P0 BRA `(.L_x_1063) ;  /* 0x0000000000040947 */ /* 0x001fee0003800000 */
[----:B------:R-:W-:Y:S01]  /*5720*/  BPT.TRAP 0x1 ;  /* 0x000000040000795c */ /* 0x000fe20000300000 */
.L_x_1063:
[----:B------:R-:W-:Y:S01]  /*5730*/  ULEA UR5, UR36, UR37, 0x3 ;  /* 0x0000002524057291 */ /* 0x000fe2000f8e183f */
[----:B------:R-:W-:-:S08]  /*5740*/  SHF.L.U32 R3, R2, 0x1f, RZ ;  /* 0x0000001f02037819 */ /* 0x000fd000000006ff */
[----:B------:R0:W1:Y:S01]  /*5750*/  SYNCS.PHASECHK.TRANS64.TRYWAIT P3, [UR5+0x38830], R3 ;  /* 0x03883003ff0075a7 */ /* 0x0000620008060145 */
[----:B------:R-:W-:Y:S05]  /*5760*/  @P0 BRA `(.L_x_1064) ;  /* 0x0000000000040947 */ /* 0x000fea0003800000 */
[----:B------:R-:W-:Y:S01]  /*5770*/  BPT.TRAP 0x1 ;  /* 0x000000040000795c */ /* 0x000fe20000300000 */
.L_x_1064:
[----:B-1----:R-:W-:Y:S05]  /*5780*/  @P3 BRA `(.L_x_1065) ;  /* 0x0000000000083947 */ /* 0x002fea0003800000 */
[----:B------:R-:W1:Y:S02]  /*5790*/  SYNCS.PHASECHK.TRANS64.TRYWAIT P3, [UR5+0x38830], R3 ;  /* 0x03883003ff0075a7 */ /* 0x000e640008060145 */
[----:B-1----:R-:W-:Y:S05]  /*57a0*/  @!P3 BRA `(.L_x_1066) ;  /* 0x000000e000a0b947 */ /* 0x002fea0003800000 */
.L_x_1065:
        /* <DEDUP_REMOVED lines=28> */
.L_x_1067:
[----:B------:R2:W3:Y:S01]  /*5970*/  SYNCS.PHASECHK.TRANS64.TRYWAIT P3, [UR5+0x38850], R3 ;  /* 0x03885003ff0075a7 */ /* 0x0004e20008060145 */
[----:B------:R-:W-:Y:S05]  /*5980*/  @P0 BRA `(.L_x_1068) ;  /* 0x0000000000040947 */ /* 0x000fea0003800000 */
[----:B------:R-:W-:Y:S01]  /*5990*/  BPT.TRAP 0x1 ;  /* 0x000000040000795c */ /* 0x000fe20000300000 */
.L_x_1068:
[----:B---3--:R-:W-:Y:S05]  /*59a0*/  @P3 BRA `(.L_x_1069) ;  /* 0x0000000000083947 */ /* 0x008fea0003800000 */
[----:B------:R-:W3:Y:S02]  /*59b0*/  SYNCS.PHASECHK.TRANS64.TRYWAIT P3, [UR5+0x38850], R3 ;  /* 0x03885003ff0075a7 */ /* 0x000ee40008060145 */
[----:B---3--:R-:W-:Y:S05]  /*59c0*/  @!P3 BRA `(.L_x_1070) ;  /* 0x000000e00030b947 */ /* 0x008fea0003800000 */
.L_x_1069:
[----:B------:R-:W-:Y:S01]  /*59d0*/  UIADD3 UR10, UR37, 0x26400, URZ ;  /* 0x00026400250a7890 */ /* 0x000fe2000fffe03f */
[----:B------:R-:W-:Y:S01]  /*59e0*/  WARPGROUP.ARRIVE ;  /* 0x00000000000079c5 */ /* 0x000fe20000000000 */
[----:B------:R-:W-:-:S05]  /*59f0*/  UIADD3 UR15, UR6, 0x4, URZ ;  /* 0x00000004060f7890 */ /* 0x000fca000fffe03f */
[----:B------:R-:W3:Y:S01]  /*5a00*/  S2R R5, SR_TID.X ;  /* 0x0000000000057919 */ /* 0x000ee20000002100 */
[----:B------:R-:W-:Y:S02]  /*5a10*/  USHF.R.U32.HI UR10, URZ, 0x4, UR10 ;  /* 0x000000043f0a7899 */ /* 0x000fe4000801160a */
[----:B------:R-:W-:Y:S02]  /*5a20*/  UIADD3 UR11, UR6, 0x200, URZ ;  /* 0x00000200060b7890 */ /* 0x000fe4000fffe03f */
[----:B------:R-:W-:Y:S02]  /*5a30*/  ULOP3.LUT UR18, UR10, 0x3fff, URZ, 0xc0, !UPT ;  /* 0x00003fff0a127892 */ /* 0x000fe4000f8ec03f */
[----:B------:R-:W-:Y:S02]  /*5a40*/  UIADD3 UR14, UR6, 0x6, URZ ;  /* 0x00000006060e7890 */ /* 0x000fe4000fffe03f */
        /* <DEDUP_REMOVED lines=263> */
[----:B------:R-:W-:-:S07]  /*6ac0*/  ULEA UR10, UR36, UR7, 0xc ;  /* 0x00000007240a7291 */ /* 0x000fce000f8e603f */
[----:B------:R-:W-:Y:S01]  /*6ad0*/  UMOV UR14, UR10 ;  /* 0x0000000a000e7c82 */ /* 0x000fe20008000000 */
        /* <DEDUP_REMOVED lines=29> */
[----:B0-----:R-:W-:-:S05]  /*6cb0*/  FMNMX.FTZ R3, R11, R12, !PT ;  /* 0x0000000c0b037209 */ /* 0x001fca0007810000 */
[C---:B------:R-:W-:Y:S01]  /*6cc0*/  FADD.FTZ R10, -R3.reuse, R8 ;  /* 0x00000008030a7221 */ /* 0x040fe20000010100 */
[----:B------:R-:W-:Y:S01]  /*6cd0*/  FMNMX.FTZ R8, R166, R5, !PT ;  /* 0x00000005a6087209 */ /* 0x000fe20007810000 */
[----:B------:R-:W-:Y:S02]  /*6ce0*/  FMUL.FTZ R208, R3, UR11 ;  /* 0x0000000b03d07c20 */ /* 0x000fe40008410000 */
[----:B------:R-:W-:Y:S01]  /*6cf0*/  FMUL.FTZ R9, R10, UR11 ;  /* 0x0000000b0a097c20 */ /* 0x000fe20008410000 */
[----:B------:R-:W-:Y:S01]  /*6d00*/  FMNMX.FTZ R5, R167, R8, !PT ;  /* 0x00000008a7057209 */ /* 0x000fe20007810000 */
[--C-:B------:R-:W-:Y:S01]  /*6d10*/  FFMA.FTZ R152, R152, UR11, -R208.reuse ;  /* 0x0000000b98987c23 */ /* 0x100fe200080108d0 */
[--C-:B------:R-:W-:Y:S01]  /*6d20*/  FFMA.FTZ R11, R153, UR11, -R208.reuse ;  /* 0x0000000b990b7c23 */ /* 0x100fe200080108d0 */
[--C-:B------:R-:W-:Y:S01]  /*6d30*/  FFMA.FTZ R153, R181, UR11, -R208.reuse ;  /* 0x0000000bb5997c23 */ /* 0x100fe200080108d0 */
        /* <DEDUP_REMOVED lines=11> */
[----:B------:R1:W-:Y:S01]  /*6df0*/  MUFU.EX2 R8, R152 ;  /* 0x0000009800087308 */ /* 0x0003e20000000800 */
        /* <DEDUP_REMOVED lines=9> */
[-C--:B0-----:R-:W-:Y:S01]  /*6e90*/  FMUL.FTZ R24, R24, R9.reuse ;  /* 0x0000000918187220 */ /* 0x081fe20000410000 */
[-C--:B------:R-:W-:Y:S01]  /*6ea0*/  FMUL.FTZ R25, R25, R9.reuse ;  /* 0x0000000919197220 */ /* 0x080fe20000410000 */
[----:B------:R-:W-:Y:S01]  /*6eb0*/  FMUL.FTZ R28, R28, R9 ;  /* 0x000000091c1c7220 */ /* 0x000fe20000410000 */
[----:B------:R-:W-:Y:S01]  /*6ec0*/  FMNMX.FTZ R12, R182, R5, !PT ;  /* 0x00000005b60c7209 */ /* 0x000fe20007810000 */
[-C--:B------:R-:W-:Y:S01]  /*6ed0*/  FMUL.FTZ R29, R29, R9.reuse ;  /* 0x000000091d1d7220 */ /* 0x080fe20000410000 */
[-C--:B------:R-:W-:Y:S01]  /*6ee0*/  FMUL.FTZ R32, R32, R9.reuse ;  /* 0x0000000920207220 */ /* 0x080fe20000410000 */
[----:B------:R-:W-:Y:S01]  /*6ef0*/  MUFU.EX2 R10, R156 ;  /* 0x0000009c000a7308 */ /* 0x000fe20000000800 */
[----:B------:R-:W-:Y:S01]  /*6f00*/  FMNMX.FTZ R5, R183, R12, !PT ;  /* 0x0000000cb7057209 */ /* 0x000fe20007810000 */
[----:B------:R-:W-:Y:S01]  /*6f10*/  FFMA.FTZ R12, R160, UR11, -R208 ;  /* 0x0000000ba00c7c23 */ /* 0x000fe200080108d0 */
[-C--:B------:R-:W-:Y:S01]  /*6f20*/  FMUL.FTZ R33, R33, R9.reuse ;  /* 0x0000000921217220 */ /* 0x080fe20000410000 */
[-C--:B------:R-:W-:Y:S01]  /*6f30*/  FMUL.FTZ R36, R36, R9.reuse ;  /* 0x0000000924247220 */ /* 0x080fe20000410000 */
[-C--:B------:R-:W-:Y:S01]  /*6f40*/  FMUL.FTZ R37, R37, R9.reuse ;  /* 0x0000000925257220 */ /* 0x080fe20000410000 */
[----:B-1----:R-:W0:Y:S01]  /*6f50*/  SHFL.BFLY PT, R152, R5, 0x2, 0x1f ;  /* 0x0c401f0005987f89 */ /* 0x002e2200000e0000 */
        /* <DEDUP_REMOVED lines=23> */
[----:B0-----:R-:W-:Y:S01]  /*70d0*/  FMNMX.FTZ R152, R5, R152, !PT ;  /* 0x0000009805987209 */ /* 0x001fe20007810000 */
[-C--:B------:R-:W-:Y:S01]  /*70e0*/  FMUL.FTZ R80, R80, R9.reuse ;  /* 0x0000000950507220 */ /* 0x080fe20000410000 */
        /* <DEDUP_REMOVED lines=8> */
[----:B------:R-:W2:Y:S01]  /*7170*/  MUFU.EX2 R21, R21 ;  /* 0x0000001500157308 */ /* 0x000ea20000000800 */
        /* <DEDUP_REMOVED lines=23> */
[----:B------:R-:W-:Y:S01]  /*72f0*/  FADD.FTZ R152, -R5, R207 ;  /* 0x000000cf05987221 */ /* 0x000fe20000010100 */
[----:B------:R-:W-:Y:S01]  /*7300*/  MUFU.EX2 R168, R168 ;  /* 0x000000a800a87308 */ /* 0x000fe20000000800 */
[-C--:B------:R-:W-:Y:S01]  /*7310*/  FMUL.FTZ R132, R132, R9.reuse ;  /* 0x0000000984847220 */ /* 0x080fe20000410000 */
[-C--:B------:R-:W-:Y:S01]  /*7320*/  FMUL.FTZ R133, R133, R9.reuse ;  /* 0x0000000985857220 */ /* 0x080fe20000410000 */
[----:B------:R-:W-:Y:S01]  /*7330*/  FMUL.FTZ R181, R152, UR11 ;  /* 0x0000000b98b57c20 */ /* 0x000fe20008410000 */
[----:B------:R-:W-:Y:S01]  /*7340*/  FMUL.FTZ R152, R5, UR11 ;  /* 0x0000000b05987c20 */ /* 0x000fe20008410000 */
[-C--:B------:R-:W-:Y:S01]  /*7350*/  FMUL.FTZ R136, R136, R9.reuse ;  /* 0x0000000988887220 */ /* 0x080fe20000410000 */
[-C--:B------:R-:W-:Y:S01]  /*7360*/  FMUL.FTZ R137, R137, R9.reuse ;  /* 0x0000000989897220 */ /* 0x080fe20000410000 */
[----:B------:R-:W-:Y:S01]  /*7370*/  FMUL.FTZ R140, R140, R9 ;  /* 0x000000098c8c7220 */ /* 0x000fe20000410000 */
[----:B------:R0:W-:Y:S01]  /*7380*/  MUFU.EX2 R207, R153 ;  /* 0x0000009900cf7308 */ /* 0x0001e20000000800 */
[--C-:B------:R-:W-:Y:S01]  /*7390*/  FFMA.FTZ R180, R154, UR11, -R152.reuse ;  /* 0x0000000b9ab47c23 */ /* 0x100fe20008010898 */
[----:B------:R-:W-:Y:S01]  /*73a0*/  FFMA.FTZ R217, R179, UR11, -R152 ;  /* 0x0000000bb3d97c23 */ /* 0x000fe20008010898 */
[----:B------:R-:W-:-:S02]  /*73b0*/  IMAD.U32 R179, RZ, RZ, UR5 ;  /* 0x00000005ffb37e24 */ /* 0x000fc4000f8e00ff */
[--C-:B------:R-:W-:Y:S01]  /*73c0*/  FFMA.FTZ R209, R155, UR11, -R152.reuse ;  /* 0x0000000b9bd17c23 */ /* 0x100fe20008010898 */
[----:B------:R-:W-:Y:S02]  /*73d0*/  IMAD.U32 R154, RZ, RZ, UR24 ;  /* 0x00000018ff9a7e24 */ /* 0x000fe4000f8e00ff */
[--C-:B------:R-:W-:Y:S01]  /*73e0*/  FFMA.FTZ R208, R158, UR11, -R152.reuse ;  /* 0x0000000b9ed07c23 */ /* 0x100fe20008010898 */
[--C-:B------:R-:W-:Y:S01]  /*73f0*/  FFMA.FTZ R211, R159, UR11, -R152.reuse ;  /* 0x0000000b9fd37c23 */ /* 0x100fe20008010898 */
[----:B------:R-:W1:Y:S01]  /*7400*/  MUFU.EX2 R181, R181 ;  /* 0x000000b500b57308 */ /* 0x000e620000000800 */
[----:B0-----:R-:W-:Y:S02]  /*7410*/  IMAD.MOV R153, RZ, RZ, -R19 ;  /* 0x000000ffff997224 */ /* 0x001fe400078e0a13 */
[--C-:B------:R-:W-:Y:S01]  /*7420*/  FFMA.FTZ R210, R162, UR11, -R152.reuse ;  /* 0x0000000ba2d27c23 */ /* 0x100fe20008010898 */
[--C-:B------:R-:W-:Y:S01]  /*7430*/  FFMA.FTZ R213, R163, UR11, -R152.reuse ;  /* 0x0000000ba3d57c23 */ /* 0x100fe20008010898 */
[--C-:B------:R-:W-:Y:S01]  /*7440*/  FFMA.FTZ R212, R166, UR11, -R152.reuse ;  /* 0x0000000ba6d47c23 */ /* 0x100fe20008010898 */
[----:B------:R-:W-:Y:S01]  /*7450*/  FFMA.FTZ R215, R167, UR11, -R152 ;  /* 0x0000000ba7d77c23 */ /* 0x000fe20008010898 */
[----:B------:R-:W-:Y:S01]  /*7460*/  ISETP.NE.AND P3, PT, R18, R153, PT ;  /* 0x000000991200720c */ /* 0x000fe20003f65270 */
[----:B------:R-:W-:-:S02]  /*7470*/  @!P1 VIADD R153, R179, 0x38840 ;  /* 0x00038840b3999836 */ /* 0x000fc40000000000 */
[--C-:B------:R-:W-:Y:S01]  /*7480*/  FFMA.FTZ R170, R170, UR11, -R152.reuse ;  /* 0x0000000baaaa7c23 */ /* 0x100fe20008010898 */
[--C-:B------:R-:W-:Y:S01]  /*7490*/  FFMA.FTZ R171, R171, UR11, -R152.reuse ;  /* 0x0000000babab7c23 */ /* 0x100fe20008010898 */
[--C-:B------:R-:W-:Y:S01]  /*74a0*/  FFMA.FTZ R174, R174, UR11, -R152.reuse ;  /* 0x0000000baeae7c23 */ /* 0x100fe20008010898 */
[--C-:B------:R-:W-:Y:S01]  /*74b0*/  FFMA.FTZ R175, R175, UR11, -R152.reuse ;  /* 0x0000000bafaf7c23 */ /* 0x100fe20008010898 */
[----:B------:R-:W-:Y:S01]  /*74c0*/  @!P1 PRMT R153, RZ, 0x654, R153 ;  /* 0x00000654ff999816 */ /* 0x000fe20000000099 */
[--C-:B------:R-:W-:Y:S01]  /*74d0*/  FFMA.FTZ R178, R178, UR11, -R152.reuse ;  /* 0x0000000bb2b27c23 */ /* 0x100fe20008010898 */
[--C-:B------:R-:W-:Y:S01]  /*74e0*/  FFMA.FTZ R182, R182, UR11, -R152.reuse ;  /* 0x0000000bb6b67c23 */ /* 0x100fe20008010898 */
[----:B------:R-:W-:Y:S01]  /*74f0*/  FFMA.FTZ R183, R183, UR11, -R152 ;  /* 0x0000000bb7b77c23 */ /* 0x000fe20008010898 */
[----:B------:R0:W-:Y:S01]  /*7500*/  @!P1 SYNCS.ARRIVE.TRANS64.RED.A1T0 RZ, [R153+URZ], RZ ;  /* 0x000000ff99ff99a7 */ /* 0x0001e2000810043f */
[----:B------:R-:W-:Y:S01]  /*7510*/  MUFU.EX2 R180, R180 ;  /* 0x000000b400b47308 */ /* 0x000fe20000000800 */
[----:B------:R-:W-:Y:S01]  /*7520*/  F2FP.BF16.F32.PACK_AB R152, R11, R8 ;  /* 0x000000080b98723e */ /* 0x000fe200000010ff */
[----:B------:R-:W-:Y:S01]  /*7530*/  @!P3 IMAD R154, R154, 0x40, R17 ;  /* 0x000000409a9ab824 */ /* 0x000fe200078e0211 */
[----:B--2---:R-:W-:Y:S01]  /*7540*/  F2FP.BF16.F32.PACK_AB R158, R21, R14 ;  /* 0x0000000e159e723e */ /* 0x004fe200000010ff */
[-C--:B-1----:R-:W-:Y:S01]  /*7550*/  FMUL.FTZ R26, R26, R181.reuse ;  /* 0x000000b51a1a7220 */ /* 0x082fe20000410000 */
[----:B------:R-:W-:Y:S01]  /*7560*/  F2FP.BF16.F32.PACK_AB R160, R169, R20 ;  /* 0x00000014a9a0723e */ /* 0x000fe200000010ff */
[-C--:B------:R-:W-:Y:S01]  /*7570*/  FMUL.FTZ R27, R27, R181.reuse ;  /* 0x000000b51b1b7220 */ /* 0x080fe20000410000 */
[----:B------:R-:W-:Y:S01]  /*7580*/  @!P3 LEA R154, R154, UR37, 0x2 ;  /* 0x000000259a9abc11 */ /* 0x000fe2000f8e10ff */
[----:B------:R-:W0:Y:S01]  /*7590*/  MUFU.EX2 R209, R209 ;  /* 0x000000d100d17308 */ /* 0x000e220000000800 */
[-C--:B------:R-:W-:Y:S01]  /*75a0*/  FMUL.FTZ R30, R30, R181.reuse ;  /* 0x000000b51e1e7220 */ /* 0x080fe20000410000 */
[-C--:B------:R-:W-:Y:S01]  /*75b0*/  FMUL.FTZ R31, R31, R181.reuse ;  /* 0x000000b51f1f7220 */ /* 0x080fe20000410000 */
[-C--:B------:R-:W-:Y:S01]  /*75c0*/  FMUL.FTZ R34, R34, R181.reuse ;  /* 0x000000b522227220 */ /* 0x080fe20000410000 */
[----:B------:R-:W-:Y:S01]  /*75d0*/  @!P3 STS [R154+0x38400], R9 ;  /* 0x038400099a00b388 */ /* 0x000fe20000000800 */
[-C--:B------:R-:W-:Y:S01]  /*75e0*/  FMUL.FTZ R35, R35, R181.reuse ;  /* 0x000000b523237220 */ /* 0x080fe20000410000 */
[-C--:B------:R-:W-:Y:S01]  /*75f0*/  FMUL.FTZ R38, R38, R181.reuse ;  /* 0x000000b526267220 */ /* 0x080fe20000410000 */
[-C--:B------:R-:W-:Y:S01]  /*7600*/  FMUL.FTZ R39, R39, R181.reuse ;  /* 0x000000b527277220 */ /* 0x080fe20000410000 */
[----:B------:R1:W-:Y:S01]  /*7610*/  @!P3 STS [R154+0x38420], R181 ;  /* 0x038420b59a00b388 */ /* 0x0003e20000000800 */
        /* <DEDUP_REMOVED lines=8> */
[----:B------:R-:W2:Y:S01]  /*76a0*/  MUFU.EX2 R211, R211 ;  /* 0x000000d300d37308 */ /* 0x000ea20000000800 */
[----:B0-----:R-:W-:Y:S01]  /*76b0*/  F2FP.BF16.F32.PACK_AB R153, R209, R180 ;  /* 0x000000b4d199723e */ /* 0x001fe200000010ff */
[-C--:B------:R-:W-:Y:S01]  /*76c0*/  FMUL.FTZ R55, R55, R181.reuse ;  /* 0x000000b537377220 */ /* 0x080fe20000410000 */
[----:B-1----:R-:W-:Y:S01]  /*76d0*/  F2FP.BF16.F32.PACK_AB R154, R13, R10 ;  /* 0x0000000a0d9a723e */ /* 0x002fe200000010ff */
        /* <DEDUP_REMOVED lines=13> */
[----:B--2---:R-:W-:Y:S01]  /*77b0*/  F2FP.BF16.F32.PACK_AB R155, R211, R208 ;  /* 0x000000d0d39b723e */ /* 0x004fe200000010ff */
[----:B------:R-:W-:Y:S01]  /*77c0*/  BAR.SYNC.DEFER_BLOCKING 0xf, 0x100 ;  /* 0x03c4000000007b1d */ /* 0x000fe20000010000 */
        /* <DEDUP_REMOVED lines=21> */
[----:B------:R-:W0:Y:S01]  /*7920*/  MUFU.EX2 R173, R173 ;  /* 0x000000ad00ad7308 */ /* 0x000e220000000800 */
        /* <DEDUP_REMOVED lines=8> */
[----:B-1----:R-:W-:Y:S01]  /*79b0*/  F2FP.BF16.F32.PACK_AB R159, R215, R212 ;  /* 0x000000d4d79f723e */ /* 0x002fe200000010ff */
        /* <DEDUP_REMOVED lines=8> */
[----:B------:R-:W-:Y:S01]  /*7a40*/  FMUL.FTZ R141, R141, R9 ;  /* 0x000000098d8d7220 */ /* 0x000fe20000410000 */
[-C--:B------:R-:W-:Y:S01]  /*7a50*/  FMUL.FTZ R142, R142, R181.reuse ;  /* 0x000000b58e8e7220 */ /* 0x080fe20000410000 */
[----:B------:R-:W-:Y:S01]  /*7a60*/  FMUL.FTZ R143, R143, R181 ;  /* 0x000000b58f8f7220 */ /* 0x000fe20000410000 */
[-C--:B------:R-:W-:Y:S01]  /*7a70*/  FMUL.FTZ R144, R144, R9.reuse ;  /* 0x0000000990907220 */ /* 0x080fe20000410000 */
[----:B------:R-:W-:Y:S01]  /*7a80*/  FMUL.FTZ R145, R145, R9 ;  /* 0x0000000991917220 */ /* 0x000fe20000410000 */
[-C--:B------:R-:W-:Y:S01]  /*7a90*/  FMUL.FTZ R146, R146, R181.reuse ;  /* 0x000000b592927220 */ /* 0x080fe20000410000 */
[----:B------:R-:W-:Y:S01]  /*7aa0*/  MUFU.EX2 R174, R174 ;  /* 0x000000ae00ae7308 */ /* 0x000fe20000000800 */
[----:B------:R-:W-:Y:S01]  /*7ab0*/  FMUL.FTZ R147, R147, R181 ;  /* 0x000000b593937220 */ /* 0x000fe20000410000 */
[-C--:B------:R-:W-:Y:S01]  /*7ac0*/  FMUL.FTZ R148, R148, R9.reuse ;  /* 0x0000000994947220 */ /* 0x080fe20000410000 */
[----:B------:R-:W-:Y:S01]  /*7ad0*/  FMUL.FTZ R149, R149, R9 ;  /* 0x0000000995957220 */ /* 0x000fe20000410000 */
[-C--:B------:R-:W-:Y:S01]  /*7ae0*/  FMUL.FTZ R150, R150, R181.reuse ;  /* 0x000000b596967220 */ /* 0x080fe20000410000 */
[----:B------:R-:W-:Y:S01]  /*7af0*/  FMUL.FTZ R151, R151, R181 ;  /* 0x000000b597977220 */ /* 0x000fe20000410000 */
[----:B------:R0:W-:Y:S01]  /*7b00*/  STSM.16.M88.4 [R22+0x36400], R152 ;  /* 0x0364009816007844 */ /* 0x0001e20000000200 */
[----:B------:R-:W-:Y:S01]  /*7b10*/  FFMA.FTZ R4, R9, R4, R8 ;  /* 0x0000000409047223 */ /* 0x000fe20000010008 */
[----:B------:R-:W2:Y:S01]  /*7b20*/  MUFU.EX2 R175, R175 ;  /* 0x000000af00af7308 */ /* 0x000ea20000000800 */
[----:B-1----:R-:W-:Y:S01]  /*7b30*/  F2FP.BF16.F32.PACK_AB R161, R171, R170 ;  /* 0x000000aaaba1723e */ /* 0x002fe200000010ff */
        /* <DEDUP_REMOVED lines=12> */
[----:B------:R-:W-:Y:S01]  /*7c00*/  FADD.FTZ R211, R211, R208 ;  /* 0x000000d0d3d37221 */ /* 0x000fe20000010000 */
[----:B------:R-:W1:Y:S01]  /*7c10*/  MUFU.EX2 R177, R177 ;  /* 0x000000b100b17308 */ /* 0x000e620000000800 */
[----:B--2---:R-:W-:Y:S01]  /*7c20*/  F2FP.BF16.F32.PACK_AB R163, R175, R174 ;  /* 0x000000aeafa3723e */ /* 0x004fe200000010ff */
[----:B------:R-:W-:Y:S01]  /*7c30*/  FADD.FTZ R12, R12, R13 ;  /* 0x0000000d0c0c7221 */ /* 0x000fe20000010000 */
[----:B------:R-:W-:-:S03]  /*7c40*/  FADD.FTZ R210, R210, R211 ;  /* 0x000000d3d2d27221 */ /* 0x000fc60000010000 */
[----:B------:R0:W-:Y:S01]  /*7c50*/  STSM.16.M88.4 [R185], R160 ;  /* 0x000000a0b9007844 */ /* 0x0001e20000000200 */
[----:B------:R-:W-:Y:S01]  /*7c60*/  FADD.FTZ R15, R15, R12 ;  /* 0x0000000c0f0f7221 */ /* 0x000fe20000010000 */
[----:B------:R-:W2:Y:S01]  /*7c70*/  MUFU.EX2 R176, R176 ;  /* 0x000000b000b07308 */ /* 0x000ea20000000800 */
[----:B------:R-:W-:Y:S02]  /*7c80*/  FADD.FTZ R213, R213, R210 ;  /* 0x000000d2d5d57221 */ /* 0x000fe40000010000 */
[----:B------:R-:W-:Y:S02]  /*7c90*/  FADD.FTZ R14, R14, R15 ;  /* 0x0000000f0e0e7221 */ /* 0x000fe40000010000 */
[----:B------:R-:W-:Y:S02]  /*7ca0*/  FADD.FTZ R212, R212, R213 ;  /* 0x000000d5d4d47221 */ /* 0x000fe40000010000 */
[----:B------:R-:W-:Y:S01]  /*7cb0*/  FADD.FTZ R21, R21, R14 ;  /* 0x0000000e15157221 */ /* 0x000fe20000010000 */
[----:B------:R-:W-:Y:S01]  /*7cc0*/  MUFU.EX2 R178, R178 ;  /* 0x000000b200b27308 */ /* 0x000fe20000000800 */
[----:B-1----:R-:W-:Y:S01]  /*7cd0*/  F2FP.BF16.F32.PACK_AB R164, R177, R172 ;  /* 0x000000acb1a4723e */ /* 0x002fe200000010ff */
[----:B------:R-:W-:Y:S01]  /*7ce0*/  FADD.FTZ R215, R215, R212 ;  /* 0x000000d4d7d77221 */ /* 0x000fe20000010000 */
[----:B------:R-:W-:-:S03]  /*7cf0*/  FADD.FTZ R20, R20, R21 ;  /* 0x0000001514147221 */ /* 0x000fc60000010000 */
[----:B------:R-:W-:Y:S01]  /*7d00*/  FADD.FTZ R170, R170, R215 ;  /* 0x000000d7aaaa7221 */ /* 0x000fe20000010000 */
[----:B------:R-:W-:Y:S01]  /*7d10*/  FADD.FTZ R169, R169, R20 ;  /* 0x00000014a9a97221 */ /* 0x000fe20000010000 */
[----:B------:R-:W1:Y:S01]  /*7d20*/  MUFU.EX2 R217, R217 ;  /* 0x000000d900d97308 */ /* 0x000e620000000800 */
[----:B--2---:R-:W-:Y:S01]  /*7d30*/  F2FP.BF16.F32.PACK_AB R166, R207, R176 ;  /* 0x000000b0cfa6723e */ /* 0x004fe200000010ff */
[----:B------:R-:W-:Y:S01]  /*7d40*/  FADD.FTZ R171, R171, R170 ;  /* 0x000000aaabab7221 */ /* 0x000fe20000010000 */
[----:B------:R-:W-:-:S03]  /*7d50*/  FADD.FTZ R168, R168, R169 ;  /* 0x000000a9a8a87221 */ /* 0x000fc60000010000 */
[----:B------:R-:W-:Y:S01]  /*7d60*/  FADD.FTZ R174, R174, R171 ;  /* 0x000000abaeae7221 */ /* 0x000fe20000010000 */
[----:B------:R-:W-:Y:S01]  /*7d70*/  FADD.FTZ R173, R173, R168 ;  /* 0x000000a8adad7221 */ /* 0x000fe20000010000 */
[----:B------:R-:W2:Y:S02]  /*7d80*/  MUFU.EX2 R182, R182 ;  /* 0x000000b600b67308 */ /* 0x000ea40000000800 */
[----:B------:R-:W-:Y:S01]  /*7d90*/  FADD.FTZ R175, R175, R174 ;  /* 0x000000aeafaf7221 */ /* 0x000fe20000010000 */
[----:B------:R-:W-:-:S04]  /*7da0*/  FADD.FTZ R172, R172, R173 ;  /* 0x000000adacac7221 */ /* 0x000fc80000010000 */
[----:B------:R-:W-:Y:S01]  /*7db0*/  FADD.FTZ R177, R177, R172 ;  /* 0x000000acb1b17221 */ /* 0x000fe20000010000 */
[----:B------:R-:W3:Y:S01]  /*7dc0*/  MUFU.EX2 R183, R183 ;  /* 0x000000b700b77308 */ /* 0x000ee20000000800 */
[----:B-1----:R-:W-:Y:S01]  /*7dd0*/  F2FP.BF16.F32.PACK_AB R165, R217, R178 ;  /* 0x000000b2d9a5723e */ /* 0x002fe200000010ff */
[----:B------:R-:W-:Y:S01]  /*7de0*/  FADD.FTZ R178, R178, R175 ;  /* 0x000000afb2b27221 */ /* 0x000fe20000010000 */
[----:B------:R-:W-:-:S03]  /*7df0*/  FADD.FTZ R4, R176, R177 ;  /* 0x000000b1b0047221 */ /* 0x000fc60000010000 */
[----:B------:R-:W-:Y:S01]  /*7e00*/  FADD.FTZ R217, R217, R178 ;  /* 0x000000b2d9d97221 */ /* 0x000fe20000010000 */
[----:B------:R-:W-:Y:S01]  /*7e10*/  FADD.FTZ R4, R207, R4 ;  /* 0x00000004cf047221 */ /* 0x000fe20000010000 */
[----:B------:R-:W-:Y:S02]  /*7e20*/  IMAD.MOV.U32 R207, RZ, RZ, R5 ;  /* 0x000000ffffcf7224 */ /* 0x000fe400078e0005 */
[----:B--2---:R-:W-:Y:S01]  /*7e30*/  FADD.FTZ R6, R182, R217 ;  /* 0x000000d9b6067221 */ /* 0x004fe20000010000 */
[----:B---3--:R-:W-:-:S03]  /*7e40*/  F2FP.BF16.F32.PACK_AB R167, R183, R182 ;  /* 0x000000b6b7a7723e */ /* 0x008fc600000010ff */
[----:B------:R-:W-:Y:S02]  /*7e50*/  FADD.FTZ R6, R183, R6 ;  /* 0x00000006b7067221 */ /* 0x000fe40000010000 */
[----:B------:R0:W-:Y:S01]  /*7e60*/  STSM.16.M88.4 [R184], R164 ;  /* 0x000000a4b8007844 */ /* 0x0001e20000000200 */
[----:B------:R-:W-:-:S06]  /*7e70*/  WARPGROUP.ARRIVE ;  /* 0x00000000000079c5 */ /* 0x000fcc0000000000 */
        /* <DEDUP_REMOVED lines=30> */
[----:B------:R-:W-:Y:S05]  /*8060*/  @P2 BRA `(.L_x_1071) ;  /* 0xffffffd4008c2947 */ /* 0x000fea000383ffff */
.L_x_1062:
[----:B------:R-:W1:Y:S01]  /*8070*/  SHFL.BFLY PT, R7, R4, 0x2, 0x1f ;  /* 0x0c401f0004077f89 */ /* 0x000e6200000e0000 */
[----:B------:R-:W-:Y:S02]  /*8080*/  IMAD.MOV.U32 R8, RZ, RZ, RZ ;  /* 0x000000ffff087224 */ /* 0x000fe400078e00ff */
[----:B------:R-:W-:Y:S01]  /*8090*/  IMAD.U32 R13, RZ, RZ, UR11 ;  /* 0x0000000bff0d7e24 */ /* 0x000fe2000f8e00ff */
[----:B------:R-:W2:Y:S01]  /*80a0*/  SHFL.BFLY PT, R11, R6, 0x2, 0x1f ;  /* 0x0c401f00060b7f89 */ /* 0x000ea200000e0000 */
[----:B------:R-:W-:Y:S01]  /*80b0*/  VIADD R193, R193, 0x1 ;  /* 0x00000001c1c17836 */ /* 0x000fe20000000000 */
[----:B------:R-:W-:Y:S08]  /*80c0*/  BAR.ARV 0x8, 0x100 ;  /* 0x0204000000007b1d */ /* 0x000ff00000002000 */
[----:B------:R-:W-:Y:S01]  /*80d0*/  BAR.SYNC.DEFER_BLOCKING 0xf, 0x100 ;  /* 0x03c4000000007b1d */ /* 0x000fe20000010000 */
[----:B-1----:R-:W-:Y:S01]  /*80e0*/  FADD.FTZ R0, R7, R4 ;  /* 0x0000000407007221 */ /* 0x002fe20000010000 */
[----:B------:R-:W-:-:S02]  /*80f0*/  IMAD.MOV R7, RZ, RZ, -R19 ;  /* 0x000000ffff077224 */ /* 0x000fc400078e0a13 */
[----:B------:R-:W-:Y:S02]  /*8100*/  IMAD.MOV.U32 R4, RZ, RZ, -0x800000 ;  /* 0xff800000ff047424 */ /* 0x000fe400078e00ff */
[----:B--2---:R-:W-:Y:S01]  /*8110*/  FADD.FTZ R11, R11, R6 ;  /* 0x000000060b0b7221 */ /* 0x004fe20000010000 */
[----:B------:R-:W1:Y:S01]  /*8120*/  SHFL.BFLY PT, R9, R0, 0x1, 0x1f ;  /* 0x0c201f0000097f89 */ /* 0x000e6200000e0000 */
[----:B------:R-:W-:Y:S01]  /*8130*/  ISETP.NE.AND P0, PT, R18, R7, PT ;  /* 0x000000071200720c */ /* 0x000fe20003f05270 */
[----:B------:R-:W-:Y:S02]  /*8140*/  IMAD.MOV.U32 R6, RZ, RZ, RZ ;  /* 0x000000ffff067224 */ /* 0x000fe400078e00ff */
[----:B------:R-:W2:Y:S01]  /*8150*/  SHFL.BFLY PT, R10, R11, 0x1, 0x1f ;  /* 0x0c201f000b0a7f89 */ /* 0x000ea200000e0000 */
[----:B-1----:R-:W-:Y:S01]  /*8160*/  FADD.FTZ R9, R0, R9 ;  /* 0x0000000900097221 */ /* 0x002fe20000010000 */
[----:B------:R-:W-:Y:S01]  /*8170*/  IMAD.U32 R0, RZ, RZ, UR36 ;  /* 0x00000024ff007e24 */ /* 0x000fe2000f8e00ff */
[----:B------:R-:W-:Y:S01]  /*8180*/  UIADD3 UR36, UR36, 0x1, URZ ;  /* 0x0000000124247890 */ /* 0x000fe2000fffe03f */
[----:B--2---:R-:W-:-:S02]  /*8190*/  FADD.FTZ R7, R11, R10 ;  /* 0x0000000a0b077221 */ /* 0x004fc40000010000 */
[----:B------:R-:W-:-:S04]  /*81a0*/  FSETP.NE.FTZ.AND P1, PT, R9, RZ, PT ;  /* 0x000000ff0900720b */ /* 0x000fc80003f35000 */
[----:B------:R-:W-:Y:S01]  /*81b0*/  @!P0 IMAD R0, R0, 0x40, R17 ;  /* 0x0000004000008824 */ /* 0x000fe200078e0211 */
[----:B------:R-:W-:Y:S01]  /*81c0*/  UISETP.NE.AND UP0, UPT, UR36, 0x2, UPT ;  /* 0x000000022400788c */ /* 0x000fe2000bf05270 */
[----:B------:R-:W-:Y:S01]  /*81d0*/  IMAD.U32 R10, RZ, RZ, UR11 ;  /* 0x0000000bff0a7e24 */ /* 0x000fe2000f8e00ff */
[----:B------:R-:W-:Y:S02]  /*81e0*/  FSETP.NE.FTZ.AND P2, PT, R7, RZ, PT ;  /* 0x000000ff0700720b */ /* 0x000fe40003f55000 */
[----:B------:R-:W-:Y:S01]  /*81f0*/  @!P0 LEA R11, R0, UR37, 0x2 ;  /* 0x00000025000b8c11 */ /* 0x000fe2000f8e10ff */
[----:B------:R-:W-:Y:S01]  /*8200*/  USEL UR4, URZ, 0x1, UP0 ;  /* 0x000000013f047887 */ /* 0x000fe20008000000 */
[----:B------:R-:W-:Y:S01]  /*8210*/  IMAD.MOV.U32 R0, RZ, RZ, -0x800000 ;  /* 0xff800000ff007424 */ /* 0x000fe200078e00ff */
[----:B------:R-:W-:Y:S01]  /*8220*/  USEL UR36, UR36, URZ, UP0 ;  /* 0x0000003f24247287 */ /* 0x000fe20008000000 */
[----:B------:R-:W1:Y:S03]  /*8230*/  @P1 MUFU.RCP R8, R9 ;  /* 0x0000000900081308 */ /* 0x000e660000001000 */
[----:B------:R-:W-:-:S05]  /*8240*/  LOP3.LUT R2, R2, UR4, RZ, 0x3c, !PT ;  /* 0x0000000402027c12 */ /* 0x000fca000f8e3cff */
[----:B------:R-:W2:Y:S08]  /*8250*/  @P2 MUFU.RCP R6, R7 ;  /* 0x0000000700062308 */ /* 0x000eb00000001000 */
[----:B------:R-:W3:Y:S01]  /*8260*/  @P1 MUFU.LG2 R9, R9 ;  /* 0x0000000900091308 */ /* 0x000ee20000000c00 */
[----:B-1----:R1:W-:Y:S01]  /*8270*/  @!P0 STS [R11+0x38400], R8 ;  /* 0x038400080b008388 */ /* 0x0023e20000000800 */
[-C--:B------:R-:W-:Y:S01]  /*8280*/  FMUL.FTZ R176, R24, R8.reuse ;  /* 0x0000000818b07220 */ /* 0x080fe20000410000 */
[-C--:B------:R-:W-:Y:S01]  /*8290*/  FMUL.FTZ R175, R28, R8.reuse ;  /* 0x000000081caf7220 */ /* 0x080fe20000410000 */
[-C--:B------:R-:W-:Y:S01]  /*82a0*/  FMUL.FTZ R12, R25, R8.reuse ;  /* 0x00000008190c7220 */ /* 0x080fe20000410000 */
[-C--:B------:R-:W-:Y:S01]  /*82b0*/  FMUL.FTZ R14, R29, R8.reuse ;  /* 0x000000081d0e7220 */ /* 0x080fe20000410000 */
[-C--:B------:R-:W-:Y:S01]  /*82c0*/  FMUL.FTZ R174, R32, R8.reuse ;  /* 0x0000000820ae7220 */ /* 0x080fe20000410000 */
[-C--:B------:R-:W-:Y:S01]  /*82d0*/  FMUL.FTZ R24, R33, R8.reuse ;  /* 0x0000000821187220 */ /* 0x080fe20000410000 */
[----:B------:R-:W4:Y:S01]  /*82e0*/  @P2 MUFU.LG2 R7, R7 ;  /* 0x0000000700072308 */ /* 0x000f220000000c00 */
[----:B--2---:R2:W-:Y:S01]  /*82f0*/  @!P0 STS [R11+0x38420], R6 ;  /* 0x038420060b008388 */ /* 0x0045e20000000800 */
        /* <DEDUP_REMOVED lines=58> */
[----:B-1----:R-:W-:Y:S01]  /*86a0*/  @P1 FMUL.FTZ R8, R10, 0.69314718246459960938 ;  /* 0x3f3172180a081820 */ /* 0x002fe20000410000 */
[----:B--2---:R-:W-:Y:S01]  /*86b0*/  @P2 FMUL.FTZ R11, R13, 0.69314718246459960938 ;  /* 0x3f3172180d0b2820 */ /* 0x004fe20000410000 */
[----:B---3--:R-:W-:Y:S01]  /*86c0*/  @P1 FMUL.FTZ R9, R9, 0.69314718246459960938 ;  /* 0x3f31721809091820 */ /* 0x008fe20000410000 */
[----:B----4-:R-:W-:Y:S01]  /*86d0*/  @P2 FMUL.FTZ R10, R7, 0.69314718246459960938 ;  /* 0x3f317218070a2820 */ /* 0x010fe20000410000 */
        /* <DEDUP_REMOVED lines=68> */
.L_x_1048:
        /* <DEDUP_REMOVED lines=41> */
[C---:B------:R-:W-:Y:S01]  /*8db0*/  IADD3 R207, P3, R122.reuse, 0x2000, RZ ;  /* 0x000020007acf7810 */ /* 0x040fe20007f7e0ff */
[----:B------:R-:W-:Y:S01]  /*8dc0*/  UIADD3.X UR7, UR11, UR9, URZ, UP1, !UPT ;  /* 0x000000090b077290 */ /* 0x000fe20008ffe43f */
[C---:B------:R-:W-:Y:S01]  /*8dd0*/  IADD3 R181, P0, R122.reuse, 0x40, RZ ;  /* 0x000000407ab57810 */ /* 0x040fe20007f1e0ff */
[--C-:B------:R-:W-:Y:S01]  /*8de0*/  IMAD.X R9, RZ, RZ, R123.reuse, P1 ;  /* 0x000000ffff097224 */ /* 0x100fe200008e067b */
[----:B------:R-:W-:Y:S01]  /*8df0*/  IADD3 R209, P6, R122, 0x2020, RZ ;  /* 0x000020207ad17810 */ /* 0x000fe20007fde0ff */
[--C-:B------:R-:W-:Y:S01]  /*8e00*/  IMAD.X R37, RZ, RZ, R123.reuse, P3 ;  /* 0x000000ffff257224 */ /* 0x100fe200018e067b */
[----:B------:R-:W-:Y:S01]  /*8e10*/  LOP3.LUT R8, R177, 0x380, RZ, 0xc0, !PT ;  /* 0x00000380b1087812 */ /* 0x000fe200078ec0ff */
[--C-:B------:R-:W-:Y:S01]  /*8e20*/  IMAD.X R21, RZ, RZ, R123.reuse, P0 ;  /* 0x000000ffff157224 */ /* 0x100fe200000e067b */
[----:B------:R-:W-:Y:S01]  /*8e30*/  LOP3.LUT R36, R207, 0x380, RZ, 0xc0, !PT ;  /* 0x00000380cf247812 */ /* 0x000fe200078ec0ff */
[----:B------:R-:W-:Y:S01]  /*8e40*/  IMAD.X R41, RZ, RZ, R123, P6 ;  /* 0x000000ffff297224 */ /* 0x000fe200030e067b */
[----:B------:R-:W-:Y:S01]  /*8e50*/  SHF.R.U64 R8, R8, 0x3, RZ ;  /* 0x0000000308087819 */ /* 0x000fe200000012ff */
[----:B------:R-:W-:Y:S01]  /*8e60*/  ULDC.64 UR8, c[0x0][0xd08] ;  /* 0x0003420000087ab9 */ /* 0x000fe20000000a00 */
[----:B------:R-:W-:-:S02]  /*8e70*/  SHF.R.U64 R36, R36, 0x3, RZ ;  /* 0x0000000324247819 */ /* 0x000fc400000012ff */
        /* <DEDUP_REMOVED lines=10> */
[----:B------:R-:W-:Y:S01]  /*8f20*/  LOP3.LUT R8, R8, R177, RZ, 0x3c, !PT ;  /* 0x000000b108087212 */ /* 0x000fe200078e3cff */
[--C-:B------:R-:W-:Y:S01]  /*8f30*/  IMAD.X R45, RZ, RZ, R123.reuse, P5 ;  /* 0x000000ffff2d7224 */ /* 0x100fe200028e067b */
[----:B------:R-:W-:Y:S01]  /*8f40*/  LOP3.LUT R36, R36, R207, RZ, 0x3c, !PT ;  /* 0x000000cf24247212 */ /* 0x000fe200078e3cff */
[----:B------:R-:W-:Y:S01]  /*8f50*/  IMAD.X R95, RZ, RZ, R123, P1 ;  /* 0x000000ffff5f7224 */ /* 0x000fe200008e067b */
[----:B------:R-:W-:-:S02]  /*8f60*/  LOP3.LUT R177, R10, 0x380, RZ, 0xc0, !PT ;  /* 0x000003800ab17812 */ /* 0x000fc400078ec0ff */
[----:B------:R-:W-:Y:S02]  /*8f70*/  LOP3.LUT R207, R26, 0x380, RZ, 0xc0, !PT ;  /* 0x000003801acf7812 */ /* 0x000fe400078ec0ff */
[C---:B------:R-:W-:Y:S02]  /*8f80*/  LOP3.LUT R7, R122.reuse, 0x380, RZ, 0xc0, !PT ;  /* 0x000003807a077812 */ /* 0x040fe400078ec0ff */
[----:B------:R-:W-:Y:S02]  /*8f90*/  LOP3.LUT R32, R183, 0x380, RZ, 0xc0, !PT ;  /* 0x00000380b7207812 */ /* 0x000fe400078ec0ff */
[C---:B------:R-:W-:Y:S02]  /*8fa0*/  IADD3 R6, P2, R122.reuse, 0x6040, RZ ;  /* 0x000060407a067810 */ /* 0x040fe40007f5e0ff */
[----:B------:R-:W-:Y:S02]  /*8fb0*/  SHF.R.U64 R177, R177, 0x3, RZ ;  /* 0x00000003b1b17819 */ /* 0x000fe400000012ff */
[----:B------:R-:W-:Y:S01]  /*8fc0*/  SHF.R.U64 R207, R207, 0x3, RZ ;  /* 0x00000003cfcf7819 */ /* 0x000fe200000012ff */
[----:B------:R-:W-:Y:S01]  /*8fd0*/  IMAD.X R119, RZ, RZ, R123, P2 ;  /* 0x000000ffff777224 */ /* 0x000fe200010e067b */
[----:B------:R-:W-:-:S02]  /*8fe0*/  IADD3 R3, P5, R122, 0x6020, RZ ;  /* 0x000060207a037810 */ /* 0x000fc40007fbe0ff */
[----:B------:R-:W-:Y:S02]  /*8ff0*/  IADD3 R5, P1, R122, 0x6060, RZ ;  /* 0x000060607a057810 */ /* 0x000fe40007f3e0ff */
[----:B------:R-:W-:Y:S01]  /*9000*/  SHF.R.U64 R7, R7, 0x3, RZ ;  /* 0x0000000307077819 */ /* 0x000fe200000012ff */
[----:B------:R-:W-:Y:S01]  /*9010*/  IMAD.X R115, RZ, RZ, R123, P5 ;  /* 0x000000ffff737224 */ /* 0x000fe200028e067b */
[----:B------:R-:W-:Y:S02]  /*9020*/  LOP3.LUT R20, R181, 0x380, RZ, 0xc0, !PT ;  /* 0x00000380b5147812 */ /* 0x000fe400078ec0ff */
[----:B------:R-:W-:Y:S02]  /*9030*/  SHF.R.U64 R32, R32, 0x3, RZ ;  /* 0x0000000320207819 */ /* 0x000fe400000012ff */
[C---:B------:R-:W-:Y:S02]  /*9040*/  IADD3 R30, P3, R122.reuse, 0x4060, RZ ;  /* 0x000040607a1e7810 */ /* 0x040fe40007f7e0ff */
[----:B------:R-:W-:-:S02]  /*9050*/  IADD3 R102, P4, R122, 0x4040, RZ ;  /* 0x000040407a667810 */ /* 0x000fc40007f9e0ff */
[----:B------:R-:W-:Y:S01]  /*9060*/  LOP3.LUT R98, R177, R10, RZ, 0x3c, !PT ;  /* 0x0000000ab1627212 */ /* 0x000fe200078e3cff */
[--C-:B------:R-:W-:Y:S01]  /*9070*/  IMAD.X R107, RZ, RZ, R123.reuse, P3 ;  /* 0x000000ffff6b7224 */ /* 0x100fe200018e067b */
[----:B------:R-:W-:Y:S01]  /*9080*/  LOP3.LUT R110, R207, R26, RZ, 0x3c, !PT ;  /* 0x0000001acf6e7212 */ /* 0x000fe200078e3cff */
[--C-:B------:R-:W-:Y:S01]  /*9090*/  IMAD.X R103, RZ, RZ, R123.reuse, P4 ;  /* 0x000000ffff677224 */ /* 0x100fe200020e067b */
[----:B------:R-:W-:Y:S02]  /*90a0*/  LOP3.LUT R27, R6, 0x380, RZ, 0xc0, !PT ;  /* 0x00000380061b7812 */ /* 0x000fe400078ec0ff */
[----:B------:R-:W-:Y:S01]  /*90b0*/  LOP3.LUT R122, R7, R122, RZ, 0x3c, !PT ;  /* 0x0000007a077a7212 */ /* 0x000fe200078e3cff */
[----:B------:R-:W-:Y:S01]  /*90c0*/  IMAD.X R7, RZ, RZ, R123, P1 ;  /* 0x000000ffff077224 */ /* 0x000fe200008e067b */
[----:B------:R-:W-:Y:S02]  /*90d0*/  LOP3.LUT R10, R3, 0x380, RZ, 0xc0, !PT ;  /* 0x00000380030a7812 */ /* 0x000fe400078ec0ff */
[----:B------:R-:W-:-:S02]  /*90e0*/  LOP3.LUT R26, R5, 0x380, RZ, 0xc0, !PT ;  /* 0x00000380051a7812 */ /* 0x000fc400078ec0ff */
[----:B------:R-:W-:Y:S02]  /*90f0*/  SHF.R.U64 R20, R20, 0x3, RZ ;  /* 0x0000000314147819 */ /* 0x000fe400000012ff */
[----:B------:R-:W-:Y:S02]  /*9100*/  LOP3.LUT R32, R32, R183, RZ, 0x3c, !PT ;  /* 0x000000b720207212 */ /* 0x000fe400078e3cff */
[----:B------:R-:W-:Y:S02]  /*9110*/  LOP3.LUT R40, R209, 0x380, RZ, 0xc0, !PT ;  /* 0x00000380d1287812 */ /* 0x000fe400078ec0ff */
[----:B------:R-:W-:Y:S02]  /*9120*/  LOP3.LUT R44, R211, 0x380, RZ, 0xc0, !PT ;  /* 0x00000380d32c7812 */ /* 0x000fe400078ec0ff */
[----:B------:R-:W-:Y:S02]  /*9130*/  LOP3.LUT R183, R30, 0x380, RZ, 0xc0, !PT ;  /* 0x000003801eb77812 */ /* 0x000fe400078ec0ff */
[----:B------:R-:W-:-:S02]  /*9140*/  LOP3.LUT R90, R213, 0x380, RZ, 0xc0, !PT ;  /* 0x00000380d55a7812 */ /* 0x000fc400078ec0ff */
[----:B------:R-:W-:Y:S02]  /*9150*/  SHF.R.U64 R27, R27, 0x3, RZ ;  /* 0x000000031b1b7819 */ /* 0x000fe400000012ff */
[----:B------:R-:W-:Y:S02]  /*9160*/  LOP3.LUT R94, R215, 0x380, RZ, 0xc0, !PT ;  /* 0x00000380d75e7812 */ /* 0x000fe400078ec0ff */
[----:B------:R-:W-:Y:S02]  /*9170*/  MOV R122, R122 ;  /* 0x0000007a007a7202 */ /* 0x000fe40000000f00 */
[----:B------:R-:W-:Y:S02]  /*9180*/  SHF.R.U64 R10, R10, 0x3, RZ ;  /* 0x000000030a0a7819 */ /* 0x000fe400000012ff */
[----:B------:R-:W-:Y:S01]  /*9190*/  SHF.R.U64 R26, R26, 0x3, RZ ;  /* 0x000000031a1a7819 */ /* 0x000fe200000012ff */
[----:B------:R0:W-:Y:S01]  /*91a0*/  STSM.16.M88.4 [R122], R12 ;  /* 0x0000000c7a007844 */ /* 0x0001e20000000200 */
[----:B------:R-:W-:-:S02]  /*91b0*/  LOP3.LUT R20, R20, R181, RZ, 0x3c, !PT ;  /* 0x000000b514147212 */ /* 0x000fc400078e3cff */
[----:B------:R-:W-:Y:S02]  /*91c0*/  SHF.R.U64 R40, R40, 0x3, RZ ;  /* 0x0000000328287819 */ /* 0x000fe400000012ff */
[----:B------:R-:W-:Y:S02]  /*91d0*/  SHF.R.U64 R44, R44, 0x3, RZ ;  /* 0x000000032c2c7819 */ /* 0x000fe400000012ff */
[----:B------:R-:W-:Y:S02]  /*91e0*/  LOP3.LUT R181, R102, 0x380, RZ, 0xc0, !PT ;  /* 0x0000038066b57812 */ /* 0x000fe400078ec0ff */
[----:B------:R-:W-:Y:S02]  /*91f0*/  SHF.R.U64 R183, R183, 0x3, RZ ;  /* 0x00000003b7b77819 */ /* 0x000fe400000012ff */
[----:B------:R-:W-:Y:S02]  /*9200*/  SHF.R.U64 R90, R90, 0x3, RZ ;  /* 0x000000035a5a7819 */ /* 0x000fe400000012ff */
[----:B------:R-:W-:-:S02]  /*9210*/  LOP3.LUT R118, R27, R6, RZ, 0x3c, !PT ;  /* 0x000000061b767212 */ /* 0x000fc400078e3cff */
[----:B------:R-:W-:Y:S02]  /*9220*/  SHF.R.U64 R94, R94, 0x3, RZ ;  /* 0x000000035e5e7819 */ /* 0x000fe400000012ff */
[----:B------:R-:W-:Y:S02]  /*9230*/  LOP3.LUT R114, R10, R3, RZ, 0x3c, !PT ;  /* 0x000000030a727212 */ /* 0x000fe400078e3cff */
[----:B------:R-:W-:Y:S02]  /*9240*/  LOP3.LUT R6, R26, R5, RZ, 0x3c, !PT ;  /* 0x000000051a067212 */ /* 0x000fe400078e3cff */
[----:B------:R-:W-:Y:S02]  /*9250*/  LOP3.LUT R40, R40, R209, RZ, 0x3c, !PT ;  /* 0x000000d128287212 */ /* 0x000fe400078e3cff */
[----:B------:R-:W-:Y:S02]  /*9260*/  MOV R10, R8 ;  /* 0x00000008000a7202 */ /* 0x000fe40000000f00 */
[----:B------:R-:W-:-:S02]  /*9270*/  F2FP.BF16.F32.PACK_AB R26, R164, R173 ;  /* 0x000000ada41a723e */ /* 0x000fc400000010ff */
[----:B------:R-:W-:Y:S02]  /*9280*/  F2FP.BF16.F32.PACK_AB R27, R39, R38 ;  /* 0x00000026271b723e */ /* 0x000fe400000010ff */
[----:B------:R-:W-:Y:S02]  /*9290*/  LOP3.LUT R44, R44, R211, RZ, 0x3c, !PT ;  /* 0x000000d32c2c7212 */ /* 0x000fe400078e3cff */
[----:B------:R-:W-:Y:S01]  /*92a0*/  SHF.R.U64 R181, R181, 0x3, RZ ;  /* 0x00000003b5b57819 */ /* 0x000fe200000012ff */
[----:B------:R-:W-:Y:S01]  /*92b0*/  STSM.16.M88.4 [R10], R24 ;  /* 0x000000180a007844 */ /* 0x000fe20000000200 */
[----:B------:R-:W-:Y:S02]  /*92c0*/  LOP3.LUT R106, R183, R30, RZ, 0x3c, !PT ;  /* 0x0000001eb76a7212 */ /* 0x000fe400078e3cff */
[----:B------:R-:W-:Y:S02]  /*92d0*/  MOV R20, R20 ;  /* 0x0000001400147202 */ /* 0x000fe40000000f00 */
[----:B0-----:R-:W-:-:S02]  /*92e0*/  F2FP.BF16.F32.PACK_AB R12, R160, R166 ;  /* 0x000000a6a00c723e */ /* 0x001fc400000010ff */
        /* <DEDUP_REMOVED lines=8> */
[----:B------:R-:W-:Y:S02]  /*9370*/  LOP3.LUT R94, R94, R215, RZ, 0x3c, !PT ;  /* 0x000000d75e5e7212 */ /* 0x000fe400078e3cff */
[----:B------:R-:W-:Y:S01]  /*9380*/  MOV R36, R36 ;  /* 0x0000002400247202 */ /* 0x000fe20000000f00 */
[----:B------:R-:W-:Y:S01]  /*9390*/  STSM.16.M88.4 [R32], R28 ;  /* 0x0000001c20007844 */ /* 0x000fe20000000200 */
[----:B------:R-:W-:Y:S02]  /*93a0*/  MOV R40, R40 ;  /* 0x0000002800287202 */ /* 0x000fe40000000f00 */
[----:B------:R-:W-:Y:S01]  /*93b0*/  F2FP.BF16.F32.PACK_AB R73, R75, R74 ;  /* 0x0000004a4b49723e */ /* 0x000fe200000010ff */
[----:B------:R-:W-:Y:S01]  /*93c0*/  STSM.16.M88.4 [R36], R56 ;  /* 0x0000003824007844 */ /* 0x000fe20000000200 */
[----:B------:R-:W-:-:S02]  /*93d0*/  F2FP.BF16.F32.PACK_AB R80, R81, R80 ;  /* 0x000000505150723e */ /* 0x000fc400000010ff */
[----:B------:R-:W-:Y:S01]  /*93e0*/  LOP3.LUT R102, R181, R102, RZ, 0x3c, !PT ;  /* 0x00000066b5667212 */ /* 0x000fe200078e3cff */
[----:B------:R-:W-:Y:S01]  /*93f0*/  STSM.16.M88.4 [R40], R64 ;  /* 0x0000004028007844 */ /* 0x000fe20000000200 */
[----:B------:R-:W-:Y:S02]  /*9400*/  MOV R44, R44 ;  /* 0x0000002c002c7202 */ /* 0x000fe40000000f00 */
[----:B------:R-:W-:Y:S02]  /*9410*/  F2FP.BF16.F32.PACK_AB R74, R77, R76 ;  /* 0x0000004c4d4a723e */ /* 0x000fe400000010ff */
[----:B------:R-:W-:Y:S02]  /*9420*/  F2FP.BF16.F32.PACK_AB R75, R79, R78 ;  /* 0x0000004e4f4b723e */ /* 0x000fe400000010ff */
[----:B------:R-:W-:Y:S02]  /*9430*/  F2FP.BF16.F32.PACK_AB R81, R83, R82 ;  /* 0x000000525351723e */ /* 0x000fe400000010ff */
[----:B------:R-:W-:Y:S01]  /*9440*/  MOV R9, R90 ;  /* 0x0000005a00097202 */ /* 0x000fe20000000f00 */
[----:B------:R-:W-:Y:S01]  /*9450*/  STSM.16.M88.4 [R44], R72 ;  /* 0x000000482c007844 */ /* 0x000fe20000000200 */
[----:B------:R-:W-:-:S02]  /*9460*/  F2FP.BF16.F32.PACK_AB R82, R85, R84 ;  /* 0x000000545552723e */ /* 0x000fc400000010ff */
[----:B------:R-:W-:Y:S02]  /*9470*/  F2FP.BF16.F32.PACK_AB R83, R87, R86 ;  /* 0x000000565753723e */ /* 0x000fe400000010ff */
[----:B------:R-:W-:Y:S02]  /*9480*/  F2FP.BF16.F32.PACK_AB R88, R89, R88 ;  /* 0x000000585958723e */ /* 0x000fe400000010ff */
[----:B------:R-:W-:Y:S01]  /*9490*/  MOV R94, R94 ;  /* 0x0000005e005e7202 */ /* 0x000fe20000000f00 */
[----:B------:R-:W-:Y:S01]  /*94a0*/  STSM.16.M88.4 [R9], R80 ;  /* 0x0000005009007844 */ /* 0x000fe20000000200 */
[----:B------:R-:W-:Y:S02]  /*94b0*/  MOV R5, R98 ;  /* 0x0000006200057202 */ /* 0x000fe40000000f00 */
[----:B------:R-:W-:Y:S02]  /*94c0*/  F2FP.BF16.F32.PACK_AB R89, R48, R34 ;  /* 0x000000223059723e */ /* 0x000fe400000010ff */
[----:B------:R-:W-:-:S02]  /*94d0*/  F2FP.BF16.F32.PACK_AB R90, R93, R92 ;  /* 0x0000005c5d5a723e */ /* 0x000fc400000010ff */
[----:B------:R-:W-:Y:S02]  /*94e0*/  F2FP.BF16.F32.PACK_AB R91, R153, R50 ;  /* 0x00000032995b723e */ /* 0x000fe400000010ff */
[----:B------:R-:W-:Y:S02]  /*94f0*/  F2FP.BF16.F32.PACK_AB R96, R97, R96 ;  /* 0x000000606160723e */ /* 0x000fe400000010ff */
[----:B------:R-:W-:Y:S01]  /*9500*/  F2FP.BF16.F32.PACK_AB R97, R155, R154 ;  /* 0x0000009a9b61723e */ /* 0x000fe200000010ff */
[----:B------:R-:W-:Y:S01]  /*9510*/  STSM.16.M88.4 [R94], R88 ;  /* 0x000000585e007844 */ /* 0x000fe20000000200 */
        /* <DEDUP_REMOVED lines=10> */
[----:B------:R-:W-:Y:S01]  /*95c0*/  MOV R106, R106 ;  /* 0x0000006a006a7202 */ /* 0x000fe20000000f00 */
[----:B------:R-:W-:Y:S01]  /*95d0*/  STSM.16.M88.4 [R102], R160 ;  /* 0x000000a066007844 */ /* 0x000fe20000000200 */
[----:B------:R-:W-:Y:S02]  /*95e0*/  F2FP.BF16.F32.PACK_AB R113, R168, R167 ;  /* 0x000000a7a871723e */ /* 0x000fe400000010ff */
[----:B------:R-:W-:Y:S02]  /*95f0*/  F2FP.BF16.F32.PACK_AB R114, R117, R116 ;  /* 0x000000747572723e */ /* 0x000fe400000010ff */
[----:B------:R-:W-:Y:S02]  /*9600*/  F2FP.BF16.F32.PACK_AB R115, R170, R169 ;  /* 0x000000a9aa73723e */ /* 0x000fe400000010ff */
[----:B------:R-:W-:Y:S02]  /*9610*/  F2FP.BF16.F32.PACK_AB R120, R121, R120 ;  /* 0x000000787978723e */ /* 0x000fe400000010ff */
[----:B------:R-:W-:Y:S01]  /*9620*/  F2FP.BF16.F32.PACK_AB R128, R129, R128 ;  /* 0x000000808180723e */ /* 0x000fe200000010ff */
[----:B------:R-:W-:Y:S01]  /*9630*/  STSM.16.M88.4 [R106], R112 ;  /* 0x000000706a007844 */ /* 0x000fe20000000200 */
[----:B------:R-:W-:-:S02]  /*9640*/  MOV R110, R110 ;  /* 0x0000006e006e7202 */ /* 0x000fc40000000f00 */
[----:B------:R-:W-:Y:S02]  /*9650*/  F2FP.BF16.F32.PACK_AB R121, R172, R171 ;  /* 0x000000abac79723e */ /* 0x000fe400000010ff */
        /* <DEDUP_REMOVED lines=8> */
[----:B------:R-:W-:Y:S01]  /*96e0*/  F2FP.BF16.F32.PACK_AB R144, R145, R144 ;  /* 0x000000909190723e */ /* 0x000fe200000010ff */
[----:B------:R1:W-:Y:S01]  /*96f0*/  STSM.16.M88.4 [R3], R128 ;  /* 0x0000008003007844 */ /* 0x0003e20000000200 */
[----:B------:R-:W-:Y:S02]  /*9700*/  MOV R118, R118 ;  /* 0x0000007600767202 */ /* 0x000fe40000000f00 */
[----:B------:R-:W-:Y:S02]  /*9710*/  F2FP.BF16.F32.PACK_AB R138, R141, R140 ;  /* 0x0000008c8d8a723e */ /* 0x000fe400000010ff */
[----:B------:R-:W-:-:S02]  /*9720*/  F2FP.BF16.F32.PACK_AB R139, R143, R142 ;  /* 0x0000008e8f8b723e */ /* 0x000fc400000010ff */
[----:B------:R-:W-:Y:S02]  /*9730*/  F2FP.BF16.F32.PACK_AB R145, R147, R146 ;  /* 0x000000929391723e */ /* 0x000fe400000010ff */
[----:B------:R-:W-:Y:S01]  /*9740*/  MOV R8, R6 ;  /* 0x0000000600087202 */ /* 0x000fe20000000f00 */
[----:B------:R2:W-:Y:S01]  /*9750*/  STSM.16.M88.4 [R118], R136 ;  /* 0x0000008876007844 */ /* 0x0005e20000000200 */
[----:B------:R-:W-:Y:S01]  /*9760*/  F2FP.BF16.F32.PACK_AB R146, R149, R148 ;  /* 0x000000949592723e */ /* 0x000fe200000010ff */
[----:B------:R-:W-:Y:S01]  /*9770*/  UISETP.NE.U32.AND UP1, UPT, UR8, URZ, UPT ;  /* 0x0000003f0800728c */ /* 0x000fe2000bf25070 */
[----:B------:R-:W-:Y:S01]  /*9780*/  F2FP.BF16.F32.PACK_AB R147, R151, R150 ;  /* 0x000000969793723e */ /* 0x000fe200000010ff */
[----:B------:R-:W-:Y:S01]  /*9790*/  IMAD.U32 R6, RZ, RZ, UR4 ;  /* 0x00000004ff067e24 */ /* 0x000fe2000f8e00ff */
[----:B------:R-:W-:Y:S01]  /*97a0*/  PLOP3.LUT P0, PT, PT, PT, UP0, 0x80, 0x0 ;  /* 0x000000000000781c */ /* 0x000fe20003f0f008 */
[----:B------:R-:W-:Y:S02]  /*97b0*/  IMAD.U32 R7, RZ, RZ, UR7 ;  /* 0x00000007ff077e24 */ /* 0x000fe4000f8e00ff */
        /* <DEDUP_REMOVED lines=22> */
[----:B------:R-:W-:Y:S02]  /*9920*/  LOP3.LUT R24, R25, 0x380, RZ, 0xc0, !PT ;  /* 0x0000038019187812 */ /* 0x000fe400078ec0ff */
        /* <DEDUP_REMOVED lines=18> */
[----:B--2---:R-:W-:-:S14]  /*9a50*/  @P6 BRA `(.L_x_1074) ;  /* 0x0000000000106947 */ /* 0x004fdc0003800000 */
[----:B------:R-:W-:Y:S05]  /*9a60*/  @!P0 BRA `(.L_x_1074) ;  /* 0x00000000000c8947 */ /* 0x000fea0003800000 */
[----:B------:R-:W2:Y:S04]  /*9a70*/  LDG.E R8, desc[UR38][R6.64] ;  /* 0x0000002606087981 */ /* 0x000ea8000c1e1900 */
[----:B-----5:R-:W2:Y:S02]  /*9a80*/  LDG.E R3, desc[UR38][R6.64+0x4] ;  /* 0x0000042606037981 */ /* 0x020ea4000c1e1900 */
[----:B--2---:R-:W-:-:S07]  /*9a90*/  IMAD.IADD R3, R3, 0x1, -R8 ;  /* 0x0000000103037824 */ /* 0x004fce00078e0a08 */
.L_x_1074:
        /* <DEDUP_REMOVED lines=79> */
[----:B0-----:R-:W-:-:S13]  /*9f90*/  ISETP.NE.AND P0, PT, R10, 0x1, PT ;  /* 0x000000010a00780c */ /* 0x001fda0003f05270 */
        /* <DEDUP_REMOVED lines=8> */
[----:B------:R-:W-:Y:S02]  /*a020*/  IMAD.U32 R14, RZ, RZ, UR10 ;  /* 0x0000000aff0e7e24 */ /* 0x000fe4000f8e00ff */
[----:B-----5:R-:W-:Y:S01]  /*a030*/  IMAD R10, R3, R10, RZ ;  /* 0x0000000a030a7224 */ /* 0x020fe200078e02ff */
[----:B------:R-:W-:Y:S02]  /*a040*/  SHF.R.S32.HI R8, RZ, 0x1f, R5 ;  /* 0x0000001fff087819 */ /* 0x000fe40000011405 */
[----:B------:R-:W-:Y:S01]  /*a050*/  IADD3.X R7, R7, UR9, R14, P0, !PT ;  /* 0x0000000907077c10 */ /* 0x000fe200087fe40e */
[----:B------:R-:W-:Y:S02]  /*a060*/  ULDC.64 UR8, c[0x0][0xc88] ;  /* 0x0003220000087ab9 */ /* 0x000fe40000000a00 */
[----:B------:R-:W-:-:S02]  /*a070*/  IMAD R8, R8, UR8, RZ ;  /* 0x0000000808087c24 */ /* 0x000fc4000f8e02ff */
[----:B------:R-:W-:-:S04]  /*a080*/  IMAD.WIDE.U32 R6, R5, UR8, R6 ;  /* 0x0000000805067c25 */ /* 0x000fc8000f8e0006 */
[----:B------:R-:W-:Y:S01]  /*a090*/  IMAD R5, R5, UR9, R8 ;  /* 0x0000000905057c24 */ /* 0x000fe2000f8e0208 */
[----:B------:R-:W-:Y:S02]  /*a0a0*/  ULDC.64 UR8, c[0x0][0xc50] ;  /* 0x0003140000087ab9 */ /* 0x000fe40000000a00 */
[----:B------:R-:W-:Y:S01]  /*a0b0*/  LEA R14, P0, R6, UR8, 0x2 ;  /* 0x00000008060e7c11 */ /* 0x000fe2000f8010ff */
[----:B------:R-:W-:-:S04]  /*a0c0*/  IMAD.IADD R5, R7, 0x1, R5 ;  /* 0x0000000107057824 */ /* 0x000fc800078e0205 */
[----:B------:R-:W-:Y:S01]  /*a0d0*/  SHFL.IDX PT, R8, R14, 0x1, 0x1c1f ;  /* 0x003c1f000e087f89 */ /* 0x000fe200000e0000 */
[----:B------:R-:W-:Y:S01]  /*a0e0*/  LEA.HI.X R15, R6, UR9, R5, 0x2, P0 ;  /* 0x00000009060f7c11 */ /* 0x000fe200080f1405 */
[----:B------:R-:W-:Y:S02]  /*a0f0*/  IMAD.MOV R5, RZ, RZ, -R19 ;  /* 0x000000ffff057224 */ /* 0x000fe400078e0a13 */
[----:B------:R-:W-:Y:S03]  /*a100*/  SHFL.IDX PT, R6, R14, RZ, 0x1c1f ;  /* 0x001c1fff0e067589 */ /* 0x000fe600000e0000 */
[----:B------:R-:W-:Y:S01]  /*a110*/  ISETP.NE.AND P0, PT, R18, R5, PT ;  /* 0x000000051200720c */ /* 0x000fe20003f05270 */
[----:B------:R-:W0:Y:S01]  /*a120*/  SHFL.IDX PT, R7, R15, RZ, 0x1c1f ;  /* 0x001c1fff0f077589 */ /* 0x000e2200000e0000 */
[C---:B------:R-:W-:Y:S02]  /*a130*/  VIADD R5, R21.reuse, 0x8 ;  /* 0x0000000815057836 */ /* 0x040fe40000000000 */
[-C--:B------:R-:W-:Y:S01]  /*a140*/  ISETP.GE.OR P1, PT, R21, R10.reuse, P0 ;  /* 0x0000000a1500720c */ /* 0x080fe20000726670 */
[----:B------:R-:W1:Y:S02]  /*a150*/  SHFL.IDX PT, R9, R15, 0x1, 0x1c1f ;  /* 0x003c1f000f097f89 */ /* 0x000e6400000e0000 */
[----:B------:R-:W-:-:S10]  /*a160*/  ISETP.GE.OR P0, PT, R5, R10, P0 ;  /* 0x0000000a0500720c */ /* 0x000fd40000706670 */
[----:B0-----:R0:W-:Y:S04]  /*a170*/  @!P1 ST.E desc[UR38][R6.64], R0 ;  /* 0x0000000006009985 */ /* 0x0011e8000c101926 */
[----:B-1----:R0:W-:Y:S02]  /*a180*/  @!P0 ST.E desc[UR38][R8.64], R4 ;  /* 0x0000000408008985 */ /* 0x0021e4000c101926 */
.L_x_1075:
        /* <DEDUP_REMOVED lines=85> */
[----:B-----5:R-:W-:Y:S01]  /*a6e0*/  IMAD R89, R3, R82, RZ ;  /* 0x0000005203597224 */ /* 0x020fe200078e02ff */
[----:B------:R-:W-:Y:S01]  /*a6f0*/  ISETP.GE.AND P0, PT, R195, UR12, PT ;  /* 0x0000000cc3007c0c */ /* 0x000fe2000bf06270 */
[----:B------:R-:W-:Y:S01]  /*a700*/  IMAD.U32 R3, RZ, RZ, UR42 ;  /* 0x0000002aff037e24 */ /* 0x000fe2000f8e00ff */
[----:B------:R-:W-:Y:S01]  /*a710*/  LOP3.LUT R10, R10, R21, RZ, 0xfc, !PT ;  /* 0x000000150a0a7212 */ /* 0x000fe200078efcff */
[----:B------:R-:W-:Y:S01]  /*a720*/  IMAD.IADD R9, R9, 0x1, R83 ;  /* 0x0000000109097824 */ /* 0x000fe200078e0253 */
[----:B------:R-:W-:Y:S01]  /*a730*/  UIADD3 UR4, UR37, 0x38820, URZ ;  /* 0x0003882025047890 */ /* 0x000fe2000fffe03f */
[----:B------:R-:W-:Y:S01]  /*a740*/  IMAD R21, R81, UR9, R0 ;  /* 0x0000000951157c24 */ /* 0x000fe2000f8e0200 */
[----:B------:R-:W-:Y:S01]  /*a750*/  BSSY B1, `(.L_x_1076) ;  /* 0x000002e000017945 */ /* 0x000fe20003800000 */
[----:B------:R-:W-:Y:S01]  /*a760*/  IMAD R0, R3, 0x40, R192 ;  /* 0x0000004003007824 */ /* 0x000fe200078e02c0 */
[----:B------:R-:W-:Y:S01]  /*a770*/  SEL R3, RZ, 0x80, P0 ;  /* 0x00000080ff037807 */ /* 0x000fe20000000000 */
[----:B------:R-:W-:Y:S01]  /*a780*/  IMAD.WIDE.U32 R8, R81, UR8, R8 ;  /* 0x0000000851087c25 */ /* 0x000fe2000f8e0008 */
[----:B------:R-:W-:Y:S01]  /*a790*/  ULDC.64 UR8, c[0x0][0xb80] ;  /* 0x0002e00000087ab9 */ /* 0x000fe20000000a00 */
[----:B------:R-:W-:Y:S01]  /*a7a0*/  UPRMT UR4, URZ, 0x654, UR4 ;  /* 0x000006543f047896 */ /* 0x000fe20008000004 */
        /* <DEDUP_REMOVED lines=13> */
[-C--:B-1----:R-:W-:Y:S02]  /*a880*/  @!P1 LEA R80, P2, R190, R20.reuse, 0x1 ;  /* 0x00000014be509211 */ /* 0x082fe400078408ff */
        /* <DEDUP_REMOVED lines=26> */
.L_x_1077:
[----:B------:R-:W-:Y:S05]  /*aa30*/  BSYNC B1 ;  /* 0x0000000000017941 */ /* 0x000fea0003800000 */
.L_x_1076:
        /* <DEDUP_REMOVED lines=24> */
[-C--:B------:R-:W-:Y:S02]  /*abc0*/  @!P0 LEA R12, P3, R186, R6.reuse, 0x1 ;  /* 0x00000006ba0c8211 */ /* 0x080fe400078608ff */
        /* <DEDUP_REMOVED lines=13> */
.L_x_1073:
        /* <DEDUP_REMOVED lines=31> */
.L_x_1079:
        /* <DEDUP_REMOVED lines=46> */
.L_x_1081:
[----:B------:R-:W-:Y:S05]  /*b170*/  BSYNC B1 ;  /* 0x0000000000017941 */ /* 0x000fea0003800000 */
.L_x_1080:
        /* <DEDUP_REMOVED lines=60> */
[----:B------:R-:W-:Y:S01]  /*b540*/  LOP3.LUT R10, R15, 0x10, R10, 0xe2, !PT ;  /* 0x000000100f0a7812 */ /* 0x000fe200078ee20a */
[----:B------:R-:W-:-:S02]  /*b550*/  IMAD.IADD R5, R5, 0x1, R9 ;  /* 0x0000000105057824 */ /* 0x000fc400078e0209 */
[----:B------:R-:W-:Y:S02]  /*b560*/  IMAD R0, R3, UR8, RZ ;  /* 0x0000000803007c24 */ /* 0x000fe4000f8e02ff */
[----:B------:R-:W-:Y:S02]  /*b570*/  IMAD.U32 R9, RZ, RZ, UR42 ;  /* 0x0000002aff097e24 */ /* 0x000fe4000f8e00ff */
[----:B------:R-:W-:Y:S02]  /*b580*/  IMAD R3, R7, UR9, R0 ;  /* 0x0000000907037c24 */ /* 0x000fe4000f8e0200 */
[----:B------:R-:W-:Y:S02]  /*b590*/  IMAD R0, R9, 0x40, R192 ;  /* 0x0000004009007824 */ /* 0x000fe400078e02c0 */
[----:B------:R-:W-:Y:S02]  /*b5a0*/  IMAD.SHL.U32 R15, R8, 0x20, RZ ;  /* 0x00000020080f7824 */ /* 0x000fe400078e00ff */
[----:B------:R-:W-:Y:S01]  /*b5b0*/  IMAD.WIDE.U32 R4, R7, UR8, R4 ;  /* 0x0000000807047c25 */ /* 0x000fe2000f8e0004 */
[----:B------:R-:W-:Y:S01]  /*b5c0*/  SEL R7, RZ, 0x40, P0 ;  /* 0x00000040ff077807 */ /* 0x000fe20000000000 */
[----:B------:R-:W-:Y:S01]  /*b5d0*/  ULDC.64 UR8, c[0x0][0xb80] ;  /* 0x0002e00000087ab9 */ /* 0x000fe20000000a00 */
[----:B------:R-:W-:Y:S01]  /*b5e0*/  ISETP.GE.AND P0, PT, R0, R27, PT ;  /* 0x0000001b0000720c */ /* 0x000fe20003f06270 */
[----:B------:R-:W-:Y:S01]  /*b5f0*/  IMAD.IADD R3, R5, 0x1, R3 ;  /* 0x0000000105037824 */ /* 0x000fe200078e0203 */
[----:B------:R-:W-:-:S02]  /*b600*/  LOP3.LUT R6, R15, 0x20, R10, 0xe2, !PT ;  /* 0x000000200f067812 */ /* 0x000fc400078ee20a */
[----:B------:R-:W-:Y:S02]  /*b610*/  LEA R10, P1, R4, UR8, 0x1 ;  /* 0x00000008040a7c11 */ /* 0x000fe4000f8208ff */
[----:B------:R-:W-:Y:S02]  /*b620*/  LOP3.LUT R24, R6, R7, RZ, 0xfc, !PT ;  /* 0x0000000706187212 */ /* 0x000fe400078efcff */
[----:B------:R-:W-:Y:S01]  /*b630*/  LEA.HI.X R3, R4, UR9, R3, 0x1, P1 ;  /* 0x0000000904037c11 */ /* 0x000fe200088f0c03 */
[----:B------:R0:W1:Y:S01]  /*b640*/  SHFL.IDX PT, R6, R10, RZ, 0x181f ;  /* 0x00181fff0a067589 */ /* 0x00006200000e0000 */
[----:B------:R-:W-:-:S03]  /*b650*/  SEL R5, RZ, 0x80, P2 ;  /* 0x00000080ff057807 */ /* 0x000fc60001000000 */
[----:B------:R0:W2:Y:S01]  /*b660*/  SHFL.IDX PT, R7, R3, RZ, 0x181f ;  /* 0x00181fff03077589 */ /* 0x0000a200000e0000 */
[----:B------:R-:W-:Y:S01]  /*b670*/  LOP3.LUT R25, R24, R5, RZ, 0xfc, !PT ;  /* 0x0000000518197212 */ /* 0x000fe200078efcff */
[----:B------:R-:W-:Y:S06]  /*b680*/  @P0 BRA `(.L_x_1083) ;  /* 0x00000000007c0947 */ /* 0x000fec0003800000 */
[----:B------:R-:W-:Y:S02]  /*b690*/  ISETP.GE.AND P2, PT, R190, UR14, PT ;  /* 0x0000000ebe007c0c */ /* 0x000fe4000bf46270 */
[----:B------:R-:W-:Y:S02]  /*b6a0*/  ISETP.GE.AND P1, PT, R16, UR14, PT ;  /* 0x0000000e10007c0c */ /* 0x000fe4000bf26270 */
[----:B------:R-:W-:Y:S02]  /*b6b0*/  ISETP.GE.AND P5, PT, R189, UR14, PT ;  /* 0x0000000ebd007c0c */ /* 0x000fe4000bfa6270 */
[----:B------:R-:W-:-:S07]  /*b6c0*/  ISETP.GE.AND P3, PT, R188, UR14, PT ;  /* 0x0000000ebc007c0c */ /* 0x000fce000bf66270 */
[-C--:B-1----:R-:W-:Y:S02]  /*b6d0*/  @!P2 LEA R8, P0, R190, R6.reuse, 0x1 ;  /* 0x00000006be08a211 */ /* 0x082fe400078008ff */
        /* <DEDUP_REMOVED lines=26> */
.L_x_1083:
[----:B------:R-:W-:Y:S05]  /*b880*/  BSYNC B1 ;  /* 0x0000000000017941 */ /* 0x000fea0003800000 */
.L_x_1082:
        /* <DEDUP_REMOVED lines=10> */
[-C--:B-1----:R-:W-:Y:S02]  /*b930*/  @!P2 LEA R8, P0, R190, R6.reuse, 0x1 ;  /* 0x00000006be08a211 */ /* 0x082fe400078008ff */
        /* <DEDUP_REMOVED lines=25> */
.L_x_1078:
[----:B------:R-:W-:Y:S05]  /*bad0*/  BSYNC B0 ;  /* 0x0000000000007941 */ /* 0x000fea0003800000 */
.L_x_1072:
[----:B------:R-:W-:Y:S02]  /*bae0*/  ULDC UR4, c[0x0][0xd3c] ;  /* 0x00034f0000047ab9 */ /* 0x000fe40000000800 */
[----:B------:R-:W-:-:S13]  /*baf0*/  ISETP.GE.AND P0, PT, R11, UR4, PT ;  /* 0x000000040b007c0c */ /* 0x000fda000bf06270 */
[----:B------:R-:W-:Y:S05]  /*bb00*/  @!P0 BRA `(.L_x_1084) ;  /* 0xffffff5400488947 */ /* 0x000fea000383ffff */
[----:B------:R-:W-:Y:S05]  /*bb10*/  EXIT ;  /* 0x000000000000794d */ /* 0x000fea0003800000 */
.L_x_1044:
        /* <DEDUP_REMOVED lines=18> */
.L_x_1085:
        /* <DEDUP_REMOVED lines=42> */
.L_x_1091:
        /* <DEDUP_REMOVED lines=12> */
.L_x_1090:
[----:B------:R-:W-:Y:S05]  /*bfa0*/  BSYNC B0 ;  /* 0x0000000000007941 */ /* 0x000fea0003800000 */
.L_x_1089:
        /* <DEDUP_REMOVED lines=22> */
.L_x_1087:
        /* <DEDUP_REMOVED lines=16> */
.L_x_1092:
        /* <DEDUP_REMOVED lines=25> */
.L_x_1088:
[----:B------:R-:W-:Y:S02]  /*c3a0*/  IMAD.MOV.U32 R17, RZ, RZ, RZ ;  /* 0x000000ffff117224 */ /* 0x000fe400078e00ff */
[----:B------:R-:W-:Y:S02]  /*c3b0*/  IMAD.U32 R16, RZ, RZ, UR6 ;  /* 0x00000006ff107e24 */ /* 0x000fe4000f8e00ff */
[----:B------:R-:W-:-:S07]  /*c3c0*/  IMAD.MOV.U32 R18, RZ, RZ, RZ ;  /* 0x000000ffff127224 */ /* 0x000fce00078e00ff */
.L_x_1093:
[----:B------:R-:W-:-:S13]  /*c3d0*/  ISETP.NE.AND P0, PT, R5, RZ, PT ;  /* 0x000000ff0500720c */ /* 0x000fda0003f05270 */
[----:B------:R-:W0:Y:S01]  /*c3e0*/  @!P0 S2R R3, SR_CgaCtaId ;  /* 0x0000000000038919 */ /* 0x000e220000008800 */
[----:B------:R-:W-:-:S04]  /*c3f0*/  @!P0 MOV R0, 0x400 ;  /* 0x0000040000008802 */ /* 0x000fc80000000f00 */
[----:B0-----:R-:W-:-:S05]  /*c400*/  @!P0 LEA R0, R3, R0, 0x18 ;  /* 0x0000000003008211 */ /* 0x001fca00078ec0ff */
[----:B------:R0:W-:Y:S01]  /*c410*/  @!P0 STS.128 [R0+0x388d0], R16 ;  /* 0x0388d01000008388 */ /* 0x0001e20000000c00 */
[----:B------:R-:W-:Y:S06]  /*c420*/  BAR.ARV 0x5, 0x180 ;  /* 0x0146000000007b1d */ /* 0x000fec0000002000 */
.L_x_1086:
        /* <DEDUP_REMOVED lines=16> */
[C---:B------:R-:W-:Y:S02]  /*c530*/  LOP3.LUT R2, R0.reuse, 0x1f8, RZ, 0xc0, !PT ;  /* 0x000001f800027812 */ /* 0x040fe400078ec0ff */
[----:B------:R-:W-:Y:S02]  /*c540*/  LOP3.LUT R0, R0, 0x38, RZ, 0xc0, !PT ;  /* 0x0000003800007812 */ /* 0x000fe400078ec0ff */
        /* <DEDUP_REMOVED lines=11> */
[----:B------:R-:W-:Y:S01]  /*c600*/  STL [R1+0x5c], RZ ;  /* 0x00005cff01007387 */ /* 0x000fe20000100800 */
[----:B0-----:R-:W-:-:S03]  /*c610*/  LOP3.LUT R4, R0, 0x40, RZ, 0xfc, !PT ;  /* 0x0000004000047812 */ /* 0x001fc600078efcff */
[----:B------:R0:W-:Y:S01]  /*c620*/  STL [R1+0x18], R2 ;  /* 0x0000180201007387 */ /* 0x0001e20000100800 */
[C---:B------:R-:W-:Y:S02]  /*c630*/  LOP3.LUT R4, R0.reuse, 0x100, RZ, 0xfc, !PT ;  /* 0x0000010000047812 */ /* 0x040fe400078efcff */
[C---:B-1----:R-:W-:Y:S01]  /*c640*/  LOP3.LUT R3, R0.reuse, 0x80, RZ, 0xfc, !PT ;  /* 0x0000008000037812 */ /* 0x042fe200078efcff */
[----:B------:R1:W-:Y:S01]  /*c650*/  STL [R1+0xc], RZ ;  /* 0x00000cff01007387 */ /* 0x0003e20000100800 */
[C---:B------:R-:W-:Y:S02]  /*c660*/  LOP3.LUT R3, R0.reuse, 0x140, RZ, 0xfc, !PT ;  /* 0x0000014000037812 */ /* 0x040fe400078efcff */
[C---:B0-----:R-:W-:Y:S02]  /*c670*/  LOP3.LUT R2, R0.reuse, 0xc0, RZ, 0xfc, !PT ;  /* 0x000000c000027812 */ /* 0x041fe400078efcff */
[C---:B------:R-:W-:Y:S02]  /*c680*/  LOP3.LUT R2, R0.reuse, 0x180, RZ, 0xfc, !PT ;  /* 0x0000018000027812 */ /* 0x040fe400078efcff */
[----:B-1----:R-:W-:-:S07]  /*c690*/  LOP3.LUT R0, R0, 0x1c0, RZ, 0xfc, !PT ;  /* 0x000001c000007812 */ /* 0x002fce00078efcff */
.L_x_1218:
[----:B01----:R-:W0:Y:S02]  /*c6a0*/  LDC.64 R2, c[0x0][0xd88] ;  /* 0x00036200ff027b82 */ /* 0x003e240000000a00 */
[----:B0-----:R-:W-:-:S05]  /*c6b0*/  IMAD.WIDE R2, R19, 0x4, R2 ;  /* 0x0000000413027825 */ /* 0x001fca00078e0202 */
[----:B--2---:R-:W2:Y:S01]  /*c6c0*/  LDG.E R11, desc[UR38][R2.64] ;  /* 0x00000026020b7981 */ /* 0x004ea2000c1e1900 */
        /* <DEDUP_REMOVED lines=17> */
[----:B------:R1:W5:Y:S01]  /*c7e0*/  @P0 LDG.E R0, desc[UR38][R2.64] ;  /* 0x0000002602000981 */ /* 0x000362000c1e1900 */
        /* <DEDUP_REMOVED lines=35> */
.L_x_1095:
        /* <DEDUP_REMOVED lines=12> */
.L_x_1096:
[----:B------:R-:W-:Y:S05]  /*cae0*/  @!P0 BRA `(.L_x_1097) ;  /* 0x00000000000c8947 */ /* 0x000fea0003800000 */
[----:B------:R-:W2:Y:S04]  /*caf0*/  LDG.E R6, desc[UR38][R4.64] ;  /* 0x0000002604067981 */ /* 0x000ea8000c1e1900 */
[----:B------:R-:W2:Y:S02]  /*cb00*/  LDG.E R4, desc[UR38][R4.64+0x4] ;  /* 0x0000042604047981 */ /* 0x000ea4000c1e1900 */
[----:B--2---:R-:W-:-:S07]  /*cb10*/  IMAD.IADD R6, R4, 0x1, -R6 ;  /* 0x0000000104067824 */ /* 0x004fce00078e0a06 */
.L_x_1097:
        /* <DEDUP_REMOVED lines=20> */
[----:B---3--:R-:W2:Y:S04]  /*cc60*/  @P0 ATOMG.E.ADD.STRONG.GPU PT, R2, desc[UR38][R4.64], R2 ;  /* 0x00000002040209a8 */ /* 0x008ea800081ee1e6 */
[----:B--2---:R2:W3:Y:S02]  /*cc70*/  SHFL.IDX PT, R2, R2, R0, 0x1f ;  /* 0x00001f0002027589 */ /* 0x0044e400000e0000 */
[----:B--2---:R-:W2:Y:S02]  /*cc80*/  S2R R0, SR_LTMASK ;  /* 0x0000000000007919 */ /* 0x004ea40000003900 */
[----:B--2---:R-:W-:-:S06]  /*cc90*/  LOP3.LUT R0, R0, UR4, RZ, 0xc0, !PT ;  /* 0x0000000400007c12 */ /* 0x004fcc000f8ec0ff */
[----:B------:R-:W3:Y:S02]  /*cca0*/  POPC R0, R0 ;  /* 0x0000000000007309 */ /* 0x000ee40000000000 */
[----:B---3--:R-:W-:Y:S01]  /*ccb0*/  IADD3 R16, R2, UR36, R0 ;  /* 0x0000002402107c10 */ /* 0x008fe2000fffe000 */
[----:B------:R-:W-:Y:S06]  /*ccc0*/  BRA `(.L_x_1100) ;  /* 0x0000005c00987947 */ /* 0x000fec0003800000 */
.L_x_1099:
        /* <DEDUP_REMOVED lines=21> */
.L_x_1102:
[----:B------:R-:W-:Y:S05]  /*ce20*/  BSYNC B6 ;  /* 0x0000000000067941 */ /* 0x000fea0003800000 */
.L_x_1101:
        /* <DEDUP_REMOVED lines=21> */
.L_x_1105:
        /* <DEDUP_REMOVED lines=16> */
.L_x_1104:
[----:B------:R-:W-:Y:S05]  /*d080*/  BSYNC B6 ;  /* 0x0000000000067941 */ /* 0x000fea0003800000 */
.L_x_1103:
        /* <DEDUP_REMOVED lines=26> */
.L_x_1233:
        /* <DEDUP_REMOVED lines=11> */
.L_x_1236:
        /* <DEDUP_REMOVED lines=25> */
.L_x_1109:
[----:B------:R-:W3:Y:S04]  /*d470*/  LDL R7, [R1+0x4] ;  /* 0x0000040001077983 */ /* 0x000ee80000100800 */
[----:B-12---:R-:W3:Y:S04]  /*d480*/  LDL R0, [R1+0xc] ;  /* 0x00000c0001007983 */ /* 0x006ee80000100800 */
[----:B------:R-:W2:Y:S01]  /*d490*/  LDL R2, [R1+0x18] ;  /* 0x0000180001027983 */ /* 0x000ea20000100800 */
[----:B---3--:R-:W-:Y:S01]  /*d4a0*/  IMAD R0, R0, 0x8, R7 ;  /* 0x0000000800007824 */ /* 0x008fe200078e0207 */
[----:B--2---:R-:W-:-:S04]  /*d4b0*/  SHF.L.U32 R2, R2, 0x1f, RZ ;  /* 0x0000001f02027819 */ /* 0x004fc800000006ff */
[----:B------:R-:W1:Y:S02]  /*d4c0*/  SYNCS.PHASECHK.TRANS64.TRYWAIT P0, [R0+URZ+0x38840], R2 ;  /* 0x03884002000075a7 */ /* 0x000e64000800017f */
[----:B-1----:R-:W-:Y:S05]  /*d4d0*/  @!P0 BRA `(.L_x_1110) ;  /* 0x0000006400d88947 */ /* 0x002fea0003800000 */
.L_x_1237:
        /* <DEDUP_REMOVED lines=11> */
.L_x_1111:
        /* <DEDUP_REMOVED lines=27> */
.L_x_1107:
[----:B-1----:R-:W3:Y:S04]  /*d740*/  LDL R0, [R1+0x4] ;  /* 0x0000040001007983 */ /* 0x002ee80000100800 */
[----:B------:R-:W4:Y:S04]  /*d750*/  LDL.LU R4, [R1+0x24] ;  /* 0x0000240001047983 */ /* 0x000f280000300800 */
[----:B------:R-:W5:Y:S04]  /*d760*/  LDL.LU R3, [R1+0x40] ;  /* 0x0000400001037983 */ /* 0x000f680000300800 */
[----:B--2---:R-:W2:Y:S01]  /*d770*/  LDL R2, [R1+0x28] ;  /* 0x0000280001027983 */ /* 0x004ea20000100800 */
[----:B------:R-:W-:Y:S05]  /*d780*/  WARPSYNC.ALL ;  /* 0x0000000000007948 */ /* 0x000fea0003800000 */
[----:B------:R-:W-:Y:S01]  /*d790*/  ULDC.64 UR4, c[0x0][0xaf8] ;  /* 0x0002be0000047ab9 */ /* 0x000fe20000000a00 */
[----:B------:R-:W-:Y:S01]  /*d7a0*/  BSSY B6, `(.L_x_1112) ;  /* 0x000001f000067945 */ /* 0x000fe20003800000 */
[----:B------:R-:W-:Y:S01]  /*d7b0*/  BAR.SYNC.DEFER_BLOCKING 0x8, 0x100 ;  /* 0x0204000000007b1d */ /* 0x000fe20000010000 */
[----:B------:R-:W-:-:S04]  /*d7c0*/  ISETP.NE.U32.AND P0, PT, RZ, UR4, PT ;  /* 0x00000004ff007c0c */ /* 0x000fc8000bf05070 */
[----:B------:R-:W-:Y:S01]  /*d7d0*/  ISETP.NE.AND.EX P0, PT, RZ, UR5, PT, P0 ;  /* 0x00000005ff007c0c */ /* 0x000fe2000bf05300 */
[----:B---3--:R-:W-:-:S05]  /*d7e0*/  VIADD R0, R0, 0x20400 ;  /* 0x0002040000007836 */ /* 0x008fca0000000000 */
[----:B------:R-:W-:Y:S02]  /*d7f0*/  LOP3.LUT P1, RZ, R0, 0x3ff, RZ, 0xc0, !PT ;  /* 0x000003ff00ff7812 */ /* 0x000fe4000782c0ff */
[----:B----4-:R-:W-:Y:S02]  /*d800*/  SEL R0, R4, RZ, !P0 ;  /* 0x000000ff04007207 */ /* 0x010fe40004000000 */
[----:B-----5:R-:W-:-:S03]  /*d810*/  SEL R3, R3, RZ, !P0 ;  /* 0x000000ff03037207 */ /* 0x020fc60004000000 */
[----:B------:R1:W-:Y:S01]  /*d820*/  STL [R1+0x34], R0 ;  /* 0x0000340001007387 */ /* 0x0003e20000100800 */
[----:B--2---:R-:W-:-:S03]  /*d830*/  SHF.R.S32.HI R2, RZ, 0x1f, R2 ;  /* 0x0000001fff027819 */ /* 0x004fc60000011402 */
[----:B------:R2:W-:Y:S01]  /*d840*/  STL [R1+0x54], R3 ;  /* 0x0000540301007387 */ /* 0x0005e20000100800 */
[----:B-1----:R-:W-:-:S05]  /*d850*/  SHF.R.S32.HI R0, RZ, 0x1f, R18 ;  /* 0x0000001fff007819 */ /* 0x002fca0000011412 */
        /* <DEDUP_REMOVED lines=19> */
.L_x_1113:
[----:B------:R-:W-:Y:S05]  /*d990*/  BSYNC B6 ;  /* 0x0000000000067941 */ /* 0x000fea0003800000 */
.L_x_1112:
[----:B------:R-:W3:Y:S01]  /*d9a0*/  LDL R4, [R1+0x40] ;  /* 0x0000400001047983 */ /* 0x000ee20000100800 */
[----:B------:R-:W1:Y:S01]  /*d9b0*/  LDC R7, c[0x0][0x448] ;  /* 0x00011200ff077b82 */ /* 0x000e620000000800 */
[----:B------:R-:W-:Y:S01]  /*d9c0*/  ULDC.64 UR4, c[0x0][0x298] ;  /* 0x0000a60000047ab9 */ /* 0x000fe20000000a00 */
[----:B------:R-:W-:Y:S01]  /*d9d0*/  ULDC.64 UR6, c[0x0][0x280] ;  /* 0x0000a00000067ab9 */ /* 0x000fe20000000a00 */
[----:B------:R-:W4:Y:S04]  /*d9e0*/  LDL R10, [R1+0x28] ;  /* 0x00002800010a7983 */ /* 0x000f280000100800 */
[----:B------:R-:W4:Y:S01]  /*d9f0*/  LDL R9, [R1+0x50] ;  /* 0x0000500001097983 */ /* 0x000f220000100800 */
[----:B--2---:R-:W2:Y:S01]  /*da00*/  S2R R2, SR_TID.X ;  /* 0x0000000000027919 */ /* 0x004ea20000002100 */
[----:B------:R-:W0:Y:S02]  /*da10*/  S2R R0, SR_TID.X ;  /* 0x0000000000007919 */ /* 0x000e240000002100 */
[----:B------:R-:W4:Y:S04]  /*da20*/  LDL R8, [R1+0x54] ;  /* 0x0000540001087983 */ /* 0x000f280000100800 */
[----:B------:R-:W4:Y:S01]  /*da30*/  LDL R6, [R1+0x34] ;  /* 0x0000340001067983 */ /* 0x000f220000100800 */
[----:B-1----:R-:W-:-:S13]  /*da40*/  ISETP.NE.AND P0, PT, R7, 0x1, PT ;  /* 0x000000010700780c */ /* 0x002fda0003f05270 */
[----:B------:R-:W1:Y:S01]  /*da50*/  @P0 LDC R3, c[0x0][0x450] ;  /* 0x00011400ff030b82 */ /* 0x000e620000000800 */
[----:B--2---:R-:W-:-:S04]  /*da60*/  LOP3.LUT R2, R2, 0x7f, RZ, 0xc0, !PT ;  /* 0x0000007f02027812 */ /* 0x004fc800078ec0ff */
[----:B------:R-:W-:Y:S01]  /*da70*/  SHF.R.U32.HI R2, RZ, 0x3, R2 ;  /* 0x00000003ff027819 */ /* 0x000fe20000011602 */
[----:B0-----:R-:W-:-:S05]  /*da80*/  IMAD.SHL.U32 R0, R0, 0x10, RZ ;  /* 0x0000001000007824 */ /* 0x001fca00078e00ff */
[----:B------:R-:W-:Y:S02]  /*da90*/  LOP3.LUT R0, R2, 0x70, R0, 0xf8, !PT ;  /* 0x0000007002007812 */ /* 0x000fe400078ef800 */
[----:B------:R-:W0:Y:S03]  /*daa0*/  @P0 LDC R2, c[0x0][0x44c] ;  /* 0x00011300ff020b82 */ /* 0x000e260000000800 */
[----:B------:R-:W-:-:S04]  /*dab0*/  IMAD R5, R17, 0x40, R0 ;  /* 0x0000004011057824 */ /* 0x000fc800078e0200 */
[----:B------:R-:W-:Y:S01]  /*dac0*/  IMAD.MOV.U32 R0, RZ, RZ, R5 ;  /* 0x000000ffff007224 */ /* 0x000fe200078e0005 */
[----:B------:R2:W-:Y:S01]  /*dad0*/  STL [R1+0x24], R5 ;  /* 0x0000240501007387 */ /* 0x0005e20000100800 */
[----:B0-----:R-:W-:-:S05]  /*dae0*/  @P0 IMAD.HI.U32 R2, R5, R2, RZ ;  /* 0x0000000205020227 */ /* 0x001fca00078e00ff */
[----:B-1----:R-:W-:Y:S01]  /*daf0*/  @P0 SHF.R.U32.HI R0, RZ, R3, R2 ;  /* 0x00000003ff000219 */ /* 0x002fe20000011602 */
[----:B---3--:R-:W-:-:S04]  /*db00*/  IMAD R2, R4, UR4, RZ ;  /* 0x0000000404027c24 */ /* 0x008fc8000f8e02ff */
[C---:B----4-:R-:W-:Y:S02]  /*db10*/  IMAD R4, R10.reuse, UR5, R2 ;  /* 0x000000050a047c24 */ /* 0x050fe4000f8e0202 */
[----:B------:R-:W-:Y:S01]  /*db20*/  IMAD.WIDE.U32 R2, R10, UR4, RZ ;  /* 0x000000040a027c25 */ /* 0x000fe2000f8e00ff */
[----:B------:R-:W-:-:S03]  /*db30*/  ULDC.64 UR4, c[0x0][0x2d8] ;  /* 0x0000b60000047ab9 */ /* 0x000fc60000000a00 */
[----:B------:R-:W-:Y:S02]  /*db40*/  IMAD.IADD R3, R3, 0x1, R4 ;  /* 0x0000000103037824 */ /* 0x000fe400078e0204 */
[----:B------:R-:W-:Y:S02]  /*db50*/  IMAD R4, R9, UR4, RZ ;  /* 0x0000000409047c24 */ /* 0x000fe4000f8e02ff */
[----:B------:R0:W5:Y:S01]  /*db60*/  LDL R9, [R1+0x14] ;  /* 0x0000140001097983 */ /* 0x0001620000100800 */
[----:B------:R-:W-:-:S04]  /*db70*/  IMAD.WIDE.U32 R2, R18, UR4, R2 ;  /* 0x0000000412027c25 */ /* 0x000fc8000f8e0002 */
[----:B------:R-:W-:Y:S01]  /*db80*/  IMAD R4, R18, UR5, R4 ;  /* 0x0000000512047c24 */ /* 0x000fe2000f8e0204 */
[----:B------:R-:W-:-:S03]  /*db90*/  ULDC.64 UR4, c[0x0][0x2e0] ;  /* 0x0000b80000047ab9 */ /* 0x000fc60000000a00 */
[----:B------:R-:W-:Y:S02]  /*dba0*/  IMAD.IADD R3, R3, 0x1, R4 ;  /* 0x0000000103037824 */ /* 0x000fe400078e0204 */
[----:B------:R-:W-:Y:S02]  /*dbb0*/  IMAD R4, R8, UR4, RZ ;  /* 0x0000000408047c24 */ /* 0x000fe4000f8e02ff */
[----:B------:R-:W1:Y:S01]  /*dbc0*/  S2R R8, SR_TID.X ;  /* 0x0000000000087919 */ /* 0x000e620000002100 */
[----:B------:R-:W-:-:S04]  /*dbd0*/  IMAD.WIDE.U32 R2, R6, UR4, R2 ;  /* 0x0000000406027c25 */ /* 0x000fc8000f8e0002 */
[----:B------:R-:W-:Y:S01]  /*dbe0*/  IMAD R4, R6, UR5, R4 ;  /* 0x0000000506047c24 */ /* 0x000fe2000f8e0204 */
[----:B------:R-:W-:-:S03]  /*dbf0*/  ULDC.64 UR4, c[0x0][0x2d0] ;  /* 0x0000b40000047ab9 */ /* 0x000fc60000000a00 */
[----:B------:R-:W-:Y:S01]  /*dc00*/  IMAD.IADD R3, R3, 0x1, R4 ;  /* 0x0000000103037824 */ /* 0x000fe200078e0204 */
[----:B------:R-:W-:-:S05]  /*dc10*/  SHF.R.S32.HI R4, RZ, 0x1f, R0 ;  /* 0x0000001fff047819 */ /* 0x000fca0000011400 */
[----:B------:R-:W-:Y:S02]  /*dc20*/  IMAD R4, R4, UR4, RZ ;  /* 0x0000000404047c24 */ /* 0x000fe4000f8e02ff */
[----:B------:R-:W-:-:S04]  /*dc30*/  IMAD.WIDE.U32 R2, R0, UR4, R2 ;  /* 0x0000000400027c25 */ /* 0x000fc8000f8e0002 */
[----:B------:R-:W-:Y:S01]  /*dc40*/  IMAD R4, R0, UR5, R4 ;  /* 0x0000000500047c24 */ /* 0x000fe2000f8e0204 */
[----:B------:R-:W-:Y:S01]  /*dc50*/  ULDC.64 UR4, c[0x0][0x2c8] ;  /* 0x0000b20000047ab9 */ /* 0x000fe20000000a00 */
[----:B------:R-:W-:-:S04]  /*dc60*/  IMAD.MOV R0, RZ, RZ, -R0 ;  /* 0x000000ffff007224 */ /* 0x000fc800078e0a00 */
[----:B------:R-:W-:-:S05]  /*dc70*/  IMAD R0, R7, R0, R5 ;  /* 0x0000000007007224 */ /* 0x000fca00078e0205 */
[----:B------:R-:W-:Y:S01]  /*dc80*/  SHF.R.S32.HI R6, RZ, 0x1f, R0 ;  /* 0x0000001fff067819 */ /* 0x000fe20000011400 */
[----:B------:R-:W-:Y:S02]  /*dc90*/  IMAD.IADD R3, R3, 0x1, R4 ;  /* 0x0000000103037824 */ /* 0x000fe400078e0204 */
[----:B-1----:R-:W-:Y:S02]  /*dca0*/  IMAD.SHL.U32 R10, R8, 0x8, RZ ;  /* 0x00000008080a7824 */ /* 0x002fe400078e00ff */
[----:B------:R-:W-:Y:S02]  /*dcb0*/  IMAD R6, R6, UR4, RZ ;  /* 0x0000000406067c24 */ /* 0x000fe4000f8e02ff */
[----:B--2---:R-:W-:Y:S01]  /*dcc0*/  IMAD.WIDE.U32 R4, R0, UR4, R2 ;  /* 0x0000000400047c25 */ /* 0x004fe2000f8e0002 */
[----:B------:R-:W-:Y:S01]  /*dcd0*/  LOP3.LUT R10, R10, 0x38, RZ, 0xc0, !PT ;  /* 0x000000380a0a7812 */ /* 0x000fe200078ec0ff */
[----:B------:R-:W-:Y:S02]  /*dce0*/  ULDC UR4, c[0x0][0x2b8] ;  /* 0x0000ae0000047ab9 */ /* 0x000fe40000000800 */
[----:B------:R-:W-:Y:S01]  /*dcf0*/  IMAD R0, R0, UR5, R6 ;  /* 0x0000000500007c24 */ /* 0x000fe2000f8e0206 */
[----:B------:R-:W-:-:S03]  /*dd00*/  LEA R3, P1, R4, UR6, 0x1 ;  /* 0x0000000604037c11 */ /* 0x000fc6000f8208ff */
[----:B------:R-:W-:Y:S01]  /*dd10*/  IMAD.IADD R0, R5, 0x1, R0 ;  /* 0x0000000105007824 */ /* 0x000fe200078e0200 */
[----:B------:R-:W-:Y:S01]  /*dd20*/  ISETP.GE.AND P0, PT, R10, UR4, PT ;  /* 0x000000040a007c0c */ /* 0x000fe2000bf06270 */
[----:B------:R-:W-:Y:S01]  /*dd30*/  UMOV UR4, 0xffffffff ;  /* 0xffffffff00047882 */ /* 0x000fe20000000000 */
[----:B------:R-:W-:Y:S02]  /*dd40*/  LOP3.LUT R8, R8, 0x7f, RZ, 0xc0, !PT ;  /* 0x0000007f08087812 */ /* 0x000fe400078ec0ff */
[----:B------:R-:W-:Y:S02]  /*dd50*/  LEA.HI.X R2, R4, UR7, R0, 0x1, P1 ;  /* 0x0000000704027c11 */ /* 0x000fe400088f0c00 */
[----:B------:R-:W-:Y:S01]  /*dd60*/  SHF.R.U32.HI R8, RZ, 0x3, R8 ;  /* 0x00000003ff087819 */ /* 0x000fe20000011608 */
[----:B0-----:R-:W-:Y:S06]  /*dd70*/  BRA.DIV UR4, `(.L_x_1114) ;  /* 0x0000005e04c47947 */ /* 0x001fec000b800000 */
[----:B------:R-:W2:Y:S01]  /*dd80*/  LDL R6, [R1+0x38] ;  /* 0x0000380001067983 */ /* 0x000ea20000100800 */
[----:B------:R-:W-:-:S03]  /*dd90*/  IMAD R17, R17, 0x40, R8 ;  /* 0x0000004011117824 */ /* 0x000fc600078e0208 */
[----:B------:R-:W0:Y:S04]  /*dda0*/  SHFL.IDX PT, R5, R3, RZ, 0x181f ;  /* 0x00181fff03057589 */ /* 0x000e2800000e0000 */
[----:B------:R-:W1:Y:S01]  /*ddb0*/  SHFL.IDX PT, R4, R2, RZ, 0x181f ;  /* 0x00181fff02047589 */ /* 0x000e6200000e0000 */
[----:B--2---:R-:W-:-:S03]  /*ddc0*/  IMAD R0, R6, R7, RZ ;  /* 0x0000000706007224 */ /* 0x004fc600078e02ff */
[----:B------:R-:W-:Y:S01]  /*ddd0*/  SHFL.IDX PT, R6, R2, 0x1, 0x181f ;  /* 0x00381f0002067f89 */ /* 0x000fe200000e0000 */
[C---:B------:R-:W-:Y:S01]  /*dde0*/  VIADD R7, R17.reuse, 0x10 ;  /* 0x0000001011077836 */ /* 0x040fe20000000000 */
[----:B------:R-:W-:-:S04]  /*ddf0*/  ISETP.GE.AND P1, PT, R17, R0, PT ;  /* 0x000000001100720c */ /* 0x000fc80003f26270 */
[----:B------:R2:W-:Y:S09]  /*de00*/  STL [R1+0x4c], R7 ;  /* 0x00004c0701007387 */ /* 0x0005f20000100800 */
[----:B0-----:R-:W-:-:S05]  /*de10*/  @!P1 LEA R5, P2, R10, R5, 0x1 ;  /* 0x000000050a059211 */ /* 0x001fca00078408ff */
[----:B-1----:R-:W-:-:S05]  /*de20*/  @!P1 IMAD.X R4, RZ, RZ, R4, P2 ;  /* 0x000000ffff049224 */ /* 0x002fca00010e0604 */
        /* <DEDUP_REMOVED lines=25> */
.L_x_1246:
[----:B------:R1:W5:Y:S01]  /*dfc0*/  LDL R8, [R1+0x4] ;  /* 0x0000040001087983 */ /* 0x0003620000100800 */
[----:B0-----:R-:W-:-:S05]  /*dfd0*/  VIADD R2, R17, 0x30 ;  /* 0x0000003011027836 */ /* 0x001fca0000000000 */
        /* <DEDUP_REMOVED lines=10> */
.L_x_1115:
[----:B------:R-:W2:Y:S01]  /*e080*/  LDL R0, [R1+0x4] ;  /* 0x0000040001007983 */ /* 0x000ea20000100800 */
[----:B------:R-:W-:Y:S02]  /*e090*/  PLOP3.LUT P1, PT, P1, P0, PT, 0xa2, 0x0 ;  /* 0x000000000000781c */ /* 0x000fe40000f21472 */
[----:B--2---:R-:W-:-:S08]  /*e0a0*/  @P0 R2UR P1, UR4, R0 ;  /* 0x00000000000402ca */ /* 0x004fd00000020000 */
[----:B------:R-:W-:-:S05]  /*e0b0*/  @P0 PLOP3.LUT P0, PT, P1, PT, PT, 0x80, 0x0 ;  /* 0x000000000000081c */ /* 0x000fca0000f0f070 */
[----:B------:R-:W-:Y:S01]  /*e0c0*/  @!P1 SYNCS.ARRIVE.TRANS64.RED.A0T1 RZ, [UR4+0x38800], RZ ;  /* 0x038800ffffff99a7 */ /* 0x000fe20008200404 */
[----:B------:R-:W-:Y:S07]  /*e0d0*/  @!P1 ARRIVES.LDGSTSBAR.64.TRANSCNT [UR4+0x38800] ;  /* 0x03880000ff0099b0 */ /* 0x000fee0008000a84 */
[----:B------:R-:W-:Y:S05]  /*e0e0*/  @P0 BRA.U.ANY `(.L_x_1115) ;  /* 0xfffffffd00e40947 */ /* 0x000fea000393ffff */
[----:B------:R-:W-:Y:S01]  /*e0f0*/  NOP ;  /* 0x0000000000007918 */ /* 0x000fe20000000000 */
[----:B-1----:R-:W2:Y:S01]  /*e100*/  LDL.LU R2, [R1+0x40] ;  /* 0x0000400001027983 */ /* 0x002ea20000300800 */
[----:B------:R-:W-:Y:S01]  /*e110*/  ULDC.64 UR4, c[0x0][0x398] ;  /* 0x0000e60000047ab9 */ /* 0x000fe20000000a00 */
[----:B------:R0:W-:Y:S02]  /*e120*/  SYNCS.ARRIVE.TRANS64.A1T0 RZ, [R0+URZ+0x38800], RZ ;  /* 0x038800ff00ff79a7 */ /* 0x0001e4000810003f */
[----:B------:R-:W3:Y:S01]  /*e130*/  LDL.LU R3, [R1+0x28] ;  /* 0x0000280001037983 */ /* 0x000ee20000300800 */
[----:B------:R-:W-:Y:S01]  /*e140*/  BSSY B6, `(.L_x_1116) ;  /* 0x000001a000067945 */ /* 0x000fe20003800000 */
[----:B0-----:R-:W-:-:S05]  /*e150*/  VIADD R0, R0, 0x26400 ;  /* 0x0002640000007836 */ /* 0x001fca0000000000 */
[----:B------:R-:W-:Y:S01]  /*e160*/  LOP3.LUT P0, RZ, R0, 0x3ff, RZ, 0xc0, !PT ;  /* 0x000003ff00ff7812 */ /* 0x000fe2000780c0ff */
[----:B--2---:R-:W-:-:S04]  /*e170*/  IMAD R2, R2, UR4, RZ ;  /* 0x0000000402027c24 */ /* 0x004fc8000f8e02ff */
[C---:B---3--:R-:W-:Y:S02]  /*e180*/  IMAD R2, R3.reuse, UR5, R2 ;  /* 0x0000000503027c24 */ /* 0x048fe4000f8e0202 */
[----:B------:R-:W-:-:S04]  /*e190*/  IMAD.WIDE.U32 R4, R3, UR4, RZ ;  /* 0x0000000403047c25 */ /* 0x000fc8000f8e00ff */
[----:B------:R-:W-:Y:S01]  /*e1a0*/  IMAD.IADD R0, R5, 0x1, R2 ;  /* 0x0000000105007824 */ /* 0x000fe200078e0202 */
[----:B------:R0:W-:Y:S04]  /*e1b0*/  STL.64 [R1+0x40], R4 ;  /* 0x0000400401007387 */ /* 0x0001e80000100a00 */
        /* <DEDUP_REMOVED lines=13> */
[----:B-----5:R-:W-:Y:S02]  /*e290*/  IMAD.MOV.U32 R8, RZ, RZ, 0x70 ;  /* 0x00000070ff087424 */ /* 0x020fe400078e00ff */
[----:B------:R-:W-:Y:S02]  /*e2a0*/  IMAD.MOV.U32 R12, RZ, RZ, 0x1 ;  /* 0x00000001ff0c7424 */ /* 0x000fe400078e00ff */
[----:B------:R-:W-:-:S07]  /*e2b0*/  IMAD.MOV.U32 R13, RZ, RZ, RZ ;  /* 0x000000ffff0d7224 */ /* 0x000fce00078e00ff */
[----:B------:R-:W-:-:S07]  /*e2c0*/  LEPC R20, `(.L_x_1117) ;  /* 0x000000001014794e */ /* 0x000fce0000000000 */
[----:B0-----:R-:W-:Y:S05]  /*e2d0*/  CALL.ABS.NOINC R2 ;  /* 0x0000000002007343 */ /* 0x001fea0003c00000 */
.L_x_1117:
[----:B------:R-:W-:Y:S05]  /*e2e0*/  BSYNC B6 ;  /* 0x0000000000067941 */ /* 0x000fea0003800000 */
.L_x_1116:
[----:B------:R-:W2:Y:S01]  /*e2f0*/  LDL.LU R6, [R1+0x28] ;  /* 0x0000280001067983 */ /* 0x000ea20000300800 */
[----:B------:R-:W1:Y:S01]  /*e300*/  LDC R7, c[0x0][0x448] ;  /* 0x00011200ff077b82 */ /* 0x000e620000000800 */
[----:B------:R-:W-:Y:S02]  /*e310*/  ULDC.64 UR4, c[0x0][0x3d8] ;  /* 0x0000f60000047ab9 */ /* 0x000fe40000000a00 */
[----:B------:R-:W2:Y:S04]  /*e320*/  LDL.LU.64 R2, [R1+0x40] ;  /* 0x0000400001027983 */ /* 0x000ea80000300a00 */
[----:B0-----:R-:W3:Y:S04]  /*e330*/  LDL.LU R0, [R1+0x50] ;  /* 0x0000500001007983 */ /* 0x001ee80000300800 */
[----:B------:R-:W4:Y:S04]  /*e340*/  LDL.LU R5, [R1+0x54] ;  /* 0x0000540001057983 */ /* 0x000f280000300800 */
[----:B------:R-:W4:Y:S01]  /*e350*/  LDL.LU R4, [R1+0x34] ;  /* 0x0000340001047983 */ /* 0x000f220000300800 */
[----:B-1----:R-:W-:Y:S01]  /*e360*/  ISETP.NE.AND P0, PT, R7, 0x1, PT ;  /* 0x000000010700780c */ /* 0x002fe20003f05270 */
[----:B--2---:R-:W-:-:S02]  /*e370*/  IMAD.MOV.U32 R3, RZ, RZ, R6 ;  /* 0x000000ffff037224 */ /* 0x004fc400078e0006 */
[----:B------:R-:W2:Y:S01]  /*e380*/  LDL.LU R6, [R1+0x24] ;  /* 0x0000240001067983 */ /* 0x000ea20000300800 */
[----:B---3--:R-:W-:-:S03]  /*e390*/  IMAD R0, R0, UR4, RZ ;  /* 0x0000000400007c24 */ /* 0x008fc6000f8e02ff */
[----:B------:R-:W3:Y:S01]  /*e3a0*/  LDL.LU R9, [R1+0x8] ;  /* 0x0000080001097983 */ /* 0x000ee20000300800 */
[----:B------:R-:W-:-:S04]  /*e3b0*/  IMAD.WIDE.U32 R2, R18, UR4, R2 ;  /* 0x0000000412027c25 */ /* 0x000fc8000f8e0002 */
[----:B------:R-:W-:Y:S01]  /*e3c0*/  IMAD R0, R18, UR5, R0 ;  /* 0x0000000512007c24 */ /* 0x000fe2000f8e0200 */
[----:B------:R-:W-:-:S03]  /*e3d0*/  ULDC.64 UR4, c[0x0][0x3e0] ;  /* 0x0000f80000047ab9 */ /* 0x000fc60000000a00 */
[----:B------:R-:W-:Y:S02]  /*e3e0*/  IMAD.IADD R3, R3, 0x1, R0 ;  /* 0x0000000103037824 */ /* 0x000fe400078e0200 */
[----:B----4-:R-:W-:Y:S02]  /*e3f0*/  IMAD R0, R5, UR4, RZ ;  /* 0x0000000405007c24 */ /* 0x010fe4000f8e02ff */
[C---:B------:R-:W-:Y:S01]  /*e400*/  IMAD.WIDE.U32 R2, R4.reuse, UR4, R2 ;  /* 0x0000000404027c25 */ /* 0x040fe2000f8e0002 */
[----:B------:R-:W0:Y:S03]  /*e410*/  @P0 LDC R5, c[0x0][0x450] ;  /* 0x00011400ff050b82 */ /* 0x000e260000000800 */
[----:B------:R-:W-:Y:S01]  /*e420*/  IMAD R0, R4, UR5, R0 ;  /* 0x0000000504007c24 */ /* 0x000fe2000f8e0200 */
[----:B-----5:R-:W1:Y:S01]  /*e430*/  S2R R8, SR_TID.X ;  /* 0x0000000000087919 */ /* 0x020e620000002100 */
[----:B------:R-:W-:-:S02]  /*e440*/  ULDC.64 UR4, c[0x0][0x3d0] ;  /* 0x0000f40000047ab9 */ /* 0x000fc40000000a00 */
[----:B------:R-:W-:Y:S02]  /*e450*/  IMAD.IADD R3, R3, 0x1, R0 ;  /* 0x0000000103037824 */ /* 0x000fe400078e0200 */
[----:B------:R-:W2:Y:S01]  /*e460*/  @P0 LDC R0, c[0x0][0x44c] ;  /* 0x00011300ff000b82 */ /* 0x000ea20000000800 */
[----:B-1----:R-:W-:-:S05]  /*e470*/  IMAD.SHL.U32 R8, R8, 0x8, RZ ;  /* 0x0000000808087824 */ /* 0x002fca00078e00ff */
[----:B------:R-:W-:-:S04]  /*e480*/  LOP3.LUT R8, R8, 0x38, RZ, 0xc0, !PT ;  /* 0x0000003808087812 */ /* 0x000fc800078ec0ff */
[C---:B------:R-:W-:Y:S02]  /*e490*/  LOP3.LUT R11, R8.reuse, 0x80, RZ, 0xfc, !PT ;  /* 0x00000080080b7812 */ /* 0x040fe400078efcff */
[----:B------:R-:W-:Y:S01]  /*e4a0*/  LOP3.LUT R8, R8, 0x40, RZ, 0xfc, !PT ;  /* 0x0000004008087812 */ /* 0x000fe200078efcff */
[----:B--2---:R-:W-:-:S04]  /*e4b0*/  @P0 IMAD.HI.U32 R0, R6, R0, RZ ;  /* 0x0000000006000227 */ /* 0x004fc800078e00ff */
[----:B------:R-:W-:Y:S01]  /*e4c0*/  IMAD.MOV.U32 R4, RZ, RZ, R6 ;  /* 0x000000ffff047224 */ /* 0x000fe200078e0006 */
[----:B0-----:R-:W-:-:S05]  /*e4d0*/  @P0 SHF.R.U32.HI R4, RZ, R5, R0 ;  /* 0x00000005ff040219 */ /* 0x001fca0000011600 */
[----:B------:R-:W-:-:S04]  /*e4e0*/  IMAD.MOV R0, RZ, RZ, -R4 ;  /* 0x000000ffff007224 */ /* 0x000fc800078e0a04 */
[----:B------:R-:W-:Y:S02]  /*e4f0*/  IMAD R0, R7, R0, R6 ;  /* 0x0000000007007224 */ /* 0x000fe400078e0206 */
[----:B------:R-:W0:Y:S01]  /*e500*/  S2R R6, SR_TID.X ;  /* 0x0000000000067919 */ /* 0x000e220000002100 */
        /* <DEDUP_REMOVED lines=10> */
[----:B------:R-:W-:-:S03]  /*e5b0*/  ULDC.64 UR4, c[0x0][0x390] ;  /* 0x0000e40000047ab9 */ /* 0x000fc60000000a00 */
[----:B------:R-:W-:Y:S01]  /*e5c0*/  IMAD.IADD R4, R3, 0x1, R0 ;  /* 0x0000000103047824 */ /* 0x000fe200078e0200 */
[----:B------:R-:W-:Y:S01]  /*e5d0*/  LEA R0, P0, R2, UR4, 0x1 ;  /* 0x0000000402007c11 */ /* 0x000fe2000f8008ff */
[----:B0-----:R-:W-:Y:S01]  /*e5e0*/  IMAD.SHL.U32 R10, R6, 0x8, RZ ;  /* 0x00000008060a7824 */ /* 0x001fe200078e00ff */
[----:B------:R-:W-:Y:S02]  /*e5f0*/  ULDC UR4, c[0x0][0x3b8] ;  /* 0x0000ee0000047ab9 */ /* 0x000fe40000000800 */
[----:B------:R-:W-:Y:S02]  /*e600*/  ISETP.GE.AND P1, PT, R8, UR4, PT ;  /* 0x0000000408007c0c */ /* 0x000fe4000bf26270 */
[----:B------:R-:W0:Y:S01]  /*e610*/  S2R R8, SR_TID.X ;  /* 0x0000000000087919 */ /* 0x000e220000002100 */
[----:B------:R-:W-:-:S04]  /*e620*/  LOP3.LUT R10, R10, 0x38, RZ, 0xc0, !PT ;  /* 0x000000380a0a7812 */ /* 0x000fc800078ec0ff */
[----:B------:R-:W-:Y:S02]  /*e630*/  ISETP.GE.AND P3, PT, R10, UR4, PT ;  /* 0x000000040a007c0c */ /* 0x000fe4000bf66270 */
[----:B------:R-:W-:Y:S02]  /*e640*/  ISETP.GE.AND P2, PT, R11, UR4, PT ;  /* 0x000000040b007c0c */ /* 0x000fe4000bf46270 */
[----:B---3--:R-:W-:-:S09]  /*e650*/  LOP3.LUT R9, R9, 0xfffffff7, RZ, 0xc0, !PT ;  /* 0xfffffff709097812 */ /* 0x008fd200078ec0ff */
[----:B------:R-:W-:-:S04]  /*e660*/  @P3 LOP3.LUT R9, R9, 0x8, RZ, 0xfc, !PT ;  /* 0x0000000809093812 */ /* 0x000fc800078efcff */
[----:B------:R-:W-:-:S04]  /*e670*/  LOP3.LUT R9, R9, 0xfffffffd, RZ, 0xc0, !PT ;  /* 0xfffffffd09097812 */ /* 0x000fc800078ec0ff */
[----:B------:R-:W-:-:S04]  /*e680*/  @P2 LOP3.LUT R9, R9, 0x2, RZ, 0xfc, !PT ;  /* 0x0000000209092812 */ /* 0x000fc800078efcff */
[----:B------:R-:W-:Y:S01]  /*e690*/  LOP3.LUT R9, R9, 0xfffffffb, RZ, 0xc0, !PT ;  /* 0xfffffffb09097812 */ /* 0x000fe200078ec0ff */
[----:B0-----:R-:W-:-:S03]  /*e6a0*/  IMAD.SHL.U32 R8, R8, 0x8, RZ ;  /* 0x0000000808087824 */ /* 0x001fc600078e00ff */
[----:B------:R-:W-:Y:S02]  /*e6b0*/  @P1 LOP3.LUT R9, R9, 0x4, RZ, 0xfc, !PT ;  /* 0x0000000409091812 */ /* 0x000fe400078efcff */
[----:B------:R-:W-:-:S03]  /*e6c0*/  LOP3.LUT R8, R8, 0x38, RZ, 0xc0, !PT ;  /* 0x0000003808087812 */ /* 0x000fc600078ec0ff */
[----:B------:R0:W-:Y:S02]  /*e6d0*/  STL [R1+0x8], R9 ;  /* 0x0000080901007387 */ /* 0x0001e40000100800 */
[C---:B0-----:R-:W-:Y:S02]  /*e6e0*/  LOP3.LUT R9, R8.reuse, 0x100, RZ, 0xfc, !PT ;  /* 0x0000010008097812 */ /* 0x041fe400078efcff */
[----:B------:R-:W-:-:S04]  /*e6f0*/  LOP3.LUT R8, R8, 0xc0, RZ, 0xfc, !PT ;  /* 0x000000c008087812 */ /* 0x000fc800078efcff */
[----:B------:R-:W-:Y:S01]  /*e700*/  ISETP.GE.AND P5, PT, R8, UR4, PT ;  /* 0x0000000408007c0c */ /* 0x000fe2000bfa6270 */
[----:B------:R-:W-:Y:S01]  /*e710*/  IMAD.SHL.U32 R8, R6, 0x8, RZ ;  /* 0x0000000806087824 */ /* 0x000fe200078e00ff */
[----:B------:R-:W-:Y:S01]  /*e720*/  LEA.HI.X R4, R2, UR5, R4, 0x1, P0 ;  /* 0x0000000502047c11 */ /* 0x000fe200080f0c04 */
[----:B------:R-:W-:Y:S01]  /*e730*/  IMAD.SHL.U32 R6, R6, 0x8, RZ ;  /* 0x0000000806067824 */ /* 0x000fe200078e00ff */
[----:B------:R-:W-:Y:S02]  /*e740*/  SEL R5, RZ, 0x1, P3 ;  /* 0x00000001ff057807 */ /* 0x000fe40001800000 */
[----:B------:R-:W-:Y:S02]  /*e750*/  LOP3.LUT R8, R8, 0x38, RZ, 0xc0, !PT ;  /* 0x0000003808087812 */ /* 0x000fe400078ec0ff */
[----:B------:R-:W-:Y:S02]  /*e760*/  SEL R3, RZ, 0x4, P2 ;  /* 0x00000004ff037807 */ /* 0x000fe40001000000 */
[----:B------:R-:W-:-:S02]  /*e770*/  SEL R2, RZ, 0x2, P1 ;  /* 0x00000002ff027807 */ /* 0x000fc40000800000 */
[----:B------:R-:W-:Y:S02]  /*e780*/  ISETP.GE.AND P0, PT, R9, UR4, PT ;  /* 0x0000000409007c0c */ /* 0x000fe4000bf06270 */
[----:B------:R-:W-:Y:S02]  /*e790*/  LOP3.LUT R9, R8, 0x180, RZ, 0xfc, !PT ;  /* 0x0000018008097812 */ /* 0x000fe400078efcff */
[----:B------:R-:W-:Y:S02]  /*e7a0*/  LOP3.LUT R6, R6, 0x38, RZ, 0xc0, !PT ;  /* 0x0000003806067812 */ /* 0x000fe400078ec0ff */
[----:B------:R-:W-:Y:S02]  /*e7b0*/  IADD3 R2, R3, R2, R5 ;  /* 0x0000000203027210 */ /* 0x000fe40007ffe005 */
[----:B------:R-:W-:Y:S02]  /*e7c0*/  SEL R5, RZ, 0x10, P0 ;  /* 0x00000010ff057807 */ /* 0x000fe40000000000 */
[----:B------:R-:W-:-:S02]  /*e7d0*/  SEL R3, RZ, 0x8, P5 ;  /* 0x00000008ff037807 */ /* 0x000fc40002800000 */
[----:B------:R-:W-:Y:S02]  /*e7e0*/  ISETP.GE.AND P1, PT, R9, UR4, PT ;  /* 0x0000000409007c0c */ /* 0x000fe4000bf26270 */
[C---:B------:R-:W-:Y:S02]  /*e7f0*/  LOP3.LUT R8, R6.reuse, 0x140, RZ, 0xfc, !PT ;  /* 0x0000014006087812 */ /* 0x040fe400078efcff */
[----:B------:R-:W-:Y:S02]  /*e800*/  IADD3 R2, R5, R2, R3 ;  /* 0x0000000205027210 */ /* 0x000fe40007ffe003 */
[----:B------:R-:W-:Y:S02]  /*e810*/  SEL R5, RZ, 0x40, P1 ;  /* 0x00000040ff057807 */ /* 0x000fe40000800000 */
[----:B------:R-:W-:Y:S02]  /*e820*/  LOP3.LUT R6, R6, 0x1c0, RZ, 0xfc, !PT ;  /* 0x000001c006067812 */ /* 0x000fe400078efcff */
[----:B------:R-:W-:-:S02]  /*e830*/  ISETP.GE.AND P1, PT, R8, UR4, PT ;  /* 0x0000000408007c0c */ /* 0x000fc4000bf26270 */
[----:B------:R-:W-:Y:S02]  /*e840*/  ISETP.GE.AND P2, PT, R6, UR4, PT ;  /* 0x0000000406007c0c */ /* 0x000fe4000bf46270 */
[----:B------:R-:W-:Y:S01]  /*e850*/  SEL R3, RZ, 0x20, P1 ;  /* 0x00000020ff037807 */ /* 0x000fe20000800000 */
[----:B------:R-:W-:Y:S01]  /*e860*/  UMOV UR4, 0xffffffff ;  /* 0xffffffff00047882 */ /* 0x000fe20000000000 */
[----:B------:R-:W-:Y:S02]  /*e870*/  SEL R6, RZ, 0x80, P2 ;  /* 0x00000080ff067807 */ /* 0x000fe40001000000 */
[----:B------:R-:W-:-:S05]  /*e880*/  IADD3 R5, R5, R2, R3 ;  /* 0x0000000205057210 */ /* 0x000fca0007ffe003 */
[----:B------:R-:W-:Y:S01]  /*e890*/  IMAD.IADD R6, R5, 0x1, R6 ;  /* 0x0000000105067824 */ /* 0x000fe200078e0206 */
[----:B------:R-:W-:Y:S06]  /*e8a0*/  BRA.DIV UR4, `(.L_x_1118) ;  /* 0x0000005a04487947 */ /* 0x000fec000b800000 */
[----:B------:R-:W2:Y:S04]  /*e8b0*/  LDL.LU R8, [R1+0x8] ;  /* 0x0000080001087983 */ /* 0x000ea80000300800 */
[----:B------:R-:W3:Y:S04]  /*e8c0*/  LDL.LU R3, [R1+0x38] ;  /* 0x0000380001037983 */ /* 0x000ee80000300800 */
[----:B------:R-:W4:Y:S04]  /*e8d0*/  LDL.LU R2, [R1+0x4c] ;  /* 0x00004c0001027983 */ /* 0x000f280000300800 */
[----:B------:R-:W5:Y:S04]  /*e8e0*/  LDL R11, [R1+0x14] ;  /* 0x00001400010b7983 */ /* 0x000f680000100800 */
[----:B------:R-:W5:Y:S04]  /*e8f0*/  LDL.LU R15, [R1+0x58] ;  /* 0x00005800010f7983 */ /* 0x000f680000300800 */
[----:B------:R-:W-:Y:S04]  /*e900*/  SHFL.IDX PT, R14, R0, 0x1, 0x181f ;  /* 0x00381f00000e7f89 */ /* 0x000fe800000e0000 */
[----:B------:R-:W-:Y:S01]  /*e910*/  SHFL.IDX PT, R9, R4, 0x1, 0x181f ;  /* 0x00381f0004097f89 */ /* 0x000fe200000e0000 */
[----:B--2---:R-:W-:-:S02]  /*e920*/  IMAD.MOV.U32 R12, RZ, RZ, R8 ;  /* 0x000000ffff0c7224 */ /* 0x004fc400078e0008 */
[----:B---3--:R-:W-:Y:S02]  /*e930*/  IMAD R7, R3, R7, RZ ;  /* 0x0000000703077224 */ /* 0x008fe400078e02ff */
[----:B------:R-:W0:Y:S03]  /*e940*/  S2R R3, SR_TID.X ;  /* 0x0000000000037919 */ /* 0x000e260000002100 */
[-C--:B------:R-:W-:Y:S02]  /*e950*/  ISETP.GE.AND P2, PT, R17, R7.reuse, PT ;  /* 0x000000071100720c */ /* 0x080fe40003f46270 */
[----:B------:R-:W-:Y:S02]  /*e960*/  LOP3.LUT R12, R12, 0xfffffbff, RZ, 0xc0, !PT ;  /* 0xfffffbff0c0c7812 */ /* 0x000fe400078ec0ff */
[----:B----4-:R-:W-:Y:S02]  /*e970*/  ISETP.GE.AND P3, PT, R2, R7, PT ;  /* 0x000000070200720c */ /* 0x010fe40003f66270 */
[----:B------:R-:W-:-:S04]  /*e980*/  @P1 LOP3.LUT R12, R12, 0x400, RZ, 0xfc, !PT ;  /* 0x000004000c0c1812 */ /* 0x000fc800078efcff */
[----:B------:R-:W-:-:S03]  /*e990*/  LOP3.LUT P1, RZ, R12, 0x8, RZ, 0xc0, !PT ;  /* 0x000000080cff7812 */ /* 0x000fc6000782c0ff */
[----:B------:R-:W-:Y:S02]  /*e9a0*/  @!P2 LOP3.LUT R2, R5, 0x40, RZ, 0xc0, !PT ;  /* 0x000000400502a812 */ /* 0x000fe400078ec0ff */
[C---:B------:R-:W-:Y:S02]  /*e9b0*/  LOP3.LUT P4, RZ, R12.reuse, 0x2, RZ, 0xc0, !PT ;  /* 0x000000020cff7812 */ /* 0x040fe4000788c0ff */
[----:B------:R-:W-:Y:S02]  /*e9c0*/  LOP3.LUT R12, R12, 0xfffffeff, RZ, 0xc0, !PT ;  /* 0xfffffeff0c0c7812 */ /* 0x000fe400078ec0ff */
[----:B------:R-:W-:Y:S02]  /*e9d0*/  @!P2 SHF.R.U32.HI R2, RZ, 0x2, R2 ;  /* 0x00000002ff02a819 */ /* 0x000fe40000011602 */
[----:B------:R-:W-:Y:S02]  /*e9e0*/  @P3 LOP3.LUT R12, R12, 0x100, RZ, 0xfc, !PT ;  /* 0x000001000c0c3812 */ /* 0x000fe400078efcff */
[----:B------:R-:W-:-:S02]  /*e9f0*/  @!P2 ISETP.NE.U32.AND P3, PT, R2, RZ, PT ;  /* 0x000000ff0200a20c */ /* 0x000fc40003f65070 */
[----:B------:R-:W-:Y:S02]  /*ea00*/  @!P2 LOP3.LUT R2, R6, 0x80, RZ, 0xc0, !PT ;  /* 0x000000800602a812 */ /* 0x000fe400078ec0ff */
[----:B------:R-:W-:Y:S02]  /*ea10*/  LOP3.LUT R12, R12, 0xffffffdf, RZ, 0xc0, !PT ;  /* 0xffffffdf0c0c7812 */ /* 0x000fe400078ec0ff */
[----:B------:R-:W-:Y:S01]  /*ea20*/  @!P2 SHF.R.U32.HI R2, RZ, 0x3, R2 ;  /* 0x00000003ff02a819 */ /* 0x000fe20000011602 */
[----:B0-----:R-:W-:Y:S02]  /*ea30*/  IMAD.SHL.U32 R13, R3, 0x8, RZ ;  /* 0x00000008030d7824 */ /* 0x001fe400078e00ff */
[----:B------:R-:W0:Y:S04]  /*ea40*/  SHFL.IDX PT, R3, R0, RZ, 0x181f ;  /* 0x00181fff00037589 */ /* 0x000e2800000e0000 */
[----:B------:R-:W-:-:S02]  /*ea50*/  @P3 LOP3.LUT R12, R12, 0x20, RZ, 0xfc, !PT ;  /* 0x000000200c0c3812 */ /* 0x000fc400078efcff */
[----:B------:R-:W-:Y:S02]  /*ea60*/  @!P2 ISETP.NE.U32.AND P3, PT, R2, RZ, PT ;  /* 0x000000ff0200a20c */ /* 0x000fe40003f65070 */
[----:B------:R-:W1:Y:S01]  /*ea70*/  SHFL.IDX PT, R2, R4, RZ, 0x181f ;  /* 0x00181fff04027589 */ /* 0x000e6200000e0000 */
[----:B------:R-:W-:Y:S02]  /*ea80*/  LOP3.LUT R13, R13, 0x38, RZ, 0xc0, !PT ;  /* 0x000000380d0d7812 */ /* 0x000fe400078ec0ff */
[----:B------:R-:W-:Y:S02]  /*ea90*/  LOP3.LUT R12, R12, 0xfffffdff, RZ, 0xc0, !PT ;  /* 0xfffffdff0c0c7812 */ /* 0x000fe400078ec0ff */
[----:B0-----:R-:W-:-:S05]  /*eaa0*/  @!P2 LEA R3, P6, R13, R3, 0x1 ;  /* 0x000000030d03a211 */ /* 0x001fca00078c08ff */
[----:B-1----:R-:W-:-:S05]  /*eab0*/  @!P2 IMAD.X R2, RZ, RZ, R2, P6 ;  /* 0x000000ffff02a224 */ /* 0x002fca00030e0602 */
[-C--:B------:R-:W-:Y:S02]  /*eac0*/  @!P2 LOP3.LUT R3, R3, R2.reuse, RZ, 0x3c, !PT ;  /* 0x000000020303a212 */ /* 0x080fe400078e3cff */
[----:B------:R-:W-:Y:S02]  /*ead0*/  @P3 LOP3.LUT R12, R12, 0x200, RZ, 0xfc, !PT ;  /* 0x000002000c0c3812 */ /* 0x000fe400078efcff */
[C---:B------:R-:W-:Y:S02]  /*eae0*/  @!P2 LOP3.LUT R2, R3.reuse, R2, RZ, 0x3c, !PT ;  /* 0x000000020302a212 */ /* 0x040fe400078e3cff */
[C---:B------:R-:W-:Y:S02]  /*eaf0*/  LOP3.LUT P6, RZ, R12.reuse, 0x4, RZ, 0xc0, !PT ;  /* 0x000000040cff7812 */ /* 0x040fe400078cc0ff */
[----:B------:R-:W-:Y:S02]  /*eb00*/  @!P2 LOP3.LUT R3, R3, R2, RZ, 0x3c, !PT ;  /* 0x000000020303a212 */ /* 0x000fe400078e3cff */
[----:B------:R-:W-:-:S03]  /*eb10*/  LOP3.LUT P3, RZ, R12, 0x20, RZ, 0xc0, !PT ;  /* 0x000000200cff7812 */ /* 0x000fc6000786c0ff */
[----:B-----5:R-:W-:Y:S01]  /*eb20*/  @!P2 LDGSTS.E.BYPASS.LTC128B.128 [R11+0x26400], desc[UR38][R2.64], !P1 ;  /* 0x26400000020bafae */ /* 0x020fe2000c901d66 */
[----:B------:R-:W-:-:S05]  /*eb30*/  LOP3.LUT P1, RZ, R12, 0x400, RZ, 0xc0, !PT ;  /* 0x000004000cff7812 */ /* 0x000fca000782c0ff */
[----:B------:R-:W-:Y:S04]  /*eb40*/  @!P2 LDGSTS.E.BYPASS.LTC128B.128 [R11+0x28400], desc[UR38][R2.64+0x80], !P6 ;  /* 0x28400080020bafae */ /* 0x000fe8000f101d66 */
[----:B------:R-:W-:Y:S04]  /*eb50*/  @!P2 LDGSTS.E.BYPASS.LTC128B.128 [R11+0x2a400], desc[UR38][R2.64+0x100], !P4 ;  /* 0x2a400100020bafae */ /* 0x000fe8000e101d66 */
[----:B------:R-:W-:Y:S04]  /*eb60*/  @!P2 LDGSTS.E.BYPASS.LTC128B.128 [R11+0x2c400], desc[UR38][R2.64+0x180], !P5 ;  /* 0x2c400180020bafae */ /* 0x000fe8000e901d66 */
[----:B------:R-:W-:Y:S04]  /*eb70*/  @!P2 LDGSTS.E.BYPASS.LTC128B.128 [R11+0x2e400], desc[UR38][R2.64+0x200], !P0 ;  /* 0x2e400200020bafae */ /* 0x000fe8000c101d66 */
[----:B------:R-:W-:Y:S04]  /*eb80*/  @!P2 LDGSTS.E.BYPASS.LTC128B.128 [R11+0x30400], desc[UR38][R2.64+0x280], !P1 ;  /* 0x30400280020bafae */ /* 0x000fe8000c901d66 */
[----:B------:R-:W-:Y:S01]  /*eb90*/  @!P2 LDGSTS.E.BYPASS.LTC128B.128 [R11+0x32400], desc[UR38][R2.64+0x300], P3 ;  /* 0x32400300020bafae */ /* 0x000fe20009901d66 */
[----:B------:R-:W-:-:S13]  /*eba0*/  LOP3.LUT P3, RZ, R12, 0x200, RZ, 0xc0, !PT ;  /* 0x000002000cff7812 */ /* 0x000fda000786c0ff */
[----:B------:R0:W-:Y:S01]  /*ebb0*/  @!P2 LDGSTS.E.BYPASS.LTC128B.128 [R11+0x34400], desc[UR38][R2.64+0x380], P3 ;  /* 0x34400380020bafae */ /* 0x0001e20009901d66 */
[----:B------:R-:W-:-:S13]  /*ebc0*/  LOP3.LUT P3, RZ, R12, 0x100, RZ, 0xc0, !PT ;  /* 0x000001000cff7812 */ /* 0x000fda000786c0ff */
[----:B------:R-:W-:-:S05]  /*ebd0*/  @!P3 LEA R10, P2, R13, R14, 0x1 ;  /* 0x0000000e0d0ab211 */ /* 0x000fca00078408ff */
[----:B------:R-:W-:Y:S01]  /*ebe0*/  @!P3 IMAD.X R9, RZ, RZ, R9, P2 ;  /* 0x000000ffff09b224 */ /* 0x000fe200010e0609 */
[----:B------:R-:W-:Y:S02]  /*ebf0*/  LOP3.LUT P2, RZ, R12, 0x8, RZ, 0xc0, !PT ;  /* 0x000000080cff7812 */ /* 0x000fe4000784c0ff */
[----:B------:R-:W-:Y:S01]  /*ec00*/  @!P3 LOP3.LUT R8, R5, 0x40, RZ, 0xc0, !PT ;  /* 0x000000400508b812 */ /* 0x000fe200078ec0ff */
[----:B0-----:R-:W-:Y:S02]  /*ec10*/  @!P3 IMAD.MOV.U32 R2, RZ, RZ, R10 ;  /* 0x000000ffff02b224 */ /* 0x001fe400078e000a */
        /* <DEDUP_REMOVED lines=12> */
[----:B------:R-:W-:-:S03]  /*ece0*/  @!P3 ISETP.NE.U32.AND P2, PT, R8, RZ, PT ;  /* 0x000000ff0800b20c */ /* 0x000fc60003f45070 */
[----:B------:R-:W-:Y:S10]  /*ecf0*/  SHFL.IDX PT, R10, R4, 0x2, 0x181f ;  /* 0x00581f00040a7f89 */ /* 0x000ff400000e0000 */
[----:B------:R0:W-:Y:S01]  /*ed00*/  @!P3 LDGSTS.E.BYPASS.LTC128B.128 [R11+0x34c00], desc[UR38][R2.64+0x380], P2 ;  /* 0x34c00380020bbfae */ /* 0x0001e20009101d66 */
[----:B------:R-:W-:-:S03]  /*ed10*/  ISETP.GE.AND P2, PT, R15, R7, PT ;  /* 0x000000070f00720c */ /* 0x000fc60003f46270 */
[----:B0-----:R-:W0:Y:S01]  /*ed20*/  SHFL.IDX PT, R3, R0, 0x2, 0x181f ;  /* 0x00581f0000037f89 */ /* 0x001e2200000e0000 */
[----:B------:R-:W-:-:S04]  /*ed30*/  LOP3.LUT R12, R12, 0xffffff7f, RZ, 0xc0, !PT ;  /* 0xffffff7f0c0c7812 */ /* 0x000fc800078ec0ff */
[----:B------:R-:W-:-:S05]  /*ed40*/  @P6 LOP3.LUT R12, R12, 0x80, RZ, 0xfc, !PT ;  /* 0x000000800c0c6812 */ /* 0x000fca00078efcff */
[----:B------:R-:W-:Y:S02]  /*ed50*/  @!P2 LOP3.LUT R2, R5, 0x40, RZ, 0xc0, !PT ;  /* 0x000000400502a812 */ /* 0x000fe400078ec0ff */
[----:B------:R-:W-:Y:S02]  /*ed60*/  LOP3.LUT P3, RZ, R12, 0x8, RZ, 0xc0, !PT ;  /* 0x000000080cff7812 */ /* 0x000fe4000786c0ff */
[----:B------:R-:W-:Y:S02]  /*ed70*/  @!P2 SHF.R.U32.HI R9, RZ, 0x2, R2 ;  /* 0x00000002ff09a819 */ /* 0x000fe40000011602 */
[----:B0-----:R-:W-:-:S05]  /*ed80*/  @!P2 LEA R8, P6, R13, R3, 0x1 ;  /* 0x000000030d08a211 */ /* 0x001fca00078c08ff */
[----:B------:R-:W-:Y:S01]  /*ed90*/  @!P2 IMAD.X R3, RZ, RZ, R10, P6 ;  /* 0x000000ffff03a224 */ /* 0x000fe200030e060a */
[----:B------:R-:W-:Y:S01]  /*eda0*/  LOP3.LUT P6, RZ, R12, 0x80, RZ, 0xc0, !PT ;  /* 0x000000800cff7812 */ /* 0x000fe200078cc0ff */
[----:B------:R-:W-:Y:S01]  /*edb0*/  @!P2 IMAD.MOV.U32 R2, RZ, RZ, R8 ;  /* 0x000000ffff02a224 */ /* 0x000fe200078e0008 */
[----:B------:R-:W-:-:S04]  /*edc0*/  @!P2 LOP3.LUT R8, R6, 0x80, RZ, 0xc0, !PT ;  /* 0x000000800608a812 */ /* 0x000fc800078ec0ff */
[----:B------:R-:W-:Y:S01]  /*edd0*/  @!P2 SHF.R.U32.HI R8, RZ, 0x3, R8 ;  /* 0x00000003ff08a819 */ /* 0x000fe20000011608 */
[----:B------:R0:W-:Y:S03]  /*ede0*/  @!P2 LDGSTS.E.BYPASS.LTC128B.128 [R11+0x27400], desc[UR38][R2.64], !P3 ;  /* 0x27400000020bafae */ /* 0x0001e6000d901d66 */
[----:B------:R-:W-:-:S03]  /*edf0*/  @!P2 ISETP.NE.U32.AND P3, PT, R8, RZ, PT ;  /* 0x000000ff0800a20c */ /* 0x000fc60003f65070 */
[----:B------:R0:W-:Y:S01]  /*ee00*/  @!P2 LDGSTS.E.BYPASS.LTC128B.128 [R11+0x29400], desc[UR38][R2.64+0x80], !P6 ;  /* 0x29400080020bafae */ /* 0x0001e2000f101d66 */
[----:B------:R-:W-:-:S03]  /*ee10*/  @!P2 ISETP.NE.U32.AND P6, PT, R9, RZ, PT ;  /* 0x000000ff0900a20c */ /* 0x000fc60003fc5070 */
[----:B------:R0:W-:Y:S04]  /*ee20*/  @!P2 LDGSTS.E.BYPASS.LTC128B.128 [R11+0x2b400], desc[UR38][R2.64+0x100], !P4 ;  /* 0x2b400100020bafae */ /* 0x0001e8000e101d66 */
[----:B------:R0:W-:Y:S04]  /*ee30*/  @!P2 LDGSTS.E.BYPASS.LTC128B.128 [R11+0x2d400], desc[UR38][R2.64+0x180], !P5 ;  /* 0x2d400180020bafae */ /* 0x0001e8000e901d66 */
[----:B------:R0:W-:Y:S04]  /*ee40*/  @!P2 LDGSTS.E.BYPASS.LTC128B.128 [R11+0x2f400], desc[UR38][R2.64+0x200], !P0 ;  /* 0x2f400200020bafae */ /* 0x0001e8000c101d66 */
[----:B------:R0:W-:Y:S04]  /*ee50*/  @!P2 LDGSTS.E.BYPASS.LTC128B.128 [R11+0x31400], desc[UR38][R2.64+0x280], !P1 ;  /* 0x31400280020bafae */ /* 0x0001e8000c901d66 */
[----:B------:R0:W-:Y:S04]  /*ee60*/  @!P2 LDGSTS.E.BYPASS.LTC128B.128 [R11+0x33400], desc[UR38][R2.64+0x300], P6 ;  /* 0x33400300020bafae */ /* 0x0001e8000b101d66 */
[----:B------:R0:W-:Y:S04]  /*ee70*/  STL [R1+0x8], R12 ;  /* 0x0000080c01007387 */ /* 0x0001e80000100800 */
[----:B------:R0:W-:Y:S04]  /*ee80*/  @!P2 LDGSTS.E.BYPASS.LTC128B.128 [R11+0x35400], desc[UR38][R2.64+0x380], P3 ;  /* 0x35400380020bafae */ /* 0x0001e80009901d66 */
[----:B------:R-:W1:Y:S04]  /*ee90*/  SHFL.IDX PT, R4, R4, 0x3, 0x181f ;  /* 0x00781f0004047f89 */ /* 0x000e6800000e0000 */
[----:B------:R-:W2:Y:S02]  /*eea0*/  SHFL.IDX PT, R0, R0, 0x3, 0x181f ;  /* 0x00781f0000007f89 */ /* 0x000ea400000e0000 */
.L_x_1256:
[----:B0-----:R-:W3:Y:S01]  /*eeb0*/  LDL.LU R2, [R1+0x60] ;  /* 0x0000600001027983 */ /* 0x001ee20000300800 */
[----:B------:R-:W-:Y:S01]  /*eec0*/  BSSY B0, `(.L_x_1119) ;  /* 0x000001e000007945 */ /* 0x000fe20003800000 */
[----:B---3--:R-:W-:-:S13]  /*eed0*/  ISETP.GE.AND P2, PT, R2, R7, PT ;  /* 0x000000070200720c */ /* 0x008fda0003f46270 */
[----:B------:R-:W-:Y:S05]  /*eee0*/  @P2 BRA `(.L_x_1120) ;  /* 0x00000000006c2947 */ /* 0x000fea0003800000 */
[----:B------:R-:W3:Y:S04]  /*eef0*/  LDL R3, [R1+0x8] ;  /* 0x0000080001037983 */ /* 0x000ee80000100800 */
[----:B------:R-:W4:Y:S01]  /*ef00*/  LDL R8, [R1+0x14] ;  /* 0x0000140001087983 */ /* 0x000f220000100800 */
[----:B------:R-:W-:Y:S02]  /*ef10*/  LOP3.LUT R5, R5, 0x40, RZ, 0xc0, !PT ;  /* 0x0000004005057812 */ /* 0x000fe400078ec0ff */
[----:B------:R-:W-:Y:S01]  /*ef20*/  LOP3.LUT R6, R6, 0x80, RZ, 0xc0, !PT ;  /* 0x0000008006067812 */ /* 0x000fe200078ec0ff */
[----:B------:R-:W0:Y:S01]  /*ef30*/  S2R R2, SR_TID.X ;  /* 0x0000000000027919 */ /* 0x000e220000002100 */
[----:B------:R-:W-:Y:S02]  /*ef40*/  SHF.R.U32.HI R5, RZ, 0x2, R5 ;  /* 0x00000002ff057819 */ /* 0x000fe40000011605 */
[----:B------:R-:W-:Y:S01]  /*ef50*/  SHF.R.U32.HI R6, RZ, 0x3, R6 ;  /* 0x00000003ff067819 */ /* 0x000fe20000011606 */
[----:B0-----:R-:W-:-:S05]  /*ef60*/  IMAD.SHL.U32 R2, R2, 0x8, RZ ;  /* 0x0000000802027824 */ /* 0x001fca00078e00ff */
[----:B------:R-:W-:-:S04]  /*ef70*/  LOP3.LUT R2, R2, 0x38, RZ, 0xc0, !PT ;  /* 0x0000003802027812 */ /* 0x000fc800078ec0ff */
[----:B--2---:R-:W-:Y:S02]  /*ef80*/  LEA R2, P2, R2, R0, 0x1 ;  /* 0x0000000002027211 */ /* 0x004fe400078408ff */
[C---:B---3--:R-:W-:Y:S02]  /*ef90*/  LOP3.LUT P6, RZ, R3.reuse, 0x8, RZ, 0xc0, !PT ;  /* 0x0000000803ff7812 */ /* 0x048fe400078cc0ff */
[C---:B------:R-:W-:Y:S02]  /*efa0*/  LOP3.LUT P4, RZ, R3.reuse, 0x4, RZ, 0xc0, !PT ;  /* 0x0000000403ff7812 */ /* 0x040fe4000788c0ff */
[----:B------:R-:W-:Y:S01]  /*efb0*/  LOP3.LUT P3, RZ, R3, 0x2, RZ, 0xc0, !PT ;  /* 0x0000000203ff7812 */ /* 0x000fe2000786c0ff */
[----:B-1----:R-:W-:Y:S01]  /*efc0*/  IMAD.X R3, RZ, RZ, R4, P2 ;  /* 0x000000ffff037224 */ /* 0x002fe200010e0604 */
[----:B------:R-:W-:-:S07]  /*efd0*/  ISETP.NE.U32.AND P2, PT, R5, RZ, PT ;  /* 0x000000ff0500720c */ /* 0x000fce0003f45070 */
[----:B------:R-:W-:Y:S01]  /*efe0*/  @!PT LDS RZ, [RZ] ;  /* 0x00000000fffff984 */ /* 0x000fe20000000800 */
[----:B------:R-:W-:Y:S01]  /*eff0*/  @!PT LDS RZ, [RZ] ;  /* 0x00000000fffff984 */ /* 0x000fe20000000800 */
[----:B------:R-:W-:Y:S01]  /*f000*/  @!PT LDS RZ, [RZ] ;  /* 0x00000000fffff984 */ /* 0x000fe20000000800 */
[----:B----4-:R0:W-:Y:S04]  /*f010*/  LDGSTS.E.BYPASS.LTC128B.128 [R8+0x27c00], desc[UR38][R2.64], !P6 ;  /* 0x27c0000002087fae */ /* 0x0101e8000f101d66 */
        /* <DEDUP_REMOVED lines=8> */
.L_x_1120:
[----:B------:R-:W-:Y:S05]  /*f0a0*/  BSYNC B0 ;  /* 0x0000000000007941 */ /* 0x000fea0003800000 */
.L_x_1119:
[----:B--2---:R2:W5:Y:S01]  /*f0b0*/  LDL R0, [R1+0x4] ;  /* 0x0000040001007983 */ /* 0x0045620000100800 */
[----:B------:R-:W-:Y:S01]  /*f0c0*/  PLOP3.LUT P0, PT, PT, PT, PT, 0x80, 0x0 ;  /* 0x000000000000781c */ /* 0x000fe20003f0f070 */
[----:B------:R-:W-:-:S12]  /*f0d0*/  NOP ;  /* 0x0000000000007918 */ /* 0x000fd80000000000 */
.L_x_1121:
[----:B0-----:R-:W3:Y:S01]  /*f0e0*/  LDL R2, [R1+0x4] ;  /* 0x0000040001027983 */ /* 0x001ee20000100800 */
[----:B------:R-:W-:Y:S02]  /*f0f0*/  PLOP3.LUT P1, PT, P1, P0, PT, 0xa2, 0x0 ;  /* 0x000000000000781c */ /* 0x000fe40000f21472 */
[----:B---3--:R-:W-:-:S08]  /*f100*/  @P0 R2UR P1, UR4, R2 ;  /* 0x00000000020402ca */ /* 0x008fd00000020000 */
[----:B------:R-:W-:-:S05]  /*f110*/  @P0 PLOP3.LUT P0, PT, P1, PT, PT, 0x80, 0x0 ;  /* 0x000000000000081c */ /* 0x000fca0000f0f070 */
[----:B------:R-:W-:Y:S01]  /*f120*/  @!P1 SYNCS.ARRIVE.TRANS64.RED.A0T1 RZ, [UR4+0x38810], RZ ;  /* 0x038810ffffff99a7 */ /* 0x000fe20008200404 */
[----:B------:R-:W-:Y:S07]  /*f130*/  @!P1 ARRIVES.LDGSTSBAR.64.TRANSCNT [UR4+0x38810] ;  /* 0x03881000ff0099b0 */ /* 0x000fee0008000a84 */
[----:B------:R-:W-:Y:S05]  /*f140*/  @P0 BRA.U.ANY `(.L_x_1121) ;  /* 0xfffffffd00e40947 */ /* 0x000fea000393ffff */
[----:B------:R-:W3:Y:S02]  /*f150*/  LDL.LU R3, [R1+0x5c] ;  /* 0x00005c0001037983 */ /* 0x000ee40000300800 */
[----:B---3--:R-:W-:-:S05]  /*f160*/  VIADD R3, R3, 0x1 ;  /* 0x0000000103037836 */ /* 0x008fca0000000000 */
[----:B------:R0:W-:Y:S01]  /*f170*/  STL [R1+0x5c], R3 ;  /* 0x00005c0301007387 */ /* 0x0001e20000100800 */
[----:B-----5:R-:W-:-:S04]  /*f180*/  LEA.HI R0, R3, R3, RZ, 0x1 ;  /* 0x0000000303007211 */ /* 0x020fc800078f08ff */
[----:B------:R-:W-:-:S05]  /*f190*/  LOP3.LUT R0, R0, 0xfffffffe, RZ, 0xc0, !PT ;  /* 0xfffffffe00007812 */ /* 0x000fca00078ec0ff */
[----:B------:R-:W-:-:S05]  /*f1a0*/  IMAD.IADD R0, R3, 0x1, -R0 ;  /* 0x0000000103007824 */ /* 0x000fca00078e0a00 */
[----:B------:R-:W-:Y:S01]  /*f1b0*/  SHF.L.U32 R0, R0, 0x1f, RZ ;  /* 0x0000001f00007819 */ /* 0x000fe200000006ff */
[----:B------:R-:W-:Y:S01]  /*f1c0*/  NOP ;  /* 0x0000000000007918 */ /* 0x000fe20000000000 */
[----:B------:R0:W-:Y:S01]  /*f1d0*/  SYNCS.ARRIVE.TRANS64.A1T0 RZ, [R2+URZ+0x38810], RZ ;  /* 0x038810ff02ff79a7 */ /* 0x0001e2000810003f */
[----:B------:R-:W-:Y:S01]  /*f1e0*/  BSSY B0, `(.L_x_1122) ;  /* 0x0000003000007945 */ /* 0x000fe20003800000 */
[----:B------:R-:W3:Y:S03]  /*f1f0*/  SYNCS.PHASECHK.TRANS64.TRYWAIT P0, [R2+URZ+0x38820], R0 ;  /* 0x03882000020075a7 */ /* 0x000ee6000800017f */
[----:B0--3--:R-:W-:Y:S05]  /*f200*/  @!P0 BRA `(.L_x_1123) ;  /* 0x0000005800d48947 */ /* 0x009fea0003800000 */
.L_x_1257:
[----:B------:R-:W-:Y:S05]  /*f210*/  BSYNC B0 ;  /* 0x0000000000007941 */ /* 0x000fea0003800000 */
.L_x_1122:
[----:B0-----:R-:W3:Y:S01]  /*f220*/  LDL R2, [R1+0x8] ;  /* 0x0000080001027983 */ /* 0x001ee20000100800 */
[----:B------:R-:W-:Y:S01]  /*f230*/  BSSY B0, `(.L_x_1124) ;  /* 0x00000a3000007945 */ /* 0x000fe20003800000 */
[----:B---3--:R-:W-:-:S13]  /*f240*/  LOP3.LUT P0, RZ, R2, 0x1, RZ, 0xc0, !PT ;  /* 0x0000000102ff7812 */ /* 0x008fda000780c0ff */
[----:B------:R-:W-:Y:S05]  /*f250*/  @!P0 BRA `(.L_x_1125) ;  /* 0x0000000800808947 */ /* 0x000fea0003800000 */
[----:B------:R-:W3:Y:S04]  /*f260*/  LDL R3, [R1+0x4] ;  /* 0x0000040001037983 */ /* 0x000ee80000100800 */
[----:B-1----:R-:W4:Y:S01]  /*f270*/  LDL R4, [R1+0x18] ;  /* 0x0000180001047983 */ /* 0x002f220000100800 */
[----:B------:R-:W0:Y:S01]  /*f280*/  S2R R2, SR_TID.X ;  /* 0x0000000000027919 */ /* 0x000e220000002100 */
[----:B---3--:R-:W-:Y:S02]  /*f290*/  IMAD.MOV.U32 R5, RZ, RZ, R3 ;  /* 0x000000ffff057224 */ /* 0x008fe400078e0003 */
[----:B------:R-:W3:Y:S01]  /*f2a0*/  LDL R3, [R1+0xc] ;  /* 0x00000c0001037983 */ /* 0x000ee20000100800 */
[----:B----4-:R-:W-:Y:S01]  /*f2b0*/  SHF.L.U32 R0, R4, 0x1f, RZ ;  /* 0x0000001f04007819 */ /* 0x010fe200000006ff */
[----:B------:R-:W-:Y:S01]  /*f2c0*/  BSSY B1, `(.L_x_1126) ;  /* 0x0000006000017945 */ /* 0x000fe20003800000 */
[----:B0-----:R-:W-:-:S04]  /*f2d0*/  LOP3.LUT R2, R2, 0x7f, RZ, 0xc0, !PT ;  /* 0x0000007f02027812 */ /* 0x001fc800078ec0ff */
[----:B------:R-:W-:Y:S01]  /*f2e0*/  ISETP.NE.AND P1, PT, R2, RZ, PT ;  /* 0x000000ff0200720c */ /* 0x000fe20003f25270 */
[----:B---3--:R-:W-:-:S04]  /*f2f0*/  IMAD R3, R3, 0x8, R5 ;  /* 0x0000000803037824 */ /* 0x008fc800078e0205 */
[----:B------:R-:W0:Y:S02]  /*f300*/  SYNCS.PHASECHK.TRANS64.TRYWAIT P0, [R3+URZ+0x38860], R0 ;  /* 0x03886000030075a7 */ /* 0x000e24000800017f */
[----:B0-----:R-:W-:Y:S06]  /*f310*/  @!P0 BRA `(.L_x_1127) ;  /* 0x0000005800a88947 */ /* 0x001fec0003800000 */
.L_x_1258:
[----:B------:R-:W-:Y:S05]  /*f320*/  BSYNC B1 ;  /* 0x0000000000017941 */ /* 0x000fea0003800000 */
.L_x_1126:
[----:B------:R-:W-:Y:S04]  /*f330*/  BSSY B1, `(.L_x_1128) ;  /* 0x0000009000017945 */ /* 0x000fe80003800000 */
[----:B------:R-:W-:Y:S05]  /*f340*/  @P1 BRA `(.L_x_1129) ;  /* 0x00000000001c1947 */ /* 0x000fea0003800000 */
[----:B------:R-:W1:Y:S01]  /*f350*/  S2R R2, SR_TID.X ;  /* 0x0000000000027919 */ /* 0x000e620000002100 */
[----:B0-----:R-:W-:-:S04]  /*f360*/  IMAD.MOV.U32 R0, RZ, RZ, 0x10000 ;  /* 0x00010000ff007424 */ /* 0x001fc800078e00ff */
[----:B------:R3:W-:Y:S01]  /*f370*/  SYNCS.ARRIVE.TRANS64 RZ, [R3+URZ+0x38850], R0 ;  /* 0x0388500003ff79a7 */ /* 0x0007e2000800003f */
[----:B-1----:R-:W-:-:S04]  /*f380*/  LOP3.LUT R2, R2, 0x1f, RZ, 0xc0, !PT ;  /* 0x0000001f02027812 */ /* 0x002fc800078ec0ff */
[----:B------:R-:W-:-:S13]  /*f390*/  ISETP.NE.AND P0, PT, R2, RZ, PT ;  /* 0x000000ff0200720c */ /* 0x000fda0003f05270 */
[----:B---3--:R-:W-:Y:S05]  /*f3a0*/  @!P0 BRA `(.L_x_1129) ;  /* 0x0000000000048947 */ /* 0x008fea0003800000 */
[----:B------:R-:W-:Y:S01]  /*f3b0*/  BPT.TRAP 0x1 ;  /* 0x000000040000795c */ /* 0x000fe20000300000 */
.L_x_1129:
[----:B------:R-:W-:Y:S05]  /*f3c0*/  BSYNC B1 ;  /* 0x0000000000017941 */ /* 0x000fea0003800000 */
.L_x_1128:
[----:B------:R-:W3:Y:S04]  /*f3d0*/  LDL R5, [R1+0x4] ;  /* 0x0000040001057983 */ /* 0x000ee80000100800 */
[----:B------:R-:W3:Y:S04]  /*f3e0*/  LDL R2, [R1+0xc] ;  /* 0x00000c0001027983 */ /* 0x000ee80000100800 */
[----:B------:R-:W4:Y:S04]  /*f3f0*/  LDL R4, [R1+0x20] ;  /* 0x0000200001047983 */ /* 0x000f280000100800 */
[----:B0-----:R-:W4:Y:S01]  /*f400*/  LDL R0, [R1+0x64] ;  /* 0x0000640001007983 */ /* 0x001f220000100800 */
[----:B------:R-:W-:Y:S01]  /*f410*/  UIADD3 UR4, UP0, UR40, 0x470, URZ ;  /* 0x0000047028047890 */ /* 0x000fe2000ff1e03f */
[----:B------:R-:W-:Y:S01]  /*f420*/  VIADD R3, R3, 0x38850 ;  /* 0x0003885003037836 */ /* 0x000fe20000000000 */
[----:B------:R-:W-:Y:S01]  /*f430*/  PLOP3.LUT P0, PT, PT, PT, PT, 0x80, 0x0 ;  /* 0x000000000000781c */ /* 0x000fe20003f0f070 */
[----:B------:R-:W-:Y:S01]  /*f440*/  UMOV UR6, 0x0 ;  /* 0x0000000000067882 */ /* 0x000fe20000000000 */
[----:B------:R-:W-:Y:S01]  /*f450*/  UIADD3.X UR5, URZ, UR41, URZ, UP0, !UPT ;  /* 0x000000293f057290 */ /* 0x000fe200087fe43f */
[----:B------:R-:W-:Y:S01]  /*f460*/  UMOV UR7, 0x14f00000 ;  /* 0x14f0000000077882 */ /* 0x000fe20000000000 */
[----:B------:R-:W-:Y:S01]  /*f470*/  UMOV UR10, URZ ;  /* 0x0000003f000a7c82 */ /* 0x000fe20008000000 */
[----:B---3--:R-:W-:-:S02]  /*f480*/  IMAD R2, R2, 0x10000, R5 ;  /* 0x0001000002027824 */ /* 0x008fc400078e0205 */
[----:B----4-:R-:W-:Y:S02]  /*f490*/  IMAD R0, R0, 0x40, R4 ;  /* 0x0000004000007824 */ /* 0x010fe400078e0204 */
[----:B------:R-:W-:-:S07]  /*f4a0*/  VIADD R4, R2, 0x400 ;  /* 0x0000040002047836 */ /* 0x000fce0000000000 */
.L_x_1130:
[----:B------:R-:W3:Y:S01]  /*f4b0*/  LDL R5, [R1] ;  /* 0x0000000001057983 */ /* 0x000ee20000100800 */
[----:B------:R-:W-:-:S13]  /*f4c0*/  @P0 ELECT P1, URZ, PT ;  /* 0x00000000003f082f */ /* 0x000fda0003820000 */
[----:B------:R-:W-:Y:S02]  /*f4d0*/  @P1 R2UR UR12, R18 ;  /* 0x00000000120c12ca */ /* 0x000fe400000e0000 */
[----:B------:R-:W-:Y:S02]  /*f4e0*/  @P1 R2UR UR11, R0 ;  /* 0x00000000000b12ca */ /* 0x000fe400000e0000 */
[----:B------:R-:W-:Y:S02]  /*f4f0*/  @P1 R2UR UR9, R3 ;  /* 0x00000000030912ca */ /* 0x000fe400000e0000 */
[----:B------:R-:W-:Y:S02]  /*f500*/  @P1 R2UR UR8, R4 ;  /* 0x00000000040812ca */ /* 0x000fe400000e0000 */
[----:B------:R-:W-:Y:S02]  /*f510*/  @P1 PLOP3.LUT P0, PT, P1, PT, PT, 0x8, 0x0 ;  /* 0x000000000000181c */ /* 0x000fe40000f0e170 */
[----:B---3--:R-:W-:-:S02]  /*f520*/  @P1 R2UR UR13, R5 ;  /* 0x00000000050d12ca */ /* 0x008fc400000e0000 */
        /* <DEDUP_REMOVED lines=8> */
.L_x_1131:
        /* <DEDUP_REMOVED lines=16> */
.L_x_1132:
        /* <DEDUP_REMOVED lines=16> */
.L_x_1133:
        /* <DEDUP_REMOVED lines=16> */
.L_x_1134:
        /* <DEDUP_REMOVED lines=16> */
.L_x_1135:
        /* <DEDUP_REMOVED lines=16> */
.L_x_1136:
        /* <DEDUP_REMOVED lines=16> */
.L_x_1137:
        /* <DEDUP_REMOVED lines=11> */
.L_x_1125:
[----:B------:R-:W-:Y:S05]  /*fc60*/  BSYNC B0 ;  /* 0x0000000000007941 */ /* 0x000fea0003800000 */
.L_x_1124:
[----:B-1----:R-:W3:Y:S01]  /*fc70*/  LDL.LU R4, [R1+0x48] ;  /* 0x0000480001047983 */ /* 0x002ee20000300800 */
[----:B------:R-:W-:Y:S01]  /*fc80*/  BSSY B0, `(.L_x_1138) ;  /* 0x00002cf000007945 */ /* 0x000fe20003800000 */
[----:B---3--:R-:W-:-:S13]  /*fc90*/  ISETP.GE.AND P0, PT, R4, 0x41, PT ;  /* 0x000000410400780c */ /* 0x008fda0003f06270 */
[----:B------:R-:W-:Y:S05]  /*fca0*/  @!P0 BRA `(.L_x_1139) ;  /* 0x0000002c00308947 */ /* 0x000fea0003800000 */
[----:B------:R-:W3:Y:S01]  /*fcb0*/  LDL R4, [R1+0x30] ;  /* 0x0000300001047983 */ /* 0x000ee20000100800 */
[----:B------:R-:W-:Y:S01]  /*fcc0*/  IMAD.MOV.U32 R0, RZ, RZ, 0x1 ;  /* 0x00000001ff007424 */ /* 0x000fe200078e00ff */
[----:B------:R-:W-:Y:S01]  /*fcd0*/  BSSY B2, `(.L_x_1140) ;  /* 0x00000f3000027945 */ /* 0x000fe20003800000 */
[----:B---3--:R-:W-:-:S05]  /*fce0*/  IMAD.MOV R6, RZ, RZ, -R4 ;  /* 0x000000ffff067224 */ /* 0x008fca00078e0a04 */
[----:B------:R-:W-:-:S05]  /*fcf0*/  VIADDMNMX R6, R6, R0, 0xffffffff, !PT ;  /* 0xffffffff06067446 */ /* 0x000fca0007800100 */
[----:B------:R-:W-:-:S05]  /*fd00*/  IMAD.IADD R0, R4, 0x1, R6 ;  /* 0x0000000104007824 */ /* 0x000fca00078e0206 */
[----:B------:R-:W-:-:S04]  /*fd10*/  LOP3.LUT R0, R0, 0x1, RZ, 0xc0, !PT ;  /* 0x0000000100007812 */ /* 0x000fc800078ec0ff */
[----:B------:R-:W-:Y:S01]  /*fd20*/  ISETP.NE.U32.AND P0, PT, R0, 0x1, PT ;  /* 0x000000010000780c */ /* 0x000fe20003f05070 */
[----:B------:R-:W-:-:S12]  /*fd30*/  VIADD R0, R4, 0xfffffffe ;  /* 0xfffffffe04007836 */ /* 0x000fd80000000000 */
[----:B------:R-:W-:Y:S05]  /*fd40*/  @P0 BRA `(.L_x_1141) ;  /* 0x0000000c00ac0947 */ /* 0x000fea0003800000 */
[----:B------:R-:W3:Y:S04]  /*fd50*/  LDL R5, [R1+0x8] ;  /* 0x0000080001057983 */ /* 0x000ee80000100800 */
[----:B------:R-:W4:Y:S04]  /*fd60*/  LDL.LU R4, [R1+0xc] ;  /* 0x00000c0001047983 */ /* 0x000f280000300800 */
[----:B------:R-:W5:Y:S01]  /*fd70*/  LDL.LU R7, [R1+0x18] ;  /* 0x0000180001077983 */ /* 0x000f620000300800 */
[----:B------:R-:W-:Y:S01]  /*fd80*/  BSSY B1, `(.L_x_1142) ;  /* 0x00000e5000017945 */ /* 0x000fe20003800000 */
[----:B---3--:R-:W-:Y:S01]  /*fd90*/  LOP3.LUT P2, RZ, R5, 0x1, RZ, 0xc0, !PT ;  /* 0x0000000105ff7812 */ /* 0x008fe2000784c0ff */
[----:B----4-:R-:W-:-:S05]  /*fda0*/  VIADD R2, R4, 0x1 ;  /* 0x0000000104027836 */ /* 0x010fca0000000000 */
[----:B------:R-:W-:-:S04]  /*fdb0*/  ISETP.NE.AND P0, PT, R2, 0x2, PT ;  /* 0x000000020200780c */ /* 0x000fc80003f05270 */
[----:B------:R-:W-:Y:S02]  /*fdc0*/  SEL R3, RZ, 0x1, P0 ;  /* 0x00000001ff037807 */ /* 0x000fe40000000000 */
[----:B------:R-:W-:Y:S02]  /*fdd0*/  SEL R8, R2, RZ, P0 ;  /* 0x000000ff02087207 */ /* 0x000fe40000000000 */
[----:B-----5:R-:W-:-:S05]  /*fde0*/  LOP3.LUT R7, R7, R3, RZ, 0x3c, !PT ;  /* 0x0000000307077212 */ /* 0x020fca00078e3cff */
[----:B------:R0:W-:Y:S04]  /*fdf0*/  STL [R1+0x18], R7 ;  /* 0x0000180701007387 */ /* 0x0001e80000100800 */
[----:B------:R0:W-:Y:S01]  /*fe00*/  STL [R1+0xc], R8 ;  /* 0x00000c0801007387 */ /* 0x0001e20000100800 */
[----:B------:R-:W-:Y:S05]  /*fe10*/  @!P2 BRA `(.L_x_1143) ;  /* 0x0000000c006ca947 */ /* 0x000fea0003800000 */
[----:B------:R-:W-:Y:S02]  /*fe20*/  ULDC.64 UR4, c[0x0][0x418] ;  /* 0x0001060000047ab9 */ /* 0x000fe40000000a00 */
[----:B------:R-:W-:-:S04]  /*fe30*/  ISETP.NE.U32.AND P0, PT, RZ, UR4, PT ;  /* 0x00000004ff007c0c */ /* 0x000fc8000bf05070 */
[----:B------:R-:W-:-:S13]  /*fe40*/  ISETP.NE.AND.EX P0, PT, RZ, UR5, PT, P0 ;  /* 0x00000005ff007c0c */ /* 0x000fda000bf05300 */
[----:B------:R-:W-:Y:S05]  /*fe50*/  @!P0 BRA `(.L_x_1144) ;  /* 0x0000000000508947 */ /* 0x000fea0003800000 */
[----:B------:R-:W3:Y:S01]  /*fe60*/  LDL R10, [R1+0x1c] ;  /* 0x00001c00010a7983 */ /* 0x000ee20000100800 */
[----:B------:R-:W1:Y:S01]  /*fe70*/  LDC R5, c[0x0][0x43c] ;  /* 0x00010f00ff057b82 */ /* 0x000e620000000800 */
[----:B------:R-:W-:Y:S02]  /*fe80*/  ULDC.64 UR6, c[0x0][0x428] ;  /* 0x00010a0000067ab9 */ /* 0x000fe40000000a00 */
[----:B------:R-:W4:Y:S01]  /*fe90*/  LDL R9, [R1+0x10] ;  /* 0x0000100001097983 */ /* 0x000f220000100800 */
        /* <DEDUP_REMOVED lines=8> */
[----:B---3--:R-:W-:-:S04]  /*ff20*/  IMAD R4, R10, UR6, RZ ;  /* 0x000000060a047c24 */ /* 0x008fc8000f8e02ff */
[C---:B----4-:R-:W-:Y:S02]  /*ff30*/  IMAD R4, R9.reuse, UR7, R4 ;  /* 0x0000000709047c24 */ /* 0x050fe4000f8e0204 */
[----:B------:R-:W-:-:S04]  /*ff40*/  IMAD.WIDE.U32 R2, R9, UR6, R2 ;  /* 0x0000000609027c25 */ /* 0x000fc8000f8e0002 */
[----:B------:R-:W-:Y:S01]  /*ff50*/  IMAD.IADD R3, R4, 0x1, R3 ;  /* 0x0000000104037824 */ /* 0x000fe200078e0203 */
[----:B------:R-:W-:-:S04]  /*ff60*/  LEA R4, P0, R2, UR4, 0x2 ;  /* 0x0000000402047c11 */ /* 0x000fc8000f8010ff */
[----:B------:R-:W-:-:S05]  /*ff70*/  LEA.HI.X R5, R2, UR5, R3, 0x2, P0 ;  /* 0x0000000502057c11 */ /* 0x000fca00080f1403 */
[----:B------:R-:W3:Y:S04]  /*ff80*/  LDG.E R2, desc[UR38][R4.64] ;  /* 0x0000002604027981 */ /* 0x000ee8000c1e1900 */
[----:B---3--:R1:W-:Y:S02]  /*ff90*/  STL [R1], R2 ;  /* 0x0000000201007387 */ /* 0x0083e40000100800 */
.L_x_1144:
[----:B-1----:R-:W3:Y:S01]  /*ffa0*/  LDL R2, [R1+0x4] ;  /* 0x0000040001027983 */ /* 0x002ee20000100800 */
[----:B------:R-:W1:Y:S02]  /*ffb0*/  S2R R3, SR_TID.X ;  /* 0x0000000000037919 */ /* 0x000e640000002100 */
[----:B-1----:R-:W-:Y:S01]  /*ffc0*/  LOP3.LUT R4, R3, 0x7f, RZ, 0xc0, !PT ;  /* 0x0000007f03047812 */ /* 0x002fe200078ec0ff */
[----:B------:R-:W-:Y:S03]  /*ffd0*/  BSSY B3, `(.L_x_1145) ;  /* 0x0000006000037945 */ /* 0x000fe60003800000 */
[----:B------:R-:W-:Y:S01]  /*ffe0*/  ISETP.NE.AND P1, PT, R4, RZ, PT ;  /* 0x000000ff0400720c */ /* 0x000fe20003f25270 */
[----:B---3--:R-:W-:Y:S01]  /*fff0*/  IMAD R3, R8, 0x8, R2 ;  /* 0x0000000808037824 */ /* 0x008fe200078e0202 */
[----:B------:R-:W-:-:S04]  /*10000*/  SHF.L.U32 R2, R7, 0x1f, RZ ;  /* 0x0000001f07027819 */ /* 0x000fc800000006ff */
[----:B------:R-:W1:Y:S02]  /*10010*/  SYNCS.PHASECHK.TRANS64.TRYWAIT P0, [R3+URZ+0x38840], R2 ;  /* 0x03884002030075a7 */ /* 0x000e64000800017f */
[----:B-1----:R-:W-:Y:S05]  /*10020*/  @!P0 BRA `(.L_x_1146) ;  /* 0x0000004c00788947 */ /* 0x002fea0003800000 */
.L_x_1259:
[----:B------:R-:W-:Y:S05]  /*10030*/  BSYNC B3 ;  /* 0x0000000000037941 */ /* 0x000fea0003800000 */
.L_x_1145:
[----:B------:R-:W-:Y:S04]  /*10040*/  BSSY B3, `(.L_x_1147) ;  /* 0x0000009000037945 */ /* 0x000fe80003800000 */
[----:B------:R-:W-:Y:S05]  /*10050*/  @P1 BRA `(.L_x_1148) ;  /* 0x00000000001c1947 */ /* 0x000fea0003800000 */
[----:B------:R-:W3:Y:S02]  /*10060*/  S2R R4, SR_TID.X ;  /* 0x0000000000047919 */ /* 0x000ee40000002100 */
[----:B---3--:R-:W-:Y:S01]  /*10070*/  LOP3.LUT R5, R4, 0x1f, RZ, 0xc0, !PT ;  /* 0x0000001f04057812 */ /* 0x008fe200078ec0ff */
[----:B------:R-:W-:-:S03]  /*10080*/  IMAD.MOV.U32 R4, RZ, RZ, 0x2000 ;  /* 0x00002000ff047424 */ /* 0x000fc600078e00ff */
[----:B------:R-:W-:Y:S01]  /*10090*/  ISETP.NE.AND P0, PT, R5, RZ, PT ;  /* 0x000000ff0500720c */ /* 0x000fe20003f05270 */
[----:B------:R3:W-:-:S12]  /*100a0*/  SYNCS.ARRIVE.TRANS64 RZ, [R3+URZ+0x38830], R4 ;  /* 0x0388300403ff79a7 */ /* 0x0007d8000800003f */
[----:B---3--:R-:W-:Y:S05]  /*100b0*/  @!P0 BRA `(.L_x_1148) ;  /* 0x0000000000048947 */ /* 0x008fea0003800000 */
[----:B------:R-:W-:Y:S01]  /*100c0*/  BPT.TRAP 0x1 ;  /* 0x000000040000795c */ /* 0x000fe20000300000 */
.L_x_1148:
[----:B------:R-:W-:Y:S05]  /*100d0*/  BSYNC B3 ;  /* 0x0000000000037941 */ /* 0x000fea0003800000 */
.L_x_1147:
[----:B0-----:R-:W3:Y:S04]  /*100e0*/  LDL R8, [R1+0x4] ;  /* 0x0000040001087983 */ /* 0x001ee80000100800 */
[----:B------:R-:W3:Y:S04]  /*100f0*/  LDL R4, [R1+0xc] ;  /* 0x00000c0001047983 */ /* 0x000ee80000100800 */
[----:B------:R-:W4:Y:S01]  /*10100*/  LDL R5, [R1+0x20] ;  /* 0x0000200001057983 */ /* 0x000f220000100800 */
[----:B------:R-:W-:Y:S01]  /*10110*/  IMAD.MOV.U32 R7, RZ, RZ, RZ ;  /* 0x000000ffff077224 */ /* 0x000fe200078e00ff */
[----:B------:R-:W-:Y:S01]  /*10120*/  UIADD3 UR4, UP0, UR40, 0x370, URZ ;  /* 0x0000037028047890 */ /* 0x000fe2000ff1e03f */
[----:B------:R-:W-:Y:S01]  /*10130*/  PLOP3.LUT P0, PT, PT, PT, PT, 0x80, 0x0 ;  /* 0x000000000000781c */ /* 0x000fe20003f0f070 */
[----:B------:R-:W-:Y:S01]  /*10140*/  UMOV UR6, 0x0 ;  /* 0x0000000000067882 */ /* 0x000fe20000000000 */
[----:B------:R-:W-:Y:S01]  /*10150*/  UMOV UR7, 0x14f00000 ;  /* 0x14f0000000077882 */ /* 0x000fe20000000000 */
[----:B------:R-:W-:Y:S01]  /*10160*/  R2UR UR10, R7 ;  /* 0x00000000070a72ca */ /* 0x000fe200000e0000 */
[----:B------:R-:W-:Y:S01]  /*10170*/  UIADD3.X UR5, URZ, UR41, URZ, UP0, !UPT ;  /* 0x000000293f057290 */ /* 0x000fe200087fe43f */
[----:B---3--:R-:W-:-:S02]  /*10180*/  IMAD R4, R4, 0x2000, R8 ;  /* 0x0000200004047824 */ /* 0x008fc400078e0208 */
[----:B----4-:R-:W-:Y:S02]  /*10190*/  IMAD R0, R0, 0x40, R5 ;  /* 0x0000004000007824 */ /* 0x010fe400078e0205 */
[----:B------:R-:W-:Y:S02]  /*101a0*/  VIADD R4, R4, 0x22400 ;  /* 0x0002240004047836 */ /* 0x000fe40000000000 */
[----:B------:R-:W-:-:S07]  /*101b0*/  VIADD R5, R3, 0x38830 ;  /* 0x0003883003057836 */ /* 0x000fce0000000000 */
.L_x_1149:
        /* <DEDUP_REMOVED lines=11> */
[----:B------:R-:W0:Y:S01]  /*10270*/  SYNCS.PHASECHK.TRANS64.TRYWAIT P0, [R3+URZ+0x38860], R2 ;  /* 0x03886002030075a7 */ /* 0x000e22000800017f */
[----:B------:R-:W-:Y:S04]  /*10280*/  BSSY B3, `(.L_x_1150) ;  /* 0x0000002000037945 */ /* 0x000fe80003800000 */
[----:B0-----:R-:W-:Y:S05]  /*10290*/  @!P0 BRA `(.L_x_1151) ;  /* 0x0000004800f08947 */ /* 0x001fea0003800000 */
.L_x_1260:
[----:B------:R-:W-:Y:S05]  /*102a0*/  BSYNC B3 ;  /* 0x0000000000037941 */ /* 0x000fea0003800000 */
.L_x_1150:
[----:B------:R-:W-:Y:S01]  /*102b0*/  BSSY B3, `(.L_x_1152) ;  /* 0x000000b000037945 */ /* 0x000fe20003800000 */
[----:B------:R-:W-:Y:S02]  /*102c0*/  IMAD.MOV.U32 R8, RZ, RZ, 0x0 ;  /* 0x00000000ff087424 */ /* 0x000fe400078e00ff */
[----:B------:R-:W-:Y:S01]  /*102d0*/  IMAD.MOV.U32 R9, RZ, RZ, 0x14f00000 ;  /* 0x14f00000ff097424 */ /* 0x000fe200078e00ff */
[----:B------:R-:W-:Y:S06]  /*102e0*/  @P1 BRA `(.L_x_1153) ;  /* 0x00000000001c1947 */ /* 0x000fec0003800000 */
[----:B------:R-:W3:Y:S01]  /*102f0*/  S2R R4, SR_TID.X ;  /* 0x0000000000047919 */ /* 0x000ee20000002100 */
[----:B01----:R-:W-:-:S04]  /*10300*/  IMAD.MOV.U32 R2, RZ, RZ, 0x10000 ;  /* 0x00010000ff027424 */ /* 0x003fc800078e00ff */
[----:B------:R4:W-:Y:S01]  /*10310*/  SYNCS.ARRIVE.TRANS64 RZ, [R3+URZ+0x38850], R2 ;  /* 0x0388500203ff79a7 */ /* 0x0009e2000800003f */
[----:B---3--:R-:W-:-:S04]  /*10320*/  LOP3.LUT R4, R4, 0x1f, RZ, 0xc0, !PT ;  /* 0x0000001f04047812 */ /* 0x008fc800078ec0ff */
[----:B------:R-:W-:-:S13]  /*10330*/  ISETP.NE.AND P0, PT, R4, RZ, PT ;  /* 0x000000ff0400720c */ /* 0x000fda0003f05270 */
[----:B----4-:R-:W-:Y:S05]  /*10340*/  @!P0 BRA `(.L_x_1153) ;  /* 0x0000000000048947 */ /* 0x010fea0003800000 */
[----:B------:R-:W-:Y:S01]  /*10350*/  BPT.TRAP 0x1 ;  /* 0x000000040000795c */ /* 0x000fe20000300000 */
.L_x_1153:
[----:B------:R-:W-:Y:S05]  /*10360*/  BSYNC B3 ;  /* 0x0000000000037941 */ /* 0x000fea0003800000 */
.L_x_1152:
[----:B------:R-:W3:Y:S04]  /*10370*/  LDL R4, [R1+0x4] ;  /* 0x0000040001047983 */ /* 0x000ee80000100800 */
[----:B01----:R-:W3:Y:S01]  /*10380*/  LDL R2, [R1+0xc] ;  /* 0x00000c0001027983 */ /* 0x003ee20000100800 */
        /* <DEDUP_REMOVED lines=9> */
.L_x_1154:
        /* <DEDUP_REMOVED lines=16> */
.L_x_1155:
        /* <DEDUP_REMOVED lines=16> */
.L_x_1156:
        /* <DEDUP_REMOVED lines=16> */
.L_x_1157:
        /* <DEDUP_REMOVED lines=16> */
.L_x_1158:
        /* <DEDUP_REMOVED lines=16> */
.L_x_1159:
        /* <DEDUP_REMOVED lines=16> */
.L_x_1160:
        /* <DEDUP_REMOVED lines=16> */
.L_x_1161:
        /* <DEDUP_REMOVED lines=10> */
[----:B-1----:R-:W-:Y:S05]  /*10bc0*/  @P0 BRA.U.ANY `(.L_x_1161) ;  /* 0xfffffffd00d40947 */ /* 0x002fea000393ffff */
.L_x_1143:
[----:B------:R-:W-:Y:S05]  /*10bd0*/  BSYNC B1 ;  /* 0x0000000000017941 */ /* 0x000fea0003800000 */
.L_x_1142:
[----:B------:R-:W3:Y:S02]  /*10be0*/  LDL.LU R4, [R1+0x30] ;  /* 0x0000300001047983 */ /* 0x000ee40000300800 */
[----:B---3--:R-:W-:-:S07]  /*10bf0*/  VIADD R0, R4, 0xfffffffd ;  /* 0xfffffffd04007836 */ /* 0x008fce0000000000 */
.L_x_1141:
[----:B------:R-:W-:Y:S05]  /*10c00*/  BSYNC B2 ;  /* 0x0000000000027941 */ /* 0x000fea0003800000 */
.L_x_1140:
[----:B------:R-:W3:Y:S01]  /*10c10*/  LDL.LU R2, [R1+0x2c] ;  /* 0x00002c0001027983 */ /* 0x000ee20000300800 */
[----:B------:R-:W-:-:S05]  /*10c20*/  IMAD.MOV R6, RZ, RZ, -R6 ;  /* 0x000000ffff067224 */ /* 0x000fca00078e0a06 */
[----:B---3--:R-:W-:-:S13]  /*10c30*/  ISETP.NE.AND P0, PT, R2, R6, PT ;  /* 0x000000060200720c */ /* 0x008fda0003f05270 */
[----:B------:R-:W-:Y:S05]  /*10c40*/  @!P0 BRA `(.L_x_1139) ;  /* 0x0000001c00488947 */ /* 0x000fea0003800000 */
.L_x_1202:
[----:B------:R-:W3:Y:S04]  /*10c50*/  LDL R4, [R1+0x8] ;  /* 0x0000080001047983 */ /* 0x000ee80000100800 */
[----:B0-----:R-:W0:Y:S04]  /*10c60*/  LDL.LU R3, [R1+0xc] ;  /* 0x00000c0001037983 */ /* 0x001e280000300800 */
[----:B------:R-:W4:Y:S01]  /*10c70*/  LDL.LU R2, [R1+0x18] ;  /* 0x0000180001027983 */ /* 0x000f220000300800 */
[----:B------:R-:W-:Y:S05]  /*10c80*/  YIELD ;  /* 0x0000000000007946 */ /* 0x000fea0003800000 */
[----:B------:R-:W-:Y:S01]  /*10c90*/  BSSY B1, `(.L_x_1162) ;  /* 0x00000e2000017945 */ /* 0x000fe20003800000 */
[----:B---3--:R-:W-:Y:S01]  /*10ca0*/  LOP3.LUT P1, RZ, R4, 0x1, RZ, 0xc0, !PT ;  /* 0x0000000104ff7812 */ /* 0x008fe2000782c0ff */
[----:B0-----:R-:W-:-:S05]  /*10cb0*/  VIADD R7, R3, 0x1 ;  /* 0x0000000103077836 */ /* 0x001fca0000000000 */
[----:B------:R-:W-:-:S04]  /*10cc0*/  ISETP.NE.AND P0, PT, R7, 0x2, PT ;  /* 0x000000020700780c */ /* 0x000fc80003f05270 */
[----:B------:R-:W-:Y:S02]  /*10cd0*/  SEL R6, RZ, 0x1, P0 ;  /* 0x00000001ff067807 */ /* 0x000fe40000000000 */
[----:B------:R-:W-:Y:S02]  /*10ce0*/  SEL R7, R7, RZ, P0 ;  /* 0x000000ff07077207 */ /* 0x000fe40000000000 */
[----:B----4-:R-:W-:Y:S01]  /*10cf0*/  LOP3.LUT R6, R2, R6, RZ, 0x3c, !PT ;  /* 0x0000000602067212 */ /* 0x010fe200078e3cff */
[----:B------:R-:W-:Y:S06]  /*10d00*/  @!P1 BRA `(.L_x_1163) ;  /* 0x0000000c00689947 */ /* 0x000fec0003800000 */
[----:B------:R-:W-:Y:S01]  /*10d10*/  ULDC.64 UR4, c[0x0][0x418] ;  /* 0x0001060000047ab9 */ /* 0x000fe20000000a00 */
[----:B------:R-:W-:Y:S01]  /*10d20*/  IMAD.MOV.U32 R8, RZ, RZ, R0 ;  /* 0x000000ffff087224 */ /* 0x000fe200078e0000 */
[----:B------:R-:W-:-:S04]  /*10d30*/  ISETP.NE.U32.AND P0, PT, RZ, UR4, PT ;  /* 0x00000004ff007c0c */ /* 0x000fc8000bf05070 */
[----:B------:R-:W-:-:S13]  /*10d40*/  ISETP.NE.AND.EX P0, PT, RZ, UR5, PT, P0 ;  /* 0x00000005ff007c0c */ /* 0x000fda000bf05300 */
[----:B------:R-:W-:Y:S05]  /*10d50*/  @!P0 BRA `(.L_x_1164) ;  /* 0x0000000000508947 */ /* 0x000fea0003800000 */
[----:B------:R-:W3:Y:S01]  /*10d60*/  LDL R9, [R1+0x1c] ;  /* 0x00001c0001097983 */ /* 0x000ee20000100800 */
[----:B------:R-:W0:Y:S01]  /*10d70*/  LDC R8, c[0x0][0x43c] ;  /* 0x00010f00ff087b82 */ /* 0x000e220000000800 */
[----:B------:R-:W-:Y:S02]  /*10d80*/  ULDC.64 UR6, c[0x0][0x428] ;  /* 0x00010a0000067ab9 */ /* 0x000fe40000000a00 */
[----:B------:R-:W4:Y:S01]  /*10d90*/  LDL R5, [R1+0x10] ;  /* 0x0000100001057983 */ /* 0x000f220000100800 */
        /* <DEDUP_REMOVED lines=16> */
.L_x_1164:
[----:B0-----:R-:W3:Y:S01]  /*10ea0*/  LDL R2, [R1+0x4] ;  /* 0x0000040001027983 */ /* 0x001ee20000100800 */
[----:B------:R-:W0:Y:S01]  /*10eb0*/  S2R R3, SR_TID.X ;  /* 0x0000000000037919 */ /* 0x000e220000002100 */
[----:B------:R-:W-:Y:S01]  /*10ec0*/  BSSY B2, `(.L_x_1165) ;  /* 0x0000007000027945 */ /* 0x000fe20003800000 */
[----:B0-----:R-:W-:-:S04]  /*10ed0*/  LOP3.LUT R3, R3, 0x7f, RZ, 0xc0, !PT ;  /* 0x0000007f03037812 */ /* 0x001fc800078ec0ff */
[----:B------:R-:W-:Y:S01]  /*10ee0*/  ISETP.NE.AND P1, PT, R3, RZ, PT ;  /* 0x000000ff0300720c */ /* 0x000fe20003f25270 */
[----:B---3--:R-:W-:Y:S01]  /*10ef0*/  IMAD R4, R7, 0x8, R2 ;  /* 0x0000000807047824 */ /* 0x008fe200078e0202 */
[----:B------:R-:W-:-:S04]  /*10f00*/  SHF.L.U32 R2, R6, 0x1f, RZ ;  /* 0x0000001f06027819 */ /* 0x000fc800000006ff */
[----:B------:R-:W0:Y:S02]  /*10f10*/  SYNCS.PHASECHK.TRANS64.TRYWAIT P0, [R4+URZ+0x38840], R2 ;  /* 0x03884002040075a7 */ /* 0x000e24000800017f */
[----:B0-----:R-:W-:Y:S05]  /*10f20*/  @!P0 BRA `(.L_x_1166) ;  /* 0x0000003c00e08947 */ /* 0x001fea0003800000 */
.L_x_1261:
[----:B------:R-:W-:Y:S05]  /*10f30*/  BSYNC B2 ;  /* 0x0000000000027941 */ /* 0x000fea0003800000 */
.L_x_1165:
        /* <DEDUP_REMOVED lines=9> */
.L_x_1168:
[----:B------:R-:W-:Y:S05]  /*10fd0*/  BSYNC B2 ;  /* 0x0000000000027941 */ /* 0x000fea0003800000 */
.L_x_1167:
        /* <DEDUP_REMOVED lines=13> */
.L_x_1169:
        /* <DEDUP_REMOVED lines=11> */
[----:B------:R-:W1:Y:S01]  /*11160*/  SYNCS.PHASECHK.TRANS64.TRYWAIT P0, [R4+URZ+0x38860], R2 ;  /* 0x03886002040075a7 */ /* 0x000e62000800017f */
[----:B------:R-:W-:Y:S04]  /*11170*/  BSSY B2, `(.L_x_1170) ;  /* 0x0000002000027945 */ /* 0x000fe80003800000 */
[----:B-1----:R-:W-:Y:S05]  /*11180*/  @!P0 BRA `(.L_x_1171) ;  /* 0x0000003c005c8947 */ /* 0x002fea0003800000 */
.L_x_1262:
[----:B------:R-:W-:Y:S05]  /*11190*/  BSYNC B2 ;  /* 0x0000000000027941 */ /* 0x000fea0003800000 */
.L_x_1170:
        /* <DEDUP_REMOVED lines=11> */
.L_x_1173:
[----:B------:R-:W-:Y:S05]  /*11250*/  BSYNC B2 ;  /* 0x0000000000027941 */ /* 0x000fea0003800000 */
.L_x_1172:
[----:B------:R-:W3:Y:S01]  /*11260*/  LDL R5, [R1+0x4] ;  /* 0x0000040001057983 */ /* 0x000ee20000100800 */
        /* <DEDUP_REMOVED lines=9> */
.L_x_1174:
        /* <DEDUP_REMOVED lines=16> */
.L_x_1175:
        /* <DEDUP_REMOVED lines=16> */
.L_x_1176:
        /* <DEDUP_REMOVED lines=16> */
.L_x_1177:
        /* <DEDUP_REMOVED lines=16> */
.L_x_1178:
        /* <DEDUP_REMOVED lines=16> */
.L_x_1179:
        /* <DEDUP_REMOVED lines=16> */
.L_x_1180:
        /* <DEDUP_REMOVED lines=16> */
.L_x_1181:
        /* <DEDUP_REMOVED lines=11> */
.L_x_1163:
[----:B------:R-:W-:Y:S05]  /*11ab0*/  BSYNC B1 ;  /* 0x0000000000017941 */ /* 0x000fea0003800000 */
.L_x_1162:
[----:B------:R-:W3:Y:S01]  /*11ac0*/  LDL R2, [R1+0x8] ;  /* 0x0000080001027983 */ /* 0x000ee20000100800 */
[----:B------:R-:W-:Y:S01]  /*11ad0*/  VIADD R7, R7, 0x1 ;  /* 0x0000000107077836 */ /* 0x000fe20000000000 */
[----:B------:R-:W-:Y:S04]  /*11ae0*/  BSSY B1, `(.L_x_1182) ;  /* 0x00000e5000017945 */ /* 0x000fe80003800000 */
[----:B------:R-:W-:-:S04]  /*11af0*/  ISETP.NE.AND P0, PT, R7, 0x2, PT ;  /* 0x000000020700780c */ /* 0x000fc80003f05270 */
[----:B------:R-:W-:Y:S02]  /*11b00*/  SEL R9, R7, RZ, P0 ;  /* 0x000000ff07097207 */ /* 0x000fe40000000000 */
[----:B---3--:R-:W-:Y:S02]  /*11b10*/  LOP3.LUT P2, RZ, R2, 0x1, RZ, 0xc0, !PT ;  /* 0x0000000102ff7812 */ /* 0x008fe4000784c0ff */
        /* <DEDUP_REMOVED lines=30> */
.L_x_1184:
[----:B-1----:R-:W3:Y:S01]  /*11d00*/  LDL R2, [R1+0x4] ;  /* 0x0000040001027983 */ /* 0x002ee20000100800 */
[----:B------:R-:W1:Y:S01]  /*11d10*/  S2R R3, SR_TID.X ;  /* 0x0000000000037919 */ /* 0x000e620000002100 */
[----:B------:R-:W-:Y:S01]  /*11d20*/  BSSY B2, `(.L_x_1185) ;  /* 0x0000007000027945 */ /* 0x000fe20003800000 */
[----:B-1----:R-:W-:-:S04]  /*11d30*/  LOP3.LUT R3, R3, 0x7f, RZ, 0xc0, !PT ;  /* 0x0000007f03037812 */ /* 0x002fc800078ec0ff */
[----:B------:R-:W-:Y:S01]  /*11d40*/  ISETP.NE.AND P1, PT, R3, RZ, PT ;  /* 0x000000ff0300720c */ /* 0x000fe20003f25270 */
[----:B---3--:R-:W-:Y:S01]  /*11d50*/  IMAD R4, R9, 0x8, R2 ;  /* 0x0000000809047824 */ /* 0x008fe200078e0202 */
[----:B------:R-:W-:-:S04]  /*11d60*/  SHF.L.U32 R2, R8, 0x1f, RZ ;  /* 0x0000001f08027819 */ /* 0x000fc800000006ff */
[----:B------:R-:W1:Y:S02]  /*11d70*/  SYNCS.PHASECHK.TRANS64.TRYWAIT P0, [R4+URZ+0x38840], R2 ;  /* 0x03884002040075a7 */ /* 0x000e64000800017f */
[----:B-1----:R-:W-:Y:S05]  /*11d80*/  @!P0 BRA `(.L_x_1186) ;  /* 0x0000003000708947 */ /* 0x002fea0003800000 */
.L_x_1263:
[----:B------:R-:W-:Y:S05]  /*11d90*/  BSYNC B2 ;  /* 0x0000000000027941 */ /* 0x000fea0003800000 */
.L_x_1185:
        /* <DEDUP_REMOVED lines=9> */
.L_x_1188:
[----:B------:R-:W-:Y:S05]  /*11e30*/  BSYNC B2 ;  /* 0x0000000000027941 */ /* 0x000fea0003800000 */
.L_x_1187:
        /* <DEDUP_REMOVED lines=14> */
.L_x_1189:
        /* <DEDUP_REMOVED lines=14> */
.L_x_1264:
[----:B------:R-:W-:Y:S05]  /*12000*/  BSYNC B2 ;  /* 0x0000000000027941 */ /* 0x000fea0003800000 */
.L_x_1190:
        /* <DEDUP_REMOVED lines=11> */
.L_x_1193:
[----:B------:R-:W-:Y:S05]  /*120c0*/  BSYNC B2 ;  /* 0x0000000000027941 */ /* 0x000fea0003800000 */
.L_x_1192:
[----:B------:R-:W3:Y:S04]  /*120d0*/  LDL R8, [R1+0x4] ;  /* 0x0000040001087983 */ /* 0x000ee80000100800 */
        /* <DEDUP_REMOVED lines=10> */
.L_x_1194:
        /* <DEDUP_REMOVED lines=16> */
.L_x_1195:
        /* <DEDUP_REMOVED lines=16> */
.L_x_1196:
        /* <DEDUP_REMOVED lines=16> */
.L_x_1197:
        /* <DEDUP_REMOVED lines=16> */
.L_x_1198:
        /* <DEDUP_REMOVED lines=16> */
.L_x_1199:
        /* <DEDUP_REMOVED lines=16> */
.L_x_1200:
        /* <DEDUP_REMOVED lines=16> */
.L_x_1201:
        /* <DEDUP_REMOVED lines=11> */
.L_x_1183:
[----:B------:R-:W-:Y:S05]  /*12930*/  BSYNC B1 ;  /* 0x0000000000017941 */ /* 0x000fea0003800000 */
.L_x_1182:
[C---:B------:R-:W-:Y:S01]  /*12940*/  ISETP.GT.AND P0, PT, R0.reuse, 0x1, PT ;  /* 0x000000010000780c */ /* 0x040fe20003f04270 */
[----:B------:R-:W-:-:S12]  /*12950*/  VIADD R0, R0, 0xfffffffe ;  /* 0xfffffffe00007836 */ /* 0x000fd80000000000 */
[----:B------:R-:W-:Y:S05]  /*12960*/  @P0 BRA `(.L_x_1202) ;  /* 0xffffffe000b80947 */ /* 0x000fea000383ffff */
.L_x_1139:
[----:B------:R-:W-:Y:S05]  /*12970*/  BSYNC B0 ;  /* 0x0000000000007941 */ /* 0x000fea0003800000 */
.L_x_1138:
[----:B------:R-:W3:Y:S04]  /*12980*/  LDL.LU R4, [R1+0xc] ;  /* 0x00000c0001047983 */ /* 0x000ee80000300800 */
[----:B------:R-:W4:Y:S01]  /*12990*/  LDL.LU R3, [R1+0x18] ;  /* 0x0000180001037983 */ /* 0x000f220000300800 */
[----:B------:R-:W1:Y:S01]  /*129a0*/  S2R R2, SR_TID.X ;  /* 0x0000000000027919 */ /* 0x000e620000002100 */
[----:B------:R-:W-:Y:S01]  /*129b0*/  BSSY B0, `(.L_x_1203) ;  /* 0x0000015000007945 */ /* 0x000fe20003800000 */
[----:B-1----:R-:W-:-:S04]  /*129c0*/  LOP3.LUT R2, R2, 0x7f, RZ, 0xc0, !PT ;  /* 0x0000007f02027812 */ /* 0x002fc800078ec0ff */
[----:B------:R-:W-:Y:S01]  /*129d0*/  ISETP.NE.AND P1, PT, R2, RZ, PT ;  /* 0x000000ff0200720c */ /* 0x000fe20003f25270 */
[----:B---3--:R-:W-:-:S05]  /*129e0*/  VIADD R0, R4, 0x1 ;  /* 0x0000000104007836 */ /* 0x008fca0000000000 */
[----:B------:R-:W-:-:S04]  /*129f0*/  ISETP.NE.AND P0, PT, R0, 0x2, PT ;  /* 0x000000020000780c */ /* 0x000fc80003f05270 */
[----:B------:R-:W-:-:S04]  /*12a00*/  SEL R2, RZ, 0x1, P0 ;  /* 0x00000001ff027807 */ /* 0x000fc80000000000 */
[----:B----4-:R-:W-:-:S05]  /*12a10*/  LOP3.LUT R3, R3, R2, RZ, 0x3c, !PT ;  /* 0x0000000203037212 */ /* 0x010fca00078e3cff */
[----:B------:R1:W-:Y:S01]  /*12a20*/  STL [R1+0x18], R3 ;  /* 0x0000180301007387 */ /* 0x0003e20000100800 */
[----:B------:R-:W-:Y:S05]  /*12a30*/  @P1 BRA `(.L_x_1204) ;  /* 0x0000000000301947 */ /* 0x000fea0003800000 */
[----:B-1----:R-:W1:Y:S01]  /*12a40*/  S2R R3, SR_LANEID ;  /* 0x0000000000037919 */ /* 0x002e620000000000 */
[----:B------:R-:W-:Y:S01]  /*12a50*/  VOTEU.ANY UR4, UPT, PT ;  /* 0x0000000000047886 */ /* 0x000fe200038e0100 */
[----:B------:R-:W3:Y:S01]  /*12a60*/  LDC.64 R4, c[0x0][0xd60] ;  /* 0x00035800ff047b82 */ /* 0x000ee20000000a00 */
[----:B------:R-:W1:Y:S02]  /*12a70*/  FLO.U32 R2, UR4 ;  /* 0x0000000400027d00 */ /* 0x000e6400080e0000 */
[----:B-1----:R-:W-:-:S06]  /*12a80*/  ISETP.EQ.U32.AND P1, PT, R2, R3, PT ;  /* 0x000000030200720c */ /* 0x002fcc0003f22070 */
[----:B------:R-:W3:Y:S07]  /*12a90*/  POPC R3, UR4 ;  /* 0x0000000400037d09 */ /* 0x000eee0008000000 */
[----:B---3--:R-:W3:Y:S04]  /*12aa0*/  @P1 ATOMG.E.ADD.STRONG.GPU PT, R3, desc[UR38][R4.64], R3 ;  /* 0x00000003040319a8 */ /* 0x008ee800081ee1e6 */
[----:B---3--:R1:W3:Y:S02]  /*12ab0*/  SHFL.IDX PT, R3, R3, R2, 0x1f ;  /* 0x00001f0203037589 */ /* 0x0082e400000e0000 */
[----:B-1----:R-:W1:Y:S02]  /*12ac0*/  S2R R2, SR_LTMASK ;  /* 0x0000000000027919 */ /* 0x002e640000003900 */
[----:B-1----:R-:W-:-:S06]  /*12ad0*/  LOP3.LUT R2, R2, UR4, RZ, 0xc0, !PT ;  /* 0x0000000402027c12 */ /* 0x002fcc000f8ec0ff */
[----:B------:R-:W3:Y:S02]  /*12ae0*/  POPC R2, R2 ;  /* 0x0000000200027309 */ /* 0x000ee40000000000 */
[----:B---3--:R-:W-:-:S07]  /*12af0*/  IADD3 R16, R3, UR36, R2 ;  /* 0x0000002403107c10 */ /* 0x008fce000fffe002 */
.L_x_1204:
[----:B------:R-:W-:Y:S05]  /*12b00*/  BSYNC B0 ;  /* 0x0000000000007941 */ /* 0x000fea0003800000 */
.L_x_1203:
[----:B------:R-:W-:-:S05]  /*12b10*/  SEL R0, R0, RZ, P0 ;  /* 0x000000ff00007207 */ /* 0x000fca0000000000 */
[----:B------:R3:W-:Y:S02]  /*12b20*/  STL [R1+0xc], R0 ;  /* 0x00000c0001007387 */ /* 0x0007e40000100800 */
.L_x_1100:
[----:B------:R-:W-:Y:S05]  /*12b30*/  BSYNC B7 ;  /* 0x0000000000077941 */ /* 0x000fea0003800000 */
.L_x_1098:
[----:B---3--:R-:W3:Y:S02]  /*12b40*/  LDL R0, [R1+0x8] ;  /* 0x0000080001007983 */ /* 0x008ee40000100800 */
[----:B---3--:R-:W-:-:S13]  /*12b50*/  LOP3.LUT P0, RZ, R0, 0x40, RZ, 0xc0, !PT ;  /* 0x0000004000ff7812 */ /* 0x008fda000780c0ff */
[----:B------:R-:W-:Y:S05]  /*12b60*/  @!P0 BRA `(.L_x_1205) ;  /* 0x0000000000288947 */ /* 0x000fea0003800000 */
[----:B------:R-:W-:Y:S05]  /*12b70*/  WARPSYNC.ALL ;  /* 0x0000000000007948 */ /* 0x000fea0003800000 */
[----:B------:R-:W3:Y:S08]  /*12b80*/  S2UR UR5, SR_CgaCtaId ;  /* 0x00000000000579c3 */ /* 0x000ef00000008800 */
[----:B------:R-:W-:Y:S06]  /*12b90*/  BAR.SYNC.DEFER_BLOCKING 0x5, 0x180 ;  /* 0x0146000000007b1d */ /* 0x000fec0000010000 */
[----:B------:R-:W-:-:S02]  /*12ba0*/  UMOV UR4, 0x400 ;  /* 0x0000040000047882 */ /* 0x000fc40000000000 */
[----:B---3--:R-:W-:-:S06]  /*12bb0*/  ULEA UR4, UR5, UR4, 0x18 ;  /* 0x0000000405047291 */ /* 0x008fcc000f8ec03f */
[----:B------:R-:W-:-:S05]  /*12bc0*/  IMAD.U32 R0, RZ, RZ, UR4 ;  /* 0x00000004ff007e24 */ /* 0x000fca000f8e00ff */
[----:B------:R3:W4:Y:S04]  /*12bd0*/  LDS.128 R16, [R0+0x388d0] ;  /* 0x0388d00000107984 */ /* 0x0007280000000c00 */
[----:B------:R3:W-:Y:S01]  /*12be0*/  STL [R1+0x4], R0 ;  /* 0x0000040001007387 */ /* 0x0007e20000100800 */
[----:B------:R-:W-:Y:S06]  /*12bf0*/  BAR.ARV 0x4, 0x180 ;  /* 0x0106000000007b1d */ /* 0x000fec0000002000 */
[----:B------:R-:W-:Y:S05]  /*12c00*/  BRA `(.L_x_1206) ;  /* 0x0000000800487947 */ /* 0x000fea0003800000 */
.L_x_1205:
[----:B------:R-:W0:Y:S01]  /*12c10*/  S2R R0, SR_TID.X ;  /* 0x0000000000007919 */ /* 0x000e220000002100 */
[----:B------:R-:W-:Y:S01]  /*12c20*/  UMOV UR4, 0xffffffff ;  /* 0xffffffff00047882 */ /* 0x000fe20000000000 */
[----:B01----:R-:W-:-:S04]  /*12c30*/  LOP3.LUT R7, R0, 0x1f, RZ, 0xc0, !PT ;  /* 0x0000001f00077812 */ /* 0x003fc800078ec0ff */
[----:B------:R-:W-:Y:S01]  /*12c40*/  ISETP.NE.AND P0, PT, R7, 0x1f, PT ;  /* 0x0000001f0700780c */ /* 0x000fe20003f05270 */
[----:B------:R-:W-:-:S12]  /*12c50*/  BRA.DIV UR4, `(.L_x_1207) ;  /* 0x0000002204e47947 */ /* 0x000fd8000b800000 */
[----:B------:R-:W-:Y:S01]  /*12c60*/  IMAD.IADD R0, R19, 0x1, R7 ;  /* 0x0000000113007824 */ /* 0x000fe200078e0207 */
[----:B------:R-:W-:-:S04]  /*12c70*/  ULDC UR4, c[0x0][0xd3c] ;  /* 0x00034f0000047ab9 */ /* 0x000fc80000000800 */
[----:B------:R-:W-:-:S13]  /*12c80*/  ISETP.GE.OR P1, PT, R0, UR4, !P0 ;  /* 0x0000000400007c0c */ /* 0x000fda000c726670 */
[----:B------:R-:W0:Y:S02]  /*12c90*/  @!P1 LDC.64 R2, c[0x0][0xd80] ;  /* 0x00036000ff029b82 */ /* 0x000e240000000a00 */
[----:B0-----:R-:W-:-:S06]  /*12ca0*/  @!P1 IMAD.WIDE R2, R0, 0x4, R2 ;  /* 0x0000000400029825 */ /* 0x001fcc00078e0202 */
[----:B------:R0:W3:Y:S01]  /*12cb0*/  @!P1 LDG.E R3, desc[UR38][R2.64] ;  /* 0x0000002602039981 */ /* 0x0000e2000c1e1900 */
[C---:B------:R-:W-:Y:S02]  /*12cc0*/  ISETP.GE.U32.AND P2, PT, R7.reuse, 0x2, PT ;  /* 0x000000020700780c */ /* 0x040fe40003f46070 */
[C---:B------:R-:W-:Y:S01]  /*12cd0*/  ISETP.GE.U32.AND P3, PT, R7.reuse, 0x4, PT ;  /* 0x000000040700780c */ /* 0x040fe20003f66070 */
[----:B------:R-:W-:Y:S01]  /*12ce0*/  SHFL.IDX PT, R0, R16, RZ, 0x1f ;  /* 0x00001fff10007589 */ /* 0x000fe200000e0000 */
[C---:B------:R-:W-:Y:S02]  /*12cf0*/  ISETP.GE.U32.AND P4, PT, R7.reuse, 0x8, PT ;  /* 0x000000080700780c */ /* 0x040fe40003f86070 */
[C---:B------:R-:W-:Y:S01]  /*12d00*/  ISETP.GE.U32.AND P5, PT, R7.reuse, 0x10, PT ;  /* 0x000000100700780c */ /* 0x040fe20003fa6070 */
[----:B------:R-:W-:Y:S01]  /*12d10*/  SHFL.IDX PT, R4, R16, 0x1, 0x1f ;  /* 0x00201f0010047f89 */ /* 0x000fe200000e0000 */
[----:B0-----:R-:W-:Y:S02]  /*12d20*/  IMAD.MOV.U32 R2, RZ, RZ, RZ ;  /* 0x000000ffff027224 */ /* 0x001fe400078e00ff */
[----:B---3--:R-:W-:Y:S01]  /*12d30*/  @!P1 IMAD.MOV.U32 R2, RZ, RZ, R3 ;  /* 0x000000ffff029224 */ /* 0x008fe200078e0003 */
        /* <DEDUP_REMOVED lines=17> */
.L_x_1274:
[----:B------:R-:W-:Y:S02]  /*12e50*/  ULDC UR4, c[0x0][0xd38] ;  /* 0x00034e0000047ab9 */ /* 0x000fe40000000800 */
[----:B------:R-:W-:-:S04]  /*12e60*/  IMAD.U32 R16, RZ, RZ, UR4 ;  /* 0x00000004ff107e24 */ /* 0x000fc8000f8e00ff */
[----:B-1----:R-:W-:-:S04]  /*12e70*/  IMAD R6, R6, R16, RZ ;  /* 0x0000001006067224 */ /* 0x002fc800078e02ff */
[----:B------:R-:W-:-:S05]  /*12e80*/  IMAD.IADD R4, R4, 0x1, R6 ;  /* 0x0000000104047824 */ /* 0x000fca00078e0206 */
[----:B------:R-:W-:-:S13]  /*12e90*/  ISETP.GT.AND P6, PT, R4, R0, PT ;  /* 0x000000000400720c */ /* 0x000fda0003fc4270 */
[----:B------:R-:W-:Y:S05]  /*12ea0*/  @P6 BRA `(.L_x_1208) ;  /* 0x00000000009c6947 */ /* 0x000fea0003800000 */
.L_x_1213:
[----:B------:R-:W1:Y:S01]  /*12eb0*/  LDC R2, c[0x0][0xd3c] ;  /* 0x00034f00ff027b82 */ /* 0x000e620000000800 */
[----:B------:R-:W-:-:S05]  /*12ec0*/  VIADD R19, R19, 0x1f ;  /* 0x0000001f13137836 */ /* 0x000fca0000000000 */
[----:B-1----:R-:W-:-:S13]  /*12ed0*/  ISETP.GE.AND P6, PT, R19, R2, PT ;  /* 0x000000021300720c */ /* 0x002fda0003fc6270 */
[----:B------:R-:W-:Y:S05]  /*12ee0*/  @P6 BRA `(.L_x_1209) ;  /* 0x0000000400446947 */ /* 0x000fea0003800000 */
[----:B0-----:R-:W0:Y:S01]  /*12ef0*/  S2R R3, SR_TID.X ;  /* 0x0000000000037919 */ /* 0x001e220000002100 */
        /* <DEDUP_REMOVED lines=9> */
.L_x_1211:
[----:B------:R-:W-:Y:S05]  /*12f90*/  BSYNC B0 ;  /* 0x0000000000007941 */ /* 0x000fea0003800000 */
.L_x_1210:
[----:B------:R-:W-:-:S03]  /*12fa0*/  UMOV UR4, 0xffffffff ;  /* 0xffffffff00047882 */ /* 0x000fc60000000000 */
[----:B------:R-:W-:Y:S05]  /*12fb0*/  BRA.DIV UR4, `(.L_x_1212) ;  /* 0x0000002604487947 */ /* 0x000fea000b800000 */
        /* <DEDUP_REMOVED lines=16> */
.L_x_1282:
[----:B------:R-:W-:Y:S02]  /*130c0*/  ULDC UR4, c[0x0][0xd38] ;  /* 0x00034e0000047ab9 */ /* 0x000fe40000000800 */
[----:B------:R-:W-:-:S04]  /*130d0*/  IMAD.U32 R16, RZ, RZ, UR4 ;  /* 0x00000004ff107e24 */ /* 0x000fc8000f8e00ff */
[----:B-1----:R-:W-:-:S04]  /*130e0*/  IMAD R6, R6, R16, RZ ;  /* 0x0000001006067224 */ /* 0x002fc800078e02ff */
[----:B------:R-:W-:-:S05]  /*130f0*/  IMAD.IADD R4, R6, 0x1, R4 ;  /* 0x0000000106047824 */ /* 0x000fca00078e0204 */
[----:B------:R-:W-:-:S13]  /*13100*/  ISETP.GT.AND P6, PT, R4, R0, PT ;  /* 0x000000000400720c */ /* 0x000fda0003fc4270 */
[----:B------:R-:W-:Y:S05]  /*13110*/  @!P6 BRA `(.L_x_1213) ;  /* 0xfffffffc0064e947 */ /* 0x000fea000383ffff */
.L_x_1208:
[----:B------:R-:W-:Y:S01]  /*13120*/  IMAD.IADD R6, R4, 0x1, -R6 ;  /* 0x0000000104067824 */ /* 0x000fe200078e0a06 */
[----:B------:R-:W-:-:S03]  /*13130*/  UMOV UR4, 0xffffffff ;  /* 0xffffffff00047882 */ /* 0x000fc60000000000 */
[----:B------:R-:W-:-:S05]  /*13140*/  IMAD R4, R3, R16, R6 ;  /* 0x0000001003047224 */ /* 0x000fca00078e0206 */
[----:B------:R-:W-:Y:S01]  /*13150*/  ISETP.GT.AND P6, PT, R4, R0, PT ;  /* 0x000000000400720c */ /* 0x000fe20003fc4270 */
[----:B------:R-:W-:-:S12]  /*13160*/  BRA.DIV UR4, `(.L_x_1214) ;  /* 0x0000002604b47947 */ /* 0x000fd8000b800000 */
[----:B------:R-:W-:-:S04]  /*13170*/  VOTE.ANY R5, PT, !P6 ;  /* 0x0000000000057806 */ /* 0x000fc800070e0100 */
[----:B------:R-:W1:Y:S02]  /*13180*/  POPC R4, R5 ;  /* 0x0000000500047309 */ /* 0x000e640000000000 */
[----:B-1----:R1:W3:Y:S02]  /*13190*/  SHFL.IDX PT, R17, R2, R4, 0x1f ;  /* 0x00001f0402117589 */ /* 0x0022e400000e0000 */
.L_x_1286:
[----:B------:R-:W-:Y:S01]  /*131a0*/  ISETP.NE.AND P0, PT, R5, RZ, PT ;  /* 0x000000ff0500720c */ /* 0x000fe20003f05270 */
[----:B-1----:R-:W-:-:S12]  /*131b0*/  IMAD.MOV.U32 R2, RZ, RZ, RZ ;  /* 0x000000ffff027224 */ /* 0x002fd800078e00ff */
[----:B------:R-:W-:Y:S05]  /*131c0*/  @!P0 BRA `(.L_x_1215) ;  /* 0x0000000000108947 */ /* 0x000fea0003800000 */
[----:B------:R-:W-:Y:S01]  /*131d0*/  UMOV UR4, 0xffffffff ;  /* 0xffffffff00047882 */ /* 0x000fe20000000000 */
[----:B------:R-:W-:Y:S02]  /*131e0*/  VIADD R12, R4, 0xffffffff ;  /* 0xffffffff040c7836 */ /* 0x000fe40000000000 */
[----:B------:R-:W-:Y:S05]  /*131f0*/  BRA.DIV UR4, `(.L_x_1216) ;  /* 0x0000002604d87947 */ /* 0x000fea000b800000 */
[----:B------:R1:W4:Y:S02]  /*13200*/  SHFL.IDX PT, R2, R3, R12, 0x1f ;  /* 0x00001f0c03027589 */ /* 0x00032400000e0000 */
.L_x_1215:
[----:B---3--:R-:W-:Y:S01]  /*13210*/  IABS R5, R17 ;  /* 0x0000001100057213 */ /* 0x008fe20000000000 */
[----:B----4-:R-:W-:Y:S02]  /*13220*/  IMAD R16, R2, R16, R6 ;  /* 0x0000001002107224 */ /* 0x010fe400078e0206 */
[----:B------:R-:W-:Y:S01]  /*13230*/  IMAD.IADD R19, R4, 0x1, R19 ;  /* 0x0000000104137824 */ /* 0x000fe200078e0213 */
[----:B------:R-:W3:Y:S01]  /*13240*/  I2F.RP R2, R5 ;  /* 0x0000000500027306 */ /* 0x000ee20000209400 */
[----:B------:R-:W-:-:S07]  /*13250*/  IMAD.IADD R0, R0, 0x1, -R16 ;  /* 0x0000000100007824 */ /* 0x000fce00078e0a10 */
[----:B---3--:R-:W3:Y:S02]  /*13260*/  MUFU.RCP R2, R2 ;  /* 0x0000000200027308 */ /* 0x008ee40000001000 */
[----:B---3--:R-:W-:-:S06]  /*13270*/  VIADD R2, R2, 0xffffffe ;  /* 0x0ffffffe02027836 */ /* 0x008fcc0000000000 */
        /* <DEDUP_REMOVED lines=24> */
.L_x_1209:
[----:B------:R-:W-:Y:S01]  /*13400*/  UMOV UR4, URZ ;  /* 0x0000003f00047c82 */ /* 0x000fe20008000000 */
[----:B------:R-:W-:Y:S01]  /*13410*/  UMOV UR5, URZ ;  /* 0x0000003f00057c82 */ /* 0x000fe20008000000 */
[----:B------:R-:W-:Y:S01]  /*13420*/  ULDC UR6, c[0x0][0xd3c] ;  /* 0x00034f0000067ab9 */ /* 0x000fe20000000800 */
[----:B------:R-:W-:Y:S02]  /*13430*/  IMAD.MOV.U32 R16, RZ, RZ, R0 ;  /* 0x000000ffff107224 */ /* 0x000fe400078e0000 */
[----:B------:R-:W-:Y:S02]  /*13440*/  IMAD.U32 R17, RZ, RZ, UR4 ;  /* 0x00000004ff117e24 */ /* 0x000fe4000f8e00ff */
[----:B------:R-:W-:Y:S02]  /*13450*/  IMAD.U32 R18, RZ, RZ, UR5 ;  /* 0x00000005ff127e24 */ /* 0x000fe4000f8e00ff */
[----:B------:R-:W-:-:S07]  /*13460*/  IMAD.U32 R19, RZ, RZ, UR6 ;  /* 0x00000006ff137e24 */ /* 0x000fce000f8e00ff */
.L_x_1217:
[----:B0-----:R0:W3:Y:S01]  /*13470*/  LDL R3, [R1+0x4] ;  /* 0x0000040001037983 */ /* 0x0010e20000100800 */
[----:B------:R-:W1:Y:S01]  /*13480*/  S2R R0, SR_TID.X ;  /* 0x0000000000007919 */ /* 0x000e620000002100 */
[----:B------:R-:W-:Y:S05]  /*13490*/  WARPSYNC.ALL ;  /* 0x0000000000007948 */ /* 0x000fea0003800000 */
[----:B-1----:R-:W-:Y:S01]  /*134a0*/  LOP3.LUT R0, R0, 0x1f, RZ, 0xc0, !PT ;  /* 0x0000001f00007812 */ /* 0x002fe200078ec0ff */
[----:B------:R-:W-:Y:S03]  /*134b0*/  BAR.SYNC.DEFER_BLOCKING 0x4, 0x180 ;  /* 0x0106000000007b1d */ /* 0x000fe60000010000 */
[----:B------:R-:W-:-:S13]  /*134c0*/  ISETP.NE.AND P0, PT, R0, RZ, PT ;  /* 0x000000ff0000720c */ /* 0x000fda0003f05270 */
[----:B------:R-:W3:Y:S01]  /*134d0*/  @!P0 S2R R0, SR_CgaCtaId ;  /* 0x0000000000008919 */ /* 0x000ee20000008800 */
[----:B------:R-:W-:-:S04]  /*134e0*/  @!P0 MOV R2, 0x400 ;  /* 0x0000040000028802 */ /* 0x000fc80000000f00 */
[----:B---3--:R-:W-:-:S05]  /*134f0*/  @!P0 LEA R3, R0, R2, 0x18 ;  /* 0x0000000200038211 */ /* 0x008fca00078ec0ff */
[----:B------:R0:W-:Y:S04]  /*13500*/  @!P0 STS.128 [R3+0x388d0], R16 ;  /* 0x0388d01003008388 */ /* 0x0001e80000000c00 */
[----:B------:R0:W-:Y:S01]  /*13510*/  @!P0 STL [R1+0x4], R3 ;  /* 0x0000040301008387 */ /* 0x0001e20000100800 */
[----:B------:R-:W-:Y:S06]  /*13520*/  BAR.ARV 0x5, 0x180 ;  /* 0x0146000000007b1d */ /* 0x000fec0000002000 */
.L_x_1206:
[----:B------:R-:W-:Y:S02]  /*13530*/  ULDC UR4, c[0x0][0xd3c] ;  /* 0x00034f0000047ab9 */ /* 0x000fe40000000800 */
[----:B----4-:R-:W-:-:S13]  /*13540*/  ISETP.GE.AND P0, PT, R19, UR4, PT ;  /* 0x0000000413007c0c */ /* 0x010fda000bf06270 */
[----:B------:R-:W-:Y:S05]  /*13550*/  @!P0 BRA `(.L_x_1218) ;  /* 0xffffff9000508947 */ /* 0x000fea000383ffff */
[----:B------:R-:W-:Y:S05]  /*13560*/  BSYNC B8 ;  /* 0x0000000000087941 */ /* 0x000fea0003800000 */
.L_x_1094:
[----:B---3--:R-:W3:Y:S01]  /*13570*/  LDL.LU R0, [R1+0x5c] ;  /* 0x00005c0001007983 */ /* 0x008ee20000300800 */
[----:B------:R-:W-:Y:S01]  /*13580*/  BSSY B0, `(.L_x_1219) ;  /* 0x000000b000007945 */ /* 0x000fe20003800000 */
[----:B------:R-:W4:Y:S01]  /*13590*/  S2R R5, SR_CgaCtaId ;  /* 0x0000000000057919 */ /* 0x000f220000008800 */
[----:B---3--:R-:W-:-:S05]  /*135a0*/  VIADD R0, R0, 0x1 ;  /* 0x0000000100007836 */ /* 0x008fca0000000000 */
[----:B------:R-:W-:-:S04]  /*135b0*/  LEA.HI R2, R0, R0, RZ, 0x1 ;  /* 0x0000000000027211 */ /* 0x000fc800078f08ff */
[----:B01----:R-:W-:Y:S02]  /*135c0*/  LOP3.LUT R3, R2, 0xfffffffe, RZ, 0xc0, !PT ;  /* 0xfffffffe02037812 */ /* 0x003fe400078ec0ff */
[----:B------:R-:W-:-:S03]  /*135d0*/  MOV R2, 0x400 ;  /* 0x0000040000027802 */ /* 0x000fc60000000f00 */
[----:B------:R-:W-:Y:S01]  /*135e0*/  IMAD.IADD R0, R0, 0x1, -R3 ;  /* 0x0000000100007824 */ /* 0x000fe200078e0a03 */
[----:B----4-:R-:W-:-:S04]  /*135f0*/  LEA R9, R5, R2, 0x18 ;  /* 0x0000000205097211 */ /* 0x010fc800078ec0ff */
[----:B------:R-:W-:-:S04]  /*13600*/  SHF.L.U32 R0, R0, 0x1f, RZ ;  /* 0x0000001f00007819 */ /* 0x000fc800000006ff */
[----:B------:R-:W0:Y:S02]  /*13610*/  SYNCS.PHASECHK.TRANS64.TRYWAIT P0, [R9+URZ+0x38820], R0 ;  /* 0x03882000090075a7 */ /* 0x000e24000800017f */
[----:B0-----:R-:W-:Y:S05]  /*13620*/  @!P0 BRA `(.L_x_1220) ;  /* 0x0000002000f48947 */ /* 0x001fea0003800000 */
.L_x_1289:
[----:B------:R-:W-:Y:S05]  /*13630*/  BSYNC B0 ;  /* 0x0000000000007941 */ /* 0x000fea0003800000 */
.L_x_1219:
[----:B------:R-:W-:-:S03]  /*13640*/  UMOV UR4, 0xffffffff ;  /* 0xffffffff00047882 */ /* 0x000fc60000000000 */
[----:B------:R-:W-:Y:S05]  /*13650*/  BRA.DIV UR4, `(.L_x_1221) ;  /* 0x0000002204fc7947 */ /* 0x000fea000b800000 */
[----:B0-----:R-:W0:Y:S02]  /*13660*/  S2R R0, SR_TID.X ;  /* 0x0000000000007919 */ /* 0x001e240000002100 */
[----:B0-----:R-:W-:-:S04]  /*13670*/  SHF.R.U32.HI R0, RZ, 0x5, R0 ;  /* 0x00000005ff007819 */ /* 0x001fc80000011600 */
[----:B------:R-:W-:-:S05]  /*13680*/  LOP3.LUT R0, R0, 0x3, RZ, 0xc0, !PT ;  /* 0x0000000300007812 */ /* 0x000fca00078ec0ff */
[----:B------:R0:W1:Y:S02]  /*13690*/  SHFL.IDX PT, R14, R0, RZ, 0x1f ;  /* 0x00001fff000e7589 */ /* 0x00006400000e0000 */
.L_x_1292:
[----:B-1----:R-:W-:Y:S01]  /*136a0*/  ISETP.NE.AND P0, PT, R14, RZ, PT ;  /* 0x000000ff0e00720c */ /* 0x002fe20003f05270 */
[----:B------:R-:W-:-:S12]  /*136b0*/  BSSY B0, `(.L_x_1222) ;  /* 0x0000020000007945 */ /* 0x000fd80003800000 */
[----:B------:R-:W-:Y:S05]  /*136c0*/  @P0 BRA `(.L_x_1223) ;  /* 0x0000000000780947 */ /* 0x000fea0003800000 */
[----:B------:R-:W-:-:S03]  /*136d0*/  UMOV UR4, 0xffffffff ;  /* 0xffffffff00047882 */ /* 0x000fc60000000000 */
[----:B------:R-:W-:Y:S05]  /*136e0*/  BRA.DIV UR4, `(.L_x_1224) ;  /* 0x00000026040c7947 */ /* 0x000fea000b800000 */
[----:B------:R-:W-:-:S13]  /*136f0*/  ELECT P6, URZ, PT ;  /* 0x00000000003f782f */ /* 0x000fda00038c0000 */
.L_x_1295:
[----:B------:R-:W-:Y:S05]  /*13700*/  @!P6 BRA `(.L_x_1223) ;  /* 0x000000000068e947 */ /* 0x000fea0003800000 */
[----:B------:R-:W3:Y:S04]  /*13710*/  LDL R2, [R1+0xc] ;  /* 0x00000c0001027983 */ /* 0x000ee80000100800 */
[----:B------:R-:W4:Y:S01]  /*13720*/  LDL.LU R6, [R1+0x18] ;  /* 0x0000180001067983 */ /* 0x000f220000300800 */
[----:B0-----:R-:W-:-:S04]  /*13730*/  VIADD R0, R9, 0x38840 ;  /* 0x0003884009007836 */ /* 0x001fc80000000000 */
[C---:B---3--:R-:W-:Y:S02]  /*13740*/  IMAD R5, R2.reuse, 0x8, R0 ;  /* 0x0000000802057824 */ /* 0x048fe400078e0200 */
[----:B------:R-:W-:Y:S01]  /*13750*/  VIADD R2, R2, 0x1 ;  /* 0x0000000102027836 */ /* 0x000fe20000000000 */
[----:B----4-:R-:W-:-:S04]  /*13760*/  SHF.L.U32 R4, R6, 0x1f, RZ ;  /* 0x0000001f06047819 */ /* 0x010fc800000006ff */
[----:B------:R-:W-:Y:S01]  /*13770*/  ISETP.NE.AND P1, PT, R2, 0x2, PT ;  /* 0x000000020200780c */ /* 0x000fe20003f25270 */
[----:B------:R-:W0:Y:S03]  /*13780*/  SYNCS.PHASECHK.TRANS64.TRYWAIT P0, [R5+URZ], R4 ;  /* 0x00000004050075a7 */ /* 0x000e26000800017f */
[----:B------:R-:W-:-:S04]  /*13790*/  SEL R3, RZ, 0x1, P1 ;  /* 0x00000001ff037807 */ /* 0x000fc80000800000 */
[----:B------:R-:W-:Y:S02]  /*137a0*/  LOP3.LUT R6, R6, R3, RZ, 0x3c, !PT ;  /* 0x0000000306067212 */ /* 0x000fe400078e3cff */
[----:B------:R-:W-:Y:S02]  /*137b0*/  SEL R3, R2, RZ, P1 ;  /* 0x000000ff02037207 */ /* 0x000fe40000800000 */
[----:B------:R-:W-:-:S03]  /*137c0*/  SHF.L.U32 R2, R6, 0x1f, RZ ;  /* 0x0000001f06027819 */ /* 0x000fc600000006ff */
[----:B------:R-:W-:Y:S01]  /*137d0*/  IMAD R7, R3, 0x8, R0 ;  /* 0x0000000803077824 */ /* 0x000fe200078e0200 */
[----:B0-----:R-:W-:Y:S06]  /*137e0*/  @!P0 BRA `(.L_x_1225) ;  /* 0x0000002000ec8947 */ /* 0x001fec0003800000 */
.L_x_1296:
[----:B------:R-:W0:Y:S01]  /*137f0*/  LDL.LU R6, [R1+0xc] ;  /* 0x00000c0001067983 */ /* 0x000e220000300800 */
[----:B------:R-:W1:Y:S01]  /*13800*/  SYNCS.PHASECHK.TRANS64.TRYWAIT P0, [R7+URZ], R2 ;  /* 0x00000002070075a7 */ /* 0x000e62000800017f */
[----:B------:R-:W-:-:S04]  /*13810*/  VIADD R0, R9, 0x38860 ;  /* 0x0003886009007836 */ /* 0x000fc80000000000 */
[----:B0-----:R-:W-:Y:S01]  /*13820*/  IMAD R5, R6, 0x8, R0 ;  /* 0x0000000806057824 */ /* 0x001fe200078e0200 */
[----:B-1----:R-:W-:Y:S06]  /*13830*/  @!P0 BRA `(.L_x_1226) ;  /* 0x0000002000ec8947 */ /* 0x002fec0003800000 */
.L_x_1297:
[----:B------:R-:W1:Y:S02]  /*13840*/  SYNCS.PHASECHK.TRANS64.TRYWAIT P0, [R5+URZ], R4 ;  /* 0x00000004050075a7 */ /* 0x000e64000800017f */
[----:B-1----:R-:W-:Y:S05]  /*13850*/  @!P0 BRA `(.L_x_1227) ;  /* 0x0000002000f88947 */ /* 0x002fea0003800000 */
.L_x_1298:
[----:B------:R-:W-:-:S07]  /*13860*/  IMAD R3, R3, 0x8, R0 ;  /* 0x0000000803037824 */ /* 0x000fce00078e0200 */
.L_x_1228:
[----:B---3--:R3:W4:Y:S02]  /*13870*/  SYNCS.PHASECHK.TRANS64.TRYWAIT P0, [R3+URZ], R2 ;  /* 0x00000002030075a7 */ /* 0x008724000800017f */
[----:B----4-:R-:W-:Y:S05]  /*13880*/  @!P0 NANOSLEEP.SYNCS 0x989680 ;  /* 0x009896800000895d */ /* 0x010fea0003900000 */
[----:B------:R-:W4:Y:S02]  /*13890*/  @!P0 SYNCS.PHASECHK.TRANS64 P0, [R3+URZ], R2 ;  /* 0x00000002030085a7 */ /* 0x000f24000800007f */
[----:B----4-:R-:W-:Y:S05]  /*138a0*/  @!P0 BRA `(.L_x_1228) ;  /* 0xfffffffc00f08947 */ /* 0x010fea000383ffff */
.L_x_1223:
[----:B------:R-:W-:Y:S05]  /*138b0*/  BSYNC B0 ;  /* 0x0000000000007941 */ /* 0x000fea0003800000 */
.L_x_1222:
[----:B------:R-:W-:Y:S05]  /*138c0*/  EXIT ;  /* 0x000000000000794d */ /* 0x000fea0003800000 */
.L_x_1052:
[----:B0-----:R-:W-:-:S04]  /*138d0*/  IMAD.U32 R0, RZ, RZ, UR37 ;  /* 0x00000025ff007e24 */ /* 0x001fc8000f8e00ff */
[----:B------:R0:W1:Y:S03]  /*138e0*/  SYNCS.PHASECHK.TRANS64.TRYWAIT P1, [R0+URZ+0x38800], R3 ;  /* 0x03880003000075a7 */ /* 0x000066000802017f */
[----:B-1----:R-:W-:Y:S05]  /*138f0*/  @!P1 NANOSLEEP.SYNCS 0x989680 ;  /* 0x009896800000995d */ /* 0x002fea0003900000 */
[----:B------:R-:W1:Y:S02]  /*13900*/  @!P1 SYNCS.PHASECHK.TRANS64 P1, [R0+URZ+0x38800], R3 ;  /* 0x03880003000095a7 */ /* 0x000e64000802007f */
[----:B-1----:R-:W-:Y:S05]  /*13910*/  @!P1 BRA `(.L_x_1052) ;  /* 0xfffffffc00ec9947 */ /* 0x002fea000383ffff */
[----:B------:R-:W-:Y:S05]  /*13920*/  BRA `(.L_x_1229) ;  /* 0xfffffef8001c7947 */ /* 0x000fea000383ffff */
.L_x_1056:
[----:B--2---:R2:W3:Y:S02]  /*13930*/  SYNCS.PHASECHK.TRANS64.TRYWAIT P1, [R4+URZ+0x38830], R5 ;  /* 0x03883005040075a7 */ /* 0x0044e4000802017f */
[----:B---3--:R-:W-:Y:S05]  /*13940*/  @!P1 NANOSLEEP.SYNCS 0x989680 ;  /* 0x009896800000995d */ /* 0x008fea0003900000 */
[----:B------:R-:W3:Y:S02]  /*13950*/  @!P1 SYNCS.PHASECHK.TRANS64 P1, [R4+URZ+0x38830], R5 ;  /* 0x03883005040095a7 */ /* 0x000ee4000802007f */
[----:B---3--:R-:W-:Y:S05]  /*13960*/  @!P1 BRA `(.L_x_1056) ;  /* 0xfffffffc00f09947 */ /* 0x008fea000383ffff */
[----:B------:R-:W-:Y:S05]  /*13970*/  BRA `(.L_x_1055) ;  /* 0xfffffef800347947 */ /* 0x000fea000383ffff */
.L_x_1057:
[----:B0-----:R-:W-:-:S04]  /*13980*/  IMAD.U32 R6, RZ, RZ, UR37 ;  /* 0x00000025ff067e24 */ /* 0x001fc8000f8e00ff */
[----:B------:R0:W3:Y:S03]  /*13990*/  SYNCS.PHASECHK.TRANS64.TRYWAIT P1, [R6+URZ+0x38810], R3 ;  /* 0x03881003060075a7 */ /* 0x0000e6000802017f */
[----:B---3--:R-:W-:Y:S05]  /*139a0*/  @!P1 NANOSLEEP.SYNCS 0x989680 ;  /* 0x009896800000995d */ /* 0x008fea0003900000 */
[----:B------:R-:W3:Y:S02]  /*139b0*/  @!P1 SYNCS.PHASECHK.TRANS64 P1, [R6+URZ+0x38810], R3 ;  /* 0x03881003060095a7 */ /* 0x000ee4000802007f */
[----:B---3--:R-:W-:Y:S05]  /*139c0*/  @!P1 BRA `(.L_x_1057) ;  /* 0xfffffffc00ec9947 */ /* 0x008fea000383ffff */
[----:B------:R-:W-:Y:S05]  /*139d0*/  BRA `(.L_x_1230) ;  /* 0xfffffef800bc7947 */ /* 0x000fea000383ffff */
.L_x_1061:
[----:B----4-:R4:W0:Y:S02]  /*139e0*/  SYNCS.PHASECHK.TRANS64.TRYWAIT P1, [R4+URZ+0x38850], R5 ;  /* 0x03885005040075a7 */ /* 0x010824000802017f */
[----:B0-----:R-:W-:Y:S05]  /*139f0*/  @!P1 NANOSLEEP.SYNCS 0x989680 ;  /* 0x009896800000995d */ /* 0x001fea0003900000 */
[----:B------:R-:W0:Y:S02]  /*13a00*/  @!P1 SYNCS.PHASECHK.TRANS64 P1, [R4+URZ+0x38850], R5 ;  /* 0x03885005040095a7 */ /* 0x000e24000802007f */
[----:B0-----:R-:W-:Y:S05]  /*13a10*/  @!P1 BRA `(.L_x_1061) ;  /* 0xfffffffc00f09947 */ /* 0x001fea000383ffff */
[----:B------:R-:W-:Y:S05]  /*13a20*/  BRA `(.L_x_1060) ;  /* 0xfffffef800c87947 */ /* 0x000fea000383ffff */
.L_x_1066:
[----:B-1----:R-:W-:-:S04]  /*13a30*/  IMAD.U32 R10, RZ, RZ, UR5 ;  /* 0x00000005ff0a7e24 */ /* 0x002fc8000f8e00ff */
[----:B------:R1:W2:Y:S03]  /*13a40*/  SYNCS.PHASECHK.TRANS64.TRYWAIT P3, [R10+URZ+0x38830], R3 ;  /* 0x038830030a0075a7 */ /* 0x0002a6000806017f */
[----:B--2---:R-:W-:Y:S05]  /*13a50*/  @!P3 NANOSLEEP.SYNCS 0x989680 ;  /* 0x009896800000b95d */ /* 0x004fea0003900000 */
[----:B------:R-:W2:Y:S02]  /*13a60*/  @!P3 SYNCS.PHASECHK.TRANS64 P3, [R10+URZ+0x38830], R3 ;  /* 0x038830030a00b5a7 */ /* 0x000ea4000806007f */
[----:B--2---:R-:W-:Y:S05]  /*13a70*/  @!P3 BRA `(.L_x_1066) ;  /* 0xfffffffc00ecb947 */ /* 0x004fea000383ffff */
[----:B------:R-:W-:Y:S05]  /*13a80*/  BRA `(.L_x_1065) ;  /* 0xffffff1c00487947 */ /* 0x000fea000383ffff */
.L_x_1070:
[----:B-1----:R-:W-:-:S04]  /*13a90*/  IMAD.U32 R10, RZ, RZ, UR5 ;  /* 0x00000005ff0a7e24 */ /* 0x002fc8000f8e00ff */
[----:B------:R1:W3:Y:S03]  /*13aa0*/  SYNCS.PHASECHK.TRANS64.TRYWAIT P3, [R10+URZ+0x38850], R3 ;  /* 0x038850030a0075a7 */ /* 0x0002e6000806017f */
[----:B---3--:R-:W-:Y:S05]  /*13ab0*/  @!P3 NANOSLEEP.SYNCS 0x989680 ;  /* 0x009896800000b95d */ /* 0x008fea0003900000 */
[----:B------:R-:W3:Y:S02]  /*13ac0*/  @!P3 SYNCS.PHASECHK.TRANS64 P3, [R10+URZ+0x38850], R3 ;  /* 0x038850030a00b5a7 */ /* 0x000ee4000806007f */
[----:B---3--:R-:W-:Y:S05]  /*13ad0*/  @!P3 BRA `(.L_x_1070) ;  /* 0xfffffffc00ecb947 */ /* 0x008fea000383ffff */
[----:B------:R-:W-:Y:S05]  /*13ae0*/  BRA `(.L_x_1069) ;  /* 0xffffff1c00b87947 */ /* 0x000fea000383ffff */
.L_x_1106:
        /* <DEDUP_REMOVED lines=11> */
.L_x_1232:
[----:B------:R-:W-:Y:S05]  /*13ba0*/  BSYNC B0 ;  /* 0x0000000000007941 */ /* 0x000fea0003800000 */
.L_x_1231:
[----:B------:R-:W-:Y:S05]  /*13bb0*/  BRA `(.L_x_1233) ;  /* 0xffffff94009c7947 */ /* 0x000fea000383ffff */
.L_x_1108:
[----:B------:R-:W-:Y:S01]  /*13bc0*/  BSSY B0, `(.L_x_1234) ;  /* 0x0000006000007945 */ /* 0x000fe20003800000 */
[----:B------:R-:W-:-:S07]  /*13bd0*/  IMAD.MOV.U32 R15, RZ, RZ, -0x1 ;  /* 0xffffffffff0f7424 */ /* 0x000fce00078e00ff */
[----:B01----:R-:W-:Y:S05]  /*13be0*/  WARPSYNC.COLLECTIVE R15, `(.L_x_1235) ;  /* 0x000000000f0c7348 */ /* 0x003fea0003c00000 */
[----:B------:R-:W-:Y:S02]  /*13bf0*/  ELECT P6, UR62, PT ;  /* 0x00000000003e782f */ /* 0x000fe400038c0000 */
[----:B------:R-:W-:Y:S01]  /*13c00*/  MOV R14, UR62 ;  /* 0x0000003e000e7c02 */ /* 0x000fe20008000f00 */
[----:B01----:R-:W-:Y:S10]  /*13c10*/  ENDCOLLECTIVE ;  /* 0x000000000000791b */ /* 0x003ff40003800000 */
.L_x_1235:
[----:B------:R-:W-:Y:S05]  /*13c20*/  BSYNC B0 ;  /* 0x0000000000007941 */ /* 0x000fea0003800000 */
.L_x_1234:
[----:B------:R-:W-:Y:S05]  /*13c30*/  BRA `(.L_x_1236) ;  /* 0xffffff9400a87947 */ /* 0x000fea000383ffff */
.L_x_1110:
[----:B-1----:R1:W2:Y:S02]  /*13c40*/  SYNCS.PHASECHK.TRANS64.TRYWAIT P0, [R0+URZ+0x38840], R2 ;  /* 0x03884002000075a7 */ /* 0x0022a4000800017f */
[----:B--2---:R-:W-:Y:S05]  /*13c50*/  @!P0 NANOSLEEP.SYNCS 0x989680 ;  /* 0x009896800000895d */ /* 0x004fea0003900000 */
[----:B------:R-:W2:Y:S02]  /*13c60*/  @!P0 SYNCS.PHASECHK.TRANS64 P0, [R0+URZ+0x38840], R2 ;  /* 0x03884002000085a7 */ /* 0x000ea4000800007f */
[----:B--2---:R-:W-:Y:S05]  /*13c70*/  @!P0 BRA `(.L_x_1110) ;  /* 0xfffffffc00f08947 */ /* 0x004fea000383ffff */
[----:B------:R-:W-:Y:S05]  /*13c80*/  BRA `(.L_x_1237) ;  /* 0xffffff9800147947 */ /* 0x000fea000383ffff */
.L_x_1114:
[----:B------:R0:W5:Y:S01]  /*13c90*/  LDL R6, [R1+0x38] ;  /* 0x0000380001067983 */ /* 0x0001620000100800 */
[----:B------:R-:W-:Y:S02]  /*13ca0*/  IMAD.MOV.U32 R13, RZ, RZ, R2 ;  /* 0x000000ffff0d7224 */ /* 0x000fe400078e0002 */
[----:B------:R-:W-:Y:S02]  /*13cb0*/  IMAD.MOV.U32 R12, RZ, RZ, RZ ;  /* 0x000000ffff0c7224 */ /* 0x000fe400078e00ff */
[----:B------:R-:W-:Y:S02]  /*13cc0*/  IMAD.MOV.U32 R11, RZ, RZ, 0x181f ;  /* 0x0000181fff0b7424 */ /* 0x000fe400078e00ff */
[----:B------:R-:W-:Y:S02]  /*13cd0*/  IMAD.MOV.U32 R15, RZ, RZ, -0x1 ;  /* 0xffffffffff0f7424 */ /* 0x000fe400078e00ff */
[----:B0-----:R-:W-:-:S07]  /*13ce0*/  IMAD R17, R17, 0x40, R8 ;  /* 0x0000004011117824 */ /* 0x001fce00078e0208 */
[----:B-----5:R-:W-:Y:S05]  /*13cf0*/  WARPSYNC.COLLECTIVE R15, `(.L_x_1238) ;  /* 0x000000000f087348 */ /* 0x020fea0003c00000 */
[----:B------:R0:W1:Y:S02]  /*13d00*/  SHFL.IDX P6, R14, R13, R12, R11 ;  /* 0x0000000c0d0e7389 */ /* 0x00006400000c000b */
[----:B01---5:R-:W-:Y:S01]  /*13d10*/  ENDCOLLECTIVE ;  /* 0x000000000000791b */ /* 0x023fe20003800000 */
.L_x_1238:
[----:B------:R-:W-:Y:S02]  /*13d20*/  IMAD.MOV.U32 R13, RZ, RZ, R3 ;  /* 0x000000ffff0d7224 */ /* 0x000fe400078e0003 */
[----:B------:R-:W-:-:S07]  /*13d30*/  IMAD.MOV.U32 R4, RZ, RZ, R14 ;  /* 0x000000ffff047224 */ /* 0x000fce00078e000e */
[----:B------:R-:W-:Y:S05]  /*13d40*/  WARPSYNC.COLLECTIVE R15, `(.L_x_1239) ;  /* 0x000000000f087348 */ /* 0x000fea0003c00000 */
[----:B------:R0:W1:Y:S02]  /*13d50*/  SHFL.IDX P6, R14, R13, R12, R11 ;  /* 0x0000000c0d0e7389 */ /* 0x00006400000c000b */
[----:B01----:R-:W-:Y:S01]  /*13d60*/  ENDCOLLECTIVE ;  /* 0x000000000000791b */ /* 0x003fe20003800000 */
.L_x_1239:
[----:B------:R-:W-:Y:S02]  /*13d70*/  IMAD.MOV.U32 R13, RZ, RZ, R2 ;  /* 0x000000ffff0d7224 */ /* 0x000fe400078e0002 */
[----:B------:R-:W-:Y:S02]  /*13d80*/  IMAD.MOV.U32 R12, RZ, RZ, 0x1 ;  /* 0x00000001ff0c7424 */ /* 0x000fe400078e00ff */
[----:B------:R-:W-:-:S07]  /*13d90*/  IMAD.MOV.U32 R5, RZ, RZ, R14 ;  /* 0x000000ffff057224 */ /* 0x000fce00078e000e */
[----:B------:R-:W-:Y:S05]  /*13da0*/  WARPSYNC.COLLECTIVE R15, `(.L_x_1240) ;  /* 0x000000000f087348 */ /* 0x000fea0003c00000 */
[----:B------:R0:W1:Y:S02]  /*13db0*/  SHFL.IDX P6, R14, R13, R12, R11 ;  /* 0x0000000c0d0e7389 */ /* 0x00006400000c000b */
[----:B01----:R-:W-:Y:S01]  /*13dc0*/  ENDCOLLECTIVE ;  /* 0x000000000000791b */ /* 0x003fe20003800000 */
.L_x_1240:
[----:B------:R-:W-:Y:S02]  /*13dd0*/  IMAD.MOV.U32 R13, RZ, RZ, R3 ;  /* 0x000000ffff0d7224 */ /* 0x000fe400078e0003 */
[----:B------:R-:W-:Y:S02]  /*13de0*/  IMAD R0, R6, R7, RZ ;  /* 0x0000000706007224 */ /* 0x000fe400078e02ff */
[----:B------:R-:W-:-:S07]  /*13df0*/  IMAD.MOV.U32 R6, RZ, RZ, R14 ;  /* 0x000000ffff067224 */ /* 0x000fce00078e000e */
[----:B------:R-:W-:Y:S05]  /*13e00*/  WARPSYNC.COLLECTIVE R15, `(.L_x_1241) ;  /* 0x000000000f087348 */ /* 0x000fea0003c00000 */
[----:B------:R0:W1:Y:S02]  /*13e10*/  SHFL.IDX P6, R14, R13, R12, R11 ;  /* 0x0000000c0d0e7389 */ /* 0x00006400000c000b */
[----:B01----:R-:W-:Y:S01]  /*13e20*/  ENDCOLLECTIVE ;  /* 0x000000000000791b */ /* 0x003fe20003800000 */
.L_x_1241:
[C---:B------:R-:W-:Y:S01]  /*13e30*/  ISETP.GE.AND P1, PT, R17.reuse, R0, PT ;  /* 0x000000001100720c */ /* 0x040fe20003f26270 */
[----:B------:R-:W-:-:S05]  /*13e40*/  VIADD R7, R17, 0x10 ;  /* 0x0000001011077836 */ /* 0x000fca0000000000 */
[----:B------:R0:W-:Y:S07]  /*13e50*/  STL [R1+0x4c], R7 ;  /* 0x00004c0701007387 */ /* 0x0001ee0000100800 */
[----:B------:R-:W-:Y:S01]  /*13e60*/  @!P1 LEA R5, P2, R10, R5, 0x1 ;  /* 0x000000050a059211 */ /* 0x000fe200078408ff */
[----:B------:R-:W-:Y:S02]  /*13e70*/  IMAD.MOV.U32 R13, RZ, RZ, R2 ;  /* 0x000000ffff0d7224 */ /* 0x000fe400078e0002 */
[----:B------:R-:W-:-:S02]  /*13e80*/  IMAD.MOV.U32 R12, RZ, RZ, 0x2 ;  /* 0x00000002ff0c7424 */ /* 0x000fc400078e00ff */
[----:B------:R-:W-:-:S05]  /*13e90*/  @!P1 IMAD.X R4, RZ, RZ, R4, P2 ;  /* 0x000000ffff049224 */ /* 0x000fca00010e0604 */
[----:B------:R-:W-:-:S04]  /*13ea0*/  @!P1 LOP3.LUT R5, R5, R4, RZ, 0x3c, !PT ;  /* 0x0000000405059212 */ /* 0x000fc800078e3cff */
[----:B------:R-:W-:-:S04]  /*13eb0*/  @!P1 LOP3.LUT R4, R5, R4, RZ, 0x3c, !PT ;  /* 0x0000000405049212 */ /* 0x000fc800078e3cff */
[----:B------:R-:W-:-:S05]  /*13ec0*/  @!P1 LOP3.LUT R5, R5, R4, RZ, 0x3c, !PT ;  /* 0x0000000405059212 */ /* 0x000fca00078e3cff */
[----:B------:R-:W-:Y:S01]  /*13ed0*/  @!PT LDS RZ, [RZ] ;  /* 0x00000000fffff984 */ /* 0x000fe20000000800 */
[----:B------:R-:W-:Y:S01]  /*13ee0*/  @!PT LDS RZ, [RZ] ;  /* 0x00000000fffff984 */ /* 0x000fe20000000800 */
[----:B------:R-:W-:Y:S01]  /*13ef0*/  @!PT LDS RZ, [RZ] ;  /* 0x00000000fffff984 */ /* 0x000fe20000000800 */
[----:B------:R1:W-:Y:S01]  /*13f00*/  @!P1 LDGSTS.E.BYPASS.LTC128B.128 [R9+0x20400], desc[UR38][R4.64], !P0 ;  /* 0x2040000004099fae */ /* 0x0003e2000c101d66 */
[----:B------:R-:W-:Y:S01]  /*13f10*/  ISETP.GE.AND P1, PT, R7, R0, PT ;  /* 0x000000000700720c */ /* 0x000fe20003f26270 */
[----:B0-----:R-:W-:-:S05]  /*13f20*/  VIADD R7, R17, 0x20 ;  /* 0x0000002011077836 */ /* 0x001fca0000000000 */
[----:B------:R0:W-:Y:S01]  /*13f30*/  STL [R1+0x58], R7 ;  /* 0x0000580701007387 */ /* 0x0001e20000100800 */
[----:B-1----:R-:W-:-:S07]  /*13f40*/  IMAD.MOV.U32 R4, RZ, RZ, R14 ;  /* 0x000000ffff047224 */ /* 0x002fce00078e000e */
[----:B0-----:R-:W-:Y:S05]  /*13f50*/  WARPSYNC.COLLECTIVE R15, `(.L_x_1242) ;  /* 0x000000000f087348 */ /* 0x001fea0003c00000 */
[----:B------:R1:W2:Y:S02]  /*13f60*/  SHFL.IDX P6, R14, R13, R12, R11 ;  /* 0x0000000c0d0e7389 */ /* 0x0002a400000c000b */
[----:B012---:R-:W-:Y:S01]  /*13f70*/  ENDCOLLECTIVE ;  /* 0x000000000000791b */ /* 0x007fe20003800000 */
.L_x_1242:
        /* <DEDUP_REMOVED lines=10> */
.L_x_1243:
        /* <DEDUP_REMOVED lines=11> */
.L_x_1244:
        /* <DEDUP_REMOVED lines=14> */
.L_x_1245:
[----:B------:R-:W-:Y:S01]  /*141b0*/  IMAD.MOV.U32 R3, RZ, RZ, R14 ;  /* 0x000000ffff037224 */ /* 0x000fe200078e000e */
[----:B------:R-:W-:Y:S06]  /*141c0*/  BRA `(.L_x_1246) ;  /* 0xffffff9c007c7947 */ /* 0x000fec000383ffff */
.L_x_1118:
[----:B------:R-:W2:Y:S04]  /*141d0*/  LDL.LU R12, [R1+0x38] ;  /* 0x00003800010c7983 */ /* 0x000ea80000300800 */
[----:B------:R-:W3:Y:S04]  /*141e0*/  LDL.LU R11, [R1+0x4c] ;  /* 0x00004c00010b7983 */ /* 0x000ee80000300800 */
[----:B------:R-:W4:Y:S04]  /*141f0*/  LDL.LU R9, [R1+0x58] ;  /* 0x0000580001097983 */ /* 0x000f280000300800 */
[----:B------:R-:W5:Y:S01]  /*14200*/  LDL.LU R8, [R1+0x8] ;  /* 0x0000080001087983 */ /* 0x000f620000300800 */
[----:B------:R-:W-:Y:S01]  /*14210*/  BSSY B0, `(.L_x_1247) ;  /* 0x0000017000007945 */ /* 0x000fe20003800000 */
[----:B------:R-:W-:-:S02]  /*14220*/  IMAD.MOV.U32 R13, RZ, RZ, R4 ;  /* 0x000000ffff0d7224 */ /* 0x000fc400078e0004 */
[----:B------:R-:W-:Y:S02]  /*14230*/  IMAD.MOV.U32 R15, RZ, RZ, -0x1 ;  /* 0xffffffffff0f7424 */ /* 0x000fe400078e00ff */
[----:B--2---:R-:W-:Y:S02]  /*14240*/  IMAD R7, R12, R7, RZ ;  /* 0x000000070c077224 */ /* 0x004fe400078e02ff */
[----:B------:R-:W-:-:S03]  /*14250*/  IMAD.MOV.U32 R12, RZ, RZ, RZ ;  /* 0x000000ffff0c7224 */ /* 0x000fc600078e00ff */
[-C--:B------:R-:W-:Y:S02]  /*14260*/  ISETP.GE.AND P2, PT, R17, R7.reuse, PT ;  /* 0x000000071100720c */ /* 0x080fe40003f46270 */
[-C--:B---3--:R-:W-:Y:S01]  /*14270*/  ISETP.GE.AND P3, PT, R11, R7.reuse, PT ;  /* 0x000000070b00720c */ /* 0x088fe20003f66270 */
[----:B------:R-:W-:Y:S01]  /*14280*/  IMAD.MOV.U32 R11, RZ, RZ, 0x181f ;  /* 0x0000181fff0b7424 */ /* 0x000fe200078e00ff */
[----:B----4-:R-:W-:Y:S02]  /*14290*/  ISETP.GE.AND P4, PT, R9, R7, PT ;  /* 0x000000070900720c */ /* 0x010fe40003f86270 */
[----:B-----5:R-:W-:-:S07]  /*142a0*/  LOP3.LUT R8, R8, 0xffffffdf, RZ, 0xc0, !PT ;  /* 0xffffffdf08087812 */ /* 0x020fce00078ec0ff */
[----:B------:R-:W-:-:S04]  /*142b0*/  @!P2 LOP3.LUT R2, R5, 0x40, RZ, 0xc0, !PT ;  /* 0x000000400502a812 */ /* 0x000fc800078ec0ff */
[----:B------:R-:W-:-:S04]  /*142c0*/  @!P2 SHF.R.U32.HI R2, RZ, 0x2, R2 ;  /* 0x00000002ff02a819 */ /* 0x000fc80000011602 */
[----:B------:R-:W-:Y:S02]  /*142d0*/  @!P2 ISETP.NE.U32.AND P6, PT, R2, RZ, PT ;  /* 0x000000ff0200a20c */ /* 0x000fe40003fc5070 */
[----:B------:R-:W-:-:S04]  /*142e0*/  @!P2 LOP3.LUT R2, R6, 0x80, RZ, 0xc0, !PT ;  /* 0x000000800602a812 */ /* 0x000fc800078ec0ff */
[----:B------:R-:W-:-:S07]  /*142f0*/  @!P2 SHF.R.U32.HI R2, RZ, 0x3, R2 ;  /* 0x00000003ff02a819 */ /* 0x000fce0000011602 */
[----:B------:R-:W-:Y:S02]  /*14300*/  @P6 LOP3.LUT R8, R8, 0x20, RZ, 0xfc, !PT ;  /* 0x0000002008086812 */ /* 0x000fe400078efcff */
[----:B------:R-:W-:Y:S02]  /*14310*/  @!P2 ISETP.NE.U32.AND P6, PT, R2, RZ, PT ;  /* 0x000000ff0200a20c */ /* 0x000fe40003fc5070 */
[----:B------:R-:W-:-:S11]  /*14320*/  LOP3.LUT R8, R8, 0xffffffef, RZ, 0xc0, !PT ;  /* 0xffffffef08087812 */ /* 0x000fd600078ec0ff */
[----:B------:R-:W-:-:S05]  /*14330*/  @P6 LOP3.LUT R8, R8, 0x10, RZ, 0xfc, !PT ;  /* 0x0000001008086812 */ /* 0x000fca00078efcff */
[----:B------:R0:W-:Y:S02]  /*14340*/  STL [R1+0x8], R8 ;  /* 0x0000080801007387 */ /* 0x0001e40000100800 */
[----:B0-----:R-:W-:Y:S05]  /*14350*/  WARPSYNC.COLLECTIVE R15, `(.L_x_1248) ;  /* 0x000000000f087348 */ /* 0x001fea0003c00000 */
[----:B------:R1:W2:Y:S02]  /*14360*/  SHFL.IDX P6, R14, R13, R12, R11 ;  /* 0x0000000c0d0e7389 */ /* 0x0002a400000c000b */
[----:B012---:R-:W-:Y:S01]  /*14370*/  ENDCOLLECTIVE ;  /* 0x000000000000791b */ /* 0x007fe20003800000 */
.L_x_1248:
[----:B------:R-:W-:Y:S05]  /*14380*/  BSYNC B0 ;  /* 0x0000000000007941 */ /* 0x000fea0003800000 */
.L_x_1247:
[----:B------:R0:W-:Y:S04]  /*14390*/  STL [R1+0x68], R7 ;  /* 0x0000680701007387 */ /* 0x0001e80000100800 */
[----:B0-----:R0:W5:Y:S04]  /*143a0*/  LDL.LU R7, [R1+0x8] ;  /* 0x0000080001077983 */ /* 0x0011680000300800 */
[----:B------:R0:W5:Y:S01]  /*143b0*/  LDL R17, [R1+0x14] ;  /* 0x0000140001117983 */ /* 0x0001620000100800 */
[----:B------:R-:W-:Y:S02]  /*143c0*/  IMAD.MOV.U32 R13, RZ, RZ, R0 ;  /* 0x000000ffff0d7224 */ /* 0x000fe400078e0000 */
[----:B------:R-:W-:-:S02]  /*143d0*/  IMAD.MOV.U32 R12, RZ, RZ, RZ ;  /* 0x000000ffff0c7224 */ /* 0x000fc400078e00ff */
[----:B------:R-:W-:Y:S02]  /*143e0*/  IMAD.MOV.U32 R11, RZ, RZ, 0x181f ;  /* 0x0000181fff0b7424 */ /* 0x000fe400078e00ff */
[----:B------:R-:W-:Y:S02]  /*143f0*/  IMAD.MOV.U32 R15, RZ, RZ, -0x1 ;  /* 0xffffffffff0f7424 */ /* 0x000fe400078e00ff */
[----:B0-----:R-:W-:-:S07]  /*14400*/  IMAD.MOV.U32 R2, RZ, RZ, R14 ;  /* 0x000000ffff027224 */ /* 0x001fce00078e000e */
[----:B-----5:R-:W-:Y:S05]  /*14410*/  WARPSYNC.COLLECTIVE R15, `(.L_x_1249) ;  /* 0x000000000f087348 */ /* 0x020fea0003c00000 */
[----:B------:R0:W1:Y:S02]  /*14420*/  SHFL.IDX P6, R14, R13, R12, R11 ;  /* 0x0000000c0d0e7389 */ /* 0x00006400000c000b */
[----:B01---5:R-:W-:Y:S01]  /*14430*/  ENDCOLLECTIVE ;  /* 0x000000000000791b */ /* 0x023fe20003800000 */
.L_x_1249:
[----:B------:R-:W-:Y:S02]  /*14440*/  IMAD.MOV.U32 R13, RZ, RZ, R4 ;  /* 0x000000ffff0d7224 */ /* 0x000fe400078e0004 */
[----:B------:R-:W-:Y:S02]  /*14450*/  IMAD.MOV.U32 R12, RZ, RZ, 0x1 ;  /* 0x00000001ff0c7424 */ /* 0x000fe400078e00ff */
[----:B------:R-:W-:-:S05]  /*14460*/  IMAD.MOV.U32 R3, RZ, RZ, R14 ;  /* 0x000000ffff037224 */ /* 0x000fca00078e000e */
[----:B------:R-:W-:-:S05]  /*14470*/  @!P2 LEA R3, P6, R10, R3, 0x1 ;  /* 0x000000030a03a211 */ /* 0x000fca00078c08ff */
[----:B------:R-:W-:-:S05]  /*14480*/  @!P2 IMAD.X R2, RZ, RZ, R2, P6 ;  /* 0x000000ffff02a224 */ /* 0x000fca00030e0602 */
[----:B------:R-:W-:-:S04]  /*14490*/  @!P2 LOP3.LUT R3, R3, R2, RZ, 0x3c, !PT ;  /* 0x000000020303a212 */ /* 0x000fc800078e3cff */
[----:B------:R-:W-:-:S04]  /*144a0*/  @!P2 LOP3.LUT R2, R3, R2, RZ, 0x3c, !PT ;  /* 0x000000020302a212 */ /* 0x000fc800078e3cff */
[----:B------:R-:W-:Y:S02]  /*144b0*/  @!P2 LOP3.LUT R3, R3, R2, RZ, 0x3c, !PT ;  /* 0x000000020303a212 */ /* 0x000fe400078e3cff */
[----:B------:R-:W-:-:S04]  /*144c0*/  LOP3.LUT R7, R7, 0xffff7fff, RZ, 0xc0, !PT ;  /* 0xffff7fff07077812 */ /* 0x000fc800078ec0ff */
[----:B------:R-:W-:-:S04]  /*144d0*/  @P0 LOP3.LUT R7, R7, 0x8000, RZ, 0xfc, !PT ;  /* 0x0000800007070812 */ /* 0x000fc800078efcff */
[C---:B------:R-:W-:Y:S02]  /*144e0*/  LOP3.LUT P0, RZ, R7.reuse, 0x8, RZ, 0xc0, !PT ;  /* 0x0000000807ff7812 */ /* 0x040fe4000780c0ff */
[----:B------:R-:W-:-:S04]  /*144f0*/  LOP3.LUT R7, R7, 0xffffbfff, RZ, 0xc0, !PT ;  /* 0xffffbfff07077812 */ /* 0x000fc800078ec0ff */
[----:B------:R-:W-:-:S04]  /*14500*/  @P1 LOP3.LUT R7, R7, 0x4000, RZ, 0xfc, !PT ;  /* 0x0000400007071812 */ /* 0x000fc800078efcff */
[C---:B------:R-:W-:Y:S02]  /*14510*/  LOP3.LUT P1, RZ, R7.reuse, 0x4, RZ, 0xc0, !PT ;  /* 0x0000000407ff7812 */ /* 0x040fe4000782c0ff */
[----:B------:R-:W-:Y:S01]  /*14520*/  LOP3.LUT R7, R7, 0xffffdfff, RZ, 0xc0, !PT ;  /* 0xffffdfff07077812 */ /* 0x000fe200078ec0ff */
[----:B------:R-:W-:Y:S01]  /*14530*/  @!PT LDS RZ, [RZ] ;  /* 0x00000000fffff984 */ /* 0x000fe20000000800 */
[----:B------:R-:W-:Y:S01]  /*14540*/  @!PT LDS RZ, [RZ] ;  /* 0x00000000fffff984 */ /* 0x000fe20000000800 */
[----:B------:R-:W-:Y:S01]  /*14550*/  @!PT LDS RZ, [RZ] ;  /* 0x00000000fffff984 */ /* 0x000fe20000000800 */
[----:B------:R0:W-:Y:S03]  /*14560*/  @!P2 LDGSTS.E.BYPASS.LTC128B.128 [R17+0x26400], desc[UR38][R2.64], !P0 ;  /* 0x264000000211afae */ /* 0x0001e6000c101d66 */
[----:B------:R-:W-:-:S04]  /*14570*/  @P3 LOP3.LUT R7, R7, 0x2000, RZ, 0xfc, !PT ;  /* 0x0000200007073812 */ /* 0x000fc800078efcff */
[C---:B------:R-:W-:Y:S02]  /*14580*/  LOP3.LUT P3, RZ, R7.reuse, 0x2, RZ, 0xc0, !PT ;  /* 0x0000000207ff7812 */ /* 0x040fe4000786c0ff */
[----:B------:R-:W-:Y:S01]  /*14590*/  LOP3.LUT R7, R7, 0xfffffbff, RZ, 0xc0, !PT ;  /* 0xfffffbff07077812 */ /* 0x000fe200078ec0ff */
[----:B------:R0:W-:Y:S03]  /*145a0*/  @!P2 LDGSTS.E.BYPASS.LTC128B.128 [R17+0x28400], desc[UR38][R2.64+0x80], !P1 ;  /* 0x284000800211afae */ /* 0x0001e6000c901d66 */
[----:B------:R-:W-:-:S04]  /*145b0*/  @P4 LOP3.LUT R7, R7, 0x400, RZ, 0xfc, !PT ;  /* 0x0000040007074812 */ /* 0x000fc800078efcff */
[C---:B------:R-:W-:Y:S02]  /*145c0*/  LOP3.LUT P0, RZ, R7.reuse, 0x8000, RZ, 0xc0, !PT ;  /* 0x0000800007ff7812 */ /* 0x040fe4000780c0ff */
[C---:B------:R-:W-:Y:S01]  /*145d0*/  LOP3.LUT P1, RZ, R7.reuse, 0x4000, RZ, 0xc0, !PT ;  /* 0x0000400007ff7812 */ /* 0x040fe2000782c0ff */
[----:B------:R0:W-:Y:S01]  /*145e0*/  @!P2 LDGSTS.E.BYPASS.LTC128B.128 [R17+0x2a400], desc[UR38][R2.64+0x100], !P3 ;  /* 0x2a4001000211afae */ /* 0x0001e2000d901d66 */
[C---:B------:R-:W-:Y:S02]  /*145f0*/  LOP3.LUT P6, RZ, R7.reuse, 0x20, RZ, 0xc0, !PT ;  /* 0x0000002007ff7812 */ /* 0x040fe400078cc0ff */
[C---:B------:R-:W-:Y:S01]  /*14600*/  LOP3.LUT P3, RZ, R7.reuse, 0x2000, RZ, 0xc0, !PT ;  /* 0x0000200007ff7812 */ /* 0x040fe2000786c0ff */
[----:B------:R0:W-:Y:S01]  /*14610*/  @!P2 LDGSTS.E.BYPASS.LTC128B.128 [R17+0x2c400], desc[UR38][R2.64+0x180], !P5 ;  /* 0x2c4001800211afae */ /* 0x0001e2000e901d66 */
[C---:B------:R-:W-:Y:S02]  /*14620*/  LOP3.LUT P4, RZ, R7.reuse, 0x10, RZ, 0xc0, !PT ;  /* 0x0000001007ff7812 */ /* 0x040fe4000788c0ff */
[----:B------:R-:W-:-:S03]  /*14630*/  LOP3.LUT R7, R7, 0xfffff7ff, RZ, 0xc0, !PT ;  /* 0xfffff7ff07077812 */ /* 0x000fc600078ec0ff */
[----:B------:R0:W-:Y:S01]  /*14640*/  @!P2 LDGSTS.E.BYPASS.LTC128B.128 [R17+0x2e400], desc[UR38][R2.64+0x200], !P0 ;  /* 0x2e4002000211afae */ /* 0x0001e2000c101d66 */
[----:B------:R-:W-:-:S03]  /*14650*/  @P5 LOP3.LUT R7, R7, 0x800, RZ, 0xfc, !PT ;  /* 0x0000080007075812 */ /* 0x000fc600078efcff */
[----:B------:R0:W-:Y:S01]  /*14660*/  @!P2 LDGSTS.E.BYPASS.LTC128B.128 [R17+0x30400], desc[UR38][R2.64+0x280], !P1 ;  /* 0x304002800211afae */ /* 0x0001e2000c901d66 */
[----:B------:R-:W-:Y:S02]  /*14670*/  LOP3.LUT P5, RZ, R7, 0x4, RZ, 0xc0, !PT ;  /* 0x0000000407ff7812 */ /* 0x000fe400078ac0ff */
[----:B------:R-:W-:Y:S01]  /*14680*/  @!P3 LOP3.LUT R8, R5, 0x40, RZ, 0xc0, !PT ;  /* 0x000000400508b812 */ /* 0x000fe200078ec0ff */
[----:B------:R0:W-:Y:S01]  /*14690*/  @!P2 LDGSTS.E.BYPASS.LTC128B.128 [R17+0x32400], desc[UR38][R2.64+0x300], P6 ;  /* 0x324003000211afae */ /* 0x0001e2000b101d66 */
[----:B------:R-:W-:Y:S02]  /*146a0*/  LOP3.LUT R7, R7, 0xffffefff, RZ, 0xc0, !PT ;  /* 0xffffefff07077812 */ /* 0x000fe400078ec0ff */
[----:B------:R-:W-:-:S07]  /*146b0*/  @!P3 SHF.R.U32.HI R8, RZ, 0x2, R8 ;  /* 0x00000002ff08b819 */ /* 0x000fce0000011608 */
[----:B0-----:R-:W-:Y:S05]  /*146c0*/  WARPSYNC.COLLECTIVE R15, `(.L_x_1250) ;  /* 0x000000000f087348 */ /* 0x001fea0003c00000 */
[----:B------:R1:W2:Y:S02]  /*146d0*/  SHFL.IDX P6, R14, R13, R12, R11 ;  /* 0x0000000c0d0e7389 */ /* 0x0002a400000c000b */
[----:B012---:R-:W-:Y:S01]  /*146e0*/  ENDCOLLECTIVE ;  /* 0x000000000000791b */ /* 0x007fe20003800000 */
.L_x_1250:
[----:B------:R-:W-:Y:S01]  /*146f0*/  @!PT LDS RZ, [RZ] ;  /* 0x00000000fffff984 */ /* 0x000fe20000000800 */
[----:B------:R-:W-:Y:S01]  /*14700*/  @!PT LDS RZ, [RZ] ;  /* 0x00000000fffff984 */ /* 0x000fe20000000800 */
[----:B------:R-:W-:Y:S01]  /*14710*/  @!PT LDS RZ, [RZ] ;  /* 0x00000000fffff984 */ /* 0x000fe20000000800 */
[----:B------:R0:W-:Y:S01]  /*14720*/  @!P2 LDGSTS.E.BYPASS.LTC128B.128 [R17+0x34400], desc[UR38][R2.64+0x380], P4 ;  /* 0x344003800211afae */ /* 0x0001e2000a101d66 */
[----:B------:R-:W-:Y:S02]  /*14730*/  @!P3 ISETP.NE.U32.AND P2, PT, R8, RZ, PT ;  /* 0x000000ff0800b20c */ /* 0x000fe40003f45070 */
[----:B------:R-:W-:Y:S02]  /*14740*/  @P5 LOP3.LUT R7, R7, 0x1000, RZ, 0xfc, !PT ;  /* 0x0000100007075812 */ /* 0x000fe400078efcff */
[----:B------:R-:W-:Y:S02]  /*14750*/  @!P3 LOP3.LUT R8, R6, 0x80, RZ, 0xc0, !PT ;  /* 0x000000800608b812 */ /* 0x000fe400078ec0ff */
[C---:B------:R-:W-:Y:S02]  /*14760*/  LOP3.LUT P5, RZ, R7.reuse, 0x8, RZ, 0xc0, !PT ;  /* 0x0000000807ff7812 */ /* 0x040fe400078ac0ff */
[----:B------:R-:W-:Y:S01]  /*14770*/  LOP3.LUT R7, R7, 0xffffffdf, RZ, 0xc0, !PT ;  /* 0xffffffdf07077812 */ /* 0x000fe200078ec0ff */
[----:B------:R-:W-:Y:S01]  /*14780*/  IMAD.MOV.U32 R13, RZ, RZ, R0 ;  /* 0x000000ffff0d7224 */ /* 0x000fe200078e0000 */
[----:B------:R-:W-:-:S03]  /*14790*/  @!P3 SHF.R.U32.HI R8, RZ, 0x3, R8 ;  /* 0x00000003ff08b819 */ /* 0x000fc60000011608 */
[----:B------:R-:W-:Y:S02]  /*147a0*/  @P2 LOP3.LUT R7, R7, 0x20, RZ, 0xfc, !PT ;  /* 0x0000002007072812 */ /* 0x000fe400078efcff */
[----:B------:R-:W-:Y:S02]  /*147b0*/  @!P3 ISETP.NE.U32.AND P4, PT, R8, RZ, PT ;  /* 0x000000ff0800b20c */ /* 0x000fe40003f85070 */
[----:B------:R-:W1:Y:S01]  /*147c0*/  S2R R8, SR_TID.X ;  /* 0x0000000000087919 */ /* 0x000e620000002100 */
[----:B0-----:R-:W-:-:S10]  /*147d0*/  IMAD.MOV.U32 R9, RZ, RZ, R14 ;  /* 0x000000ffff097224 */ /* 0x001fd400078e000e */
[----:B-1----:R-:W-:Y:S05]  /*147e0*/  WARPSYNC.COLLECTIVE R15, `(.L_x_1251) ;  /* 0x000000000f087348 */ /* 0x002fea0003c00000 */
[----:B------:R0:W2:Y:S02]  /*147f0*/  SHFL.IDX P6, R14, R13, R12, R11 ;  /* 0x0000000c0d0e7389 */ /* 0x0000a400000c000b */
[----:B012---:R-:W-:Y:S01]  /*14800*/  ENDCOLLECTIVE ;  /* 0x000000000000791b */ /* 0x007fe20003800000 */
.L_x_1251:
[----:B------:R-:W-:Y:S02]  /*14810*/  IMAD.MOV.U32 R13, RZ, RZ, R4 ;  /* 0x000000ffff0d7224 */ /* 0x000fe400078e0004 */
[----:B------:R-:W-:Y:S01]  /*14820*/  IMAD.MOV.U32 R12, RZ, RZ, 0x2 ;  /* 0x00000002ff0c7424 */ /* 0x000fe200078e00ff */
[----:B------:R-:W-:Y:S02]  /*14830*/  @!P3 LEA R10, P2, R10, R14, 0x1 ;  /* 0x0000000e0a0ab211 */ /* 0x000fe400078408ff */
[----:B------:R-:W-:-:S03]  /*14840*/  LOP3.LUT P6, RZ, R7, 0x20, RZ, 0xc0, !PT ;  /* 0x0000002007ff7812 */ /* 0x000fc600078cc0ff */
[----:B------:R-:W-:Y:S01]  /*14850*/  @!P3 IMAD.X R9, RZ, RZ, R9, P2 ;  /* 0x000000ffff09b224 */ /* 0x000fe200010e0609 */
[----:B------:R-:W-:Y:S01]  /*14860*/  LOP3.LUT P2, RZ, R7, 0x2, RZ, 0xc0, !PT ;  /* 0x0000000207ff7812 */ /* 0x000fe2000784c0ff */
[----:B------:R-:W-:Y:S02]  /*14870*/  @!P3 IMAD.MOV.U32 R2, RZ, RZ, R10 ;  /* 0x000000ffff02b224 */ /* 0x000fe400078e000a */
[----:B------:R-:W-:-:S05]  /*14880*/  @!P3 IMAD.MOV.U32 R3, RZ, RZ, R9 ;  /* 0x000000ffff03b224 */ /* 0x000fca00078e0009 */
[----:B------:R-:W-:Y:S01]  /*14890*/  @!PT LDS RZ, [RZ] ;  /* 0x00000000fffff984 */ /* 0x000fe20000000800 */
[----:B------:R-:W-:Y:S01]  /*148a0*/  @!PT LDS RZ, [RZ] ;  /* 0x00000000fffff984 */ /* 0x000fe20000000800 */
[----:B------:R-:W-:Y:S01]  /*148b0*/  @!PT LDS RZ, [RZ] ;  /* 0x00000000fffff984 */ /* 0x000fe20000000800 */
[----:B------:R0:W-:Y:S01]  /*148c0*/  @!P3 LDGSTS.E.BYPASS.LTC128B.128 [R17+0x26c00], desc[UR38][R2.64], !P5 ;  /* 0x26c000000211bfae */ /* 0x0001e2000e901d66 */
[----:B------:R-:W-:-:S13]  /*148d0*/  LOP3.LUT P5, RZ, R7, 0x1000, RZ, 0xc0, !PT ;  /* 0x0000100007ff7812 */ /* 0x000fda00078ac0ff */
[----:B------:R0:W-:Y:S01]  /*148e0*/  @!P3 LDGSTS.E.BYPASS.LTC128B.128 [R17+0x28c00], desc[UR38][R2.64+0x80], !P5 ;  /* 0x28c000800211bfae */ /* 0x0001e2000e901d66 */
[C---:B------:R-:W-:Y:S02]  /*148f0*/  LOP3.LUT P5, RZ, R7.reuse, 0x800, RZ, 0xc0, !PT ;  /* 0x0000080007ff7812 */ /* 0x040fe400078ac0ff */
[----:B------:R-:W-:Y:S01]  /*14900*/  LOP3.LUT R7, R7, 0xffffff7f, RZ, 0xc0, !PT ;  /* 0xffffff7f07077812 */ /* 0x000fe200078ec0ff */
[----:B------:R0:W-:Y:S03]  /*14910*/  @!P3 LDGSTS.E.BYPASS.LTC128B.128 [R17+0x2ac00], desc[UR38][R2.64+0x100], !P2 ;  /* 0x2ac001000211bfae */ /* 0x0001e6000d101d66 */
[----:B------:R-:W-:-:S04]  /*14920*/  @P2 LOP3.LUT R7, R7, 0x80, RZ, 0xfc, !PT ;  /* 0x0000008007072812 */ /* 0x000fc800078efcff */
[C---:B------:R-:W-:Y:S02]  /*14930*/  LOP3.LUT P2, RZ, R7.reuse, 0x4, RZ, 0xc0, !PT ;  /* 0x0000000407ff7812 */ /* 0x040fe4000784c0ff */
[----:B------:R-:W-:Y:S01]  /*14940*/  LOP3.LUT R7, R7, 0xfffffeff, RZ, 0xc0, !PT ;  /* 0xfffffeff07077812 */ /* 0x000fe200078ec0ff */
[----:B------:R0:W-:Y:S04]  /*14950*/  @!P3 LDGSTS.E.BYPASS.LTC128B.128 [R17+0x2cc00], desc[UR38][R2.64+0x180], !P5 ;  /* 0x2cc001800211bfae */ /* 0x0001e8000e901d66 */
[----:B------:R0:W-:Y:S04]  /*14960*/  @!P3 LDGSTS.E.BYPASS.LTC128B.128 [R17+0x2ec00], desc[UR38][R2.64+0x200], !P0 ;  /* 0x2ec002000211bfae */ /* 0x0001e8000c101d66 */
[----:B------:R0:W-:Y:S02]  /*14970*/  @!P3 LDGSTS.E.BYPASS.LTC128B.128 [R17+0x30c00], desc[UR38][R2.64+0x280], !P1 ;  /* 0x30c002800211bfae */ /* 0x0001e4000c901d66 */
[----:B------:R-:W-:-:S02]  /*14980*/  @P2 LOP3.LUT R7, R7, 0x100, RZ, 0xfc, !PT ;  /* 0x0000010007072812 */ /* 0x000fc400078efcff */
[----:B------:R0:W-:Y:S02]  /*14990*/  @!P3 LDGSTS.E.BYPASS.LTC128B.128 [R17+0x32c00], desc[UR38][R2.64+0x300], P6 ;  /* 0x32c003000211bfae */ /* 0x0001e4000b101d66 */
[----:B------:R-:W-:-:S13]  /*149a0*/  LOP3.LUT P2, RZ, R7, 0x8, RZ, 0xc0, !PT ;  /* 0x0000000807ff7812 */ /* 0x000fda000784c0ff */
[----:B0-----:R-:W-:Y:S05]  /*149b0*/  WARPSYNC.COLLECTIVE R15, `(.L_x_1252) ;  /* 0x000000000f087348 */ /* 0x001fea0003c00000 */
[----:B------:R1:W2:Y:S02]  /*149c0*/  SHFL.IDX P6, R14, R13, R12, R11 ;  /* 0x0000000c0d0e7389 */ /* 0x0002a400000c000b */
[----:B012---:R-:W-:Y:S01]  /*149d0*/  ENDCOLLECTIVE ;  /* 0x000000000000791b */ /* 0x007fe20003800000 */
.L_x_1252:
[----:B------:R-:W-:Y:S01]  /*149e0*/  LOP3.LUT R7, R7, 0xfffffdff, RZ, 0xc0, !PT ;  /* 0xfffffdff07077812 */ /* 0x000fe200078ec0ff */
[----:B------:R-:W-:Y:S01]  /*149f0*/  @!PT LDS RZ, [RZ] ;  /* 0x00000000fffff984 */ /* 0x000fe20000000800 */
[----:B------:R-:W-:Y:S01]  /*14a00*/  @!PT LDS RZ, [RZ] ;  /* 0x00000000fffff984 */ /* 0x000fe20000000800 */
[----:B------:R-:W-:Y:S01]  /*14a10*/  @!PT LDS RZ, [RZ] ;  /* 0x00000000fffff984 */ /* 0x000fe20000000800 */
[----:B------:R0:W-:Y:S03]  /*14a20*/  @!P3 LDGSTS.E.BYPASS.LTC128B.128 [R17+0x34c00], desc[UR38][R2.64+0x380], P4 ;  /* 0x34c003800211bfae */ /* 0x0001e6000a101d66 */
[----:B------:R-:W-:Y:S01]  /*14a30*/  @P2 LOP3.LUT R7, R7, 0x200, RZ, 0xfc, !PT ;  /* 0x0000020007072812 */ /* 0x000fe200078efcff */
[----:B------:R-:W-:-:S03]  /*14a40*/  IMAD.MOV.U32 R13, RZ, RZ, R0 ;  /* 0x000000ffff0d7224 */ /* 0x000fc600078e0000 */
[----:B------:R-:W-:Y:S01]  /*14a50*/  LOP3.LUT P4, RZ, R7, 0x400, RZ, 0xc0, !PT ;  /* 0x0000040007ff7812 */ /* 0x000fe2000788c0ff */
[----:B------:R0:W-:Y:S01]  /*14a60*/  STL [R1+0x8], R7 ;  /* 0x0000080701007387 */ /* 0x0001e20000100800 */
[----:B------:R-:W-:-:S11]  /*14a70*/  IMAD.MOV.U32 R10, RZ, RZ, R14 ;  /* 0x000000ffff0a7224 */ /* 0x000fd600078e000e */
[----:B0-----:R-:W-:Y:S05]  /*14a80*/  WARPSYNC.COLLECTIVE R15, `(.L_x_1253) ;  /* 0x000000000f087348 */ /* 0x001fea0003c00000 */
[----:B------:R1:W2:Y:S02]  /*14a90*/  SHFL.IDX P6, R14, R13, R12, R11 ;  /* 0x0000000c0d0e7389 */ /* 0x0002a400000c000b */
[----:B012---:R-:W-:Y:S01]  /*14aa0*/  ENDCOLLECTIVE ;  /* 0x000000000000791b */ /* 0x007fe20003800000 */
.L_x_1253:
[----:B------:R-:W-:-:S04]  /*14ab0*/  @!P4 LOP3.LUT R2, R5, 0x40, RZ, 0xc0, !PT ;  /* 0x000000400502c812 */ /* 0x000fc800078ec0ff */
[----:B------:R-:W-:Y:S01]  /*14ac0*/  @!P4 SHF.R.U32.HI R9, RZ, 0x2, R2 ;  /* 0x00000002ff09c819 */ /* 0x000fe20000011602 */
[----:B------:R-:W-:Y:S01]  /*14ad0*/  IMAD.SHL.U32 R15, R8, 0x8, RZ ;  /* 0x00000008080f7824 */ /* 0x000fe200078e00ff */
[----:B------:R-:W-:-:S04]  /*14ae0*/  @!P4 LOP3.LUT R8, R6, 0x80, RZ, 0xc0, !PT ;  /* 0x000000800608c812 */ /* 0x000fc800078ec0ff */
[----:B------:R-:W-:Y:S02]  /*14af0*/  @!P4 SHF.R.U32.HI R8, RZ, 0x3, R8 ;  /* 0x00000003ff08c819 */ /* 0x000fe40000011608 */
[----:B------:R-:W-:Y:S02]  /*14b00*/  LOP3.LUT R15, R15, 0x38, RZ, 0xc0, !PT ;  /* 0x000000380f0f7812 */ /* 0x000fe400078ec0ff */
[----:B------:R-:W-:Y:S01]  /*14b10*/  @!P4 ISETP.NE.U32.AND P3, PT, R8, RZ, PT ;  /* 0x000000ff0800c20c */ /* 0x000fe20003f65070 */
[----:B------:R-:W-:Y:S01]  /*14b20*/  IMAD.MOV.U32 R3, RZ, RZ, R14 ;  /* 0x000000ffff037224 */ /* 0x000fe200078e000e */
[----:B------:R-:W-:-:S04]  /*14b30*/  @!P4 ISETP.NE.U32.AND P6, PT, R9, RZ, PT ;  /* 0x000000ff0900c20c */ /* 0x000fc80003fc5070 */
[----:B------:R-:W-:-:S05]  /*14b40*/  @!P4 LEA R8, P2, R15, R3, 0x1 ;  /* 0x000000030f08c211 */ /* 0x000fca00078408ff */
[----:B------:R-:W-:Y:S01]  /*14b50*/  @!P4 IMAD.X R3, RZ, RZ, R10, P2 ;  /* 0x000000ffff03c224 */ /* 0x000fe200010e060a */
[----:B------:R-:W-:Y:S01]  /*14b60*/  LOP3.LUT P2, RZ, R7, 0x200, RZ, 0xc0, !PT ;  /* 0x0000020007ff7812 */ /* 0x000fe2000784c0ff */
[----:B------:R-:W-:-:S12]  /*14b70*/  @!P4 IMAD.MOV.U32 R2, RZ, RZ, R8 ;  /* 0x000000ffff02c224 */ /* 0x000fd800078e0008 */
[----:B------:R-:W-:Y:S01]  /*14b80*/  @!PT LDS RZ, [RZ] ;  /* 0x00000000fffff984 */ /* 0x000fe20000000800 */
[----:B------:R-:W-:Y:S01]  /*14b90*/  @!PT LDS RZ, [RZ] ;  /* 0x00000000fffff984 */ /* 0x000fe20000000800 */
[----:B------:R-:W-:Y:S01]  /*14ba0*/  @!PT LDS RZ, [RZ] ;  /* 0x00000000fffff984 */ /* 0x000fe20000000800 */
[----:B------:R0:W-:Y:S01]  /*14bb0*/  @!P4 LDGSTS.E.BYPASS.LTC128B.128 [R17+0x27400], desc[UR38][R2.64], !P2 ;  /* 0x274000000211cfae */ /* 0x0001e2000d101d66 */
[----:B------:R-:W-:-:S13]  /*14bc0*/  LOP3.LUT P2, RZ, R7, 0x100, RZ, 0xc0, !PT ;  /* 0x0000010007ff7812 */ /* 0x000fda000784c0ff */
[----:B------:R0:W-:Y:S01]  /*14bd0*/  @!P4 LDGSTS.E.BYPASS.LTC128B.128 [R17+0x29400], desc[UR38][R2.64+0x80], !P2 ;  /* 0x294000800211cfae */ /* 0x0001e2000d101d66 */
[----:B------:R-:W-:-:S03]  /*14be0*/  LOP3.LUT P2, RZ, R7, 0x80, RZ, 0xc0, !PT ;  /* 0x0000008007ff7812 */ /* 0x000fc6000784c0ff */
[----:B------:R0:W5:Y:S01]  /*14bf0*/  LDL.LU R7, [R1+0x68] ;  /* 0x0000680001077983 */ /* 0x0001620000300800 */
[----:B------:R-:W-:Y:S02]  /*14c00*/  IMAD.MOV.U32 R13, RZ, RZ, R4 ;  /* 0x000000ffff0d7224 */ /* 0x000fe400078e0004 */
[----:B------:R-:W-:Y:S02]  /*14c10*/  IMAD.MOV.U32 R12, RZ, RZ, 0x3 ;  /* 0x00000003ff0c7424 */ /* 0x000fe400078e00ff */
[----:B------:R-:W-:-:S05]  /*14c20*/  IMAD.MOV.U32 R15, RZ, RZ, -0x1 ;  /* 0xffffffffff0f7424 */ /* 0x000fca00078e00ff */
[----:B------:R0:W-:Y:S04]  /*14c30*/  @!P4 LDGSTS.E.BYPASS.LTC128B.128 [R17+0x2b400], desc[UR38][R2.64+0x100], !P2 ;  /* 0x2b4001000211cfae */ /* 0x0001e8000d101d66 */
[----:B------:R0:W-:Y:S04]  /*14c40*/  @!P4 LDGSTS.E.BYPASS.LTC128B.128 [R17+0x2d400], desc[UR38][R2.64+0x180], !P5 ;  /* 0x2d4001800211cfae */ /* 0x0001e8000e901d66 */
[----:B------:R0:W-:Y:S04]  /*14c50*/  @!P4 LDGSTS.E.BYPASS.LTC128B.128 [R17+0x2f400], desc[UR38][R2.64+0x200], !P0 ;  /* 0x2f4002000211cfae */ /* 0x0001e8000c101d66 */
[----:B------:R0:W-:Y:S04]  /*14c60*/  @!P4 LDGSTS.E.BYPASS.LTC128B.128 [R17+0x31400], desc[UR38][R2.64+0x280], !P1 ;  /* 0x314002800211cfae */ /* 0x0001e8000c901d66 */
[----:B------:R0:W-:Y:S02]  /*14c70*/  @!P4 LDGSTS.E.BYPASS.LTC128B.128 [R17+0x33400], desc[UR38][R2.64+0x300], P6 ;  /* 0x334003000211cfae */ /* 0x0001e4000b101d66 */
[----:B0----5:R-:W-:Y:S05]  /*14c80*/  WARPSYNC.COLLECTIVE R15, `(.L_x_1254) ;  /* 0x000000000f087348 */ /* 0x021fea0003c00000 */
[----:B------:R1:W2:Y:S02]  /*14c90*/  SHFL.IDX P6, R14, R13, R12, R11 ;  /* 0x0000000c0d0e7389 */ /* 0x0002a400000c000b */
[----:B012--5:R-:W-:Y:S01]  /*14ca0*/  ENDCOLLECTIVE ;  /* 0x000000000000791b */ /* 0x027fe20003800000 */
.L_x_1254:
[----:B------:R-:W-:Y:S01]  /*14cb0*/  @!PT LDS RZ, [RZ] ;  /* 0x00000000fffff984 */ /* 0x000fe20000000800 */
[----:B------:R-:W-:Y:S01]  /*14cc0*/  @!PT LDS RZ, [RZ] ;  /* 0x00000000fffff984 */ /* 0x000fe20000000800 */
[----:B------:R-:W-:Y:S01]  /*14cd0*/  @!PT LDS RZ, [RZ] ;  /* 0x00000000fffff984 */ /* 0x000fe20000000800 */
[----:B------:R0:W-:Y:S01]  /*14ce0*/  @!P4 LDGSTS.E.BYPASS.LTC128B.128 [R17+0x35400], desc[UR38][R2.64+0x380], P3 ;  /* 0x354003800211cfae */ /* 0x0001e20009901d66 */
[----:B------:R-:W-:Y:S02]  /*14cf0*/  IMAD.MOV.U32 R13, RZ, RZ, R0 ;  /* 0x000000ffff0d7224 */ /* 0x000fe400078e0000 */
[----:B------:R-:W-:-:S07]  /*14d00*/  IMAD.MOV.U32 R4, RZ, RZ, R14 ;  /* 0x000000ffff047224 */ /* 0x000fce00078e000e */
[----:B0-----:R-:W-:Y:S05]  /*14d10*/  WARPSYNC.COLLECTIVE R15, `(.L_x_1255) ;  /* 0x000000000f087348 */ /* 0x001fea0003c00000 */
[----:B------:R1:W2:Y:S02]  /*14d20*/  SHFL.IDX P6, R14, R13, R12, R11 ;  /* 0x0000000c0d0e7389 */ /* 0x0002a400000c000b */
[----:B012---:R-:W-:Y:S01]  /*14d30*/  ENDCOLLECTIVE ;  /* 0x000000000000791b */ /* 0x007fe20003800000 */
.L_x_1255:
[----:B------:R-:W-:Y:S01]  /*14d40*/  IMAD.MOV.U32 R0, RZ, RZ, R14 ;  /* 0x000000ffff007224 */ /* 0x000fe200078e000e */
[----:B------:R-:W-:Y:S06]  /*14d50*/  BRA `(.L_x_1256) ;  /* 0xffffffa000547947 */ /* 0x000fec000383ffff */
.L_x_1123:
[----:B0-----:R-:W3:Y:S02]  /*14d60*/  LDL R2, [R1+0x4] ;  /* 0x0000040001027983 */ /* 0x001ee40000100800 */
[----:B---3--:R0:W3:Y:S02]  /*14d70*/  SYNCS.PHASECHK.TRANS64.TRYWAIT P0, [R2+URZ+0x38820], R0 ;  /* 0x03882000020075a7 */ /* 0x0080e4000800017f */
[----:B---3--:R-:W-:Y:S05]  /*14d80*/  @!P0 NANOSLEEP.SYNCS 0x989680 ;  /* 0x009896800000895d */ /* 0x008fea0003900000 */
[----:B------:R-:W3:Y:S02]  /*14d90*/  @!P0 SYNCS.PHASECHK.TRANS64 P0, [R2+URZ+0x38820], R0 ;  /* 0x03882000020085a7 */ /* 0x000ee4000800007f */
[----:B---3--:R-:W-:Y:S05]  /*14da0*/  @!P0 BRA `(.L_x_1123) ;  /* 0xfffffffc00ec8947 */ /* 0x008fea000383ffff */
[----:B------:R-:W-:Y:S05]  /*14db0*/  BRA `(.L_x_1257) ;  /* 0xffffffa400147947 */ /* 0x000fea000383ffff */
.L_x_1127:
[----:B0-----:R0:W1:Y:S02]  /*14dc0*/  SYNCS.PHASECHK.TRANS64.TRYWAIT P0, [R3+URZ+0x38860], R0 ;  /* 0x03886000030075a7 */ /* 0x001064000800017f */
[----:B-1----:R-:W-:Y:S05]  /*14dd0*/  @!P0 NANOSLEEP.SYNCS 0x989680 ;  /* 0x009896800000895d */ /* 0x002fea0003900000 */
[----:B------:R-:W1:Y:S02]  /*14de0*/  @!P0 SYNCS.PHASECHK.TRANS64 P0, [R3+URZ+0x38860], R0 ;  /* 0x03886000030085a7 */ /* 0x000e64000800007f */
[----:B-1----:R-:W-:Y:S05]  /*14df0*/  @!P0 BRA `(.L_x_1127) ;  /* 0xfffffffc00f08947 */ /* 0x002fea000383ffff */
[----:B------:R-:W-:Y:S05]  /*14e00*/  BRA `(.L_x_1258) ;  /* 0xffffffa400447947 */ /* 0x000fea000383ffff */
.L_x_1146:
[----:B-1----:R1:W3:Y:S02]  /*14e10*/  SYNCS.PHASECHK.TRANS64.TRYWAIT P0, [R3+URZ+0x38840], R2 ;  /* 0x03884002030075a7 */ /* 0x0022e4000800017f */
[----:B---3--:R-:W-:Y:S05]  /*14e20*/  @!P0 NANOSLEEP.SYNCS 0x989680 ;  /* 0x009896800000895d */ /* 0x008fea0003900000 */
[----:B------:R-:W3:Y:S02]  /*14e30*/  @!P0 SYNCS.PHASECHK.TRANS64 P0, [R3+URZ+0x38840], R2 ;  /* 0x03884002030085a7 */ /* 0x000ee4000800007f */
[----:B---3--:R-:W-:Y:S05]  /*14e40*/  @!P0 BRA `(.L_x_1146) ;  /* 0xfffffffc00f08947 */ /* 0x008fea000383ffff */
[----:B------:R-:W-:Y:S05]  /*14e50*/  BRA `(.L_x_1259) ;  /* 0xffffffb000747947 */ /* 0x000fea000383ffff */
.L_x_1151:
[----:B0-----:R0:W3:Y:S02]  /*14e60*/  SYNCS.PHASECHK.TRANS64.TRYWAIT P0, [R3+URZ+0x38860], R2 ;  /* 0x03886002030075a7 */ /* 0x0010e4000800017f */
[----:B---3--:R-:W-:Y:S05]  /*14e70*/  @!P0 NANOSLEEP.SYNCS 0x989680 ;  /* 0x009896800000895d */ /* 0x008fea0003900000 */
[----:B------:R-:W3:Y:S02]  /*14e80*/  @!P0 SYNCS.PHASECHK.TRANS64 P0, [R3+URZ+0x38860], R2 ;  /* 0x03886002030085a7 */ /* 0x000ee4000800007f */
[----:B---3--:R-:W-:Y:S05]  /*14e90*/  @!P0 BRA `(.L_x_1151) ;  /* 0xfffffffc00f08947 */ /* 0x008fea000383ffff */
[----:B------:R-:W-:Y:S05]  /*14ea0*/  BRA `(.L_x_1260) ;  /* 0xffffffb000fc7947 */ /* 0x000fea000383ffff */
.L_x_1166:
[----:B0-----:R0:W1:Y:S02]  /*14eb0*/  SYNCS.PHASECHK.TRANS64.TRYWAIT P0, [R4+URZ+0x38840], R2 ;  /* 0x03884002040075a7 */ /* 0x001064000800017f */
[----:B-1----:R-:W-:Y:S05]  /*14ec0*/  @!P0 NANOSLEEP.SYNCS 0x989680 ;  /* 0x009896800000895d */ /* 0x002fea0003900000 */
[----:B------:R-:W1:Y:S02]  /*14ed0*/  @!P0 SYNCS.PHASECHK.TRANS64 P0, [R4+URZ+0x38840], R2 ;  /* 0x03884002040085a7 */ /* 0x000e64000800007f */
[----:B-1----:R-:W-:Y:S05]  /*14ee0*/  @!P0 BRA `(.L_x_1166) ;  /* 0xfffffffc00f08947 */ /* 0x002fea000383ffff */
[----:B------:R-:W-:Y:S05]  /*14ef0*/  BRA `(.L_x_1261) ;  /* 0xffffffc0000c7947 */ /* 0x000fea000383ffff */
.L_x_1171:
[----:B-1----:R1:W3:Y:S02]  /*14f00*/  SYNCS.PHASECHK.TRANS64.TRYWAIT P0, [R4+URZ+0x38860], R2 ;  /* 0x03886002040075a7 */ /* 0x0022e4000800017f */
[----:B---3--:R-:W-:Y:S05]  /*14f10*/  @!P0 NANOSLEEP.SYNCS 0x989680 ;  /* 0x009896800000895d */ /* 0x008fea0003900000 */
[----:B------:R-:W3:Y:S02]  /*14f20*/  @!P0 SYNCS.PHASECHK.TRANS64 P0, [R4+URZ+0x38860], R2 ;  /* 0x03886002040085a7 */ /* 0x000ee4000800007f */
[----:B---3--:R-:W-:Y:S05]  /*14f30*/  @!P0 BRA `(.L_x_1171) ;  /* 0xfffffffc00f08947 */ /* 0x008fea000383ffff */
[----:B------:R-:W-:Y:S05]  /*14f40*/  BRA `(.L_x_1262) ;  /* 0xffffffc000907947 */ /* 0x000fea000383ffff */
.L_x_1186:
[----:B-1----:R1:W3:Y:S02]  /*14f50*/  SYNCS.PHASECHK.TRANS64.TRYWAIT P0, [R4+URZ+0x38840], R2 ;  /* 0x03884002040075a7 */ /* 0x0022e4000800017f */
[----:B---3--:R-:W-:Y:S05]  /*14f60*/  @!P0 NANOSLEEP.SYNCS 0x989680 ;  /* 0x009896800000895d */ /* 0x008fea0003900000 */
[----:B------:R-:W3:Y:S02]  /*14f70*/  @!P0 SYNCS.PHASECHK.TRANS64 P0, [R4+URZ+0x38840], R2 ;  /* 0x03884002040085a7 */ /* 0x000ee4000800007f */
[----:B---3--:R-:W-:Y:S05]  /*14f80*/  @!P0 BRA `(.L_x_1186) ;  /* 0xfffffffc00f08947 */ /* 0x008fea000383ffff */
[----:B------:R-:W-:Y:S05]  /*14f90*/  BRA `(.L_x_1263) ;  /* 0xffffffcc007c7947 */ /* 0x000fea000383ffff */
.L_x_1191:
[----:B0-----:R0:W3:Y:S02]  /*14fa0*/  SYNCS.PHASECHK.TRANS64.TRYWAIT P0, [R4+URZ+0x38860], R2 ;  /* 0x03886002040075a7 */ /* 0x0010e4000800017f */
[----:B---3--:R-:W-:Y:S05]  /*14fb0*/  @!P0 NANOSLEEP.SYNCS 0x989680 ;  /* 0x009896800000895d */ /* 0x008fea0003900000 */
[----:B------:R-:W3:Y:S02]  /*14fc0*/  @!P0 SYNCS.PHASECHK.TRANS64 P0, [R4+URZ+0x38860], R2 ;  /* 0x03886002040085a7 */ /* 0x000ee4000800007f */
[----:B---3--:R-:W-:Y:S05]  /*14fd0*/  @!P0 BRA `(.L_x_1191) ;  /* 0xfffffffc00f08947 */ /* 0x008fea000383ffff */
[----:B------:R-:W-:Y:S05]  /*14fe0*/  BRA `(.L_x_1264) ;  /* 0xffffffd000047947 */ /* 0x000fea000383ffff */
.L_x_1207:
[----:B------:R-:W-:Y:S01]  /*14ff0*/  BSSY B0, `(.L_x_1265) ;  /* 0x0000008000007945 */ /* 0x000fe20003800000 */
[----:B------:R-:W-:Y:S02]  /*15000*/  IMAD.MOV.U32 R13, RZ, RZ, R16 ;  /* 0x000000ffff0d7224 */ /* 0x000fe400078e0010 */
[----:B------:R-:W-:Y:S02]  /*15010*/  IMAD.MOV.U32 R12, RZ, RZ, RZ ;  /* 0x000000ffff0c7224 */ /* 0x000fe400078e00ff */
[----:B------:R-:W-:Y:S02]  /*15020*/  IMAD.MOV.U32 R11, RZ, RZ, 0x1f ;  /* 0x0000001fff0b7424 */ /* 0x000fe400078e00ff */
[----:B------:R-:W-:-:S07]  /*15030*/  IMAD.MOV.U32 R15, RZ, RZ, -0x1 ;  /* 0xffffffffff0f7424 */ /* 0x000fce00078e00ff */
[----:B--2---:R-:W-:Y:S05]  /*15040*/  WARPSYNC.COLLECTIVE R15, `(.L_x_1266) ;  /* 0x000000000f087348 */ /* 0x004fea0003c00000 */
[----:B------:R0:W1:Y:S02]  /*15050*/  SHFL.IDX P6, R14, R13, R12, R11 ;  /* 0x0000000c0d0e7389 */ /* 0x00006400000c000b */
[----:B012---:R-:W-:Y:S01]  /*15060*/  ENDCOLLECTIVE ;  /* 0x000000000000791b */ /* 0x007fe20003800000 */
.L_x_1266:
[----:B------:R-:W-:Y:S05]  /*15070*/  BSYNC B0 ;  /* 0x0000000000007941 */ /* 0x000fea0003800000 */
.L_x_1265:
        /* <DEDUP_REMOVED lines=9> */
.L_x_1267:
        /* <DEDUP_REMOVED lines=18> */
.L_x_1268:
        /* <DEDUP_REMOVED lines=8> */
.L_x_1269:
        /* <DEDUP_REMOVED lines=8> */
.L_x_1270:
        /* <DEDUP_REMOVED lines=8> */
.L_x_1271:
        /* <DEDUP_REMOVED lines=8> */
.L_x_1272:
        /* <DEDUP_REMOVED lines=9> */
.L_x_1273:
[----:B------:R-:W-:Y:S01]  /*154c0*/  IMAD.MOV.U32 R6, RZ, RZ, R14 ;  /* 0x000000ffff067224 */ /* 0x000fe200078e000e */
[----:B------:R-:W-:Y:S06]  /*154d0*/  BRA `(.L_x_1274) ;  /* 0xffffffd8005c7947 */ /* 0x000fec000383ffff */
.L_x_1212:
[----:B------:R-:W-:Y:S01]  /*154e0*/  BSSY B0, `(.L_x_1275) ;  /* 0x0000008000007945 */ /* 0x000fe20003800000 */
[----:B-----5:R-:W-:Y:S02]  /*154f0*/  IMAD.MOV.U32 R13, RZ, RZ, R2 ;  /* 0x000000ffff0d7224 */ /* 0x020fe400078e0002 */
[----:B------:R-:W-:Y:S02]  /*15500*/  IMAD.MOV.U32 R12, RZ, RZ, 0x1 ;  /* 0x00000001ff0c7424 */ /* 0x000fe400078e00ff */
[----:B------:R-:W-:Y:S02]  /*15510*/  IMAD.MOV.U32 R11, RZ, RZ, RZ ;  /* 0x000000ffff0b7224 */ /* 0x000fe400078e00ff */
[----:B------:R-:W-:-:S07]  /*15520*/  IMAD.MOV.U32 R15, RZ, RZ, -0x1 ;  /* 0xffffffffff0f7424 */ /* 0x000fce00078e00ff */
[----:B0-2---:R-:W-:Y:S05]  /*15530*/  WARPSYNC.COLLECTIVE R15, `(.L_x_1276) ;  /* 0x000000000f087348 */ /* 0x005fea0003c00000 */
[----:B------:R1:W3:Y:S02]  /*15540*/  SHFL.UP P6, R14, R13, R12, R11 ;  /* 0x0400000c0d0e7389 */ /* 0x0002e400000c000b */
[----:B0123--:R-:W-:Y:S01]  /*15550*/  ENDCOLLECTIVE ;  /* 0x000000000000791b */ /* 0x00ffe20003800000 */
.L_x_1276:
[----:B------:R-:W-:Y:S05]  /*15560*/  BSYNC B0 ;  /* 0x0000000000007941 */ /* 0x000fea0003800000 */
.L_x_1275:
[----:B------:R-:W-:Y:S02]  /*15570*/  IMAD.MOV.U32 R3, RZ, RZ, R14 ;  /* 0x000000ffff037224 */ /* 0x000fe400078e000e */
[----:B------:R-:W-:Y:S02]  /*15580*/  IMAD.MOV.U32 R12, RZ, RZ, 0x2 ;  /* 0x00000002ff0c7424 */ /* 0x000fe400078e00ff */
[----:B------:R-:W-:Y:S01]  /*15590*/  IMAD.MOV.U32 R11, RZ, RZ, RZ ;  /* 0x000000ffff0b7224 */ /* 0x000fe200078e00ff */
[----:B------:R-:W-:Y:S01]  /*155a0*/  SEL R3, R3, RZ, P1 ;  /* 0x000000ff03037207 */ /* 0x000fe20000800000 */
[----:B------:R-:W-:-:S04]  /*155b0*/  IMAD.MOV.U32 R15, RZ, RZ, -0x1 ;  /* 0xffffffffff0f7424 */ /* 0x000fc800078e00ff */
[----:B------:R-:W-:-:S04]  /*155c0*/  IMAD.IADD R3, R2, 0x1, R3 ;  /* 0x0000000102037824 */ /* 0x000fc800078e0203 */
[----:B------:R-:W-:-:S07]  /*155d0*/  IMAD.MOV.U32 R13, RZ, RZ, R3 ;  /* 0x000000ffff0d7224 */ /* 0x000fce00078e0003 */
[----:B------:R-:W-:Y:S05]  /*155e0*/  WARPSYNC.COLLECTIVE R15, `(.L_x_1277) ;  /* 0x000000000f087348 */ /* 0x000fea0003c00000 */
[----:B------:R0:W1:Y:S02]  /*155f0*/  SHFL.UP P6, R14, R13, R12, R11 ;  /* 0x0400000c0d0e7389 */ /* 0x00006400000c000b */
[----:B01----:R-:W-:Y:S01]  /*15600*/  ENDCOLLECTIVE ;  /* 0x000000000000791b */ /* 0x003fe20003800000 */
.L_x_1277:
        /* <DEDUP_REMOVED lines=8> */
.L_x_1278:
        /* <DEDUP_REMOVED lines=8> */
.L_x_1279:
        /* <DEDUP_REMOVED lines=8> */
.L_x_1280:
        /* <DEDUP_REMOVED lines=9> */
.L_x_1281:
[----:B------:R-:W-:Y:S01]  /*15820*/  IMAD.MOV.U32 R6, RZ, RZ, R14 ;  /* 0x000000ffff067224 */ /* 0x000fe200078e000e */
[----:B------:R-:W-:Y:S06]  /*15830*/  BRA `(.L_x_1282) ;  /* 0xffffffd800207947 */ /* 0x000fec000383ffff */
.L_x_1214:
[----:B------:R-:W-:Y:S01]  /*15840*/  BSSY B0, `(.L_x_1283) ;  /* 0x0000006000007945 */ /* 0x000fe20003800000 */
[----:B------:R-:W-:Y:S01]  /*15850*/  PLOP3.LUT P6, PT, P6, PT, PT, 0x8, 0x0 ;  /* 0x000000000000781c */ /* 0x000fe200037ce170 */
[----:B------:R-:W-:-:S12]  /*15860*/  IMAD.MOV.U32 R15, RZ, RZ, -0x1 ;  /* 0xffffffffff0f7424 */ /* 0x000fd800078e00ff */
[----:B0-2---:R-:W-:Y:S05]  /*15870*/  WARPSYNC.COLLECTIVE R15, `(.L_x_1284) ;  /* 0x000000000f087348 */ /* 0x005fea0003c00000 */
[----:B------:R-:W-:Y:S01]  /*15880*/  VOTE.ANY R14, PT, P6 ;  /* 0x00000000000e7806 */ /* 0x000fe200030e0100 */
[----:B0-2---:R-:W-:Y:S06]  /*15890*/  ENDCOLLECTIVE ;  /* 0x000000000000791b */ /* 0x005fec0003800000 */
.L_x_1284:
[----:B------:R-:W-:Y:S05]  /*158a0*/  BSYNC B0 ;  /* 0x0000000000007941 */ /* 0x000fea0003800000 */
.L_x_1283:
        /* <DEDUP_REMOVED lines=9> */
.L_x_1285:
[----:B------:R-:W-:Y:S01]  /*15940*/  IMAD.MOV.U32 R17, RZ, RZ, R14 ;  /* 0x000000ffff117224 */ /* 0x000fe200078e000e */
[----:B------:R-:W-:Y:S06]  /*15950*/  BRA `(.L_x_1286) ;  /* 0xffffffd800107947 */ /* 0x000fec000383ffff */
.L_x_1216:
[----:B------:R-:W-:Y:S01]  /*15960*/  BSSY B0, `(.L_x_1287) ;  /* 0x0000007000007945 */ /* 0x000fe20003800000 */
[----:B------:R-:W-:Y:S02]  /*15970*/  IMAD.MOV.U32 R13, RZ, RZ, R3 ;  /* 0x000000ffff0d7224 */ /* 0x000fe400078e0003 */
[----:B------:R-:W-:Y:S02]  /*15980*/  IMAD.MOV.U32 R11, RZ, RZ, 0x1f ;  /* 0x0000001fff0b7424 */ /* 0x000fe400078e00ff */
[----:B------:R-:W-:-:S07]  /*15990*/  IMAD.MOV.U32 R15, RZ, RZ, -0x1 ;  /* 0xffffffffff0f7424 */ /* 0x000fce00078e00ff */
[----:B0-23--:R-:W-:Y:S05]  /*159a0*/  WARPSYNC.COLLECTIVE R15, `(.L_x_1288) ;  /* 0x000000000f087348 */ /* 0x00dfea0003c00000 */
[----:B------:R1:W4:Y:S02]  /*159b0*/  SHFL.IDX P6, R14, R13, R12, R11 ;  /* 0x0000000c0d0e7389 */ /* 0x00032400000c000b */
[----:B01234-:R-:W-:Y:S01]  /*159c0*/  ENDCOLLECTIVE ;  /* 0x000000000000791b */ /* 0x01ffe20003800000 */
.L_x_1288:
[----:B------:R-:W-:Y:S05]  /*159d0*/  BSYNC B0 ;  /* 0x0000000000007941 */ /* 0x000fea0003800000 */
.L_x_1287:
[----:B------:R-:W-:Y:S01]  /*159e0*/  IMAD.MOV.U32 R2, RZ, RZ, R14 ;  /* 0x000000ffff027224 */ /* 0x000fe200078e000e */
[----:B------:R-:W-:Y:S06]  /*159f0*/  BRA `(.L_x_1215) ;  /* 0xffffffd800047947 */ /* 0x000fec000383ffff */
.L_x_1220:
[----:B0-----:R0:W1:Y:S02]  /*15a00*/  SYNCS.PHASECHK.TRANS64.TRYWAIT P0, [R9+URZ+0x38820], R0 ;  /* 0x03882000090075a7 */ /* 0x001064000800017f */
[----:B-1----:R-:W-:Y:S05]  /*15a10*/  @!P0 NANOSLEEP.SYNCS 0x989680 ;  /* 0x009896800000895d */ /* 0x002fea0003900000 */
[----:B------:R-:W1:Y:S02]  /*15a20*/  @!P0 SYNCS.PHASECHK.TRANS64 P0, [R9+URZ+0x38820], R0 ;  /* 0x03882000090085a7 */ /* 0x000e64000800007f */
[----:B-1----:R-:W-:Y:S05]  /*15a30*/  @!P0 BRA `(.L_x_1220) ;  /* 0xfffffffc00f08947 */ /* 0x002fea000383ffff */
[----:B------:R-:W-:Y:S05]  /*15a40*/  BRA `(.L_x_1289) ;  /* 0xffffffd800f87947 */ /* 0x000fea000383ffff */
.L_x_1221:
        /* <DEDUP_REMOVED lines=8> */
[----:B0-2---:R-:W-:Y:S05]  /*15ad0*/  WARPSYNC.COLLECTIVE R15, `(.L_x_1291) ;  /* 0x000000000f087348 */ /* 0x005fea0003c00000 */
[----:B------:R1:W3:Y:S02]  /*15ae0*/  SHFL.IDX P6, R14, R13, R12, R11 ;  /* 0x0000000c0d0e7389 */ /* 0x0002e400000c000b */
[----:B0123--:R-:W-:Y:S01]  /*15af0*/  ENDCOLLECTIVE ;  /* 0x000000000000791b */ /* 0x00ffe20003800000 */
.L_x_1291:
[----:B------:R-:W-:Y:S05]  /*15b00*/  BSYNC B0 ;  /* 0x0000000000007941 */ /* 0x000fea0003800000 */
.L_x_1290:
[----:B------:R-:W-:Y:S05]  /*15b10*/  BRA `(.L_x_1292) ;  /* 0xffffffd800e07947 */ /* 0x000fea000383ffff */
.L_x_1224:
[----:B------:R-:W-:Y:S01]  /*15b20*/  BSSY B1, `(.L_x_1293) ;  /* 0x0000006000017945 */ /* 0x000fe20003800000 */
[----:B------:R-:W-:-:S07]  /*15b30*/  IMAD.MOV.U32 R15, RZ, RZ, -0x1 ;  /* 0xffffffffff0f7424 */ /* 0x000fce00078e00ff */
[----:B0-2---:R-:W-:Y:S05]  /*15b40*/  WARPSYNC.COLLECTIVE R15, `(.L_x_1294) ;  /* 0x000000000f0c7348 */ /* 0x005fea0003c00000 */
[----:B------:R-:W-:Y:S02]  /*15b50*/  ELECT P6, UR62, PT ;  /* 0x00000000003e782f */ /* 0x000fe400038c0000 */
[----:B------:R-:W-:Y:S01]  /*15b60*/  MOV R14, UR62 ;  /* 0x0000003e000e7c02 */ /* 0x000fe20008000f00 */
[----:B0-2---:R-:W-:Y:S10]  /*15b70*/  ENDCOLLECTIVE ;  /* 0x000000000000791b */ /* 0x005ff40003800000 */
.L_x_1294:
[----:B------:R-:W-:Y:S05]  /*15b80*/  BSYNC B1 ;  /* 0x0000000000017941 */ /* 0x000fea0003800000 */
.L_x_1293:
[----:B------:R-:W-:Y:S05]  /*15b90*/  BRA `(.L_x_1295) ;  /* 0xffffffd800d87947 */ /* 0x000fea000383ffff */
.L_x_1225:
[----:B0-----:R0:W1:Y:S02]  /*15ba0*/  SYNCS.PHASECHK.TRANS64.TRYWAIT P0, [R5+URZ], R4 ;  /* 0x00000004050075a7 */ /* 0x001064000800017f */
[----:B-1----:R-:W-:Y:S05]  /*15bb0*/  @!P0 NANOSLEEP.SYNCS 0x989680 ;  /* 0x009896800000895d */ /* 0x002fea0003900000 */
[----:B------:R-:W1:Y:S02]  /*15bc0*/  @!P0 SYNCS.PHASECHK.TRANS64 P0, [R5+URZ], R4 ;  /* 0x00000004050085a7 */ /* 0x000e64000800007f */
[----:B-1----:R-:W-:Y:S05]  /*15bd0*/  @!P0 BRA `(.L_x_1225) ;  /* 0xfffffffc00f08947 */ /* 0x002fea000383ffff */
[----:B------:R-:W-:Y:S05]  /*15be0*/  BRA `(.L_x_1296) ;  /* 0xffffffdc00007947 */ /* 0x000fea000383ffff */
.L_x_1226:
[----:B0-----:R0:W1:Y:S02]  /*15bf0*/  SYNCS.PHASECHK.TRANS64.TRYWAIT P0, [R7+URZ], R2 ;  /* 0x00000002070075a7 */ /* 0x001064000800017f */
[----:B-1----:R-:W-:Y:S05]  /*15c00*/  @!P0 NANOSLEEP.SYNCS 0x989680 ;  /* 0x009896800000895d */ /* 0x002fea0003900000 */
[----:B------:R-:W1:Y:S02]  /*15c10*/  @!P0 SYNCS.PHASECHK.TRANS64 P0, [R7+URZ], R2 ;  /* 0x00000002070085a7 */ /* 0x000e64000800007f */
[----:B-1----:R-:W-:Y:S05]  /*15c20*/  @!P0 BRA `(.L_x_1226) ;  /* 0xfffffffc00f08947 */ /* 0x002fea000383ffff */
[----:B------:R-:W-:Y:S05]  /*15c30*/  BRA `(.L_x_1297) ;  /* 0xffffffdc00007947 */ /* 0x000fea000383ffff */
.L_x_1227:
[----:B-1----:R1:W3:Y:S02]  /*15c40*/  SYNCS.PHASECHK.TRANS64.TRYWAIT P0, [R5+URZ], R4 ;  /* 0x00000004050075a7 */ /* 0x0022e4000800017f */
[----:B---3--:R-:W-:Y:S05]  /*15c50*/  @!P0 NANOSLEEP.SYNCS 0x989680 ;  /* 0x009896800000895d */ /* 0x008fea0003900000 */
[----:B------:R-:W3:Y:S02]  /*15c60*/  @!P0 SYNCS.PHASECHK.TRANS64 P0, [R5+URZ], R4 ;  /* 0x00000004050085a7 */ /* 0x000ee4000800007f */
[----:B---3--:R-:W-:Y:S05]  /*15c70*/  @!P0 BRA `(.L_x_1227) ;  /* 0xfffffffc00f08947 */ /* 0x008fea000383ffff */
[----:B------:R-:W-:Y:S05]  /*15c80*/  BRA `(.L_x_1298) ;  /* 0xffffffd800f47947 */ /* 0x000fea000383ffff */
.L_x_1299:
        /* <DEDUP_REMOVED lines=15> */
.L_x_5871:


//--------------------- .text._ZN7cutlass13device_kernelIN5flash11enable_sm90INS1_16FlashAttnFwdSm90INS1_25CollectiveMainloopFwdSm90ILi2EN4cute5tupleIJNS5_1CILi1EEES8_S8_EEENS6_IJNS7_ILi64EEESA_SA_EEELi512ENS_10bfloat16_tEfNS_4arch4Sm90ELb0ELb0ELb0ELb1ELb0ELb1ELb1ELb0ELb0ELb1ELb0ELb0EEENS1_21CollectiveEpilogueFwdINS6_IJSA_NS7_ILi512EEESA_EEES9_SC_SE_Li256ELb1ELb1ELb0ELb0EEENS1_36VarlenDynamicPersistentTileSchedulerILi64ELi64ELi256ELi128ELb0ELb1ELb1ELb0ELb1ELb1EEEEEEEEEvNT_6ParamsE --------------------------
	.section	.text._ZN7cutlass13device_kernelIN5flash11enable_sm90INS1_16FlashAttnFwdSm90INS1_25CollectiveMainloopFwdSm90ILi2EN4cute5tupleIJNS5_1CILi1EEES8_S8_EEENS6_IJNS7_ILi64EEESA_SA_EEELi512ENS_10bfloat16_tEfNS_4arch4Sm90ELb0ELb0ELb0ELb1ELb0ELb1ELb1ELb0ELb0ELb1ELb0ELb0EEENS1_21CollectiveEpilogueFwdINS6_IJSA_NS7_ILi512EEESA_EEES9_SC_SE_Li256ELb1ELb1ELb0ELb0EEENS1_36VarlenDynamicPersistentTileSchedulerILi64ELi64ELi256ELi128ELb0ELb1ELb1ELb0ELb1ELb1EEEEEEEEEvNT_6ParamsE,"ax",@progbits
	.align	128
.text._ZN7cutlass13device_kernelIN5flash11enable_sm90INS1_16FlashAttnFwdSm90INS1_25CollectiveMainloopFwdSm90ILi2EN4cute5tupleIJNS5_1CILi1EEES8_S8_EEENS6_IJNS7_ILi64EEESA_SA_EEELi512ENS_10bfloat16_tEfNS_4arch4Sm90ELb0ELb0ELb0ELb1ELb0ELb1ELb1ELb0ELb0ELb1ELb0ELb0EEENS1_21CollectiveEpilogueFwdINS6_IJSA_NS7_ILi512EEESA_EEES9_SC_SE_Li256ELb1ELb1ELb0ELb0EEENS1_36VarlenDynamicPersistentTileSchedulerILi64ELi64ELi256ELi128ELb0ELb1ELb1ELb0ELb1ELb1EEEEEEEEEvNT_6ParamsE:
        .type           _ZN7cutlass13device_kernelIN5flash11enable_sm90INS1_16FlashAttnFwdSm90INS1_25CollectiveMainloopFwdSm90ILi2EN4cute5tupleIJNS5_1CILi1EEES8_S8_EEENS6_IJNS7_ILi64EEESA_SA_EEELi512ENS_10bfloat16_tEfNS_4arch4Sm90ELb0ELb0ELb0ELb1ELb0ELb1ELb1ELb0ELb0ELb1ELb0ELb0EEENS1_21CollectiveEpilogueFwdINS6_IJSA_NS7_ILi512EEESA_EEES9_SC_SE_Li256ELb1ELb1ELb0ELb0EEENS1_36VarlenDynamicPersistentTileSchedulerILi64ELi64ELi256ELi128ELb0ELb1ELb1ELb0ELb1ELb1EEEEEEEEEvNT_6ParamsE,@function
        .size           _ZN7cutlass13device_kernelIN5flash11enable_sm90INS1_16FlashAttnFwdSm90INS1_25CollectiveMainloopFwdSm90ILi2EN4cute5tupleIJNS5_1CILi1EEES8_S8_EEENS6_IJNS7_ILi64EEESA_SA_EEELi512ENS_10bfloat16_tEfNS_4arch4Sm90ELb0ELb0ELb0ELb1ELb0ELb1ELb1ELb0ELb0ELb1ELb0ELb0EEENS1_21CollectiveEpilogueFwdINS6_IJSA_NS7_ILi512EEESA_EEES9_SC_SE_Li256ELb1ELb1ELb0ELb0EEENS1_36VarlenDynamicPersistentTileSchedulerILi64ELi64ELi256ELi128ELb0ELb1ELb1ELb0ELb1ELb1EEEEEEEEEvNT_6ParamsE,(.L_x_5872 - _ZN7cutlass13device_kernelIN5flash11enable_sm90INS1_16FlashAttnFwdSm90INS1_25CollectiveMainloopFwdSm90ILi2EN4cute5tupleIJNS5_1CILi1EEES8_S8_EEENS6_IJNS7_ILi64EEESA_SA_EEELi512ENS_10bfloat16_tEfNS_4arch4Sm90ELb0ELb0ELb0ELb1ELb0ELb1ELb1ELb0ELb0ELb1ELb0ELb0EEENS1_21CollectiveEpilogueFwdINS6_IJSA_NS7_ILi512EEESA_EEES9_SC_SE_Li256ELb1ELb1ELb0ELb0EEENS1_36VarlenDynamicPersistentTileSchedulerILi64ELi64ELi256ELi128ELb0ELb1ELb1ELb0ELb1ELb1EEEEEEEEEvNT_6ParamsE)
        .other          _ZN7cutlass13device_kernelIN5flash11enable_sm90INS1_16FlashAttnFwdSm90INS1_25CollectiveMainloopFwdSm90ILi2EN4cute5tupleIJNS5_1CILi1EEES8_S8_EEENS6_IJNS7_ILi64EEESA_SA_EEELi512ENS_10bfloat16_tEfNS_4arch4Sm90ELb0ELb0ELb0ELb1ELb0ELb1ELb1ELb0ELb0ELb1ELb0ELb0EEENS1_21CollectiveEpilogueFwdINS6_IJSA_NS7_ILi512EEESA_EEES9_SC_SE_Li256ELb1ELb1ELb0ELb0EEENS1_36VarlenDynamicPersistentTileSchedulerILi64ELi64ELi256ELi128ELb0ELb1ELb1ELb0ELb1ELb1EEEEEEEEEvNT_6ParamsE,@"STO_CUDA_ENTRY STV_DEFAULT"
_ZN7cutlass13device_kernelIN5flash11enable_sm90INS1_16FlashAttnFwdSm90INS1_25CollectiveMainloopFwdSm90ILi2EN4cute5tupleIJNS5_1CILi1EEES8_S8_EEENS6_IJNS7_ILi64EEESA_SA_EEELi512ENS_10bfloat16_tEfNS_4arch4Sm90ELb0ELb0ELb0ELb1ELb0ELb1ELb1ELb0ELb0ELb1ELb0ELb0EEENS1_21CollectiveEpilogueFwdINS6_IJSA_NS7_ILi512EEESA_EEES9_SC_SE_Li256ELb1ELb1ELb0ELb0EEENS1_36VarlenDynamicPersistentTileSchedulerILi64ELi64ELi256ELi128ELb0ELb1ELb1ELb0ELb1ELb1EEEEEEEEEvNT_6ParamsE:
        /* <DEDUP_REMOVED lines=23> */
.L_x_1301:
[----:B------:R-:W-:Y:S05]  /*0170*/  BSYNC B0 ;  /* 0x0000000000007941 */ /* 0x000fea0003800000 */
.L_x_1300:
        /* <DEDUP_REMOVED lines=14> */
[----:B-1----:R0:W-:Y:S01]  /*0260*/  STL [R1+0x4], R3 ;  /* 0x0000040301007387 */ /* 0x0021e20000100800 */
        /* <DEDUP_REMOVED lines=24> */
.L_x_1302:
        /* <DEDUP_REMOVED lines=22> */
.L_x_1303:
        /* <DEDUP_REMOVED lines=18> */
.L_x_1304:
        /* <DEDUP_REMOVED lines=22> */
.L_x_1305:
        /* <DEDUP_REMOVED lines=22> */
.L_x_1306:
        /* <DEDUP_REMOVED lines=9> */
.L_x_1309:
        /* <DEDUP_REMOVED lines=25> */
[----:B------:R-:W-:Y:S02]  /*0b50*/  LEA.HI R6, R0, R15, RZ, 0x4 ;  /* 0x0000000f00067211 */ /* 0x000fe400078f20ff */
[----:B------:R-:W-:Y:S02]  /*0b60*/  LOP3.LUT R4, R3, 0xffffff80, RZ, 0xc0, !PT ;  /* 0xffffff8003047812 */ /* 0x000fe400078ec0ff */
[----:B------:R-:W-:-:S03]  /*0b70*/  LOP3.LUT R5, R6, 0xfffffff0, RZ, 0xc0, !PT ;  /* 0xfffffff006057812 */ /* 0x000fc600078ec0ff */
[C---:B------:R-:W-:Y:S01]  /*0b80*/  IMAD.IADD R4, R15.reuse, 0x1, -R4 ;  /* 0x000000010f047824 */ /* 0x040fe200078e0a04 */
[----:B------:R-:W-:Y:S01]  /*0b90*/  LEA.HI R7, R0, R15, RZ, 0x5 ;  /* 0x0000000f00077211 */ /* 0x000fe200078f28ff */
[----:B------:R-:W-:Y:S01]  /*0ba0*/  IMAD.IADD R9, R15, 0x1, -R5 ;  /* 0x000000010f097824 */ /* 0x000fe200078e0a05 */
[----:B------:R-:W-:Y:S02]  /*0bb0*/  SHF.R.S32.HI R11, RZ, 0x4, R6 ;  /* 0x00000004ff0b7819 */ /* 0x000fe40000011406 */
[----:B------:R-:W-:Y:S02]  /*0bc0*/  SHF.R.S32.HI R5, RZ, 0x1f, R4 ;  /* 0x0000001fff057819 */ /* 0x000fe40000011404 */
[--C-:B------:R-:W-:Y:S02]  /*0bd0*/  SHF.R.S32.HI R192, RZ, 0x5, R7.reuse ;  /* 0x00000005ffc07819 */ /* 0x100fe40000011407 */
[----:B------:R-:W-:Y:S02]  /*0be0*/  SHF.R.S32.HI R13, RZ, 0x1f, R7 ;  /* 0x0000001fff0d7819 */ /* 0x000fe40000011407 */
[----:B------:R-:W-:-:S02]  /*0bf0*/  SHF.R.S32.HI R8, RZ, 0x1f, R9 ;  /* 0x0000001fff087819 */ /* 0x000fc40000011409 */
[----:B------:R-:W-:Y:S02]  /*0c00*/  LEA.HI R7, R6, R11, RZ, 0x1 ;  /* 0x0000000b06077211 */ /* 0x000fe400078f08ff */
[----:B------:R-:W-:Y:S02]  /*0c10*/  LEA.HI R6, R5, R4, RZ, 0x2 ;  /* 0x0000000405067211 */ /* 0x000fe400078f10ff */
[----:B------:R-:W-:Y:S02]  /*0c20*/  LEA.HI R10, R8, R9, RZ, 0x3 ;  /* 0x00000009080a7211 */ /* 0x000fe400078f18ff */
[----:B------:R-:W-:Y:S02]  /*0c30*/  LOP3.LUT R14, R7, 0x1ffffffe, RZ, 0xc0, !PT ;  /* 0x1ffffffe070e7812 */ /* 0x000fe400078ec0ff */
[--C-:B------:R-:W-:Y:S02]  /*0c40*/  SHF.R.S32.HI R7, RZ, 0x2, R6.reuse ;  /* 0x00000002ff077819 */ /* 0x100fe40000011406 */
[----:B------:R-:W-:Y:S01]  /*0c50*/  SHF.R.S32.HI R8, RZ, 0x1f, R6 ;  /* 0x0000001fff087819 */ /* 0x000fe20000011406 */
[----:B------:R-:W-:-:S03]  /*0c60*/  IMAD.IADD R14, R11, 0x1, -R14 ;  /* 0x000000010b0e7824 */ /* 0x000fc600078e0a0e */
[----:B------:R-:W-:Y:S02]  /*0c70*/  LEA.HI R8, R8, R7, RZ, 0x3 ;  /* 0x0000000708087211 */ /* 0x000fe400078f18ff */
[----:B------:R-:W-:Y:S02]  /*0c80*/  LEA.HI R5, R5, R4, RZ, 0x5 ;  /* 0x0000000405057211 */ /* 0x000fe400078f28ff */
[----:B------:R-:W-:Y:S02]  /*0c90*/  LOP3.LUT R8, R8, 0xfffffff8, RZ, 0xc0, !PT ;  /* 0xfffffff808087812 */ /* 0x000fe400078ec0ff */
[----:B------:R-:W-:Y:S02]  /*0ca0*/  LOP3.LUT R11, R6, 0x7ffffffc, RZ, 0xc0, !PT ;  /* 0x7ffffffc060b7812 */ /* 0x000fe400078ec0ff */
[----:B------:R-:W-:Y:S01]  /*0cb0*/  SHF.R.S32.HI R5, RZ, 0x5, R5 ;  /* 0x00000005ff057819 */ /* 0x000fe20000011405 */
[----:B------:R-:W-:Y:S02]  /*0cc0*/  IMAD.IADD R8, R7, 0x1, -R8 ;  /* 0x0000000107087824 */ /* 0x000fe400078e0a08 */
[----:B------:R-:W-:Y:S01]  /*0cd0*/  IMAD.IADD R11, R4, 0x1, -R11 ;  /* 0x00000001040b7824 */ /* 0x000fe200078e0a0b */
[----:B------:R-:W-:Y:S01]  /*0ce0*/  LEA.HI R4, R0, R15, RZ, 0x2 ;  /* 0x0000000f00047211 */ /* 0x000fe200078f10ff */
[----:B------:R-:W-:Y:S01]  /*0cf0*/  IMAD R191, R5, 0x10, R8 ;  /* 0x0000001005bf7824 */ /* 0x000fe200078e0208 */
[----:B------:R-:W-:-:S02]  /*0d00*/  LEA.HI R13, R13, R192, RZ, 0x2 ;  /* 0x000000c00d0d7211 */ /* 0x000fc400078f10ff */
[----:B------:R-:W-:Y:S02]  /*0d10*/  LOP3.LUT R12, R10, 0xfffffff8, RZ, 0xc0, !PT ;  /* 0xfffffff80a0c7812 */ /* 0x000fe400078ec0ff */
[----:B------:R-:W-:Y:S02]  /*0d20*/  LOP3.LUT R5, R4, 0xfffffffc, RZ, 0xc0, !PT ;  /* 0xfffffffc04057812 */ /* 0x000fe400078ec0ff */
[----:B------:R-:W-:Y:S01]  /*0d30*/  SHF.R.S32.HI R224, RZ, 0x7, R3 ;  /* 0x00000007ffe07819 */ /* 0x000fe20000011403 */
[----:B------:R-:W-:Y:S01]  /*0d40*/  IMAD.IADD R12, R9, 0x1, -R12 ;  /* 0x00000001090c7824 */ /* 0x000fe200078e0a0c */
[----:B------:R-:W-:Y:S01]  /*0d50*/  LOP3.LUT R13, R13, 0x3ffffc, RZ, 0xc0, !PT ;  /* 0x003ffffc0d0d7812 */ /* 0x000fe200078ec0ff */
[----:B------:R-:W-:Y:S01]  /*0d60*/  IMAD.IADD R5, R15, 0x1, -R5 ;  /* 0x000000010f057824 */ /* 0x000fe200078e0a05 */
[----:B------:R-:W-:Y:S01]  /*0d70*/  LEA.HI R0, R0, R15, RZ, 0x3 ;  /* 0x0000000f00007211 */ /* 0x000fe200078f18ff */
[----:B------:R-:W-:Y:S02]  /*0d80*/  IMAD R16, R224, 0x100, R9 ;  /* 0x00000100e0107824 */ /* 0x000fe400078e0209 */
[----:B------:R-:W-:Y:S01]  /*0d90*/  IMAD.IADD R13, R192, 0x1, -R13 ;  /* 0x00000001c00d7824 */ /* 0x000fe200078e0a0d */
[----:B------:R-:W-:Y:S01]  /*0da0*/  SHF.R.S32.HI R222, RZ, 0x3, R0 ;  /* 0x00000003ffde7819 */ /* 0x000fe20000011400 */
[----:B------:R-:W-:Y:S01]  /*0db0*/  IMAD.SHL.U32 R9, R12, 0x40, RZ ;  /* 0x000000400c097824 */ /* 0x000fe200078e00ff */
[----:B------:R-:W-:-:S02]  /*0dc0*/  LOP3.LUT R221, R0, 0xfffffff8, RZ, 0xc0, !PT ;  /* 0xfffffff800dd7812 */ /* 0x000fc400078ec0ff */
[----:B------:R-:W-:Y:S02]  /*0dd0*/  SHF.R.S32.HI R19, RZ, 0x2, R4 ;  /* 0x00000002ff137819 */ /* 0x000fe40000011404 */
[----:B------:R-:W-:Y:S01]  /*0de0*/  LEA.HI R0, R5, R5, RZ, 0x1 ;  /* 0x0000000505007211 */ /* 0x000fe200078f08ff */
[----:B------:R-:W-:Y:S01]  /*0df0*/  IMAD R13, R13, 0x10, R16 ;  /* 0x000000100d0d7824 */ /* 0x000fe200078e0210 */
[----:B------:R-:W-:Y:S01]  /*0e00*/  LOP3.LUT R9, R9, 0x1c0, RZ, 0xc0, !PT ;  /* 0x000001c009097812 */ /* 0x000fe200078ec0ff */
[----:B------:R-:W-:Y:S01]  /*0e10*/  IMAD.SHL.U32 R14, R14, 0x8, RZ ;  /* 0x000000080e0e7824 */ /* 0x000fe200078e00ff */
[----:B------:R-:W-:Y:S01]  /*0e20*/  LOP3.LUT R0, R0, 0x1ffffffe, RZ, 0xc0, !PT ;  /* 0x1ffffffe00007812 */ /* 0x000fe200078ec0ff */
[----:B------:R-:W-:Y:S02]  /*0e30*/  IMAD.SHL.U32 R10, R10, 0x40, RZ ;  /* 0x000000400a0a7824 */ /* 0x000fe400078e00ff */
[----:B------:R-:W-:Y:S02]  /*0e40*/  VIADD R234, R19, 0x20 ;  /* 0x0000002013ea7836 */ /* 0x000fe40000000000 */
[--C-:B------:R-:W-:Y:S01]  /*0e50*/  IMAD.U32 R233, R13, 0x40, R14.reuse ;  /* 0x000000400de97824 */ /* 0x100fe200078e000e */
[----:B------:R-:W-:Y:S01]  /*0e60*/  LOP3.LUT R14, R9, 0x8, R14, 0xf8, !PT ;  /* 0x00000008090e7812 */ /* 0x000fe200078ef80e */
[C---:B------:R-:W-:Y:S01]  /*0e70*/  IMAD.SHL.U32 R16, R5.reuse, 0x8, RZ ;  /* 0x0000000805107824 */ /* 0x040fe200078e00ff */
[----:B------:R-:W-:Y:S01]  /*0e80*/  SHF.R.U32.HI R9, RZ, 0x3, R9 ;  /* 0x00000003ff097819 */ /* 0x000fe20000011609 */
[C---:B------:R-:W-:Y:S01]  /*0e90*/  IMAD.IADD R0, R5.reuse, 0x1, -R0 ;  /* 0x0000000105007824 */ /* 0x040fe200078e0a00 */
[----:B------:R-:W-:Y:S01]  /*0ea0*/  LOP3.LUT R7, R10, 0x7ffffe00, RZ, 0xc0, !PT ;  /* 0x7ffffe000a077812 */ /* 0x000fe200078ec0ff */
[----:B------:R-:W-:Y:S01]  /*0eb0*/  IMAD.SHL.U32 R184, R5, 0x4, RZ ;  /* 0x0000000405b87824 */ /* 0x000fe200078e00ff */
[----:B------:R-:W-:-:S02]  /*0ec0*/  SHF.R.S32.HI R4, RZ, 0x1f, R4 ;  /* 0x0000001fff047819 */ /* 0x000fc40000011404 */
[----:B------:R-:W-:Y:S01]  /*0ed0*/  SHF.R.S32.HI R5, RZ, 0x1f, R234 ;  /* 0x0000001fff057819 */ /* 0x000fe200000114ea */
[----:B------:R-:W-:Y:S01]  /*0ee0*/  IMAD R7, R192, 0x400, R7 ;  /* 0x00000400c0077824 */ /* 0x000fe200078e0207 */
[----:B------:R-:W-:Y:S01]  /*0ef0*/  LOP3.LUT R14, R14, R9, RZ, 0x3c, !PT ;  /* 0x000000090e0e7212 */ /* 0x000fe200078e3cff */
[----:B------:R-:W-:Y:S01]  /*0f00*/  IMAD.SHL.U32 R230, R234, 0x40, RZ ;  /* 0x00000040eae67824 */ /* 0x000fe200078e00ff */
[----:B------:R-:W-:Y:S02]  /*0f10*/  LEA.HI R4, R4, R19, RZ, 0x3 ;  /* 0x0000001304047211 */ /* 0x000fe400078f18ff */
[----:B------:R-:W-:Y:S01]  /*0f20*/  LEA.HI R5, R5, R234, RZ, 0x3 ;  /* 0x000000ea05057211 */ /* 0x000fe200078f18ff */
[----:B------:R-:W-:Y:S01]  /*0f30*/  IMAD.IADD R7, R7, 0x1, R14 ;  /* 0x0000000107077824 */ /* 0x000fe200078e020e */
[----:B------:R-:W-:Y:S01]  /*0f40*/  R2P PR, R12, 0x6 ;  /* 0x000000060c007804 */ /* 0x000fe20000000000 */
[----:B------:R-:W-:Y:S01]  /*0f50*/  IMAD.IADD R221, R15, 0x1, -R221 ;  /* 0x000000010fdd7824 */ /* 0x000fe200078e0add */
[----:B------:R-:W-:Y:S01]  /*0f60*/  LEA.HI R3, R3, R224, RZ, 0x1 ;  /* 0x000000e003037211 */ /* 0x000fe200078f08ff */
[----:B------:R-:W-:Y:S01]  /*0f70*/  IMAD.SHL.U32 R5, R5, 0x40, RZ ;  /* 0x0000004005057824 */ /* 0x000fe200078e00ff */
[----:B------:R-:W-:Y:S01]  /*0f80*/  LOP3.LUT R4, R4, 0xfffffff8, RZ, 0xc0, !PT ;  /* 0xfffffff804047812 */ /* 0x000fe200078ec0ff */
[----:B------:R-:W-:Y:S01]  /*0f90*/  IMAD R195, R7, 0x2, R2 ;  /* 0x0000000207c37824 */ /* 0x000fe200078e0202 */
[----:B------:R-:W-:Y:S01]  /*0fa0*/  LOP3.LUT R230, R230, 0x1c0, RZ, 0xc0, !PT ;  /* 0x000001c0e6e67812 */ /* 0x000fe200078ec0ff */
[----:B------:R-:W-:Y:S01]  /*0fb0*/  IMAD.MOV.U32 R208, RZ, RZ, 0x40 ;  /* 0x00000040ffd07424 */ /* 0x000fe200078e00ff */
[----:B------:R-:W-:Y:S01]  /*0fc0*/  LOP3.LUT R3, R3, 0xfffffe, RZ, 0xc0, !PT ;  /* 0x00fffffe03037812 */ /* 0x000fe200078ec0ff */
[----:B------:R-:W-:Y:S01]  /*0fd0*/  IMAD.SHL.U32 R189, R221, 0x8, RZ ;  /* 0x00000008ddbd7824 */ /* 0x000fe200078e00ff */
[----:B------:R-:W-:Y:S01]  /*0fe0*/  SHF.R.U32.HI R6, RZ, 0x3, R230 ;  /* 0x00000003ff067819 */ /* 0x000fe200000116e6 */
[----:B------:R-:W-:Y:S01]  /*0ff0*/  IMAD.IADD R188, R19, 0x1, -R4 ;  /* 0x0000000113bc7824 */ /* 0x000fe200078e0a04 */
[----:B------:R-:W-:Y:S01]  /*1000*/  LOP3.LUT R4, R230, 0x38, R16, 0xf8, !PT ;  /* 0x00000038e6047812 */ /* 0x000fe200078ef810 */
[----:B------:R-:W-:Y:S01]  /*1010*/  VIADD R190, R184, 0x10 ;  /* 0x00000010b8be7836 */ /* 0x000fe20000000000 */
[----:B------:R-:W-:Y:S01]  /*1020*/  LOP3.LUT R231, R5, 0xfffffe00, RZ, 0xc0, !PT ;  /* 0xfffffe0005e77812 */ /* 0x000fe200078ec0ff */
[----:B------:R-:W-:Y:S01]  /*1030*/  VIADD R209, R195, 0x36400 ;  /* 0x00036400c3d17836 */ /* 0x000fe20000000000 */
[----:B------:R-:W-:Y:S01]  /*1040*/  SEL R208, R208, 0xffffffc0, !P2 ;  /* 0xffffffc0d0d07807 */ /* 0x000fe20005000000 */
[----:B------:R-:W-:Y:S01]  /*1050*/  IMAD.IADD R3, R224, 0x1, -R3 ;  /* 0x00000001e0037824 */ /* 0x000fe200078e0a03 */
[----:B------:R-:W-:Y:S01]  /*1060*/  LOP3.LUT R229, R231, R4, R6, 0xf6, !PT ;  /* 0x00000004e7e57212 */ /* 0x000fe200078ef606 */
[----:B------:R-:W-:-:S02]  /*1070*/  VIADD R218, R189, 0x40 ;  /* 0x00000040bdda7836 */ /* 0x000fc40000000000 */
[C---:B------:R-:W-:Y:S01]  /*1080*/  VIADD R217, R189.reuse, 0x80 ;  /* 0x00000080bdd97836 */ /* 0x040fe20000000000 */
[----:B------:R-:W-:Y:S01]  /*1090*/  SHF.R.S32.HI R227, RZ, 0x1f, R190 ;  /* 0x0000001fffe37819 */ /* 0x000fe200000114be */
[C---:B------:R-:W-:Y:S02]  /*10a0*/  VIADD R216, R189.reuse, 0xc0 ;  /* 0x000000c0bdd87836 */ /* 0x040fe40000000000 */
[C---:B------:R-:W-:Y:S02]  /*10b0*/  VIADD R215, R189.reuse, 0x100 ;  /* 0x00000100bdd77836 */ /* 0x040fe40000000000 */
[C---:B------:R-:W-:Y:S02]  /*10c0*/  VIADD R214, R189.reuse, 0x140 ;  /* 0x00000140bdd67836 */ /* 0x040fe40000000000 */
[C---:B------:R-:W-:Y:S02]  /*10d0*/  VIADD R226, R189.reuse, 0x180 ;  /* 0x00000180bde27836 */ /* 0x040fe40000000000 */
[----:B------:R-:W-:-:S02]  /*10e0*/  VIADD R225, R189, 0x1c0 ;  /* 0x000001c0bde17836 */ /* 0x000fc40000000000 */
[----:B------:R-:W-:Y:S02]  /*10f0*/  VIADD R196, R195, 0x36420 ;  /* 0x00036420c3c47836 */ /* 0x000fe40000000000 */
[----:B------:R-:W-:Y:S01]  /*1100*/  @P1 VIADD R196, R209, 0xffffffe0 ;  /* 0xffffffe0d1c41836 */ /* 0x000fe20000000000 */
[----:B------:R-:W-:Y:S01]  /*1110*/  SHF.R.S32.HI R8, RZ, 0x1f, R218 ;  /* 0x0000001fff087819 */ /* 0x000fe200000114da */
[----:B------:R-:W-:Y:S01]  /*1120*/  IMAD.SHL.U32 R194, R3, 0x100, RZ ;  /* 0x0000010003c27824 */ /* 0x000fe200078e00ff */
[----:B------:R-:W-:Y:S01]  /*1130*/  SHF.R.S32.HI R3, RZ, 0x1f, R217 ;  /* 0x0000001fff037819 */ /* 0x000fe200000114d9 */
[----:B------:R-:W-:Y:S01]  /*1140*/  IMAD.IADD R209, R209, 0x1, R208 ;  /* 0x00000001d1d17824 */ /* 0x000fe200078e02d0 */
[----:B------:R-:W-:Y:S01]  /*1150*/  CS2R R22, SRZ ;  /* 0x0000000000167805 */ /* 0x000fe2000001ff00 */
[----:B------:R-:W-:Y:S01]  /*1160*/  IMAD.MOV.U32 R186, RZ, RZ, RZ ;  /* 0x000000ffffba7224 */ /* 0x000fe200078e00ff */
[----:B------:R-:W-:Y:S01]  /*1170*/  SHF.R.S32.HI R8, RZ, 0x1f, R216 ;  /* 0x0000001fff087819 */ /* 0x000fe200000114d8 */
[----:B------:R-:W-:Y:S01]  /*1180*/  IMAD.MOV.U32 R219, RZ, RZ, RZ ;  /* 0x000000ffffdb7224 */ /* 0x000fe200078e00ff */
[----:B------:R-:W-:Y:S01]  /*1190*/  SHF.R.S32.HI R3, RZ, 0x1f, R215 ;  /* 0x0000001fff037819 */ /* 0x000fe200000114d7 */
[----:B------:R-:W-:Y:S01]  /*11a0*/  IMAD.SHL.U32 R228, R190, 0x2, RZ ;  /* 0x00000002bee47824 */ /* 0x000fe200078e00ff */
[----:B------:R-:W-:Y:S01]  /*11b0*/  SHF.R.S32.HI R237, RZ, 0x1f, R214 ;  /* 0x0000001fffed7819 */ /* 0x000fe200000114d6 */
[----:B------:R-:W-:Y:S01]  /*11c0*/  IMAD.SHL.U32 R193, R11, 0x2, RZ ;  /* 0x000000020bc17824 */ /* 0x000fe200078e00ff */
[----:B------:R-:W-:Y:S01]  /*11d0*/  SHF.R.S32.HI R236, RZ, 0x1f, R226 ;  /* 0x0000001fffec7819 */ /* 0x000fe200000114e2 */
[----:B------:R-:W-:Y:S01]  /*11e0*/  IMAD R229, R229, 0x2, R2 ;  /* 0x00000002e5e57824 */ /* 0x000fe200078e0202 */
[----:B------:R-:W-:Y:S01]  /*11f0*/  SHF.R.S32.HI R235, RZ, 0x1f, R225 ;  /* 0x0000001fffeb7819 */ /* 0x000fe200000114e1 */
[----:B------:R-:W-:Y:S01]  /*1200*/  IMAD R232, R0, 0x8, R191 ;  /* 0x0000000800e87824 */ /* 0x000fe200078e02bf */
[----:B------:R-:W-:Y:S01]  /*1210*/  SHF.L.U64.HI R227, R190, 0x1, R227 ;  /* 0x00000001bee37819 */ /* 0x000fe200000102e3 */
[----:B------:R-:W-:Y:S01]  /*1220*/  IMAD.IADD R208, R208, 0x1, R196 ;  /* 0x00000001d0d07824 */ /* 0x000fe200078e02c4 */
[----:B--2---:R-:W-:Y:S01]  /*1230*/  LOP3.LUT R187, R18, 0x1, RZ, 0xfc, !PT ;  /* 0x0000000112bb7812 */ /* 0x004fe200078efcff */
[----:B------:R-:W-:-:S07]  /*1240*/  IMAD.MOV.U32 R18, RZ, RZ, RZ ;  /* 0x000000ffff127224 */ /* 0x000fce00078e00ff */
.L_x_1423:
        /* <DEDUP_REMOVED lines=52> */
.L_x_1311:
[----:B------:R-:W-:Y:S02]  /*1590*/  IMAD.U32 R46, RZ, RZ, UR5 ;  /* 0x00000005ff2e7e24 */ /* 0x000fe4000f8e00ff */
[----:B------:R-:W-:Y:S01]  /*15a0*/  IMAD.U32 R28, RZ, RZ, UR4 ;  /* 0x00000004ff1c7e24 */ /* 0x000fe2000f8e00ff */
[----:B------:R-:W-:Y:S06]  /*15b0*/  @!P2 BRA `(.L_x_1312) ;  /* 0x000000000010a947 */ /* 0x000fec0003800000 */
[----:B------:R-:W-:-:S04]  /*15c0*/  IADD3 R4, P0, R211, UR8, RZ ;  /* 0x00000008d3047c10 */ /* 0x000fc8000ff1e0ff */
[----:B------:R-:W-:-:S05]  /*15d0*/  IADD3.X R5, R212, UR9, RZ, P0, !PT ;  /* 0x00000009d4057c10 */ /* 0x000fca00087fe4ff */
[----:B------:R0:W5:Y:S01]  /*15e0*/  LDG.E R28, desc[UR40][R4.64] ;  /* 0x00000028041c7981 */ /* 0x000162000c1e1900 */
[----:B------:R-:W-:Y:S05]  /*15f0*/  BRA `(.L_x_1313) ;  /* 0x0000000000107947 */ /* 0x000fea0003800000 */
.L_x_1312:
[----:B------:R-:W-:Y:S05]  /*1600*/  @!P0 BRA `(.L_x_1313) ;  /* 0x00000000000c8947 */ /* 0x000fea0003800000 */
[----:B------:R-:W2:Y:S04]  /*1610*/  LDG.E R5, desc[UR40][R8.64] ;  /* 0x0000002808057981 */ /* 0x000ea8000c1e1900 */
[----:B------:R-:W2:Y:S02]  /*1620*/  LDG.E R28, desc[UR40][R8.64+0x4] ;  /* 0x00000428081c7981 */ /* 0x000ea4000c1e1900 */
[----:B--2---:R-:W-:-:S07]  /*1630*/  IMAD.IADD R28, R28, 0x1, -R5 ;  /* 0x000000011c1c7824 */ /* 0x004fce00078e0a05 */
.L_x_1313:
        /* <DEDUP_REMOVED lines=55> */
.L_x_1316:
[----:B------:R-:W-:Y:S05]  /*19b0*/  BSYNC B6 ;  /* 0x0000000000067941 */ /* 0x000fea0003800000 */
.L_x_1315:
        /* <DEDUP_REMOVED lines=20> */
.L_x_1318:
[----:B------:R-:W-:Y:S05]  /*1b00*/  BSYNC B6 ;  /* 0x0000000000067941 */ /* 0x000fea0003800000 */
.L_x_1317:
        /* <DEDUP_REMOVED lines=110> */
.L_x_1348:
        /* <DEDUP_REMOVED lines=57> */
.L_x_1323:
[----:B------:R-:W-:Y:S05]  /*2580*/  BSYNC B1 ;  /* 0x0000000000017941 */ /* 0x000fea0003800000 */
.L_x_1322:
        /* <DEDUP_REMOVED lines=19> */
.L_x_1324:
[----:B------:R-:W-:Y:S01]  /*26c0*/  IMAD R66, R22, 0x8, R2 ;  /* 0x0000000816427824 */ /* 0x000fe200078e0202 */
[----:B------:R-:W-:Y:S01]  /*26d0*/  SHF.L.U32 R75, R186, 0x1f, RZ ;  /* 0x0000001fba4b7819 */ /* 0x000fe200000006ff */
[----:B------:R-:W-:Y:S03]  /*26e0*/  BSSY B1, `(.L_x_1325) ;  /* 0x0000003000017945 */ /* 0x000fe60003800000 */
[----:B------:R-:W0:Y:S02]  /*26f0*/  SYNCS.PHASECHK.TRANS64.TRYWAIT P5, [R66+URZ+0x38890], R75 ;  /* 0x0388904b420075a7 */ /* 0x000e2400080a017f */
[----:B0-----:R-:W-:Y:S05]  /*2700*/  @!P5 BRA `(.L_x_1326) ;  /* 0x00000194003cd947 */ /* 0x001fea0003800000 */
.L_x_1614:
[----:B------:R-:W-:Y:S05]  /*2710*/  BSYNC B1 ;  /* 0x0000000000017941 */ /* 0x000fea0003800000 */
.L_x_1325:
        /* <DEDUP_REMOVED lines=53> */
.L_x_1331:
[----:B------:R-:W-:Y:S05]  /*2a70*/  BSYNC B2 ;  /* 0x0000000000027941 */ /* 0x000fea0003800000 */
.L_x_1330:
[----:B--2---:R1:W-:Y:S02]  /*2a80*/  STG.E.128 desc[UR40][R12.64], R4 ;  /* 0x000000040c007986 */ /* 0x0043e4000c101d28 */
.L_x_1329:
[----:B------:R-:W-:Y:S05]  /*2a90*/  BSYNC B1 ;  /* 0x0000000000017941 */ /* 0x000fea0003800000 */
.L_x_1328:
        /* <DEDUP_REMOVED lines=56> */
.L_x_1333:
[----:B------:R-:W-:Y:S05]  /*2e20*/  BSYNC B1 ;  /* 0x0000000000017941 */ /* 0x000fea0003800000 */
.L_x_1332:
[----:B-1----:R1:W-:Y:S01]  /*2e30*/  STG.E.128 desc[UR40][R12.64+0x40], R4 ;  /* 0x000040040c007986 */ /* 0x0023e2000c101d28 */
[----:B------:R-:W-:Y:S05]  /*2e40*/  BRA `(.L_x_1327) ;  /* 0x0000000c00387947 */ /* 0x000fea0003800000 */
.L_x_1321:
        /* <DEDUP_REMOVED lines=41> */
.L_x_1334:
[----:B------:R-:W-:Y:S01]  /*30e0*/  IMAD R66, R22, 0x8, R2 ;  /* 0x0000000816427824 */ /* 0x000fe200078e0202 */
[----:B------:R-:W-:Y:S01]  /*30f0*/  SHF.L.U32 R75, R186, 0x1f, RZ ;  /* 0x0000001fba4b7819 */ /* 0x000fe200000006ff */
[----:B------:R-:W-:Y:S03]  /*3100*/  BSSY B1, `(.L_x_1335) ;  /* 0x0000003000017945 */ /* 0x000fe60003800000 */
[----:B------:R-:W0:Y:S02]  /*3110*/  SYNCS.PHASECHK.TRANS64.TRYWAIT P5, [R66+URZ+0x38890], R75 ;  /* 0x0388904b420075a7 */ /* 0x000e2400080a017f */
[----:B0-----:R-:W-:Y:S05]  /*3120*/  @!P5 BRA `(.L_x_1336) ;  /* 0x0000018800c8d947 */ /* 0x001fea0003800000 */
.L_x_1615:
[----:B------:R-:W-:Y:S05]  /*3130*/  BSYNC B1 ;  /* 0x0000000000017941 */ /* 0x000fea0003800000 */
.L_x_1335:
        /* <DEDUP_REMOVED lines=124> */
.L_x_1338:
[----:B------:R-:W-:Y:S05]  /*3900*/  BSYNC B1 ;  /* 0x0000000000017941 */ /* 0x000fea0003800000 */
.L_x_1337:
        /* <DEDUP_REMOVED lines=10> */
.L_x_1320:
[----:B------:R-:W-:-:S13]  /*39b0*/  ISETP.NE.AND P3, PT, R187, 0x3, PT ;  /* 0x00000003bb00780c */ /* 0x000fda0003f65270 */
[----:B------:R-:W-:Y:S05]  /*39c0*/  @!P3 BRA `(.L_x_1339) ;  /* 0x000000000004b947 */ /* 0x000fea0003800000 */
[----:B------:R-:W-:Y:S01]  /*39d0*/  BPT.TRAP 0x1 ;  /* 0x000000040000795c */ /* 0x000fe20000300000 */
.L_x_1339:
        /* <DEDUP_REMOVED lines=8> */
.L_x_1616:
[----:B------:R-:W-:Y:S05]  /*3a60*/  BSYNC B1 ;  /* 0x0000000000017941 */ /* 0x000fea0003800000 */
.L_x_1340:
        /* <DEDUP_REMOVED lines=12> */
.L_x_1327:
[----:B------:R-:W-:Y:S05]  /*3b30*/  BSYNC B0 ;  /* 0x0000000000007941 */ /* 0x000fea0003800000 */
.L_x_1319:
        /* <DEDUP_REMOVED lines=17> */
.L_x_1343:
[----:B------:R-:W-:Y:S05]  /*3c50*/  BSYNC B0 ;  /* 0x0000000000007941 */ /* 0x000fea0003800000 */
.L_x_1342:
[----:B------:R-:W5:Y:S01]  /*3c60*/  SYNCS.PHASECHK.TRANS64.TRYWAIT P5, [R66+URZ+0x388b0], R75 ;  /* 0x0388b04b420075a7 */ /* 0x000f6200080a017f */
[----:B------:R-:W-:Y:S01]  /*3c70*/  BSSY B0, `(.L_x_1344) ;  /* 0x0000003000007945 */ /* 0x000fe20003800000 */
[----:B------:R-:W-:-:S03]  /*3c80*/  ISETP.GE.AND P3, PT, R19, R68, PT ;  /* 0x000000441300720c */ /* 0x000fc60003f66270 */
[----:B-----5:R-:W-:Y:S10]  /*3c90*/  @!P5 BRA `(.L_x_1345) ;  /* 0x000001800014d947 */ /* 0x020ff40003800000 */
.L_x_1617:
[----:B------:R-:W-:Y:S05]  /*3ca0*/  BSYNC B0 ;  /* 0x0000000000007941 */ /* 0x000fea0003800000 */
.L_x_1344:
        /* <DEDUP_REMOVED lines=81> */
.L_x_1347:
[----:B------:R-:W-:Y:S05]  /*41c0*/  BSYNC B0 ;  /* 0x0000000000007941 */ /* 0x000fea0003800000 */
.L_x_1346:
        /* <DEDUP_REMOVED lines=17> */
.L_x_1314:
[----:B------:R-:W2:Y:S01]  /*42e0*/  LDL R4, [R1+0x4] ;  /* 0x0000040001047983 */ /* 0x000ea20000100800 */
        /* <DEDUP_REMOVED lines=35> */
[----:B------:R-:W-:Y:S02]  /*4520*/  CS2R R36, SRZ ;  /* 0x0000000000247805 */ /* 0x000fe4000001ff00 */
[----:B------:R-:W-:Y:S02]  /*4530*/  CS2R R88, SRZ ;  /* 0x0000000000587805 */ /* 0x000fe4000001ff00 */
[----:B------:R-:W-:-:S02]  /*4540*/  CS2R R86, SRZ ;  /* 0x0000000000567805 */ /* 0x000fc4000001ff00 */
[----:B------:R-:W-:Y:S02]  /*4550*/  CS2R R152, SRZ ;  /* 0x0000000000987805 */ /* 0x000fe4000001ff00 */
[----:B------:R-:W-:Y:S02]  /*4560*/  CS2R R82, SRZ ;  /* 0x0000000000527805 */ /* 0x000fe4000001ff00 */
[----:B------:R-:W-:Y:S02]  /*4570*/  CS2R R154, SRZ ;  /* 0x00000000009a7805 */ /* 0x000fe4000001ff00 */
[----:B---3--:R-:W-:Y:S02]  /*4580*/  CS2R R78, SRZ ;  /* 0x00000000004e7805 */ /* 0x008fe4000001ff00 */
[----:B------:R-:W-:Y:S02]  /*4590*/  CS2R R156, SRZ ;  /* 0x00000000009c7805 */ /* 0x000fe4000001ff00 */
[----:B------:R-:W-:-:S02]  /*45a0*/  CS2R R74, SRZ ;  /* 0x00000000004a7805 */ /* 0x000fc4000001ff00 */
[----:B------:R-:W-:Y:S01]  /*45b0*/  CS2R R158, SRZ ;  /* 0x00000000009e7805 */ /* 0x000fe2000001ff00 */
[----:B------:R-:W-:Y:S01]  /*45c0*/  IMAD.MOV.U32 R71, RZ, RZ, RZ ;  /* 0x000000ffff477224 */ /* 0x000fe200078e00ff */
        /* <DEDUP_REMOVED lines=11> */
[----:B----4-:R-:W-:Y:S01]  /*4680*/  CS2R R50, SRZ ;  /* 0x0000000000327805 */ /* 0x010fe2000001ff00 */
[----:B------:R-:W-:Y:S01]  /*4690*/  IMAD.MOV.U32 R9, RZ, RZ, RZ ;  /* 0x000000ffff097224 */ /* 0x000fe200078e00ff */
[----:B------:R-:W-:Y:S01]  /*46a0*/  CS2R R170, SRZ ;  /* 0x0000000000aa7805 */ /* 0x000fe2000001ff00 */
[----:B------:R-:W-:Y:S01]  /*46b0*/  IMAD.MOV.U32 R169, RZ, RZ, RZ ;  /* 0x000000ffffa97224 */ /* 0x000fe200078e00ff */
[----:B------:R-:W-:-:S02]  /*46c0*/  CS2R R46, SRZ ;  /* 0x00000000002e7805 */ /* 0x000fc4000001ff00 */
[----:B------:R-:W-:Y:S02]  /*46d0*/  CS2R R32, SRZ ;  /* 0x0000000000207805 */ /* 0x000fe4000001ff00 */
[----:B------:R-:W-:Y:S02]  /*46e0*/  CS2R R176, SRZ ;  /* 0x0000000000b07805 */ /* 0x000fe4000001ff00 */
[----:B------:R-:W-:Y:S02]  /*46f0*/  CS2R R38, SRZ ;  /* 0x0000000000267805 */ /* 0x000fe4000001ff00 */
[----:B------:R-:W-:Y:S01]  /*4700*/  CS2R R178, SRZ ;  /* 0x0000000000b27805 */ /* 0x000fe2000001ff00 */
[----:B------:R-:W-:Y:S01]  /*4710*/  IMAD.MOV.U32 R35, RZ, RZ, RZ ;  /* 0x000000ffff237224 */ /* 0x000fe200078e00ff */
[----:B--2---:R-:W-:Y:S01]  /*4720*/  CS2R R28, SRZ ;  /* 0x00000000001c7805 */ /* 0x004fe2000001ff00 */
[----:B------:R-:W-:Y:S01]  /*4730*/  IMAD.MOV.U32 R31, RZ, RZ, RZ ;  /* 0x000000ffff1f7224 */ /* 0x000fe200078e00ff */
[----:B------:R-:W-:Y:S01]  /*4740*/  CS2R R6, SRZ ;  /* 0x0000000000067805 */ /* 0x000fe2000001ff00 */
[----:B------:R-:W-:-:S02]  /*4750*/  IMAD.MOV.U32 R0, RZ, RZ, RZ ;  /* 0x000000ffff007224 */ /* 0x000fc400078e00ff */
[----:B------:R-:W-:Y:S01]  /*4760*/  IMAD.MOV.U32 R5, RZ, RZ, RZ ;  /* 0x000000ffff057224 */ /* 0x000fe200078e00ff */
[----:B------:R-:W-:Y:S01]  /*4770*/  ISETP.NE.AND P0, PT, R4, 0x1, PT ;  /* 0x000000010400780c */ /* 0x000fe20003f05270 */
[----:B------:R-:W-:-:S12]  /*4780*/  @P3 BRA `(.L_x_1350) ;  /* 0x0000000000083947 */ /* 0x000fd80003800000 */
[----:B------:R-:W0:Y:S02]  /*4790*/  FENCE.VIEW.ASYNC.G ;  /* 0x00000000000073c6 */ /* 0x000e240000000100 */
[----:B0-----:R-:W-:Y:S06]  /*47a0*/  BAR.ARV 0xc, 0x180 ;  /* 0x0306000000007b1d */ /* 0x001fec0000002000 */
.L_x_1350:
[----:B------:R-:W-:Y:S05]  /*47b0*/  BSYNC B0 ;  /* 0x0000000000007941 */ /* 0x000fea0003800000 */
.L_x_1349:
        /* <DEDUP_REMOVED lines=8> */
[----:B------:R-:W-:Y:S01]  /*4840*/  IMAD.MOV.U32 R9, RZ, RZ, 0x40000040 ;  /* 0x40000040ff097424 */ /* 0x000fe200078e00ff */
[----:B------:R-:W-:Y:S01]  /*4850*/  ISETP.GE.AND P0, PT, R168, 0x41, PT ;  /* 0x00000041a800780c */ /* 0x000fe20003f06270 */
[----:B------:R-:W-:Y:S01]  /*4860*/  IMAD.MOV.U32 R11, RZ, RZ, 0x40000040 ;  /* 0x40000040ff0b7424 */ /* 0x000fe200078e00ff */
[----:B------:R-:W-:Y:S01]  /*4870*/  BAR.SYNC.DEFER_BLOCKING 0xe, 0x100 ;  /* 0x0384000000007b1d */ /* 0x000fe20000010000 */
[----:B------:R-:W-:Y:S01]  /*4880*/  IMAD.MOV.U32 R7, RZ, RZ, 0x40000040 ;  /* 0x40000040ff077424 */ /* 0x000fe200078e00ff */
[----:B------:R-:W-:Y:S01]  /*4890*/  R2UR UR5, R9 ;  /* 0x00000000090572ca */ /* 0x000fe200000e0000 */
[----:B------:R-:W-:Y:S01]  /*48a0*/  IMAD.MOV.U32 R5, RZ, RZ, 0x40000040 ;  /* 0x40000040ff057424 */ /* 0x000fe200078e00ff */
[----:B------:R-:W-:Y:S01]  /*48b0*/  R2UR UR7, R11 ;  /* 0x000000000b0772ca */ /* 0x000fe200000e0000 */
[----:B------:R-:W-:Y:S01]  /*48c0*/  IMAD.MOV.U32 R13, RZ, RZ, 0x40000040 ;  /* 0x40000040ff0d7424 */ /* 0x000fe200078e00ff */
[----:B------:R-:W-:Y:S01]  /*48d0*/  BSSY B0, `(.L_x_1354) ;  /* 0x00000f5000007945 */ /* 0x000fe20003800000 */
[----:B------:R-:W-:Y:S01]  /*48e0*/  IMAD.MOV.U32 R11, RZ, RZ, 0x40000040 ;  /* 0x40000040ff0b7424 */ /* 0x000fe200078e00ff */
[----:B------:R-:W1:Y:S01]  /*48f0*/  S2R R20, SR_TID.X ;  /* 0x0000000000147919 */ /* 0x000e620000002100 */
[----:B0-----:R-:W-:-:S04]  /*4900*/  LEA.HI R3, R0, R0, RZ, 0x1 ;  /* 0x0000000000037211 */ /* 0x001fc800078f08ff */
[----:B------:R-:W-:Y:S01]  /*4910*/  LOP3.LUT R3, R3, 0x1fffe, RZ, 0xc0, !PT ;  /* 0x0001fffe03037812 */ /* 0x000fe200078ec0ff */
[----:B-----5:R-:W-:-:S04]  /*4920*/  WARPGROUP.ARRIVE ;  /* 0x00000000000079c5 */ /* 0x020fc80000000000 */
[----:B------:R-:W-:Y:S02]  /*4930*/  IMAD.IADD R3, R0, 0x1, -R3 ;  /* 0x0000000100037824 */ /* 0x000fe400078e0a03 */
[----:B------:R-:W-:Y:S02]  /*4940*/  VIADD R0, R2, 0x36400 ;  /* 0x0003640002007836 */ /* 0x000fe40000000000 */
[----:B------:R-:W-:-:S03]  /*4950*/  IMAD R3, R3, 0x8000, R2 ;  /* 0x0000800003037824 */ /* 0x000fc600078e0202 */
[----:B------:R-:W-:Y:S01]  /*4960*/  SHF.R.U32.HI R0, RZ, 0x4, R0 ;  /* 0x00000004ff007819 */ /* 0x000fe20000011600 */
[----:B------:R-:W-:-:S03]  /*4970*/  VIADD R3, R3, 0x400 ;  /* 0x0000040003037836 */ /* 0x000fc60000000000 */
[----:B------:R-:W-:Y:S02]  /*4980*/  LOP3.LUT R0, R0, 0x3fff, RZ, 0xc0, !PT ;  /* 0x00003fff00007812 */ /* 0x000fe400078ec0ff */
[----:B------:R-:W-:Y:S02]  /*4990*/  SHF.R.U32.HI R3, RZ, 0x4, R3 ;  /* 0x00000004ff037819 */ /* 0x000fe40000011603 */
[----:B------:R-:W-:Y:S02]  /*49a0*/  LOP3.LUT R8, R0, 0x10000, RZ, 0xfc, !PT ;  /* 0x0001000000087812 */ /* 0x000fe400078efcff */
[----:B------:R-:W-:Y:S02]  /*49b0*/  LOP3.LUT R3, R3, 0x3fff, RZ, 0xc0, !PT ;  /* 0x00003fff03037812 */ /* 0x000fe400078ec0ff */
[C---:B------:R-:W-:Y:S01]  /*49c0*/  R2UR UR4, R8.reuse ;  /* 0x00000000080472ca */ /* 0x040fe200000e0000 */
[----:B------:R-:W-:Y:S01]  /*49d0*/  VIADD R6, R8, 0x2 ;  /* 0x0000000208067836 */ /* 0x000fe20000000000 */
[----:B------:R-:W-:-:S02]  /*49e0*/  LOP3.LUT R21, R3, 0x2000000, RZ, 0xfc, !PT ;  /* 0x0200000003157812 */ /* 0x000fc400078efcff */
[----:B-1----:R-:W-:-:S03]  /*49f0*/  LOP3.LUT R20, R20, 0x7f, RZ, 0xc0, !PT ;  /* 0x0000007f14147812 */ /* 0x002fc600078ec0ff */
[----:B------:R-:W-:Y:S01]  /*4a00*/  IMAD R10, R18, 0x1000, R21 ;  /* 0x00001000120a7824 */ /* 0x000fe200078e0215 */
[----:B------:R-:W-:-:S03]  /*4a10*/  ISETP.NE.AND P2, PT, R20, RZ, PT ;  /* 0x000000ff1400720c */ /* 0x000fc60003f45270 */
[C---:B------:R-:W-:Y:S01]  /*4a20*/  VIADD R4, R10.reuse, 0x80 ;  /* 0x000000800a047836 */ /* 0x040fe20000000000 */
[C---:B------:R-:W-:Y:S01]  /*4a30*/  R2UR UR6, R10.reuse ;  /* 0x000000000a0672ca */ /* 0x040fe200000e0000 */
[----:B------:R-:W-:-:S08]  /*4a40*/  VIADD R12, R10, 0x100 ;  /* 0x000001000a0c7836 */ /* 0x000fd00000000000 */
[----:B------:R-:W-:-:S04]  /*4a50*/  @!P2 IMAD R0, R18, 0x8, R2 ;  /* 0x000000081200a824 */ /* 0x000fc800078e0202 */
[----:B------:R-:W-:Y:S01]  /*4a60*/  HGMMA.64x256x16.F32.BF16 R24, gdesc[UR4].tnspB, RZ, !UPT, gsb0 ;  /* 0x43e00000041879f0 */ /* 0x000fe2000c0018ff */
[----:B------:R-:W-:Y:S01]  /*4a70*/  R2UR UR4, R6 ;  /* 0x00000000060472ca */ /* 0x000fe200000e0000 */
[----:B------:R-:W-:Y:S01]  /*4a80*/  @!P2 VIADD R0, R0, 0x38860 ;  /* 0x000388600000a836 */ /* 0x000fe20000000000 */
[----:B------:R-:W-:Y:S02]  /*4a90*/  R2UR UR5, R7 ;  /* 0x00000000070572ca */ /* 0x000fe400000e0000 */
[----:B------:R-:W-:Y:S01]  /*4aa0*/  R2UR UR6, R4 ;  /* 0x00000000040672ca */ /* 0x000fe200000e0000 */
[----:B------:R-:W-:Y:S01]  /*4ab0*/  VIADD R4, R8, 0x4 ;  /* 0x0000000408047836 */ /* 0x000fe20000000000 */
[----:B------:R-:W-:Y:S01]  /*4ac0*/  R2UR UR7, R5 ;  /* 0x00000000050772ca */ /* 0x000fe200000e0000 */
[----:B------:R-:W-:Y:S01]  /*4ad0*/  IMAD.MOV.U32 R5, RZ, RZ, 0x40000040 ;  /* 0x40000040ff057424 */ /* 0x000fe200078e00ff */
[----:B------:R-:W-:Y:S01]  /*4ae0*/  @!P2 PRMT R0, RZ, 0x654, R0 ;  /* 0x00000654ff00a816 */ /* 0x000fe20000000000 */
[----:B------:R-:W-:-:S02]  /*4af0*/  WARPGROUP.DEPBAR.LE gsb0, 0x0 ;  /* 0x00008000000079c5 */ /* 0x000fc40000010000 */
[----:B------:R-:W-:-:S15]  /*4b00*/  WARPGROUP.ARRIVE ;  /* 0x00000000000079c5 */ /* 0x000fde0000000000 */
[----:B------:R-:W-:-:S01]  /*4b10*/  NOP ;  /* 0x0000000000007918 */ /* 0x000fc20000000000 */
[----:B------:R-:W-:Y:S01]  /*4b20*/  HGMMA.64x256x16.F32.BF16 R24, gdesc[UR4].tnspB, R24, gsb0 ;  /* 0x43e00000041879f0 */ /* 0x000fe20008001818 */
[----:B------:R-:W-:Y:S02]  /*4b30*/  R2UR UR4, R4 ;  /* 0x00000000040472ca */ /* 0x000fe400000e0000 */
[----:B------:R-:W-:Y:S02]  /*4b40*/  R2UR UR5, R5 ;  /* 0x00000000050572ca */ /* 0x000fe400000e0000 */
[----:B------:R-:W-:Y:S01]  /*4b50*/  R2UR UR6, R12 ;  /* 0x000000000c0672ca */ /* 0x000fe200000e0000 */
[----:B------:R-:W-:Y:S01]  /*4b60*/  VIADD R12, R10, 0x180 ;  /* 0x000001800a0c7836 */ /* 0x000fe20000000000 */
[----:B------:R-:W-:Y:S01]  /*4b70*/  R2UR UR7, R13 ;  /* 0x000000000d0772ca */ /* 0x000fe200000e0000 */
[----:B------:R-:W-:Y:S02]  /*4b80*/  VIADD R10, R8, 0x6 ;  /* 0x00000006080a7836 */ /* 0x000fe40000000000 */
[----:B------:R-:W-:Y:S01]  /*4b90*/  IMAD.MOV.U32 R13, RZ, RZ, 0x40000040 ;  /* 0x40000040ff0d7424 */ /* 0x000fe200078e00ff */
[----:B------:R-:W-:-:S02]  /*4ba0*/  WARPGROUP.DEPBAR.LE gsb0, 0x0 ;  /* 0x00008000000079c5 */ /* 0x000fc40000010000 */
[----:B------:R-:W-:-:S15]  /*4bb0*/  WARPGROUP.ARRIVE ;  /* 0x00000000000079c5 */ /* 0x000fde0000000000 */
        /* <DEDUP_REMOVED lines=12> */
[----:B------:R-:W-:Y:S05]  /*4c80*/  @!P0 BRA `(.L_x_1355) ;  /* 0x0000000800e48947 */ /* 0x000fea0003800000 */
[----:B------:R-:W-:-:S07]  /*4c90*/  VIADD R180, R180, 0xfffffffe ;  /* 0xfffffffeb4b47836 */ /* 0x000fce0000000000 */
.L_x_1356:
[----:B------:R-:W-:Y:S01]  /*4ca0*/  BAR.SYNC.DEFER_BLOCKING 0xe, 0x100 ;  /* 0x0384000000007b1d */ /* 0x000fe20000010000 */
[----:B------:R-:W-:Y:S01]  /*4cb0*/  IMAD R3, R18, 0x40, R191 ;  /* 0x0000004012037824 */ /* 0x000fe200078e02bf */
[----:B------:R-:W-:Y:S01]  /*4cc0*/  R2UR UR4, R8 ;  /* 0x00000000080472ca */ /* 0x000fe200000e0000 */
[----:B------:R-:W-:Y:S01]  /*4cd0*/  VIADD R18, R18, 0x1 ;  /* 0x0000000112127836 */ /* 0x000fe20000000000 */
[----:B------:R-:W-:Y:S01]  /*4ce0*/  R2UR UR5, R9 ;  /* 0x00000000090572ca */ /* 0x000fe200000e0000 */
[----:B------:R-:W-:Y:S01]  /*4cf0*/  IMAD R3, R3, 0x4, R2 ;  /* 0x0000000403037824 */ /* 0x000fe200078e0202 */
[----:B------:R-:W-:Y:S01]  /*4d00*/  ISETP.GT.AND P1, PT, R180, RZ, PT ;  /* 0x000000ffb400720c */ /* 0x000fe20003f24270 */
[----:B------:R-:W-:Y:S01]  /*4d10*/  IMAD.MOV.U32 R13, RZ, RZ, 0x40000040 ;  /* 0x40000040ff0d7424 */ /* 0x000fe200078e00ff */
[----:B------:R-:W-:Y:S01]  /*4d20*/  ISETP.NE.AND P0, PT, R18, 0x2, PT ;  /* 0x000000021200780c */ /* 0x000fe20003f05270 */
[----:B------:R-:W-:Y:S02]  /*4d30*/  IMAD.MOV.U32 R15, RZ, RZ, 0x40000040 ;  /* 0x40000040ff0f7424 */ /* 0x000fe400078e00ff */
[----:B------:R-:W-:Y:S01]  /*4d40*/  VIADD R180, R180, 0xffffffff ;  /* 0xffffffffb4b47836 */ /* 0x000fe20000000000 */
[----:B------:R-:W-:-:S02]  /*4d50*/  SEL R18, R18, RZ, P0 ;  /* 0x000000ff12127207 */ /* 0x000fc40000000000 */
[----:B------:R-:W-:Y:S01]  /*4d60*/  R2UR UR7, R13 ;  /* 0x000000000d0772ca */ /* 0x000fe200000e0000 */
[----:B------:R-:W-:Y:S02]  /*4d70*/  IMAD.MOV.U32 R13, RZ, RZ, 0x40000040 ;  /* 0x40000040ff0d7424 */ /* 0x000fe400078e00ff */
[----:B------:R-:W-:-:S05]  /*4d80*/  IMAD R12, R18, 0x1000, R21 ;  /* 0x00001000120c7824 */ /* 0x000fca00078e0215 */
[----:B------:R-:W-:Y:S01]  /*4d90*/  R2UR UR6, R12 ;  /* 0x000000000c0672ca */ /* 0x000fe200000e0000 */
        /* <DEDUP_REMOVED lines=130> */
[----:B------:R-:W-:-:S02]  /*55c0*/  VIADD R14, R12, 0x80 ;  /* 0x000000800c0e7836 */ /* 0x000fc40000000000 */
[----:B------:R-:W-:-:S03]  /*55d0*/  @!P2 IMAD R0, R18, 0x8, R2 ;  /* 0x000000081200a824 */ /* 0x000fc600078e0202 */
[----:B------:R-:W-:Y:S01]  /*55e0*/  WARPGROUP.ARRIVE ;  /* 0x00000000000079c5 */ /* 0x000fe20000000000 */
[----:B------:R-:W-:-:S05]  /*55f0*/  @!P2 VIADD R0, R0, 0x38860 ;  /* 0x000388600000a836 */ /* 0x000fca0000000000 */
[----:B------:R-:W-:Y:S01]  /*5600*/  HGMMA.64x256x16.F32.BF16 R24, gdesc[UR4].tnspB, R24, gsb0 ;  /* 0x43e00000041879f0 */ /* 0x000fe20008001818 */
[----:B------:R-:W-:Y:S02]  /*5610*/  R2UR UR4, R6 ;  /* 0x00000000060472ca */ /* 0x000fe400000e0000 */
[----:B------:R-:W-:Y:S02]  /*5620*/  R2UR UR5, R7 ;  /* 0x00000000070572ca */ /* 0x000fe400000e0000 */
[----:B------:R-:W-:Y:S01]  /*5630*/  R2UR UR6, R14 ;  /* 0x000000000e0672ca */ /* 0x000fe200000e0000 */
[C---:B------:R-:W-:Y:S01]  /*5640*/  VIADD R14, R12.reuse, 0x100 ;  /* 0x000001000c0e7836 */ /* 0x040fe20000000000 */
[----:B------:R-:W-:Y:S01]  /*5650*/  R2UR UR7, R15 ;  /* 0x000000000f0772ca */ /* 0x000fe200000e0000 */
[----:B------:R-:W-:Y:S01]  /*5660*/  IMAD.MOV.U32 R15, RZ, RZ, 0x40000040 ;  /* 0x40000040ff0f7424 */ /* 0x000fe200078e00ff */
[----:B------:R-:W-:Y:S01]  /*5670*/  @!P2 PRMT R0, RZ, 0x654, R0 ;  /* 0x00000654ff00a816 */ /* 0x000fe20000000000 */
[----:B------:R-:W-:Y:S01]  /*5680*/  VIADD R12, R12, 0x180 ;  /* 0x000001800c0c7836 */ /* 0x000fe20000000000 */
        /* <DEDUP_REMOVED lines=21> */
[----:B------:R0:W-:Y:S02]  /*57e0*/  @!P2 SYNCS.ARRIVE.TRANS64.RED.A1T0 RZ, [R0+URZ], RZ ;  /* 0x000000ff00ffa9a7 */ /* 0x0001e4000810043f */
[----:B0-----:R-:W-:-:S04]  /*57f0*/  SEL R0, RZ, 0x1, P0 ;  /* 0x00000001ff007807 */ /* 0x001fc80000000000 */
[----:B------:R-:W-:Y:S01]  /*5800*/  LOP3.LUT R23, R23, R0, RZ, 0x3c, !PT ;  /* 0x0000000017177212 */ /* 0x000fe200078e3cff */
[----:B------:R-:W-:Y:S06]  /*5810*/  @P1 BRA `(.L_x_1356) ;  /* 0xfffffff400201947 */ /* 0x000fec000383ffff */
.L_x_1355:
[----:B------:R-:W-:Y:S05]  /*5820*/  BSYNC B0 ;  /* 0x0000000000007941 */ /* 0x000fea0003800000 */
.L_x_1354:
[----:B------:R-:W-:Y:S01]  /*5830*/  BAR.SYNC.DEFER_BLOCKING 0xe, 0x100 ;  /* 0x0384000000007b1d */ /* 0x000fe20000010000 */
[C---:B------:R-:W-:Y:S01]  /*5840*/  IMAD R3, R18.reuse, 0x40, R191 ;  /* 0x0000004012037824 */ /* 0x040fe200078e02bf */
[----:B------:R-:W-:Y:S01]  /*5850*/  PLOP3.LUT P0, PT, PT, PT, PT, 0x8, 0x0 ;  /* 0x000000000000781c */ /* 0x000fe20003f0e170 */
[----:B------:R-:W-:Y:S02]  /*5860*/  VIADD R18, R18, 0x1 ;  /* 0x0000000112127836 */ /* 0x000fe40000000000 */
        /* <DEDUP_REMOVED lines=11> */
[----:B-1----:R-:W-:Y:S01]  /*5920*/  FMUL.FTZ R33, R42, R2 ;  /* 0x000000022a217220 */ /* 0x002fe20000410000 */
        /* <DEDUP_REMOVED lines=125> */
.L_x_1352:
        /* <DEDUP_REMOVED lines=31> */
.L_x_1358:
[----:B------:R-:W-:Y:S05]  /*62f0*/  BSYNC B6 ;  /* 0x0000000000067941 */ /* 0x000fea0003800000 */
.L_x_1357:
        /* <DEDUP_REMOVED lines=12> */
.L_x_1362:
[----:B-1----:R1:W2:Y:S02]  /*63c0*/  SYNCS.PHASECHK.TRANS64.TRYWAIT P0, [R2+URZ+0x38800], R3 ;  /* 0x03880003020075a7 */ /* 0x0022a4000800017f */
[----:B--2---:R-:W-:Y:S05]  /*63d0*/  @!P0 NANOSLEEP.SYNCS 0x989680 ;  /* 0x009896800000895d */ /* 0x004fea0003900000 */
[----:B------:R-:W2:Y:S02]  /*63e0*/  @!P0 SYNCS.PHASECHK.TRANS64 P0, [R2+URZ+0x38800], R3 ;  /* 0x03880003020085a7 */ /* 0x000ea4000800007f */
[----:B--2---:R-:W-:Y:S05]  /*63f0*/  @!P0 BRA `(.L_x_1362) ;  /* 0xfffffffc00f08947 */ /* 0x004fea000383ffff */
.L_x_1361:
[----:B------:R-:W-:Y:S05]  /*6400*/  BSYNC B0 ;  /* 0x0000000000007941 */ /* 0x000fea0003800000 */
.L_x_1360:
[----:B------:R-:W-:Y:S05]  /*6410*/  BRA `(.L_x_1363) ;  /* 0x0000002000847947 */ /* 0x000fea0003800000 */
.L_x_1359:
        /* <DEDUP_REMOVED lines=37> */
.L_x_1365:
[----:B------:R-:W-:Y:S05]  /*6670*/  BSYNC B6 ;  /* 0x0000000000067941 */ /* 0x000fea0003800000 */
.L_x_1364:
        /* <DEDUP_REMOVED lines=11> */
.L_x_1623:
[----:B------:R-:W-:Y:S01]  /*6730*/  ULDC UR4, c[0x0][0x448] ;  /* 0x0001120000047ab9 */ /* 0x000fe20000000800 */
[----:B------:R-:W-:Y:S01]  /*6740*/  LEA.HI R5, R219, R219, RZ, 0x1 ;  /* 0x000000dbdb057211 */ /* 0x000fe200078f08ff */
[----:B------:R-:W-:Y:S01]  /*6750*/  IMAD R24, R24, UR4, RZ ;  /* 0x0000000418187c24 */ /* 0x000fe2000f8e02ff */
[----:B------:R-:W-:Y:S01]  /*6760*/  BSSY B1, `(.L_x_1369) ;  /* 0x0000020000017945 */ /* 0x000fe20003800000 */
[----:B------:R-:W-:Y:S02]  /*6770*/  CS2R R8, SRZ ;  /* 0x0000000000087805 */ /* 0x000fe4000001ff00 */
[----:B------:R-:W-:Y:S01]  /*6780*/  LOP3.LUT R12, R5, 0xfffffffe, RZ, 0xc0, !PT ;  /* 0xfffffffe050c7812 */ /* 0x000fe200078ec0ff */
[----:B------:R-:W-:Y:S01]  /*6790*/  IMAD.SHL.U32 R5, R188, 0x40, RZ ;  /* 0x00000040bc057824 */ /* 0x000fe200078e00ff */
[----:B------:R-:W-:Y:S02]  /*67a0*/  ISETP.GE.AND P0, PT, R6, R24, PT ;  /* 0x000000180600720c */ /* 0x000fe40003f06270 */
[----:B------:R-:W-:-:S02]  /*67b0*/  CS2R R6, SRZ ;  /* 0x0000000000067805 */ /* 0x000fc4000001ff00 */
[----:B------:R-:W-:Y:S01]  /*67c0*/  CS2R R10, SRZ ;  /* 0x00000000000a7805 */ /* 0x000fe2000001ff00 */
[----:B------:R-:W-:Y:S01]  /*67d0*/  IMAD.IADD R12, R219, 0x1, -R12 ;  /* 0x00000001db0c7824 */ /* 0x000fe200078e0a0c */
[----:B------:R-:W-:Y:S02]  /*67e0*/  LOP3.LUT R13, R5, 0x1c0, RZ, 0xc0, !PT ;  /* 0x000001c0050d7812 */ /* 0x000fe400078ec0ff */
        /* <DEDUP_REMOVED lines=23> */
.L_x_1370:
[----:B------:R-:W-:Y:S05]  /*6960*/  BSYNC B1 ;  /* 0x0000000000017941 */ /* 0x000fea0003800000 */
.L_x_1369:
        /* <DEDUP_REMOVED lines=9> */
[----:B------:R-:W-:Y:S01]  /*6a00*/  SHF.R.U64 R24, R20, 0x10, R21 ;  /* 0x0000001014187819 */ /* 0x000fe20000001215 */
[----:B------:R-:W-:Y:S01]  /*6a10*/  IMAD.MOV.U32 R4, RZ, RZ, R11 ;  /* 0x000000ffff047224 */ /* 0x000fe200078e000b */
[----:B------:R-:W-:Y:S01]  /*6a20*/  SHF.R.U32.HI R25, RZ, 0x10, R21 ;  /* 0x00000010ff197819 */ /* 0x000fe20000011615 */
[----:B------:R-:W-:Y:S01]  /*6a30*/  IMAD.MOV.U32 R10, RZ, RZ, R6 ;  /* 0x000000ffff0a7224 */ /* 0x000fe200078e0006 */
[----:B------:R-:W-:Y:S01]  /*6a40*/  SHF.R.U32.HI R27, RZ, 0x10, R11 ;  /* 0x00000010ff1b7819 */ /* 0x000fe2000001160b */
[--C-:B------:R-:W-:Y:S01]  /*6a50*/  IMAD.MOV.U32 R11, RZ, RZ, R7.reuse ;  /* 0x000000ffff0b7224 */ /* 0x100fe200078e0007 */
[--C-:B------:R-:W-:Y:S01]  /*6a60*/  SHF.R.U64 R21, R6, 0x10, R7.reuse ;  /* 0x0000001006157819 */ /* 0x100fe20000001207 */
[----:B------:R-:W-:Y:S01]  /*6a70*/  IMAD.MOV.U32 R6, RZ, RZ, R8 ;  /* 0x000000ffff067224 */ /* 0x000fe200078e0008 */
[----:B------:R-:W-:Y:S01]  /*6a80*/  SHF.R.U32.HI R20, RZ, 0x10, R7 ;  /* 0x00000010ff147819 */ /* 0x000fe20000011607 */
[--C-:B------:R-:W-:Y:S01]  /*6a90*/  IMAD.MOV.U32 R7, RZ, RZ, R9.reuse ;  /* 0x000000ffff077224 */ /* 0x100fe200078e0009 */
[--C-:B------:R-:W-:Y:S01]  /*6aa0*/  SHF.R.U64 R15, R8, 0x10, R9.reuse ;  /* 0x00000010080f7819 */ /* 0x100fe20000001209 */
[----:B------:R-:W-:Y:S01]  /*6ab0*/  BSSY B1, `(.L_x_1371) ;  /* 0x000000f000017945 */ /* 0x000fe20003800000 */
[----:B------:R-:W-:Y:S01]  /*6ac0*/  SHF.R.U32.HI R8, RZ, 0x10, R9 ;  /* 0x00000010ff087819 */ /* 0x000fe20000011609 */
[----:B------:R-:W-:Y:S01]  /*6ad0*/  IMAD R9, R192, 0x200, R29 ;  /* 0x00000200c0097824 */ /* 0x000fe200078e021d */
[----:B------:R-:W-:-:S02]  /*6ae0*/  PRMT R29, R3, 0x5410, R26 ;  /* 0x00005410031d7816 */ /* 0x000fc4000000001a */
[----:B------:R-:W-:Y:S01]  /*6af0*/  VIMNMX R36, R0, 0x40, PT ;  /* 0x0000004000247848 */ /* 0x000fe20003fe0100 */
[----:B------:R-:W-:Y:S01]  /*6b00*/  IMAD R3, R9, 0x2, R2 ;  /* 0x0000000209037824 */ /* 0x000fe200078e0202 */
[----:B------:R-:W-:Y:S02]  /*6b10*/  PRMT R27, R4, 0x5410, R27 ;  /* 0x00005410041b7816 */ /* 0x000fe4000000001b */
[----:B------:R-:W-:Y:S01]  /*6b20*/  LOP3.LUT P2, RZ, R188, 0x4, RZ, 0xc0, !PT ;  /* 0x00000004bcff7812 */ /* 0x000fe2000784c0ff */
[----:B------:R-:W-:Y:S01]  /*6b30*/  VIADD R4, R3, 0x20400 ;  /* 0x0002040003047836 */ /* 0x000fe20000000000 */
[----:B------:R-:W-:Y:S01]  /*6b40*/  ISETP.GE.AND P1, PT, R19, R36, PT ;  /* 0x000000241300720c */ /* 0x000fe20003f26270 */
[----:B------:R-:W-:Y:S01]  /*6b50*/  VIADD R0, R3, 0x20440 ;  /* 0x0002044003007836 */ /* 0x000fe20000000000 */
[----:B------:R-:W-:Y:S02]  /*6b60*/  PRMT R30, R13, 0x5410, R24 ;  /* 0x000054100d1e7816 */ /* 0x000fe40000000018 */
[----:B------:R-:W-:-:S02]  /*6b70*/  PRMT R31, R14, 0x5410, R25 ;  /* 0x000054100e1f7816 */ /* 0x000fc40000000019 */
[----:B------:R-:W-:Y:S01]  /*6b80*/  PRMT R32, R10, 0x5410, R21 ;  /* 0x000054100a207816 */ /* 0x000fe20000000015 */
[----:B------:R-:W-:Y:S06]  /*6b90*/  @!P0 BRA `(.L_x_1372) ;  /* 0x0000015000d88947 */ /* 0x000fec0003800000 */
.L_x_1624:
[----:B------:R-:W-:Y:S05]  /*6ba0*/  BSYNC B1 ;  /* 0x0000000000017941 */ /* 0x000fea0003800000 */
.L_x_1371:
        /* <DEDUP_REMOVED lines=49> */
.L_x_1376:
[----:B------:R-:W-:Y:S05]  /*6ec0*/  BSYNC B2 ;  /* 0x0000000000027941 */ /* 0x000fea0003800000 */
.L_x_1375:
        /* <DEDUP_REMOVED lines=39> */
.L_x_1374:
[----:B------:R-:W-:Y:S05]  /*7140*/  BSYNC B1 ;  /* 0x0000000000017941 */ /* 0x000fea0003800000 */
.L_x_1373:
        /* <DEDUP_REMOVED lines=21> */
[C---:B------:R-:W-:Y:S01]  /*72a0*/  FMUL.FTZ R13, R24.reuse, R4 ;  /* 0x00000004180d7220 */ /* 0x040fe20000410000 */
[C---:B------:R-:W-:Y:S01]  /*72b0*/  IMAD.U32 R11, R7.reuse, 0x10000, RZ ;  /* 0x00010000070b7824 */ /* 0x040fe200078e00ff */
[----:B------:R-:W-:Y:S01]  /*72c0*/  LOP3.LUT R7, R7, 0xffff0000, RZ, 0xc0, !PT ;  /* 0xffff000007077812 */ /* 0x000fe200078ec0ff */
[-C--:B------:R-:W-:Y:S01]  /*72d0*/  FFMA.FTZ R15, R24, R8.reuse, R15 ;  /* 0x00000008180f7223 */ /* 0x080fe2000001000f */
[----:B------:R-:W-:Y:S01]  /*72e0*/  FFMA.FTZ R4, R20, R8, -R13 ;  /* 0x0000000814047223 */ /* 0x000fe2000001080d */
[----:B------:R-:W-:-:S02]  /*72f0*/  IMAD.U32 R24, R27, 0x10000, RZ ;  /* 0x000100001b187824 */ /* 0x000fc400078e00ff */
[-C--:B------:R-:W-:Y:S01]  /*7300*/  FMUL.FTZ R14, R21, R5.reuse ;  /* 0x00000005150e7220 */ /* 0x080fe20000410000 */
[----:B------:R-:W-:Y:S01]  /*7310*/  FMUL.FTZ R8, R29, R5 ;  /* 0x000000051d087220 */ /* 0x000fe20000410000 */
[----:B------:R-:W-:Y:S01]  /*7320*/  LOP3.LUT R27, R27, 0xffff0000, RZ, 0xc0, !PT ;  /* 0xffff00001b1b7812 */ /* 0x000fe200078ec0ff */
[-C--:B------:R-:W-:Y:S01]  /*7330*/  FMUL.FTZ R13, R24, R6.reuse ;  /* 0x00000006180d7220 */ /* 0x080fe20000410000 */
[-C--:B------:R-:W-:Y:S01]  /*7340*/  FFMA.FTZ R5, R29, R9.reuse, -R14 ;  /* 0x000000091d057223 */ /* 0x080fe2000001080e */
[----:B------:R-:W-:Y:S01]  /*7350*/  FFMA.FTZ R8, R21, R9, R8 ;  /* 0x0000000915087223 */ /* 0x000fe20000010008 */
[C---:B------:R-:W-:Y:S01]  /*7360*/  FMUL.FTZ R9, R26.reuse, R6 ;  /* 0x000000061a097220 */ /* 0x040fe20000410000 */
[-C--:B------:R-:W-:Y:S01]  /*7370*/  FMUL.FTZ R14, R33, R7.reuse ;  /* 0x00000007210e7220 */ /* 0x080fe20000410000 */
[C---:B------:R-:W-:Y:S01]  /*7380*/  FMUL.FTZ R20, R27.reuse, R7 ;  /* 0x000000071b147220 */ /* 0x040fe20000410000 */
[-C--:B------:R-:W-:Y:S01]  /*7390*/  FFMA.FTZ R13, R26, R10.reuse, R13 ;  /* 0x0000000a1a0d7223 */ /* 0x080fe2000001000d */
[----:B------:R-:W-:Y:S01]  /*73a0*/  FFMA.FTZ R6, R24, R10, -R9 ;  /* 0x0000000a18067223 */ /* 0x000fe20000010809 */
[-C--:B------:R-:W-:Y:S01]  /*73b0*/  FFMA.FTZ R7, R27, R11.reuse, -R14 ;  /* 0x0000000b1b077223 */ /* 0x080fe2000001080e */
[----:B------:R-:W-:Y:S01]  /*73c0*/  FFMA.FTZ R20, R33, R11, R20 ;  /* 0x0000000b21147223 */ /* 0x000fe20000010014 */
[----:B------:R-:W-:-:S02]  /*73d0*/  F2FP.BF16.F32.PACK_AB R4, R15, R4 ;  /* 0x000000040f04723e */ /* 0x000fc400000010ff */
[----:B------:R-:W-:Y:S02]  /*73e0*/  F2FP.BF16.F32.PACK_AB R5, R8, R5 ;  /* 0x000000050805723e */ /* 0x000fe400000010ff */
[----:B------:R-:W-:Y:S02]  /*73f0*/  F2FP.BF16.F32.PACK_AB R6, R13, R6 ;  /* 0x000000060d06723e */ /* 0x000fe400000010ff */
[----:B------:R-:W-:-:S05]  /*7400*/  F2FP.BF16.F32.PACK_AB R7, R20, R7 ;  /* 0x000000071407723e */ /* 0x000fca00000010ff */
[----:B------:R0:W-:Y:S02]  /*7410*/  STS.128 [R3+0x21400], R4 ;  /* 0x0214000403007388 */ /* 0x0001e40000000c00 */
.L_x_1379:
[----:B------:R-:W-:Y:S05]  /*7420*/  BSYNC B1 ;  /* 0x0000000000017941 */ /* 0x000fea0003800000 */
.L_x_1378:
[----:B------:R-:W-:Y:S05]  /*7430*/  @P1 BRA `(.L_x_1377) ;  /* 0x0000001000581947 */ /* 0x000fea0003800000 */
[----:B0-----:R-:W0:Y:S01]  /*7440*/  LDS.128 R4, [R0+0x1000] ;  /* 0x0010000000047984 */ /* 0x001e220000000c00 */
[C---:B------:R-:W-:Y:S01]  /*7450*/  IMAD.U32 R15, R34.reuse, 0x10000, RZ ;  /* 0x00010000220f7824 */ /* 0x040fe200078e00ff */
[----:B------:R-:W-:Y:S01]  /*7460*/  LOP3.LUT R34, R34, 0xffff0000, RZ, 0xc0, !PT ;  /* 0xffff000022227812 */ /* 0x000fe200078ec0ff */
[C---:B------:R-:W-:Y:S01]  /*7470*/  IMAD.U32 R13, R30.reuse, 0x10000, RZ ;  /* 0x000100001e0d7824 */ /* 0x040fe200078e00ff */
[----:B------:R-:W-:Y:S01]  /*7480*/  LOP3.LUT R30, R30, 0xffff0000, RZ, 0xc0, !PT ;  /* 0xffff00001e1e7812 */ /* 0x000fe200078ec0ff */
[C---:B------:R-:W-:Y:S01]  /*7490*/  IMAD.U32 R21, R35.reuse, 0x10000, RZ ;  /* 0x0001000023157824 */ /* 0x040fe200078e00ff */
[----:B------:R-:W-:Y:S02]  /*74a0*/  LOP3.LUT R26, R35, 0xffff0000, RZ, 0xc0, !PT ;  /* 0xffff0000231a7812 */ /* 0x000fe400078ec0ff */
        /* <DEDUP_REMOVED lines=11> */
[----:B------:R-:W-:Y:S01]  /*7560*/  FMUL.FTZ R11, R34, R5 ;  /* 0x00000005220b7220 */ /* 0x000fe20000410000 */
[-C--:B------:R-:W-:Y:S01]  /*7570*/  FFMA.FTZ R4, R13, R3.reuse, -R14 ;  /* 0x000000030d047223 */ /* 0x080fe2000001080e */
[----:B------:R-:W-:Y:S01]  /*7580*/  FFMA.FTZ R3, R15, R3, R20 ;  /* 0x000000030f037223 */ /* 0x000fe20000010014 */
[----:B------:R-:W-:Y:S01]  /*7590*/  FMUL.FTZ R13, R30, R5 ;  /* 0x000000051e0d7220 */ /* 0x000fe20000410000 */
[----:B------:R-:W-:-:S02]  /*75a0*/  IMAD.U32 R15, R31, 0x10000, RZ ;  /* 0x000100001f0f7824 */ /* 0x000fc400078e00ff */
        /* <DEDUP_REMOVED lines=16> */
.L_x_1367:
        /* <DEDUP_REMOVED lines=8> */
.L_x_1630:
        /* <DEDUP_REMOVED lines=23> */
.L_x_1382:
[----:B------:R-:W-:Y:S05]  /*78a0*/  BSYNC B1 ;  /* 0x0000000000017941 */ /* 0x000fea0003800000 */
.L_x_1381:
[----:B------:R-:W2:Y:S01]  /*78b0*/  SYNCS.PHASECHK.TRANS64.TRYWAIT P1, [R2+URZ+0x38800], R13 ;  /* 0x0388000d020075a7 */ /* 0x000ea2000802017f */
[----:B------:R-:W-:Y:S01]  /*78c0*/  IMAD R0, R25, -0x40, R0 ;  /* 0xffffffc019007824 */ /* 0x000fe200078e0200 */
[--C-:B-----5:R-:W-:Y:S01]  /*78d0*/  SHF.R.U64 R26, R8, 0x10, R9.reuse ;  /* 0x00000010081a7819 */ /* 0x120fe20000001209 */
[----:B-1----:R-:W-:Y:S01]  /*78e0*/  IMAD.MOV.U32 R15, RZ, RZ, R8 ;  /* 0x000000ffff0f7224 */ /* 0x002fe200078e0008 */
[--C-:B------:R-:W-:Y:S01]  /*78f0*/  SHF.R.U32.HI R27, RZ, 0x10, R9.reuse ;  /* 0x00000010ff1b7819 */ /* 0x100fe20000011609 */
[----:B------:R-:W-:Y:S01]  /*7900*/  IMAD.MOV.U32 R20, RZ, RZ, R9 ;  /* 0x000000ffff147224 */ /* 0x000fe200078e0009 */
[--C-:B------:R-:W-:Y:S01]  /*7910*/  SHF.R.U64 R24, R10, 0x10, R11.reuse ;  /* 0x000000100a187819 */ /* 0x100fe2000000120b */
[----:B------:R-:W-:Y:S01]  /*7920*/  IMAD.MOV.U32 R3, RZ, RZ, R10 ;  /* 0x000000ffff037224 */ /* 0x000fe200078e000a */
[--C-:B------:R-:W-:Y:S01]  /*7930*/  SHF.R.U32.HI R25, RZ, 0x10, R11.reuse ;  /* 0x00000010ff197819 */ /* 0x100fe2000001160b */
[----:B----4-:R-:W-:Y:S01]  /*7940*/  IMAD.MOV.U32 R14, RZ, RZ, R11 ;  /* 0x000000ffff0e7224 */ /* 0x010fe200078e000b */
        /* <DEDUP_REMOVED lines=22> */
.L_x_1631:
[----:B------:R-:W-:Y:S05]  /*7ab0*/  BSYNC B1 ;  /* 0x0000000000017941 */ /* 0x000fea0003800000 */
.L_x_1383:
[----:B------:R-:W-:Y:S04]  /*7ac0*/  BSSY B1, `(.L_x_1385) ;  /* 0x000005a000017945 */ /* 0x000fe80003800000 */
[----:B------:R-:W-:Y:S05]  /*7ad0*/  @P2 BRA `(.L_x_1386) ;  /* 0x0000000400602947 */ /* 0x000fea0003800000 */
[----:B------:R-:W-:Y:S01]  /*7ae0*/  IMAD.SHL.U32 R4, R188, 0x40, RZ ;  /* 0x00000040bc047824 */ /* 0x000fe200078e00ff */
[C---:B------:R-:W-:Y:S01]  /*7af0*/  LOP3.LUT R27, R41.reuse, 0xffff0000, RZ, 0xc0, !PT ;  /* 0xffff0000291b7812 */ /* 0x040fe200078ec0ff */
        /* <DEDUP_REMOVED lines=14> */
[----:B------:R-:W0:Y:S01]  /*7be0*/  LDS.128 R4, [R36+0x20400] ;  /* 0x0204000024047984 */ /* 0x000e220000000c00 */
[C---:B-1----:R-:W-:Y:S01]  /*7bf0*/  IMAD.U32 R21, R8.reuse, 0x10000, RZ ;  /* 0x0001000008157824 */ /* 0x042fe200078e00ff */
[----:B------:R-:W-:Y:S01]  /*7c00*/  LOP3.LUT R8, R8, 0xffff0000, RZ, 0xc0, !PT ;  /* 0xffff000008087812 */ /* 0x000fe200078ec0ff */
[C---:B------:R-:W-:Y:S01]  /*7c10*/  IMAD.U32 R25, R10.reuse, 0x10000, RZ ;  /* 0x000100000a197824 */ /* 0x040fe200078e00ff */
[----:B------:R-:W-:Y:S01]  /*7c20*/  LOP3.LUT R10, R10, 0xffff0000, RZ, 0xc0, !PT ;  /* 0xffff00000a0a7812 */ /* 0x000fe200078ec0ff */
[----:B0-----:R-:W-:Y:S02]  /*7c30*/  IMAD.U32 R13, R4, 0x10000, RZ ;  /* 0x00010000040d7824 */ /* 0x001fe400078e00ff */
[C---:B------:R-:W-:Y:S01]  /*7c40*/  FMUL.FTZ R32, R21.reuse, R30 ;  /* 0x0000001e15207220 */ /* 0x040fe20000410000 */
[-C--:B------:R-:W-:Y:S01]  /*7c50*/  FMUL.FTZ R34, R21, R28.reuse ;  /* 0x0000001c15227220 */ /* 0x080fe20000410000 */
[----:B------:R-:W-:Y:S01]  /*7c60*/  LOP3.LUT R21, R39, 0xffff0000, RZ, 0xc0, !PT ;  /* 0xffff000027157812 */ /* 0x000fe200078ec0ff */
[----:B------:R-:W-:Y:S01]  /*7c70*/  FMUL.FTZ R29, R8, R27 ;  /* 0x0000001b081d7220 */ /* 0x000fe20000410000 */
[----:B------:R-:W-:Y:S01]  /*7c80*/  LOP3.LUT R4, R4, 0xffff0000, RZ, 0xc0, !PT ;  /* 0xffff000004047812 */ /* 0x000fe200078ec0ff */
[----:B------:R-:W-:Y:S01]  /*7c90*/  FFMA.FTZ R31, R13, R28, -R32 ;  /* 0x0000001c0d1f7223 */ /* 0x000fe20000010820 */
[----:B------:R-:W-:-:S02]  /*7ca0*/  IMAD.U32 R32, R43, 0x10000, RZ ;  /* 0x000100002b207824 */ /* 0x000fc400078e00ff */
[----:B------:R-:W-:Y:S01]  /*7cb0*/  FFMA.FTZ R34, R13, R30, R34 ;  /* 0x0000001e0d227223 */ /* 0x000fe20000010022 */
[----:B------:R-:W-:Y:S02]  /*7cc0*/  IMAD.U32 R28, R40, 0x10000, RZ ;  /* 0x00010000281c7824 */ /* 0x000fe400078e00ff */
[-C--:B------:R-:W-:Y:S01]  /*7cd0*/  FMUL.FTZ R13, R8, R21.reuse ;  /* 0x00000015080d7220 */ /* 0x080fe20000410000 */
[----:B------:R-:W-:Y:S01]  /*7ce0*/  FFMA.FTZ R30, R4, R21, -R29 ;  /* 0x00000015041e7223 */ /* 0x000fe2000001081d */
[----:B------:R-:W-:Y:S01]  /*7cf0*/  FMUL.FTZ R8, R25, R32 ;  /* 0x0000002019087220 */ /* 0x000fe20000410000 */
[C---:B------:R-:W-:Y:S01]  /*7d00*/  IMAD.U32 R15, R6.reuse, 0x10000, RZ ;  /* 0x00010000060f7824 */ /* 0x040fe200078e00ff */
[----:B------:R-:W-:Y:S01]  /*7d10*/  LOP3.LUT R29, R43, 0xffff0000, RZ, 0xc0, !PT ;  /* 0xffff00002b1d7812 */ /* 0x000fe200078ec0ff */
[-C--:B------:R-:W-:Y:S01]  /*7d20*/  FMUL.FTZ R25, R25, R28.reuse ;  /* 0x0000001c19197220 */ /* 0x080fe20000410000 */
[----:B------:R-:W-:Y:S01]  /*7d30*/  LOP3.LUT R6, R6, 0xffff0000, RZ, 0xc0, !PT ;  /* 0xffff000006067812 */ /* 0x000fe200078ec0ff */
[C---:B------:R-:W-:Y:S01]  /*7d40*/  FFMA.FTZ R28, R15.reuse, R28, -R8 ;  /* 0x0000001c0f1c7223 */ /* 0x040fe20000010808 */
[----:B------:R-:W-:Y:S01]  /*7d50*/  LOP3.LUT R21, R40, 0xffff0000, RZ, 0xc0, !PT ;  /* 0xffff000028157812 */ /* 0x000fe200078ec0ff */
[----:B------:R-:W-:Y:S01]  /*7d60*/  FFMA.FTZ R32, R15, R32, R25 ;  /* 0x000000200f207223 */ /* 0x000fe20000010019 */
[----:B------:R-:W-:-:S02]  /*7d70*/  IMAD.U32 R24, R9, 0x10000, RZ ;  /* 0x0001000009187824 */ /* 0x000fc400078e00ff */
[----:B------:R-:W-:Y:S01]  /*7d80*/  FMUL.FTZ R15, R10, R29 ;  /* 0x0000001d0a0f7220 */ /* 0x000fe20000410000 */
[----:B------:R-:W-:Y:S02]  /*7d90*/  IMAD.U32 R25, R42, 0x10000, RZ ;  /* 0x000100002a197824 */ /* 0x000fe400078e00ff */
[----:B------:R-:W-:Y:S01]  /*7da0*/  FFMA.FTZ R27, R4, R27, R13 ;  /* 0x0000001b041b7223 */ /* 0x000fe2000001000d */
[----:B------:R-:W-:Y:S02]  /*7db0*/  IMAD.U32 R14, R5, 0x10000, RZ ;  /* 0x00010000050e7824 */ /* 0x000fe400078e00ff */
[-C--:B------:R-:W-:Y:S01]  /*7dc0*/  FMUL.FTZ R37, R10, R21.reuse ;  /* 0x000000150a257220 */ /* 0x080fe20000410000 */
[----:B------:R-:W-:Y:S02]  /*7dd0*/  IMAD.U32 R13, R0, 0x10000, RZ ;  /* 0x00010000000d7824 */ /* 0x000fe400078e00ff */
[----:B------:R-:W-:Y:S01]  /*7de0*/  FFMA.FTZ R35, R6, R21, -R15 ;  /* 0x0000001506237223 */ /* 0x000fe2000001080f */
[----:B------:R-:W-:Y:S01]  /*7df0*/  FMUL.FTZ R33, R24, R25 ;  /* 0x0000001918217220 */ /* 0x000fe20000410000 */
[----:B------:R-:W-:-:S02]  /*7e00*/  IMAD.U32 R26, R11, 0x10000, RZ ;  /* 0x000100000b1a7824 */ /* 0x000fc400078e00ff */
[----:B------:R-:W-:Y:S01]  /*7e10*/  FMUL.FTZ R24, R24, R13 ;  /* 0x0000000d18187220 */ /* 0x000fe20000410000 */
[----:B------:R-:W-:Y:S02]  /*7e20*/  IMAD.U32 R21, R44, 0x10000, RZ ;  /* 0x000100002c157824 */ /* 0x000fe400078e00ff */
[----:B------:R-:W-:Y:S01]  /*7e30*/  FFMA.FTZ R37, R6, R29, R37 ;  /* 0x0000001d06257223 */ /* 0x000fe20000010025 */
[----:B------:R-:W-:Y:S02]  /*7e40*/  IMAD.U32 R15, R3, 0x10000, RZ ;  /* 0x00010000030f7824 */ /* 0x000fe400078e00ff */
[----:B------:R-:W-:Y:S01]  /*7e50*/  FFMA.FTZ R33, R14, R13, -R33 ;  /* 0x0000000d0e217223 */ /* 0x000fe20000010821 */
[----:B------:R-:W-:Y:S01]  /*7e60*/  IMAD.U32 R20, R7, 0x10000, RZ ;  /* 0x0001000007147824 */ /* 0x000fe200078e00ff */
[----:B------:R-:W-:Y:S01]  /*7e70*/  LOP3.LUT R9, R9, 0xffff0000, RZ, 0xc0, !PT ;  /* 0xffff000009097812 */ /* 0x000fe200078ec0ff */
[C---:B------:R-:W-:Y:S01]  /*7e80*/  FMUL.FTZ R29, R26.reuse, R21 ;  /* 0x000000151a1d7220 */ /* 0x040fe20000410000 */
[----:B------:R-:W-:Y:S01]  /*7e90*/  LOP3.LUT R11, R11, 0xffff0000, RZ, 0xc0, !PT ;  /* 0xffff00000b0b7812 */ /* 0x000fe200078ec0ff */
[----:B------:R-:W-:Y:S01]  /*7ea0*/  FMUL.FTZ R13, R26, R15 ;  /* 0x0000000f1a0d7220 */ /* 0x000fe20000410000 */
[----:B------:R-:W-:Y:S01]  /*7eb0*/  LOP3.LUT R8, R42, 0xffff0000, RZ, 0xc0, !PT ;  /* 0xffff00002a087812 */ /* 0x000fe200078ec0ff */
[----:B------:R-:W-:Y:S01]  /*7ec0*/  FFMA.FTZ R24, R14, R25, R24 ;  /* 0x000000190e187223 */ /* 0x000fe20000010018 */
[----:B------:R-:W-:Y:S01]  /*7ed0*/  LOP3.LUT R10, R44, 0xffff0000, RZ, 0xc0, !PT ;  /* 0xffff00002c0a7812 */ /* 0x000fe200078ec0ff */
[----:B------:R-:W-:Y:S01]  /*7ee0*/  FFMA.FTZ R29, R20, R15, -R29 ;  /* 0x0000000f141d7223 */ /* 0x000fe2000001081d */
[----:B------:R-:W-:Y:S01]  /*7ef0*/  LOP3.LUT R4, R0, 0xffff0000, RZ, 0xc0, !PT ;  /* 0xffff000000047812 */ /* 0x000fe200078ec0ff */
[----:B------:R-:W-:Y:S01]  /*7f00*/  FFMA.FTZ R13, R20, R21, R13 ;  /* 0x00000015140d7223 */ /* 0x000fe2000001000d */
[----:B------:R-:W-:Y:S01]  /*7f10*/  LOP3.LUT R6, R3, 0xffff0000, RZ, 0xc0, !PT ;  /* 0xffff000003067812 */ /* 0x000fe200078ec0ff */
[----:B------:R-:W-:Y:S01]  /*7f20*/  FMUL.FTZ R14, R9, R8 ;  /* 0x00000008090e7220 */ /* 0x000fe20000410000 */
[----:B------:R-:W-:Y:S01]  /*7f30*/  LOP3.LUT R5, R5, 0xffff0000, RZ, 0xc0, !PT ;  /* 0xffff000005057812 */ /* 0x000fe200078ec0ff */
[----:B------:R-:W-:Y:S01]  /*7f40*/  FMUL.FTZ R20, R11, R10 ;  /* 0x0000000a0b147220 */ /* 0x000fe20000410000 */
[----:B------:R-:W-:Y:S01]  /*7f50*/  LOP3.LUT R7, R7, 0xffff0000, RZ, 0xc0, !PT ;  /* 0xffff000007077812 */ /* 0x000fe200078ec0ff */
[----:B------:R-:W-:Y:S01]  /*7f60*/  FMUL.FTZ R9, R9, R4 ;  /* 0x0000000409097220 */ /* 0x000fe20000410000 */
[----:B------:R-:W-:Y:S01]  /*7f70*/  FMUL.FTZ R11, R11, R6 ;  /* 0x000000060b0b7220 */ /* 0x000fe20000410000 */
[----:B------:R-:W-:Y:S01]  /*7f80*/  FFMA.FTZ R14, R5, R4, -R14 ;  /* 0x00000004050e7223 */ /* 0x000fe2000001080e */
[----:B------:R-:W-:Y:S01]  /*7f90*/  F2FP.BF16.F32.PACK_AB R4, R30, R31 ;  /* 0x0000001f1e04723e */ /* 0x000fe200000010ff */
[----:B------:R-:W-:Y:S01]  /*7fa0*/  FFMA.FTZ R20, R7, R6, -R20 ;  /* 0x0000000607147223 */ /* 0x000fe20000010814 */
[----:B------:R-:W-:Y:S01]  /*7fb0*/  FFMA.FTZ R9, R5, R8, R9 ;  /* 0x0000000805097223 */ /* 0x000fe20000010009 */
[----:B------:R-:W-:Y:S01]  /*7fc0*/  FFMA.FTZ R26, R7, R10, R11 ;  /* 0x0000000a071a7223 */ /* 0x000fe2000001000b */
[----:B------:R-:W-:-:S02]  /*7fd0*/  F2FP.BF16.F32.PACK_AB R6, R35, R28 ;  /* 0x0000001c2306723e */ /* 0x000fc400000010ff */
[----:B------:R-:W-:Y:S02]  /*7fe0*/  F2FP.BF16.F32.PACK_AB R5, R14, R33 ;  /* 0x000000210e05723e */ /* 0x000fe400000010ff */
[----:B------:R-:W-:Y:S02]  /*7ff0*/  F2FP.BF16.F32.PACK_AB R7, R20, R29 ;  /* 0x0000001d1407723e */ /* 0x000fe400000010ff */
[----:B------:R-:W-:Y:S02]  /*8000*/  F2FP.BF16.F32.PACK_AB R8, R27, R34 ;  /* 0x000000221b08723e */ /* 0x000fe400000010ff */
[----:B------:R-:W-:Y:S01]  /*8010*/  F2FP.BF16.F32.PACK_AB R10, R37, R32 ;  /* 0x00000020250a723e */ /* 0x000fe200000010ff */
[----:B------:R1:W-:Y:S01]  /*8020*/  STS.128 [R36+0x20400], R4 ;  /* 0x0204000424007388 */ /* 0x0003e20000000c00 */
[----:B------:R-:W-:Y:S02]  /*8030*/  F2FP.BF16.F32.PACK_AB R9, R9, R24 ;  /* 0x000000180909723e */ /* 0x000fe400000010ff */
[----:B------:R-:W-:-:S05]  /*8040*/  F2FP.BF16.F32.PACK_AB R11, R26, R13 ;  /* 0x0000000d1a0b723e */ /* 0x000fca00000010ff */
[----:B------:R1:W-:Y:S02]  /*8050*/  STS.128 [R38+0x20400], R8 ;  /* 0x0204000826007388 */ /* 0x0003e40000000c00 */
.L_x_1386:
[----:B------:R-:W-:Y:S05]  /*8060*/  BSYNC B1 ;  /* 0x0000000000017941 */ /* 0x000fea0003800000 */
.L_x_1385:
[----:B------:R-:W-:Y:S05]  /*8070*/  @P0 BRA `(.L_x_1377) ;  /* 0x0000000400480947 */ /* 0x000fea0003800000 */
[----:B------:R-:W-:Y:S01]  /*8080*/  IMAD.IADD R45, R16, 0x1, R45 ;  /* 0x00000001102d7824 */ /* 0x000fe200078e022d */
[----:B-1----:R-:W-:Y:S01]  /*8090*/  SHF.R.U32.HI R5, RZ, 0x3, R230 ;  /* 0x00000003ff057819 */ /* 0x002fe200000116e6 */
[C---:B------:R-:W-:Y:S01]  /*80a0*/  IMAD.U32 R30, R41.reuse, 0x10000, RZ ;  /* 0x00010000291e7824 */ /* 0x040fe200078e00ff */
[----:B------:R-:W-:Y:S01]  /*80b0*/  LOP3.LUT R32, R41, 0xffff0000, RZ, 0xc0, !PT ;  /* 0xffff000029207812 */ /* 0x000fe200078ec0ff */
[----:B------:R-:W-:Y:S01]  /*80c0*/  IMAD.U32 R28, R39, 0x10000, RZ ;  /* 0x00010000271c7824 */ /* 0x000fe200078e00ff */
[----:B------:R-:W-:Y:S01]  /*80d0*/  LOP3.LUT R4, R230, 0x38, R45, 0xf8, !PT ;  /* 0x00000038e6047812 */ /* 0x000fe200078ef82d */
[----:B------:R-:W-:Y:S01]  /*80e0*/  IMAD.U32 R37, R0, 0x10000, RZ ;  /* 0x0001000000257824 */ /* 0x000fe200078e00ff */
[----:B------:R-:W-:Y:S02]  /*80f0*/  LOP3.LUT R41, R44, 0xffff0000, RZ, 0xc0, !PT ;  /* 0xffff00002c297812 */ /* 0x000fe400078ec0ff */
[----:B------:R-:W-:-:S05]  /*8100*/  LOP3.LUT R4, R4, R5, RZ, 0x3c, !PT ;  /* 0x0000000504047212 */ /* 0x000fca00078e3cff */
[----:B------:R-:W-:Y:S02]  /*8110*/  IMAD.IADD R9, R231, 0x1, R4 ;  /* 0x00000001e7097824 */ /* 0x000fe400078e0204 */
[----:B------:R-:W1:Y:S02]  /*8120*/  LDS.128 R4, [R229+0x20400] ;  /* 0x02040000e5047984 */ /* 0x000e640000000c00 */
[----:B0-----:R-:W-:-:S05]  /*8130*/  IMAD R13, R9, 0x2, R2 ;  /* 0x00000002090d7824 */ /* 0x001fca00078e0202 */
        /* <DEDUP_REMOVED lines=15> */
[----:B------:R-:W-:Y:S01]  /*8230*/  LOP3.LUT R24, R39, 0xffff0000, RZ, 0xc0, !PT ;  /* 0xffff000027187812 */ /* 0x000fe200078ec0ff */
[----:B------:R-:W-:Y:S01]  /*8240*/  FMUL.FTZ R33, R32, R8 ;  /* 0x0000000820217220 */ /* 0x000fe20000410000 */
[----:B------:R-:W-:-:S02]  /*8250*/  IMAD.U32 R39, R42, 0x10000, RZ ;  /* 0x000100002a277824 */ /* 0x000fc400078e00ff */
[-C--:B------:R-:W-:Y:S01]  /*8260*/  FFMA.FTZ R29, R28, R14.reuse, -R29 ;  /* 0x0000000e1c1d7223 */ /* 0x080fe2000001081d */
[----:B------:R-:W-:Y:S01]  /*8270*/  FFMA.FTZ R31, R30, R14, R31 ;  /* 0x0000000e1e1f7223 */ /* 0x000fe2000001001f */
[C---:B------:R-:W-:Y:S01]  /*8280*/  FMUL.FTZ R35, R24.reuse, R8 ;  /* 0x0000000818237220 */ /* 0x040fe20000410000 */
[-C--:B------:R-:W-:Y:S01]  /*8290*/  FFMA.FTZ R8, R24, R4.reuse, -R33 ;  /* 0x0000000418087223 */ /* 0x080fe20000010821 */
[-C--:B------:R-:W-:Y:S01]  /*82a0*/  FMUL.FTZ R24, R39, R25.reuse ;  /* 0x0000001927187220 */ /* 0x080fe20000410000 */
[----:B------:R-:W-:Y:S01]  /*82b0*/  FMUL.FTZ R28, R37, R25 ;  /* 0x00000019251c7220 */ /* 0x000fe20000410000 */
[----:B------:R-:W-:Y:S02]  /*82c0*/  IMAD.U32 R26, R10, 0x10000, RZ ;  /* 0x000100000a1a7824 */ /* 0x000fe400078e00ff */
[----:B------:R-:W-:Y:S01]  /*82d0*/  FFMA.FTZ R14, R32, R4, R35 ;  /* 0x00000004200e7223 */ /* 0x000fe20000010023 */
[----:B------:R-:W-:Y:S01]  /*82e0*/  IMAD.U32 R30, R43, 0x10000, RZ ;  /* 0x000100002b1e7824 */ /* 0x000fe200078e00ff */
[----:B------:R-:W-:Y:S01]  /*82f0*/  LOP3.LUT R10, R10, 0xffff0000, RZ, 0xc0, !PT ;  /* 0xffff00000a0a7812 */ /* 0x000fe200078ec0ff */
[----:B------:R-:W-:-:S02]  /*8300*/  IMAD.U32 R4, R40, 0x10000, RZ ;  /* 0x0001000028047824 */ /* 0x000fc400078e00ff */
[-C--:B------:R-:W-:Y:S01]  /*8310*/  FFMA.FTZ R24, R37, R15.reuse, -R24 ;  /* 0x0000000f25187223 */ /* 0x080fe20000010818 */
[----:B------:R-:W-:Y:S01]  /*8320*/  FFMA.FTZ R28, R39, R15, R28 ;  /* 0x0000000f271c7223 */ /* 0x000fe2000001001c */
[----:B------:R-:W-:Y:S01]  /*8330*/  LOP3.LUT R40, R40, 0xffff0000, RZ, 0xc0, !PT ;  /* 0xffff000028287812 */ /* 0x000fe200078ec0ff */
[-C--:B------:R-:W-:Y:S01]  /*8340*/  FMUL.FTZ R15, R30, R26.reuse ;  /* 0x0000001a1e0f7220 */ /* 0x080fe20000410000 */
[----:B------:R-:W-:Y:S01]  /*8350*/  LOP3.LUT R32, R43, 0xffff0000, RZ, 0xc0, !PT ;  /* 0xffff00002b207812 */ /* 0x000fe200078ec0ff */
[----:B------:R-:W-:Y:S02]  /*8360*/  IMAD.U32 R27, R11, 0x10000, RZ ;  /* 0x000100000b1b7824 */ /* 0x000fe400078e00ff */
[----:B------:R-:W-:Y:S01]  /*8370*/  FMUL.FTZ R25, R4, R26 ;  /* 0x0000001a04197220 */ /* 0x000fe20000410000 */
[----:B------:R-:W-:Y:S02]  /*8380*/  IMAD.U32 R39, R44, 0x10000, RZ ;  /* 0x000100002c277824 */ /* 0x000fe400078e00ff */
[----:B------:R-:W-:Y:S01]  /*8390*/  FFMA.FTZ R15, R4, R20, -R15 ;  /* 0x00000014040f7223 */ /* 0x000fe2000001080f */
[-C--:B------:R-:W-:Y:S01]  /*83a0*/  FMUL.FTZ R33, R32, R10.reuse ;  /* 0x0000000a20217220 */ /* 0x080fe20000410000 */
[----:B------:R-:W-:Y:S01]  /*83b0*/  FMUL.FTZ R35, R40, R10 ;  /* 0x0000000a28237220 */ /* 0x000fe20000410000 */
[----:B------:R-:W-:-:S02]  /*83c0*/  IMAD.U32 R37, R3, 0x10000, RZ ;  /* 0x0001000003257824 */ /* 0x000fc400078e00ff */
[-C--:B------:R-:W-:Y:S01]  /*83d0*/  FMUL.FTZ R4, R39, R27.reuse ;  /* 0x0000001b27047220 */ /* 0x080fe20000410000 */
[----:B------:R-:W-:Y:S01]  /*83e0*/  FFMA.FTZ R10, R30, R20, R25 ;  /* 0x000000141e0a7223 */ /* 0x000fe20000010019 */
[-C--:B------:R-:W-:Y:S01]  /*83f0*/  FFMA.FTZ R20, R40, R6.reuse, -R33 ;  /* 0x0000000628147223 */ /* 0x080fe20000010821 */
[----:B------:R-:W-:Y:S01]  /*8400*/  FFMA.FTZ R35, R32, R6, R35 ;  /* 0x0000000620237223 */ /* 0x000fe20000010023 */
[C---:B------:R-:W-:Y:S01]  /*8410*/  FMUL.FTZ R6, R37.reuse, R27 ;  /* 0x0000001b25067220 */ /* 0x040fe20000410000 */
[-C--:B------:R-:W-:Y:S01]  /*8420*/  FFMA.FTZ R25, R37, R21.reuse, -R4 ;  /* 0x0000001525197223 */ /* 0x080fe20000010804 */
[----:B------:R-:W-:Y:S02]  /*8430*/  LOP3.LUT R37, R42, 0xffff0000, RZ, 0xc0, !PT ;  /* 0xffff00002a257812 */ /* 0x000fe400078ec0ff */
[----:B------:R-:W-:Y:S01]  /*8440*/  LOP3.LUT R11, R11, 0xffff0000, RZ, 0xc0, !PT ;  /* 0xffff00000b0b7812 */ /* 0x000fe200078ec0ff */
[----:B------:R-:W-:Y:S01]  /*8450*/  FFMA.FTZ R21, R39, R21, R6 ;  /* 0x0000001527157223 */ /* 0x000fe20000010006 */
[----:B------:R-:W-:Y:S01]  /*8460*/  LOP3.LUT R27, R0, 0xffff0000, RZ, 0xc0, !PT ;  /* 0xffff0000001b7812 */ /* 0x000fe200078ec0ff */
[----:B------:R-:W-:Y:S01]  /*8470*/  FMUL.FTZ R0, R37, R9 ;  /* 0x0000000925007220 */ /* 0x000fe20000410000 */
[----:B------:R-:W-:Y:S01]  /*8480*/  LOP3.LUT R33, R3, 0xffff0000, RZ, 0xc0, !PT ;  /* 0xffff000003217812 */ /* 0x000fe200078ec0ff */
[----:B------:R-:W-:Y:S01]  /*8490*/  FMUL.FTZ R6, R41, R11 ;  /* 0x0000000b29067220 */ /* 0x000fe20000410000 */
[----:B------:R-:W-:Y:S01]  /*84a0*/  F2FP.BF16.F32.PACK_AB R10, R35, R10 ;  /* 0x0000000a230a723e */ /* 0x000fe200000010ff */
[C---:B------:R-:W-:Y:S01]  /*84b0*/  FMUL.FTZ R4, R27.reuse, R9 ;  /* 0x000000091b047220 */ /* 0x040fe20000410000 */
[----:B------:R-:W-:Y:S01]  /*84c0*/  FFMA.FTZ R3, R27, R5, -R0 ;  /* 0x000000051b037223 */ /* 0x000fe20000010800 */
[C---:B------:R-:W-:Y:S01]  /*84d0*/  FMUL.FTZ R26, R33.reuse, R11 ;  /* 0x0000000b211a7220 */ /* 0x040fe20000410000 */
[----:B------:R-:W-:Y:S01]  /*84e0*/  FFMA.FTZ R0, R33, R7, -R6 ;  /* 0x0000000721007223 */ /* 0x000fe20000010806 */
[----:B------:R-:W-:Y:S01]  /*84f0*/  FFMA.FTZ R9, R37, R5, R4 ;  /* 0x0000000525097223 */ /* 0x000fe20000010004 */
[----:B------:R-:W-:Y:S01]  /*8500*/  F2FP.BF16.F32.PACK_AB R6, R20, R15 ;  /* 0x0000000f1406723e */ /* 0x000fe200000010ff */
[----:B------:R-:W-:Y:S01]  /*8510*/  FFMA.FTZ R26, R41, R7, R26 ;  /* 0x00000007291a7223 */ /* 0x000fe2000001001a */
[----:B------:R-:W-:-:S02]  /*8520*/  F2FP.BF16.F32.PACK_AB R4, R8, R29 ;  /* 0x0000001d0804723e */ /* 0x000fc400000010ff */
[----:B------:R-:W-:Y:S02]  /*8530*/  F2FP.BF16.F32.PACK_AB R5, R3, R24 ;  /* 0x000000180305723e */ /* 0x000fe400000010ff */
[----:B------:R-:W-:Y:S02]  /*8540*/  F2FP.BF16.F32.PACK_AB R7, R0, R25 ;  /* 0x000000190007723e */ /* 0x000fe400000010ff */
[----:B------:R-:W-:Y:S02]  /*8550*/  F2FP.BF16.F32.PACK_AB R8, R14, R31 ;  /* 0x0000001f0e08723e */ /* 0x000fe400000010ff */
[----:B------:R-:W-:Y:S01]  /*8560*/  F2FP.BF16.F32.PACK_AB R9, R9, R28 ;  /* 0x0000001c0909723e */ /* 0x000fe200000010ff */
[----:B------:R3:W-:Y:S01]  /*8570*/  STS.128 [R229+0x20400], R4 ;  /* 0x02040004e5007388 */ /* 0x0007e20000000c00 */
[----:B------:R-:W-:-:S05]  /*8580*/  F2FP.BF16.F32.PACK_AB R11, R26, R21 ;  /* 0x000000151a0b723e */ /* 0x000fca00000010ff */
[----:B------:R3:W-:Y:S02]  /*8590*/  STS.128 [R13+0x20400], R8 ;  /* 0x020400080d007388 */ /* 0x0007e40000000c00 */
.L_x_1377:
[----:B------:R-:W-:Y:S05]  /*85a0*/  BSYNC B0 ;  /* 0x0000000000007941 */ /* 0x000fea0003800000 */
.L_x_1366:
        /* <DEDUP_REMOVED lines=8> */
.L_x_1363:
[----:B------:R-:W-:-:S13]  /*8630*/  ISETP.NE.AND P0, PT, R187, 0x3, PT ;  /* 0x00000003bb00780c */ /* 0x000fda0003f05270 */
[----:B------:R-:W-:Y:S05]  /*8640*/  @!P0 BRA `(.L_x_1387) ;  /* 0x0000000000048947 */ /* 0x000fea0003800000 */
[----:B------:R-:W-:Y:S01]  /*8650*/  BPT.TRAP 0x1 ;  /* 0x000000040000795c */ /* 0x000fe20000300000 */
.L_x_1387:
[----:B------:R-:W-:Y:S01]  /*8660*/  IMAD R20, R18, 0x8, R2 ;  /* 0x0000000812147824 */ /* 0x000fe200078e0202 */
[----:B0--3--:R-:W-:-:S04]  /*8670*/  SHF.L.U32 R13, R23, 0x1f, RZ ;  /* 0x0000001f170d7819 */ /* 0x009fc800000006ff */
[----:B------:R0:W3:Y:S01]  /*8680*/  SYNCS.PHASECHK.TRANS64.TRYWAIT P1, [R20+URZ+0x38830], R13 ;  /* 0x0388300d140075a7 */ /* 0x0000e2000802017f */
[----:B------:R-:W-:Y:S05]  /*8690*/  @!P0 BRA `(.L_x_1388) ;  /* 0x0000000000048947 */ /* 0x000fea0003800000 */
[----:B------:R-:W-:Y:S01]  /*86a0*/  BPT.TRAP 0x1 ;  /* 0x000000040000795c */ /* 0x000fe20000300000 */
.L_x_1388:
[C---:B-12---:R-:W-:Y:S02]  /*86b0*/  VIADD R0, R2.reuse, 0x22400 ;  /* 0x0002240002007836 */ /* 0x046fe40000000000 */
[----:B------:R-:W-:-:S03]  /*86c0*/  VIADD R3, R2, 0x20400 ;  /* 0x0002040002037836 */ /* 0x000fc60000000000 */
[----:B------:R-:W-:Y:S02]  /*86d0*/  SHF.R.U32.HI R0, RZ, 0x4, R0 ;  /* 0x00000004ff007819 */ /* 0x000fe40000011600 */
[----:B------:R-:W-:Y:S02]  /*86e0*/  SHF.R.U32.HI R3, RZ, 0x4, R3 ;  /* 0x00000004ff037819 */ /* 0x000fe40000011603 */
[----:B------:R-:W-:Y:S02]  /*86f0*/  LOP3.LUT R0, R0, 0x3fff, RZ, 0xc0, !PT ;  /* 0x00003fff00007812 */ /* 0x000fe400078ec0ff */
[----:B------:R-:W-:Y:S02]  /*8700*/  LOP3.LUT R8, R3, 0x3fff, RZ, 0xc0, !PT ;  /* 0x00003fff03087812 */ /* 0x000fe400078ec0ff */
[----:B------:R-:W-:Y:S01]  /*8710*/  LOP3.LUT R3, R0, 0x10000, RZ, 0xfc, !PT ;  /* 0x0001000000037812 */ /* 0x000fe200078efcff */
[----:B---3--:R-:W-:Y:S06]  /*8720*/  @P1 BRA `(.L_x_1389) ;  /* 0x0000000000081947 */ /* 0x008fec0003800000 */
[----:B------:R-:W1:Y:S02]  /*8730*/  SYNCS.PHASECHK.TRANS64.TRYWAIT P1, [R20+URZ+0x38830], R13 ;  /* 0x0388300d140075a7 */ /* 0x000e64000802017f */
[----:B-1----:R-:W-:Y:S05]  /*8740*/  @!P1 BRA `(.L_x_1390) ;  /* 0x00000138008c9947 */ /* 0x002fea0003800000 */
.L_x_1389:
[----:B------:R-:W-:Y:S01]  /*8750*/  IMAD R10, R18, 0x200, R3 ;  /* 0x00000200120a7824 */ /* 0x000fe200078e0203 */
        /* <DEDUP_REMOVED lines=12> */
[----:B------:R-:W-:Y:S01]  /*8820*/  BSSY B0, `(.L_x_1391) ;  /* 0x0000024000007945 */ /* 0x000fe20003800000 */
        /* <DEDUP_REMOVED lines=14> */
[----:B------:R-:W-:Y:S02]  /*8910*/  WARPGROUP.DEPBAR.LE gsb0, 0x0 ;  /* 0x00008000000079c5 */ /* 0x000fe40000010000 */
[----:B------:R-:W-:-:S07]  /*8920*/  WARPGROUP.ARRIVE ;  /* 0x00000000000079c5 */ /* 0x000fce0000000000 */
        /* <DEDUP_REMOVED lines=10> */
[----:B------:R-:W-:Y:S02]  /*89d0*/  R2UR UR6, R10 ;  /* 0x000000000a0672ca */ /* 0x000fe400000e0000 */
[----:B------:R-:W-:Y:S02]  /*89e0*/  R2UR UR7, R11 ;  /* 0x000000000b0772ca */ /* 0x000fe400000e0000 */
[----:B------:R-:W-:Y:S01]  /*89f0*/  SHF.L.U32 R11, R12, 0x1f, RZ ;  /* 0x0000001f0c0b7819 */ /* 0x000fe200000006ff */
[----:B------:R-:W-:-:S02]  /*8a00*/  WARPGROUP.DEPBAR.LE gsb0, 0x0 ;  /* 0x00008000000079c5 */ /* 0x000fc40000010000 */
[----:B------:R-:W-:-:S08]  /*8a10*/  WARPGROUP.ARRIVE ;  /* 0x00000000000079c5 */ /* 0x000fd00000000000 */
[----:B------:R-:W-:Y:S03]  /*8a20*/  HGMMA.64x64x16.F32.BF16 R24, gdesc[UR4], R24, gsb0 ;  /* 0x00e00000041879f0 */ /* 0x000fe60008001818 */
[----:B------:R-:W-:Y:S02]  /*8a30*/  WARPGROUP.DEPBAR.LE gsb0, 0x0 ;  /* 0x00008000000079c5 */ /* 0x000fe40000010000 */
[----:B------:R-:W2:Y:S02]  /*8a40*/  SYNCS.PHASECHK.TRANS64.TRYWAIT P1, [R2+URZ+0x38810], R11 ;  /* 0x0388100b020075a7 */ /* 0x000ea4000802017f */
[----:B--2---:R-:W-:Y:S05]  /*8a50*/  @!P1 BRA `(.L_x_1392) ;  /* 0x0000013400dc9947 */ /* 0x004fea0003800000 */
.L_x_1632:
[----:B------:R-:W-:Y:S05]  /*8a60*/  BSYNC B0 ;  /* 0x0000000000007941 */ /* 0x000fea0003800000 */
.L_x_1391:
[----:B------:R-:W-:Y:S05]  /*8a70*/  @!P0 BRA `(.L_x_1393) ;  /* 0x0000000000048947 */ /* 0x000fea0003800000 */
[----:B------:R-:W-:Y:S01]  /*8a80*/  BPT.TRAP 0x1 ;  /* 0x000000040000795c */ /* 0x000fe20000300000 */
.L_x_1393:
[----:B------:R3:W4:Y:S01]  /*8a90*/  SYNCS.PHASECHK.TRANS64.TRYWAIT P1, [R20+URZ+0x38850], R13 ;  /* 0x0388500d140075a7 */ /* 0x000722000802017f */
[----:B------:R-:W-:Y:S05]  /*8aa0*/  @!P0 BRA `(.L_x_1394) ;  /* 0x0000000000048947 */ /* 0x000fea0003800000 */
[----:B------:R-:W-:Y:S01]  /*8ab0*/  BPT.TRAP 0x1 ;  /* 0x000000040000795c */ /* 0x000fe20000300000 */
.L_x_1394:
[C---:B------:R-:W-:Y:S01]  /*8ac0*/  VIADD R0, R2.reuse, 0x400 ;  /* 0x0000040002007836 */ /* 0x040fe20000000000 */
[----:B------:R-:W-:Y:S01]  /*8ad0*/  BSSY B0, `(.L_x_1395) ;  /* 0x000000a000007945 */ /* 0x000fe20003800000 */
[----:B------:R-:W-:-:S03]  /*8ae0*/  VIADD R10, R2, 0x26400 ;  /* 0x00026400020a7836 */ /* 0x000fc60000000000 */
[----:B------:R-:W-:Y:S02]  /*8af0*/  SHF.R.U32.HI R0, RZ, 0x4, R0 ;  /* 0x00000004ff007819 */ /* 0x000fe40000011600 */
[----:B------:R-:W-:Y:S02]  /*8b00*/  SHF.R.U32.HI R10, RZ, 0x4, R10 ;  /* 0x00000004ff0a7819 */ /* 0x000fe4000001160a */
[----:B------:R-:W-:Y:S02]  /*8b10*/  LOP3.LUT R0, R0, 0x3fff, RZ, 0xc0, !PT ;  /* 0x00003fff00007812 */ /* 0x000fe400078ec0ff */
[----:B--2---:R-:W-:Y:S02]  /*8b20*/  LOP3.LUT R11, R10, 0x3fff, RZ, 0xc0, !PT ;  /* 0x00003fff0a0b7812 */ /* 0x004fe400078ec0ff */
[----:B------:R-:W-:Y:S01]  /*8b30*/  LOP3.LUT R10, R0, 0x10000, RZ, 0xfc, !PT ;  /* 0x00010000000a7812 */ /* 0x000fe200078efcff */
[----:B----4-:R-:W-:Y:S06]  /*8b40*/  @P1 BRA `(.L_x_1396) ;  /* 0x0000000000081947 */ /* 0x010fec0003800000 */
[----:B------:R-:W2:Y:S02]  /*8b50*/  SYNCS.PHASECHK.TRANS64.TRYWAIT P1, [R20+URZ+0x38850], R13 ;  /* 0x0388500d140075a7 */ /* 0x000ea4000802017f */
[----:B--2---:R-:W-:Y:S05]  /*8b60*/  @!P1 BRA `(.L_x_1397) ;  /* 0x0000013400ac9947 */ /* 0x004fea0003800000 */
.L_x_1396:
[----:B------:R-:W-:Y:S05]  /*8b70*/  BSYNC B0 ;  /* 0x0000000000007941 */ /* 0x000fea0003800000 */
.L_x_1395:
[----:B------:R-:W-:Y:S01]  /*8b80*/  LOP3.LUT R0, R11, 0x10000, RZ, 0xfc, !PT ;  /* 0x000100000b007812 */ /* 0x000fe200078efcff */
[----:B------:R-:W-:Y:S01]  /*8b90*/  IMAD R12, R18, 0x1000, R10 ;  /* 0x00001000120c7824 */ /* 0x000fe200078e020a */
[----:B------:R-:W-:Y:S05]  /*8ba0*/  WARPSYNC.ALL ;  /* 0x0000000000007948 */ /* 0x000fea0003800000 */
[----:B------:R-:W-:Y:S01]  /*8bb0*/  IMAD.MOV.U32 R14, RZ, RZ, R0 ;  /* 0x000000ffff0e7224 */ /* 0x000fe200078e0000 */
[----:B------:R-:W-:Y:S01]  /*8bc0*/  R2UR UR6, R12 ;  /* 0x000000000c0672ca */ /* 0x000fe200000e0000 */
[----:B------:R-:W-:Y:S01]  /*8bd0*/  IMAD.MOV.U32 R15, RZ, RZ, 0x40000040 ;  /* 0x40000040ff0f7424 */ /* 0x000fe200078e00ff */
[----:B------:R-:W-:Y:S01]  /*8be0*/  WARPGROUP.ARRIVE ;  /* 0x00000000000079c5 */ /* 0x000fe20000000000 */
[----:B0123--:R-:W-:Y:S01]  /*8bf0*/  IMAD.MOV.U32 R13, RZ, RZ, 0x40000040 ;  /* 0x40000040ff0d7424 */ /* 0x00ffe200078e00ff */
        /* <DEDUP_REMOVED lines=9> */
[----:B------:R-:W-:Y:S01]  /*8c90*/  VIADD R62, R12, 0x800 ;  /* 0x000008000c3e7836 */ /* 0x000fe20000000000 */
[----:B------:R-:W1:Y:S01]  /*8ca0*/  S2R R65, SR_TID.X ;  /* 0x0000000000417919 */ /* 0x000e620000002100 */
[----:B------:R-:W-:-:S02]  /*8cb0*/  VIADD R60, R0, 0x800 ;  /* 0x00000800003c7836 */ /* 0x000fc40000000000 */
[----:B------:R-:W-:Y:S02]  /*8cc0*/  IMAD.MOV.U32 R57, RZ, RZ, 0xa00 ;  /* 0x00000a00ff397424 */ /* 0x000fe400078e00ff */
[----:B------:R-:W-:Y:S02]  /*8cd0*/  IMAD.MOV.U32 R61, RZ, RZ, 0x40000040 ;  /* 0x40000040ff3d7424 */ /* 0x000fe400078e00ff */
[----:B------:R-:W-:Y:S01]  /*8ce0*/  HGMMA.64x64x16.F32.BF16 R24, gdesc[UR4], R24, gsb0 ;  /* 0x00e00000041879f0 */ /* 0x000fe20008001818 */
[----:B------:R-:W-:Y:S01]  /*8cf0*/  R2UR UR4, R58 ;  /* 0x000000003a0472ca */ /* 0x000fe200000e0000 */
[----:B------:R-:W-:Y:S01]  /*8d00*/  VIADD R58, R0, 0x4 ;  /* 0x00000004003a7836 */ /* 0x000fe20000000000 */
[----:B------:R-:W-:Y:S01]  /*8d10*/  R2UR UR5, R59 ;  /* 0x000000003b0572ca */ /* 0x000fe200000e0000 */
[----:B------:R-:W-:Y:S01]  /*8d20*/  IMAD.MOV.U32 R59, RZ, RZ, 0x40000040 ;  /* 0x40000040ff3b7424 */ /* 0x000fe200078e00ff */
[----:B------:R-:W-:Y:S01]  /*8d30*/  R2UR UR6, R14 ;  /* 0x000000000e0672ca */ /* 0x000fe200000e0000 */
[----:B------:R-:W-:Y:S01]  /*8d40*/  VIADD R14, R12, 0x4 ;  /* 0x000000040c0e7836 */ /* 0x000fe20000000000 */
[----:B------:R-:W-:Y:S01]  /*8d50*/  R2UR UR7, R15 ;  /* 0x000000000f0772ca */ /* 0x000fe200000e0000 */
[----:B------:R-:W-:-:S02]  /*8d60*/  IMAD.MOV.U32 R15, RZ, RZ, 0x40000040 ;  /* 0x40000040ff0f7424 */ /* 0x000fc400078e00ff */
[----:B------:R-:W-:Y:S01]  /*8d70*/  IMAD.MOV.U32 R63, RZ, RZ, 0x40000040 ;  /* 0x40000040ff3f7424 */ /* 0x000fe200078e00ff */
[----:B0-----:R-:W-:Y:S02]  /*8d80*/  SHF.R.U32.HI R21, RZ, 0x7, R21 ;  /* 0x00000007ff157819 */ /* 0x001fe40000011615 */
[----:B-1----:R-:W-:-:S03]  /*8d90*/  LOP3.LUT R65, R65, 0x7f, RZ, 0xc0, !PT ;  /* 0x0000007f41417812 */ /* 0x002fc600078ec0ff */
[----:B------:R0:W1:Y:S02]  /*8da0*/  SHFL.IDX PT, R11, R21, RZ, 0x1f ;  /* 0x00001fff150b7589 */ /* 0x00006400000e0000 */
[----:B0-----:R-:W-:Y:S01]  /*8db0*/  IMAD.MOV.U32 R21, RZ, RZ, 0x4 ;  /* 0x00000004ff157424 */ /* 0x001fe200078e00ff */
[----:B-1----:R-:W-:-:S04]  /*8dc0*/  ISETP.GT.AND P1, PT, R11, 0x7f, PT ;  /* 0x0000007f0b00780c */ /* 0x002fc80003f24270 */
[----:B------:R-:W-:Y:S02]  /*8dd0*/  SEL R11, RZ, 0x2, !P1 ;  /* 0x00000002ff0b7807 */ /* 0x000fe40004800000 */
[C---:B------:R-:W-:Y:S02]  /*8de0*/  SEL R13, R21.reuse, 0x2, P1 ;  /* 0x00000002150d7807 */ /* 0x040fe40000800000 */
[----:B------:R-:W-:Y:S02]  /*8df0*/  SEL R21, R21, 0x6, !P1 ;  /* 0x0000000615157807 */ /* 0x000fe40004800000 */
[----:B------:R-:W-:-:S04]  /*8e00*/  SEL R57, R57, 0x980, P1 ;  /* 0x0000098039397807 */ /* 0x000fc80000800000 */
[----:B------:R-:W-:Y:S01]  /*8e10*/  LOP3.LUT R57, R57, 0xa00, RZ, 0xc0, !PT ;  /* 0x00000a0039397812 */ /* 0x000fe200078ec0ff */
[----:B------:R-:W-:Y:S02]  /*8e20*/  WARPGROUP.DEPBAR.LE gsb0, 0x0 ;  /* 0x00008000000079c5 */ /* 0x000fe40000010000 */
[----:B------:R-:W-:-:S06]  /*8e30*/  WARPGROUP.ARRIVE ;  /* 0x00000000000079c5 */ /* 0x000fcc0000000000 */
        /* <DEDUP_REMOVED lines=8> */
[----:B------:R-:W-:Y:S01]  /*8ec0*/  IMAD.MOV.U32 R15, RZ, RZ, 0x40000040 ;  /* 0x40000040ff0f7424 */ /* 0x000fe200078e00ff */
[----:B------:R-:W-:Y:S02]  /*8ed0*/  WARPGROUP.DEPBAR.LE gsb0, 0x0 ;  /* 0x00008000000079c5 */ /* 0x000fe40000010000 */
[----:B------:R-:W-:-:S09]  /*8ee0*/  WARPGROUP.ARRIVE ;  /* 0x00000000000079c5 */ /* 0x000fd20000000000 */
        /* <DEDUP_REMOVED lines=134> */
[----:B------:R-:W-:Y:S01]  /*9750*/  IMAD.IADD R58, R11, 0x1, R62 ;  /* 0x000000010b3a7824 */ /* 0x000fe200078e023e */
[----:B------:R-:W-:Y:S01]  /*9760*/  R2UR UR5, R59 ;  /* 0x000000003b0572ca */ /* 0x000fe200000e0000 */
[----:B------:R-:W-:Y:S01]  /*9770*/  IMAD.MOV.U32 R59, RZ, RZ, 0x40000040 ;  /* 0x40000040ff3b7424 */ /* 0x000fe200078e00ff */
[----:B------:R-:W-:Y:S01]  /*9780*/  R2UR UR6, R14 ;  /* 0x000000000e0672ca */ /* 0x000fe200000e0000 */
[----:B------:R-:W-:Y:S01]  /*9790*/  IMAD.IADD R14, R11, 0x1, R60 ;  /* 0x000000010b0e7824 */ /* 0x000fe200078e023c */
[----:B------:R-:W-:Y:S01]  /*97a0*/  R2UR UR7, R15 ;  /* 0x000000000f0772ca */ /* 0x000fe200000e0000 */
[----:B------:R-:W-:Y:S01]  /*97b0*/  IMAD.MOV.U32 R15, RZ, RZ, 0x40000040 ;  /* 0x40000040ff0f7424 */ /* 0x000fe200078e00ff */
[----:B------:R-:W-:Y:S02]  /*97c0*/  WARPGROUP.DEPBAR.LE gsb0, 0x0 ;  /* 0x00008000000079c5 */ /* 0x000fe40000010000 */
[----:B------:R-:W-:-:S09]  /*97d0*/  WARPGROUP.ARRIVE ;  /* 0x00000000000079c5 */ /* 0x000fd20000000000 */
[----:B------:R-:W-:Y:S01]  /*97e0*/  HGMMA.64x64x16.F32.BF16 R24, gdesc[UR4], R24, gsb0 ;  /* 0x00e00000041879f0 */ /* 0x000fe20008001818 */
[----:B------:R-:W-:Y:S01]  /*97f0*/  R2UR UR6, R58 ;  /* 0x000000003a0672ca */ /* 0x000fe200000e0000 */
[--C-:B------:R-:W-:Y:S01]  /*9800*/  IMAD.IADD R58, R62, 0x1, R13.reuse ;  /* 0x000000013e3a7824 */ /* 0x100fe200078e020d */
        /* <DEDUP_REMOVED lines=21> */
[----:B------:R-:W-:Y:S01]  /*9960*/  IMAD.MOV.U32 R14, RZ, RZ, 0x28 ;  /* 0x00000028ff0e7424 */ /* 0x000fe200078e00ff */
[----:B------:R-:W-:Y:S02]  /*9970*/  R2UR UR5, R15 ;  /* 0x000000000f0572ca */ /* 0x000fe400000e0000 */
[----:B------:R-:W-:Y:S02]  /*9980*/  R2UR UR6, R58 ;  /* 0x000000003a0672ca */ /* 0x000fe400000e0000 */
[----:B------:R-:W-:Y:S01]  /*9990*/  R2UR UR7, R59 ;  /* 0x000000003b0772ca */ /* 0x000fe200000e0000 */
[----:B------:R-:W-:Y:S01]  /*99a0*/  IMAD.MOV.U32 R59, RZ, RZ, 0x40000040 ;  /* 0x40000040ff3b7424 */ /* 0x000fe200078e00ff */
[----:B------:R-:W-:-:S04]  /*99b0*/  SEL R14, R14, 0x26, P1 ;  /* 0x000000260e0e7807 */ /* 0x000fc80000800000 */
[----:B------:R-:W-:-:S04]  /*99c0*/  LOP3.LUT R15, R14, 0x6, RZ, 0xc0, !PT ;  /* 0x000000060e0f7812 */ /* 0x000fc800078ec0ff */
[CC--:B------:R-:W-:Y:S02]  /*99d0*/  IADD3 R58, R15.reuse, R57.reuse, R0 ;  /* 0x000000390f3a7210 */ /* 0x0c0fe40007ffe000 */
[----:B------:R-:W-:Y:S01]  /*99e0*/  IADD3 R14, R15, R57, R12 ;  /* 0x000000390f0e7210 */ /* 0x000fe20007ffe00c */
[----:B------:R-:W-:Y:S02]  /*99f0*/  IMAD.MOV.U32 R15, RZ, RZ, 0x40000040 ;  /* 0x40000040ff0f7424 */ /* 0x000fe400078e00ff */
[----:B------:R-:W-:-:S05]  /*9a00*/  IMAD.MOV.U32 R57, RZ, RZ, 0xc00 ;  /* 0x00000c00ff397424 */ /* 0x000fca00078e00ff */
        /* <DEDUP_REMOVED lines=12> */
[C---:B------:R-:W-:Y:S02]  /*9ad0*/  IMAD.IADD R62, R11.reuse, 0x1, R58 ;  /* 0x000000010b3e7824 */ /* 0x040fe400078e023a */
[----:B------:R-:W-:-:S02]  /*9ae0*/  IMAD.IADD R60, R11, 0x1, R14 ;  /* 0x000000010b3c7824 */ /* 0x000fc400078e020e */
[----:B------:R-:W-:Y:S01]  /*9af0*/  IMAD.MOV.U32 R15, RZ, RZ, 0x40000040 ;  /* 0x40000040ff0f7424 */ /* 0x000fe200078e00ff */
[----:B------:R-:W-:Y:S02]  /*9b00*/  WARPGROUP.DEPBAR.LE gsb0, 0x0 ;  /* 0x00008000000079c5 */ /* 0x000fe40000010000 */
[----:B------:R-:W-:-:S06]  /*9b10*/  WARPGROUP.ARRIVE ;  /* 0x00000000000079c5 */ /* 0x000fcc0000000000 */
        /* <DEDUP_REMOVED lines=8> */
[----:B------:R-:W-:Y:S02]  /*9ba0*/  IMAD.MOV.U32 R63, RZ, RZ, 0x40000040 ;  /* 0x40000040ff3f7424 */ /* 0x000fe400078e00ff */
[----:B------:R-:W-:-:S02]  /*9bb0*/  IMAD.IADD R14, R21, 0x1, R14 ;  /* 0x00000001150e7824 */ /* 0x000fc400078e020e */
[----:B------:R-:W-:Y:S01]  /*9bc0*/  IMAD.IADD R58, R21, 0x1, R58 ;  /* 0x00000001153a7824 */ /* 0x000fe200078e023a */
[----:B------:R-:W-:Y:S02]  /*9bd0*/  WARPGROUP.DEPBAR.LE gsb0, 0x0 ;  /* 0x00008000000079c5 */ /* 0x000fe40000010000 */
[----:B------:R-:W-:-:S06]  /*9be0*/  WARPGROUP.ARRIVE ;  /* 0x00000000000079c5 */ /* 0x000fcc0000000000 */
[----:B------:R-:W-:Y:S01]  /*9bf0*/  HGMMA.64x64x16.F32.BF16 R24, gdesc[UR4], R24, gsb0 ;  /* 0x00e00000041879f0 */ /* 0x000fe20008001818 */
[----:B------:R-:W-:Y:S02]  /*9c00*/  R2UR UR4, R60 ;  /* 0x000000003c0472ca */ /* 0x000fe400000e0000 */
[----:B------:R-:W-:Y:S01]  /*9c10*/  R2UR UR5, R61 ;  /* 0x000000003d0572ca */ /* 0x000fe200000e0000 */
[----:B------:R-:W-:Y:S01]  /*9c20*/  IMAD.MOV.U32 R61, RZ, RZ, 0x40000040 ;  /* 0x40000040ff3d7424 */ /* 0x000fe200078e00ff */
[----:B------:R-:W-:Y:S02]  /*9c30*/  R2UR UR6, R62 ;  /* 0x000000003e0672ca */ /* 0x000fe400000e0000 */
        /* <DEDUP_REMOVED lines=48> */
[----:B------:R-:W-:Y:S01]  /*9f40*/  R2UR UR4, R60 ;  /* 0x000000003c0472ca */ /* 0x000fe200000e0000 */
[----:B------:R-:W-:Y:S01]  /*9f50*/  VIADD R60, R12, 0xe00 ;  /* 0x00000e000c3c7836 */ /* 0x000fe20000000000 */
[----:B------:R-:W-:Y:S02]  /*9f60*/  R2UR UR5, R61 ;  /* 0x000000003d0572ca */ /* 0x000fe400000e0000 */
        /* <DEDUP_REMOVED lines=17> */
[----:B------:R-:W-:Y:S01]  /*a080*/  IMAD.MOV.U32 R15, RZ, RZ, 0x40000040 ;  /* 0x40000040ff0f7424 */ /* 0x000fe200078e00ff */
        /* <DEDUP_REMOVED lines=8> */
[----:B------:R-:W-:Y:S01]  /*a110*/  IMAD.IADD R14, R11, 0x1, R58 ;  /* 0x000000010b0e7824 */ /* 0x000fe200078e023a */
[----:B------:R-:W-:Y:S01]  /*a120*/  R2UR UR7, R15 ;  /* 0x000000000f0772ca */ /* 0x000fe200000e0000 */
        /* <DEDUP_REMOVED lines=17> */
[----:B------:R-:W-:-:S04]  /*a240*/  LOP3.LUT R13, R13, 0x1e00, RZ, 0xc0, !PT ;  /* 0x00001e000d0d7812 */ /* 0x000fc800078ec0ff */
[----:B------:R-:W-:Y:S01]  /*a250*/  IADD3 R12, R11, R13, R12 ;  /* 0x0000000d0b0c7210 */ /* 0x000fe20007ffe00c */
[----:B------:R-:W-:Y:S02]  /*a260*/  WARPGROUP.DEPBAR.LE gsb0, 0x0 ;  /* 0x00008000000079c5 */ /* 0x000fe40000010000 */
[----:B------:R-:W-:-:S06]  /*a270*/  WARPGROUP.ARRIVE ;  /* 0x00000000000079c5 */ /* 0x000fcc0000000000 */
[----:B------:R-:W-:Y:S01]  /*a280*/  HGMMA.64x64x16.F32.BF16 R24, gdesc[UR4], R24, gsb0 ;  /* 0x00e00000041879f0 */ /* 0x000fe20008001818 */
[----:B------:R-:W-:Y:S02]  /*a290*/  R2UR UR4, R62 ;  /* 0x000000003e0472ca */ /* 0x000fe400000e0000 */
[----:B------:R-:W-:Y:S02]  /*a2a0*/  R2UR UR5, R63 ;  /* 0x000000003f0572ca */ /* 0x000fe400000e0000 */
[----:B------:R-:W-:Y:S01]  /*a2b0*/  R2UR UR6, R14 ;  /* 0x000000000e0672ca */ /* 0x000fe200000e0000 */
[----:B------:R-:W-:Y:S01]  /*a2c0*/  IMAD.IADD R14, R21, 0x1, R58 ;  /* 0x00000001150e7824 */ /* 0x000fe200078e023a */
[----:B------:R-:W-:Y:S01]  /*a2d0*/  R2UR UR7, R15 ;  /* 0x000000000f0772ca */ /* 0x000fe200000e0000 */
[----:B------:R-:W-:Y:S02]  /*a2e0*/  IMAD.IADD R58, R21, 0x1, R60 ;  /* 0x00000001153a7824 */ /* 0x000fe400078e023c */
[----:B------:R-:W-:Y:S01]  /*a2f0*/  IMAD.MOV.U32 R15, RZ, RZ, 0x40000040 ;  /* 0x40000040ff0f7424 */ /* 0x000fe200078e00ff */
[----:B------:R-:W-:-:S02]  /*a300*/  WARPGROUP.DEPBAR.LE gsb0, 0x0 ;  /* 0x00008000000079c5 */ /* 0x000fc40000010000 */
[----:B------:R-:W-:-:S07]  /*a310*/  WARPGROUP.ARRIVE ;  /* 0x00000000000079c5 */ /* 0x000fce0000000000 */
[----:B------:R-:W-:Y:S01]  /*a320*/  HGMMA.64x64x16.F32.BF16 R24, gdesc[UR4], R24, gsb0 ;  /* 0x00e00000041879f0 */ /* 0x000fe20008001818 */
[----:B------:R-:W-:Y:S02]  /*a330*/  R2UR UR4, R14 ;  /* 0x000000000e0472ca */ /* 0x000fe400000e0000 */
[----:B------:R-:W-:Y:S01]  /*a340*/  R2UR UR5, R15 ;  /* 0x000000000f0572ca */ /* 0x000fe200000e0000 */
[----:B------:R-:W-:Y:S01]  /*a350*/  IMAD.MOV.U32 R15, RZ, RZ, 0x40000040 ;  /* 0x40000040ff0f7424 */ /* 0x000fe200078e00ff */
[----:B------:R-:W-:Y:S02]  /*a360*/  R2UR UR6, R58 ;  /* 0x000000003a0672ca */ /* 0x000fe400000e0000 */
[----:B------:R-:W-:Y:S02]  /*a370*/  R2UR UR7, R59 ;  /* 0x000000003b0772ca */ /* 0x000fe400000e0000 */
[----:B------:R-:W-:Y:S01]  /*a380*/  IADD3 R14, R11, R13, R0 ;  /* 0x0000000d0b0e7210 */ /* 0x000fe20007ffe000 */
[----:B------:R-:W-:Y:S01]  /*a390*/  IMAD.MOV.U32 R13, RZ, RZ, 0x40000040 ;  /* 0x40000040ff0d7424 */ /* 0x000fe200078e00ff */
[----:B------:R-:W-:-:S02]  /*a3a0*/  WARPGROUP.DEPBAR.LE gsb0, 0x0 ;  /* 0x00008000000079c5 */ /* 0x000fc40000010000 */
[----:B------:R-:W-:-:S07]  /*a3b0*/  WARPGROUP.ARRIVE ;  /* 0x00000000000079c5 */ /* 0x000fce0000000000 */
        /* <DEDUP_REMOVED lines=70> */
[----:B------:R-:W-:Y:S02]  /*a820*/  FMNMX.FTZ R11, R26, R27, !PT ;  /* 0x0000001b1a0b7209 */ /* 0x000fe40007810000 */
[----:B------:R-:W-:Y:S01]  /*a830*/  FSEL R48, R47, -INF , P6 ;  /* 0xff8000002f307808 */ /* 0x000fe20003000000 */
[----:B------:R-:W0:Y:S01]  /*a840*/  SHFL.BFLY PT, R12, R15, 0x2, 0x1f ;  /* 0x0c401f000f0c7f89 */ /* 0x000e2200000e0000 */
[----:B------:R-:W-:Y:S02]  /*a850*/  FMNMX.FTZ R11, R30, R11, !PT ;  /* 0x0000000b1e0b7209 */ /* 0x000fe40007810000 */
[----:B------:R-:W-:Y:S02]  /*a860*/  FSEL R50, R50, -INF , P5 ;  /* 0xff80000032327808 */ /* 0x000fe40002800000 */
[----:B------:R-:W-:Y:S02]  /*a870*/  FMNMX.FTZ R11, R14, R11, !PT ;  /* 0x0000000b0e0b7209 */ /* 0x000fe40007810000 */
[----:B------:R-:W-:-:S02]  /*a880*/  FSEL R54, R54, -INF , P3 ;  /* 0xff80000036367808 */ /* 0x000fc40001800000 */
[----:B------:R-:W-:Y:S02]  /*a890*/  FMNMX.FTZ R11, R34, R11, !PT ;  /* 0x0000000b220b7209 */ /* 0x000fe40007810000 */
[----:B------:R-:W-:Y:S02]  /*a8a0*/  FSEL R78, R55, -INF , P2 ;  /* 0xff800000374e7808 */ /* 0x000fe40001000000 */
[----:B------:R-:W-:Y:S02]  /*a8b0*/  FMNMX.FTZ R11, R36, R11, !PT ;  /* 0x0000000b240b7209 */ /* 0x000fe40007810000 */
[----:B------:R-:W-:Y:S02]  /*a8c0*/  ISETP.GE.AND P2, PT, R168, 0x41, PT ;  /* 0x00000041a800780c */ /* 0x000fe40003f46270 */
[----:B------:R-:W-:Y:S01]  /*a8d0*/  FMNMX.FTZ R13, R38, R11, !PT ;  /* 0x0000000b260d7209 */ /* 0x000fe20007810000 */
[----:B------:R-:W-:-:S03]  /*a8e0*/  IMAD.U32 R11, RZ, RZ, UR4 ;  /* 0x00000004ff0b7e24 */ /* 0x000fc6000f8e00ff */
[----:B------:R-:W-:Y:S02]  /*a8f0*/  FMNMX.FTZ R13, R40, R13, !PT ;  /* 0x0000000d280d7209 */ /* 0x000fe40007810000 */
[----:B0-----:R-:W-:Y:S02]  /*a900*/  FMNMX.FTZ R21, R15, R12, !PT ;  /* 0x0000000c0f157209 */ /* 0x001fe40007810000 */
[----:B------:R-:W-:-:S03]  /*a910*/  FMNMX.FTZ R13, R42, R13, !PT ;  /* 0x0000000d2a0d7209 */ /* 0x000fc60007810000 */
[----:B------:R-:W0:Y:S01]  /*a920*/  SHFL.BFLY PT, R12, R21, 0x1, 0x1f ;  /* 0x0c201f00150c7f89 */ /* 0x000e2200000e0000 */
[----:B------:R-:W-:-:S04]  /*a930*/  FMNMX.FTZ R13, R44, R13, !PT ;  /* 0x0000000d2c0d7209 */ /* 0x000fc80007810000 */
[----:B------:R-:W-:-:S04]  /*a940*/  FMNMX.FTZ R13, R46, R13, !PT ;  /* 0x0000000d2e0d7209 */ /* 0x000fc80007810000 */
[----:B------:R-:W-:-:S04]  /*a950*/  FMNMX.FTZ R13, R48, R13, !PT ;  /* 0x0000000d300d7209 */ /* 0x000fc80007810000 */
[----:B------:R-:W-:Y:S02]  /*a960*/  FMNMX.FTZ R13, R50, R13, !PT ;  /* 0x0000000d320d7209 */ /* 0x000fe40007810000 */
[----:B0-----:R-:W-:-:S04]  /*a970*/  FMNMX.FTZ R12, R21, R12, !PT ;  /* 0x0000000c150c7209 */ /* 0x001fc80007810000 */
        /* <DEDUP_REMOVED lines=24> */
[----:B------:R-:W-:Y:S01]  /*ab00*/  FFMA.FTZ R199, R80, R11, -R15 ;  /* 0x0000000b50c77223 */ /* 0x000fe2000001080f */
[----:B------:R1:W-:Y:S08]  /*ab10*/  MUFU.EX2 R29, R25 ;  /* 0x00000019001d7308 */ /* 0x0003f00000000800 */
[----:B------:R-:W-:Y:S01]  /*ab20*/  MUFU.EX2 R31, R31 ;  /* 0x0000001f001f7308 */ /* 0x000fe20000000800 */
[----:B-1----:R-:W-:-:S05]  /*ab30*/  IMAD.MOV.U32 R25, RZ, RZ, 0x40000040 ;  /* 0x40000040ff197424 */ /* 0x002fca00078e00ff */
[----:B------:R-:W-:Y:S02]  /*ab40*/  R2UR UR11, R25 ;  /* 0x00000000190b72ca */ /* 0x000fe400000e0000 */
[----:B------:R-:W1:Y:S01]  /*ab50*/  MUFU.EX2 R58, R58 ;  /* 0x0000003a003a7308 */ /* 0x000e620000000800 */
[----:B0-----:R-:W-:-:S07]  /*ab60*/  FMNMX.FTZ R28, R13, R28, !PT ;  /* 0x0000001c0d1c7209 */ /* 0x001fce0007810000 */
[----:B------:R-:W-:Y:S01]  /*ab70*/  MUFU.EX2 R32, R32 ;  /* 0x0000002000207308 */ /* 0x000fe20000000800 */
[----:B------:R-:W0:Y:S07]  /*ab80*/  SHFL.BFLY PT, R21, R28, 0x1, 0x1f ;  /* 0x0c201f001c157f89 */ /* 0x000e2e00000e0000 */
[----:B------:R-:W2:Y:S01]  /*ab90*/  MUFU.EX2 R33, R60 ;  /* 0x0000003c00217308 */ /* 0x000ea20000000800 */
[----:B-1----:R-:W-:-:S07]  /*aba0*/  F2FP.BF16.F32.PACK_AB R154, R58, R31 ;  /* 0x0000001f3a9a723e */ /* 0x002fce00000010ff */
[----:B------:R-:W-:Y:S08]  /*abb0*/  MUFU.EX2 R62, R62 ;  /* 0x0000003e003e7308 */ /* 0x000ff00000000800 */
[----:B------:R-:W1:Y:S01]  /*abc0*/  MUFU.EX2 R35, R64 ;  /* 0x0000004000237308 */ /* 0x000e620000000800 */
[----:B0-----:R-:W-:Y:S01]  /*abd0*/  FMNMX.FTZ R21, R28, R21, !PT ;  /* 0x000000151c157209 */ /* 0x001fe20007810000 */
[----:B------:R-:W-:Y:S01]  /*abe0*/  FADD.FTZ R28, R152, R29 ;  /* 0x0000001d981c7221 */ /* 0x000fe20000010000 */
[----:B------:R-:W-:-:S02]  /*abf0*/  F2FP.BF16.F32.PACK_AB R152, R29, R152 ;  /* 0x000000981d98723e */ /* 0x000fc400000010ff */
[C---:B------:R-:W-:Y:S01]  /*ac00*/  FSETP.NEU.FTZ.AND P1, PT, R21.reuse, -INF , PT ;  /* 0xff8000001500780b */ /* 0x040fe20003f3d000 */
[----:B------:R-:W-:Y:S01]  /*ac10*/  FMUL.FTZ R13, R21, R11 ;  /* 0x0000000b150d7220 */ /* 0x000fe20000410000 */
[----:B------:R-:W-:Y:S01]  /*ac20*/  FADD.FTZ R37, R31, R28 ;  /* 0x0000001c1f257221 */ /* 0x000fe20000010000 */
[----:B------:R-:W-:Y:S01]  /*ac30*/  MUFU.EX2 R169, R169 ;  /* 0x000000a900a97308 */ /* 0x000fe20000000800 */
[----:B--2---:R-:W-:Y:S02]  /*ac40*/  F2FP.BF16.F32.PACK_AB R156, R33, R32 ;  /* 0x00000020219c723e */ /* 0x004fe400000010ff */
[----:B------:R-:W-:Y:S01]  /*ac50*/  FSEL R15, R13, RZ, P1 ;  /* 0x000000ff0d0f7208 */ /* 0x000fe20000800000 */
[----:B------:R-:W-:Y:S01]  /*ac60*/  FADD.FTZ R37, R58, R37 ;  /* 0x000000253a257221 */ /* 0x000fe20000010000 */
[----:B------:R-:W-:-:S03]  /*ac70*/  ISETP.NE.AND P1, PT, R65, RZ, PT ;  /* 0x000000ff4100720c */ /* 0x000fc60003f25270 */
[-CC-:B------:R-:W-:Y:S01]  /*ac80*/  FFMA.FTZ R26, R26, R11.reuse, -R15.reuse ;  /* 0x0000000b1a1a7223 */ /* 0x180fe2000001080f */
[-CC-:B------:R-:W-:Y:S01]  /*ac90*/  FFMA.FTZ R27, R27, R11.reuse, -R15.reuse ;  /* 0x0000000b1b1b7223 */ /* 0x180fe2000001080f */
[-CC-:B------:R-:W-:Y:S01]  /*aca0*/  FFMA.FTZ R30, R30, R11.reuse, -R15.reuse ;  /* 0x0000000b1e1e7223 */ /* 0x180fe2000001080f */
[-CC-:B------:R-:W-:Y:S01]  /*acb0*/  FFMA.FTZ R14, R14, R11.reuse, -R15.reuse ;  /* 0x0000000b0e0e7223 */ /* 0x180fe2000001080f */
[-CC-:B------:R-:W-:Y:S01]  /*acc0*/  FFMA.FTZ R34, R34, R11.reuse, -R15.reuse ;  /* 0x0000000b22227223 */ /* 0x180fe2000001080f */
[-CC-:B------:R-:W-:Y:S01]  /*acd0*/  FFMA.FTZ R36, R36, R11.reuse, -R15.reuse ;  /* 0x0000000b24247223 */ /* 0x180fe2000001080f */
[----:B------:R-:W-:Y:S01]  /*ace0*/  MUFU.EX2 R26, R26 ;  /* 0x0000001a001a7308 */ /* 0x000fe20000000800 */
[-CC-:B------:R-:W-:Y:S01]  /*acf0*/  FFMA.FTZ R38, R38, R11.reuse, -R15.reuse ;  /* 0x0000000b26267223 */ /* 0x180fe2000001080f */
[-CC-:B------:R-:W-:Y:S01]  /*ad00*/  FFMA.FTZ R176, R40, R11.reuse, -R15.reuse ;  /* 0x0000000b28b07223 */ /* 0x180fe2000001080f */
[----:B------:R-:W-:Y:S01]  /*ad10*/  FFMA.FTZ R177, R42, R11, -R15 ;  /* 0x0000000b2ab17223 */ /* 0x000fe2000001080f */
[----:B------:R-:W-:-:S02]  /*ad20*/  @!P1 VIADD R13, R20, 0x38840 ;  /* 0x00038840140d9836 */ /* 0x000fc40000000000 */
[-CC-:B------:R-:W-:Y:S01]  /*ad30*/  FFMA.FTZ R178, R44, R11.reuse, -R15.reuse ;  /* 0x0000000b2cb27223 */ /* 0x180fe2000001080f */
[-CC-:B------:R-:W-:Y:S01]  /*ad40*/  FFMA.FTZ R179, R46, R11.reuse, -R15.reuse ;  /* 0x0000000b2eb37223 */ /* 0x180fe2000001080f */
[-CC-:B------:R-:W-:Y:S01]  /*ad50*/  FFMA.FTZ R181, R48, R11.reuse, -R15.reuse ;  /* 0x0000000b30b57223 */ /* 0x180fe2000001080f */
[----:B------:R-:W0:Y:S01]  /*ad60*/  MUFU.EX2 R27, R27 ;  /* 0x0000001b001b7308 */ /* 0x000e220000000800 */
[-CC-:B------:R-:W-:Y:S01]  /*ad70*/  FFMA.FTZ R182, R50, R11.reuse, -R15.reuse ;  /* 0x0000000b32b67223 */ /* 0x180fe2000001080f */
[-CC-:B------:R-:W-:Y:S01]  /*ad80*/  FFMA.FTZ R183, R24, R11.reuse, -R15.reuse ;  /* 0x0000000b18b77223 */ /* 0x180fe2000001080f */
[-CC-:B------:R-:W-:Y:S01]  /*ad90*/  FFMA.FTZ R197, R54, R11.reuse, -R15.reuse ;  /* 0x0000000b36c57223 */ /* 0x180fe2000001080f */
[----:B------:R-:W-:Y:S01]  /*ada0*/  FFMA.FTZ R201, R78, R11, -R15 ;  /* 0x0000000b4ec97223 */ /* 0x000fe2000001080f */
[----:B------:R-:W-:Y:S02]  /*adb0*/  IMAD.MOV.U32 R15, RZ, RZ, 0x40000040 ;  /* 0x40000040ff0f7424 */ /* 0x000fe400078e00ff */
[----:B------:R-:W-:Y:S01]  /*adc0*/  FADD.FTZ R28, R32, R37 ;  /* 0x00000025201c7221 */ /* 0x000fe20000010000 */
[----:B-1----:R-:W-:Y:S01]  /*add0*/  F2FP.BF16.F32.PACK_AB R158, R35, R62 ;  /* 0x0000003e239e723e */ /* 0x002fe200000010ff */
[----:B------:R-:W1:Y:S01]  /*ade0*/  MUFU.EX2 R30, R30 ;  /* 0x0000001e001e7308 */ /* 0x000e620000000800 */
[----:B------:R-:W-:Y:S01]  /*adf0*/  @!P1 VIADD R20, R20, 0x38860 ;  /* 0x0003886014149836 */ /* 0x000fe20000000000 */
[----:B------:R-:W-:Y:S01]  /*ae00*/  R2UR UR7, R15 ;  /* 0x000000000f0772ca */ /* 0x000fe200000e0000 */
[----:B------:R-:W-:-:S03]  /*ae10*/  FADD.FTZ R25, R33, R28 ;  /* 0x0000001c21197221 */ /* 0x000fc60000010000 */
[----:B------:R-:W-:Y:S01]  /*ae20*/  @!P1 PRMT R20, RZ, 0x654, R20 ;  /* 0x00000654ff149816 */ /* 0x000fe20000000014 */
[----:B------:R-:W-:Y:S01]  /*ae30*/  FADD.FTZ R198, R62, R25 ;  /* 0x000000193ec67221 */ /* 0x000fe20000010000 */
[----:B------:R2:W3:Y:S01]  /*ae40*/  MUFU.EX2 R155, R14 ;  /* 0x0000000e009b7308 */ /* 0x0004e20000000800 */
[----:B0-----:R-:W-:Y:S01]  /*ae50*/  FADD.FTZ R15, R26, R27 ;  /* 0x0000001b1a0f7221 */ /* 0x001fe20000010000 */
[----:B------:R-:W-:Y:S01]  /*ae60*/  F2FP.BF16.F32.PACK_AB R153, R27, R26 ;  /* 0x0000001a1b99723e */ /* 0x000fe200000010ff */
[----:B------:R-:W-:-:S05]  /*ae70*/  FADD.FTZ R198, R35, R198 ;  /* 0x000000c623c67221 */ /* 0x000fca0000010000 */
[----:B------:R-:W0:Y:S01]  /*ae80*/  MUFU.EX2 R34, R34 ;  /* 0x0000002200227308 */ /* 0x000e220000000800 */
[----:B--2---:R-:W-:Y:S02]  /*ae90*/  @!P1 PRMT R14, RZ, 0x654, R13 ;  /* 0x00000654ff0e9816 */ /* 0x004fe4000000000d */
[----:B------:R-:W-:Y:S02]  /*aea0*/  LOP3.LUT R13, R56, 0x2000000, RZ, 0xfc, !PT ;  /* 0x02000000380d7812 */ /* 0x000fe400078efcff */
[----:B------:R2:W-:Y:S03]  /*aeb0*/  @!P1 SYNCS.ARRIVE.TRANS64.RED.A1T0 RZ, [R14+URZ], RZ ;  /* 0x000000ff0eff99a7 */ /* 0x0005e6000810043f */
[----:B------:R-:W4:Y:S01]  /*aec0*/  MUFU.EX2 R157, R36 ;  /* 0x00000024009d7308 */ /* 0x000f220000000800 */
[----:B--2---:R-:W-:-:S07]  /*aed0*/  IMAD R14, R18, 0x1000, R13 ;  /* 0x00001000120e7824 */ /* 0x004fce00078e020d */
[----:B------:R-:W2:Y:S01]  /*aee0*/  MUFU.EX2 R159, R38 ;  /* 0x00000026009f7308 */ /* 0x000ea20000000800 */
[C---:B------:R-:W-:Y:S01]  /*aef0*/  VIADD R24, R14.reuse, 0x80 ;  /* 0x000000800e187836 */ /* 0x040fe20000000000 */
[----:B------:R-:W-:-:S04]  /*af00*/  R2UR UR6, R14 ;  /* 0x000000000e0672ca */ /* 0x000fc800000e0000 */
[----:B------:R-:W-:Y:S01]  /*af10*/  R2UR UR10, R24 ;  /* 0x00000000180a72ca */ /* 0x000fe200000e0000 */
[----:B-1----:R-:W-:Y:S01]  /*af20*/  FADD.FTZ R24, R30, R15 ;  /* 0x0000000f1e187221 */ /* 0x002fe20000010000 */
[----:B------:R-:W1:Y:S03]  /*af30*/  MUFU.EX2 R176, R176 ;  /* 0x000000b000b07308 */ /* 0x000e660000000800 */
[C---:B---3--:R-:W-:Y:S01]  /*af40*/  FADD.FTZ R15, R155.reuse, R24 ;  /* 0x000000189b0f7221 */ /* 0x048fe20000010000 */
[----:B------:R-:W-:Y:S01]  /*af50*/  F2FP.BF16.F32.PACK_AB R155, R155, R30 ;  /* 0x0000001e9b9b723e */ /* 0x000fe200000010ff */
[----:B------:R-:W-:Y:S02]  /*af60*/  BAR.SYNC.DEFER_BLOCKING 0xf, 0x100 ;  /* 0x03c4000000007b1d */ /* 0x000fe40000010000 */
[----:B0-----:R-:W-:Y:S01]  /*af70*/  FADD.FTZ R24, R34, R15 ;  /* 0x0000000f22187221 */ /* 0x001fe20000010000 */
[----:B------:R-:W-:-:S03]  /*af80*/  IMAD.MOV.U32 R15, RZ, RZ, 0x40000040 ;  /* 0x40000040ff0f7424 */ /* 0x000fc600078e00ff */
[----:B------:R-:W0:Y:S01]  /*af90*/  MUFU.EX2 R170, R170 ;  /* 0x000000aa00aa7308 */ /* 0x000e220000000800 */
[C---:B----4-:R-:W-:Y:S01]  /*afa0*/  FADD.FTZ R24, R157.reuse, R24 ;  /* 0x000000189d187221 */ /* 0x050fe20000010000 */
[----:B------:R-:W-:-:S03]  /*afb0*/  F2FP.BF16.F32.PACK_AB R157, R157, R34 ;  /* 0x000000229d9d723e */ /* 0x000fc600000010ff */
[----:B--2---:R-:W-:Y:S01]  /*afc0*/  FADD.FTZ R200, R159, R24 ;  /* 0x000000189fc87221 */ /* 0x004fe20000010000 */
[C---:B-1----:R-:W-:Y:S02]  /*afd0*/  F2FP.BF16.F32.PACK_AB R159, R176.reuse, R159 ;  /* 0x0000009fb09f723e */ /* 0x042fe400000010ff */
[----:B------:R-:W-:Y:S01]  /*afe0*/  MUFU.EX2 R171, R171 ;  /* 0x000000ab00ab7308 */ /* 0x000fe20000000800 */
[----:B------:R-:W-:-:S07]  /*aff0*/  FADD.FTZ R200, R176, R200 ;  /* 0x000000c8b0c87221 */ /* 0x000fce0000010000 */
[----:B------:R-:W1:Y:S01]  /*b000*/  MUFU.EX2 R172, R172 ;  /* 0x000000ac00ac7308 */ /* 0x000e620000000800 */
[----:B0-----:R-:W-:Y:S01]  /*b010*/  F2FP.BF16.F32.PACK_AB R160, R170, R169 ;  /* 0x000000a9aaa0723e */ /* 0x001fe200000010ff */
[----:B------:R0:W-:Y:S01]  /*b020*/  STSM.16.M88.4 [R195+0x36400], R152 ;  /* 0x03640098c3007844 */ /* 0x0001e20000000200 */
[----:B------:R-:W-:-:S03]  /*b030*/  FADD.FTZ R169, R169, R198 ;  /* 0x000000c6a9a97221 */ /* 0x000fc60000010000 */
[----:B------:R2:W-:Y:S01]  /*b040*/  STSM.16.M88.4 [R196], R156 ;  /* 0x0000009cc4007844 */ /* 0x0005e20000000200 */
[----:B------:R-:W-:Y:S01]  /*b050*/  FADD.FTZ R170, R170, R169 ;  /* 0x000000a9aaaa7221 */ /* 0x000fe20000010000 */
[----:B------:R-:W-:Y:S08]  /*b060*/  MUFU.EX2 R177, R177 ;  /* 0x000000b100b17308 */ /* 0x000ff00000000800 */
[----:B------:R-:W3:Y:S01]  /*b070*/  MUFU.EX2 R178, R178 ;  /* 0x000000b200b27308 */ /* 0x000ee20000000800 */
[----:B-1----:R-:W-:Y:S01]  /*b080*/  F2FP.BF16.F32.PACK_AB R162, R172, R171 ;  /* 0x000000abaca2723e */ /* 0x002fe200000010ff */
[----:B------:R-:W-:-:S04]  /*b090*/  FADD.FTZ R171, R171, R170 ;  /* 0x000000aaabab7221 */ /* 0x000fc80000010000 */
[----:B------:R-:W-:Y:S02]  /*b0a0*/  FADD.FTZ R172, R172, R171 ;  /* 0x000000abacac7221 */ /* 0x000fe40000010000 */
[----:B------:R-:W1:Y:S08]  /*b0b0*/  MUFU.EX2 R179, R179 ;  /* 0x000000b300b37308 */ /* 0x000e700000000800 */
[----:B------:R-:W4:Y:S01]  /*b0c0*/  MUFU.EX2 R181, R181 ;  /* 0x000000b500b57308 */ /* 0x000f220000000800 */
[----:B---3--:R-:W-:Y:S01]  /*b0d0*/  F2FP.BF16.F32.PACK_AB R161, R178, R177 ;  /* 0x000000b1b2a1723e */ /* 0x008fe200000010ff */
[----:B------:R-:W-:-:S04]  /*b0e0*/  FADD.FTZ R177, R177, R200 ;  /* 0x000000c8b1b17221 */ /* 0x000fc80000010000 */
[----:B------:R-:W-:Y:S02]  /*b0f0*/  FADD.FTZ R178, R178, R177 ;  /* 0x000000b1b2b27221 */ /* 0x000fe40000010000 */
[----:B------:R-:W-:Y:S02]  /*b100*/  MUFU.EX2 R173, R173 ;  /* 0x000000ad00ad7308 */ /* 0x000fe40000000800 */
[----:B-1----:R-:W-:-:S06]  /*b110*/  FADD.FTZ R178, R179, R178 ;  /* 0x000000b2b3b27221 */ /* 0x002fcc0000010000 */
[----:B------:R-:W1:Y:S01]  /*b120*/  MUFU.EX2 R174, R174 ;  /* 0x000000ae00ae7308 */ /* 0x000e620000000800 */
[C---:B----4-:R-:W-:Y:S01]  /*b130*/  F2FP.BF16.F32.PACK_AB R163, R181.reuse, R179 ;  /* 0x000000b3b5a3723e */ /* 0x050fe200000010ff */
[----:B------:R-:W-:-:S04]  /*b140*/  FADD.FTZ R181, R181, R178 ;  /* 0x000000b2b5b57221 */ /* 0x000fc80000010000 */
[----:B------:R2:W-:Y:S02]  /*b150*/  STSM.16.M88.4 [R209], R160 ;  /* 0x000000a0d1007844 */ /* 0x0005e40000000200 */
[----:B------:R-:W3:Y:S08]  /*b160*/  MUFU.EX2 R175, R175 ;  /* 0x000000af00af7308 */ /* 0x000ef00000000800 */
[----:B------:R-:W4:Y:S01]  /*b170*/  MUFU.EX2 R199, R199 ;  /* 0x000000c700c77308 */ /* 0x000f220000000800 */
[----:B-1----:R-:W-:Y:S01]  /*b180*/  F2FP.BF16.F32.PACK_AB R164, R174, R173 ;  /* 0x000000adaea4723e */ /* 0x002fe200000010ff */
[----:B------:R-:W-:-:S04]  /*b190*/  FADD.FTZ R173, R173, R172 ;  /* 0x000000acadad7221 */ /* 0x000fc80000010000 */
[----:B------:R-:W-:Y:S02]  /*b1a0*/  FADD.FTZ R174, R174, R173 ;  /* 0x000000adaeae7221 */ /* 0x000fe40000010000 */
[----:B------:R-:W-:Y:S02]  /*b1b0*/  MUFU.EX2 R182, R182 ;  /* 0x000000b600b67308 */ /* 0x000fe40000000800 */
[----:B---3--:R-:W-:-:S06]  /*b1c0*/  FADD.FTZ R174, R175, R174 ;  /* 0x000000aeafae7221 */ /* 0x008fcc0000010000 */
[----:B------:R-:W1:Y:S01]  /*b1d0*/  MUFU.EX2 R183, R183 ;  /* 0x000000b700b77308 */ /* 0x000e620000000800 */
[C---:B----4-:R-:W-:Y:S01]  /*b1e0*/  F2FP.BF16.F32.PACK_AB R166, R199.reuse, R175 ;  /* 0x000000afc7a6723e */ /* 0x050fe200000010ff */
[----:B------:R-:W-:-:S06]  /*b1f0*/  FADD.FTZ R199, R199, R174 ;  /* 0x000000aec7c77221 */ /* 0x000fcc0000010000 */
[----:B------:R-:W3:Y:S08]  /*b200*/  MUFU.EX2 R197, R197 ;  /* 0x000000c500c57308 */ /* 0x000ef00000000800 */
[----:B------:R-:W4:Y:S01]  /*b210*/  MUFU.EX2 R201, R201 ;  /* 0x000000c900c97308 */ /* 0x000f220000000800 */
[----:B-1----:R-:W-:Y:S01]  /*b220*/  F2FP.BF16.F32.PACK_AB R165, R183, R182 ;  /* 0x000000b6b7a5723e */ /* 0x002fe200000010ff */
[----:B------:R-:W-:-:S04]  /*b230*/  FADD.FTZ R182, R182, R181 ;  /* 0x000000b5b6b67221 */ /* 0x000fc80000010000 */
[----:B------:R-:W-:-:S04]  /*b240*/  FADD.FTZ R182, R183, R182 ;  /* 0x000000b6b7b67221 */ /* 0x000fc80000010000 */
[----:B---3--:R-:W-:Y:S01]  /*b250*/  FADD.FTZ R182, R197, R182 ;  /* 0x000000b6c5b67221 */ /* 0x008fe20000010000 */
[----:B----4-:R-:W-:-:S03]  /*b260*/  F2FP.BF16.F32.PACK_AB R167, R201, R197 ;  /* 0x000000c5c9a7723e */ /* 0x010fc600000010ff */
[----:B------:R-:W-:Y:S02]  /*b270*/  FADD.FTZ R201, R201, R182 ;  /* 0x000000b6c9c97221 */ /* 0x000fe40000010000 */
[----:B------:R2:W-:Y:S01]  /*b280*/  STSM.16.M88.4 [R208], R164 ;  /* 0x000000a4d0007844 */ /* 0x0005e20000000200 */
[----:B------:R-:W-:-:S06]  /*b290*/  WARPGROUP.ARRIVE ;  /* 0x00000000000079c5 */ /* 0x000fcc0000000000 */
[----:B------:R-:W-:Y:S03]  /*b2a0*/  HGMMA.64x256x16.F32.BF16 R24, R152, gdesc[UR4].tnspB, RZ, !UPT, gsb0 ;  /* 0x43e0000498187df0 */ /* 0x000fe6000c0018ff */
[----:B------:R-:W-:Y:S02]  /*b2b0*/  WARPGROUP.DEPBAR.LE gsb0, 0x0 ;  /* 0x00008000000079c5 */ /* 0x000fe40000010000 */
[----:B------:R-:W-:Y:S01]  /*b2c0*/  WARPGROUP.ARRIVE ;  /* 0x00000000000079c5 */ /* 0x000fe20000000000 */
[C---:B0-----:R-:W-:Y:S02]  /*b2d0*/  VIADD R152, R14.reuse, 0x100 ;  /* 0x000001000e987836 */ /* 0x041fe40000000000 */
[----:B------:R-:W-:Y:S02]  /*b2e0*/  IMAD.MOV.U32 R153, RZ, RZ, 0x40000040 ;  /* 0x40000040ff997424 */ /* 0x000fe400078e00ff */
[----:B------:R-:W-:-:S15]  /*b2f0*/  VIADD R14, R14, 0x180 ;  /* 0x000001800e0e7836 */ /* 0x000fde0000000000 */
[----:B------:R-:W-:-:S03]  /*b300*/  NOP ;  /* 0x0000000000007918 */ /* 0x000fc60000000000 */
        /* <DEDUP_REMOVED lines=24> */
[----:B------:R-:W-:Y:S02]  /*b490*/  VIADD R15, R180, 0xfffffffe ;  /* 0xfffffffeb40f7836 */ /* 0x000fe40000000000 */
[----:B------:R-:W-:Y:S02]  /*b4a0*/  IMAD.MOV.U32 R200, RZ, RZ, R21 ;  /* 0x000000ffffc87224 */ /* 0x000fe400078e0015 */
[----:B------:R-:W-:Y:S02]  /*b4b0*/  IMAD.MOV.U32 R197, RZ, RZ, R12 ;  /* 0x000000ffffc57224 */ /* 0x000fe400078e000c */
[----:B------:R-:W-:-:S07]  /*b4c0*/  IMAD.MOV.U32 R198, RZ, RZ, R18 ;  /* 0x000000ffffc67224 */ /* 0x000fce00078e0012 */
.L_x_1410:
[----:B------:R-:W-:Y:S01]  /*b4d0*/  VIADD R18, R198, 0x1 ;  /* 0x00000001c6127836 */ /* 0x000fe20000000000 */
[C---:B------:R-:W-:Y:S01]  /*b4e0*/  ISETP.GT.AND P2, PT, R15.reuse, RZ, PT ;  /* 0x000000ff0f00720c */ /* 0x040fe20003f44270 */
[----:B------:R-:W-:-:S03]  /*b4f0*/  VIADD R15, R15, 0xffffffff ;  /* 0xffffffff0f0f7836 */ /* 0x000fc60000000000 */
[----:B------:R-:W-:-:S04]  /*b500*/  ISETP.NE.AND P3, PT, R18, 0x2, PT ;  /* 0x000000021200780c */ /* 0x000fc80003f65270 */
[----:B------:R-:W-:Y:S02]  /*b510*/  SEL R12, RZ, 0x1, P3 ;  /* 0x00000001ff0c7807 */ /* 0x000fe40001800000 */
[----:B------:R-:W-:Y:S02]  /*b520*/  SEL R18, R18, RZ, P3 ;  /* 0x000000ff12127207 */ /* 0x000fe40001800000 */
[----:B------:R-:W-:Y:S01]  /*b530*/  LOP3.LUT R23, R23, R12, RZ, 0x3c, !PT ;  /* 0x0000000c17177212 */ /* 0x000fe200078e3cff */
[----:B---3--:R-:W-:Y:S06]  /*b540*/  @!P0 BRA `(.L_x_1400) ;  /* 0x0000000000048947 */ /* 0x008fec0003800000 */
[----:B------:R-:W-:Y:S01]  /*b550*/  BPT.TRAP 0x1 ;  /* 0x000000040000795c */ /* 0x000fe20000300000 */
.L_x_1400:
[----:B------:R-:W-:Y:S01]  /*b560*/  IMAD R14, R18, 0x8, R2 ;  /* 0x00000008120e7824 */ /* 0x000fe200078e0202 */
[----:B------:R-:W-:-:S04]  /*b570*/  SHF.L.U32 R11, R23, 0x1f, RZ ;  /* 0x0000001f170b7819 */ /* 0x000fc800000006ff */
[----:B------:R0:W1:Y:S01]  /*b580*/  SYNCS.PHASECHK.TRANS64.TRYWAIT P3, [R14+URZ+0x38830], R11 ;  /* 0x0388300b0e0075a7 */ /* 0x000062000806017f */
[----:B------:R-:W-:Y:S05]  /*b590*/  @!P0 BRA `(.L_x_1401) ;  /* 0x0000000000048947 */ /* 0x000fea0003800000 */
[----:B------:R-:W-:Y:S01]  /*b5a0*/  BPT.TRAP 0x1 ;  /* 0x000000040000795c */ /* 0x000fe20000300000 */
.L_x_1401:
[----:B------:R-:W-:Y:S01]  /*b5b0*/  VIADD R12, R2, 0x20400 ;  /* 0x00020400020c7836 */ /* 0x000fe20000000000 */
[----:B------:R-:W-:Y:S01]  /*b5c0*/  BSSY B1, `(.L_x_1402) ;  /* 0x0000009000017945 */ /* 0x000fe20003800000 */
[----:B------:R-:W-:Y:S02]  /*b5d0*/  IMAD R154, R18, 0x200, R3 ;  /* 0x00000200129a7824 */ /* 0x000fe400078e0203 */
[----:B------:R-:W-:Y:S01]  /*b5e0*/  IMAD.MOV.U32 R155, RZ, RZ, 0x40000040 ;  /* 0x40000040ff9b7424 */ /* 0x000fe200078e00ff */
[----:B------:R-:W-:-:S04]  /*b5f0*/  SHF.R.U32.HI R12, RZ, 0x4, R12 ;  /* 0x00000004ff0c7819 */ /* 0x000fc8000001160c */
[----:B------:R-:W-:-:S04]  /*b600*/  LOP3.LUT R12, R12, 0x3fff, RZ, 0xc0, !PT ;  /* 0x00003fff0c0c7812 */ /* 0x000fc800078ec0ff */
[----:B--2---:R-:W-:Y:S01]  /*b610*/  LOP3.LUT R20, R12, 0x10000, RZ, 0xfc, !PT ;  /* 0x000100000c147812 */ /* 0x004fe200078efcff */
[----:B-1----:R-:W-:Y:S06]  /*b620*/  @P3 BRA `(.L_x_1403) ;  /* 0x0000000000083947 */ /* 0x002fec0003800000 */
[----:B------:R-:W1:Y:S02]  /*b630*/  SYNCS.PHASECHK.TRANS64.TRYWAIT P3, [R14+URZ+0x38830], R11 ;  /* 0x0388300b0e0075a7 */ /* 0x000e64000806017f */
[----:B-1----:R-:W-:Y:S05]  /*b640*/  @!P3 BRA `(.L_x_1404) ;  /* 0x0000010c0008b947 */ /* 0x002fea0003800000 */
.L_x_1403:
[----:B------:R-:W-:Y:S05]  /*b650*/  BSYNC B1 ;  /* 0x0000000000017941 */ /* 0x000fea0003800000 */
.L_x_1402:
        /* <DEDUP_REMOVED lines=14> */
[----:B------:R-:W-:Y:S01]  /*b740*/  WARPGROUP.ARRIVE ;  /* 0x00000000000079c5 */ /* 0x000fe20000000000 */
[----:B------:R-:W-:Y:S02]  /*b750*/  R2UR UR8, R4 ;  /* 0x00000000040872ca */ /* 0x000fe400000e0000 */
[----:B------:R-:W-:Y:S02]  /*b760*/  R2UR UR9, R5 ;  /* 0x00000000050972ca */ /* 0x000fe400000e0000 */
[----:B------:R-:W-:Y:S01]  /*b770*/  R2UR UR14, R20 ;  /* 0x00000000140e72ca */ /* 0x000fe200000e0000 */
[----:B------:R-:W-:Y:S01]  /*b780*/  HGMMA.64x64x16.F32.BF16 R152, gdesc[UR4], RZ, !UPT, gsb0 ;  /* 0x00e00000049879f0 */ /* 0x000fe2000c0018ff */
[----:B------:R-:W-:-:S02]  /*b790*/  R2UR UR15, R21 ;  /* 0x00000000150f72ca */ /* 0x000fc400000e0000 */
[----:B------:R-:W-:Y:S02]  /*b7a0*/  R2UR UR12, R6 ;  /* 0x00000000060c72ca */ /* 0x000fe400000e0000 */
        /* <DEDUP_REMOVED lines=13> */
[----:B------:R-:W-:Y:S05]  /*b880*/  @!P0 BRA `(.L_x_1405) ;  /* 0x0000000000048947 */ /* 0x000fea0003800000 */
[----:B------:R-:W-:Y:S01]  /*b890*/  BPT.TRAP 0x1 ;  /* 0x000000040000795c */ /* 0x000fe20000300000 */
.L_x_1405:
[----:B------:R2:W3:Y:S01]  /*b8a0*/  SYNCS.PHASECHK.TRANS64.TRYWAIT P3, [R14+URZ+0x38850], R11 ;  /* 0x0388500b0e0075a7 */ /* 0x0004e2000806017f */
[----:B------:R-:W-:Y:S05]  /*b8b0*/  @!P0 BRA `(.L_x_1406) ;  /* 0x0000000000048947 */ /* 0x000fea0003800000 */
[----:B------:R-:W-:Y:S01]  /*b8c0*/  BPT.TRAP 0x1 ;  /* 0x000000040000795c */ /* 0x000fe20000300000 */
.L_x_1406:
[----:B------:R-:W-:Y:S04]  /*b8d0*/  BSSY B1, `(.L_x_1407) ;  /* 0x0000004000017945 */ /* 0x000fe80003800000 */
[----:B---3--:R-:W-:Y:S05]  /*b8e0*/  @P3 BRA `(.L_x_1408) ;  /* 0x0000000000083947 */ /* 0x008fea0003800000 */
[----:B------:R-:W3:Y:S02]  /*b8f0*/  SYNCS.PHASECHK.TRANS64.TRYWAIT P3, [R14+URZ+0x38850], R11 ;  /* 0x0388500b0e0075a7 */ /* 0x000ee4000806017f */
[----:B---3--:R-:W-:Y:S05]  /*b900*/  @!P3 BRA `(.L_x_1409) ;  /* 0x00000108006cb947 */ /* 0x008fea0003800000 */
.L_x_1408:
[----:B------:R-:W-:Y:S05]  /*b910*/  BSYNC B1 ;  /* 0x0000000000017941 */ /* 0x000fea0003800000 */
.L_x_1407:
[----:B0123--:R-:W-:Y:S01]  /*b920*/  VIADD R11, R2, 0x26400 ;  /* 0x00026400020b7836 */ /* 0x00ffe20000000000 */
[----:B------:R-:W-:Y:S01]  /*b930*/  WARPGROUP.ARRIVE ;  /* 0x00000000000079c5 */ /* 0x000fe20000000000 */
[----:B------:R-:W-:-:S05]  /*b940*/  VIADD R204, R0, 0x6 ;  /* 0x0000000600cc7836 */ /* 0x000fca0000000000 */
[----:B------:R-:W0:Y:S01]  /*b950*/  S2R R12, SR_TID.X ;  /* 0x00000000000c7919 */ /* 0x000e220000002100 */
[----:B------:R-:W-:Y:S01]  /*b960*/  VIADD R20, R0, 0x200 ;  /* 0x0000020000147836 */ /* 0x000fe20000000000 */
[----:B------:R-:W-:Y:S01]  /*b970*/  SHF.R.U32.HI R11, RZ, 0x4, R11 ;  /* 0x00000004ff0b7819 */ /* 0x000fe2000001160b */
[----:B------:R-:W-:Y:S02]  /*b980*/  IMAD R202, R18, 0x1000, R10 ;  /* 0x0000100012ca7824 */ /* 0x000fe400078e020a */
[----:B------:R-:W-:Y:S01]  /*b990*/  IMAD.MOV.U32 R203, RZ, RZ, 0x40000040 ;  /* 0x40000040ffcb7424 */ /* 0x000fe200078e00ff */
[----:B------:R-:W-:Y:S01]  /*b9a0*/  LOP3.LUT R11, R11, 0x3fff, RZ, 0xc0, !PT ;  /* 0x00003fff0b0b7812 */ /* 0x000fe200078ec0ff */
[----:B------:R-:W-:Y:S01]  /*b9b0*/  IMAD.MOV.U32 R207, RZ, RZ, 0x40000040 ;  /* 0x40000040ffcf7424 */ /* 0x000fe200078e00ff */
[C---:B------:R-:W-:Y:S01]  /*b9c0*/  R2UR UR6, R202.reuse ;  /* 0x00000000ca0672ca */ /* 0x040fe200000e0000 */
[----:B------:R-:W-:Y:S01]  /*b9d0*/  IMAD.MOV.U32 R205, RZ, RZ, 0x40000040 ;  /* 0x40000040ffcd7424 */ /* 0x000fe200078e00ff */
[----:B------:R-:W-:Y:S01]  /*b9e0*/  LOP3.LUT R0, R11, 0x10000, RZ, 0xfc, !PT ;  /* 0x000100000b007812 */ /* 0x000fe200078efcff */
[----:B------:R-:W-:Y:S01]  /*b9f0*/  IMAD.MOV.U32 R21, RZ, RZ, 0x40000040 ;  /* 0x40000040ff157424 */ /* 0x000fe200078e00ff */
[----:B------:R-:W-:Y:S01]  /*ba00*/  R2UR UR7, R203 ;  /* 0x00000000cb0772ca */ /* 0x000fe200000e0000 */
[----:B------:R-:W-:Y:S01]  /*ba10*/  VIADD R203, R202, 0x800 ;  /* 0x00000800cacb7836 */ /* 0x000fe20000000000 */
[----:B------:R-:W-:Y:S01]  /*ba20*/  R2UR UR5, R207 ;  /* 0x00000000cf0572ca */ /* 0x000fe200000e0000 */
[----:B------:R-:W-:-:S02]  /*ba30*/  IMAD.MOV.U32 R206, RZ, RZ, R0 ;  /* 0x000000ffffce7224 */ /* 0x000fc400078e0000 */
[----:B------:R-:W-:-:S03]  /*ba40*/  IMAD.MOV.U32 R207, RZ, RZ, 0x40000040 ;  /* 0x40000040ffcf7424 */ /* 0x000fc600078e00ff */
[----:B------:R-:W-:Y:S01]  /*ba50*/  R2UR UR4, R206 ;  /* 0x00000000ce0472ca */ /* 0x000fe200000e0000 */
[----:B------:R-:W-:Y:S01]  /*ba60*/  VIADD R206, R0, 0x2 ;  /* 0x0000000200ce7836 */ /* 0x000fe20000000000 */
[----:B0-----:R-:W-:-:S11]  /*ba70*/  SHF.R.U32.HI R12, RZ, 0x7, R12 ;  /* 0x00000007ff0c7819 */ /* 0x001fd6000001160c */
[----:B------:R-:W-:Y:S01]  /*ba80*/  HGMMA.64x64x16.F32.BF16 R152, gdesc[UR4], R152, gsb0 ;  /* 0x00e00000049879f0 */ /* 0x000fe20008001898 */
[----:B------:R-:W-:Y:S01]  /*ba90*/  R2UR UR4, R206 ;  /* 0x00000000ce0472ca */ /* 0x000fe200000e0000 */
[----:B------:R-:W-:Y:S01]  /*baa0*/  VIADD R206, R202, 0x2 ;  /* 0x00000002cace7836 */ /* 0x000fe20000000000 */
[----:B------:R-:W-:Y:S01]  /*bab0*/  R2UR UR5, R207 ;  /* 0x00000000cf0572ca */ /* 0x000fe200000e0000 */
[----:B------:R-:W-:Y:S01]  /*bac0*/  IMAD.MOV.U32 R207, RZ, RZ, 0x40000040 ;  /* 0x40000040ffcf7424 */ /* 0x000fe200078e00ff */
[----:B------:R-:W0:Y:S02]  /*bad0*/  SHFL.IDX PT, R11, R12, RZ, 0x1f ;  /* 0x00001fff0c0b7589 */ /* 0x000e2400000e0000 */
[----:B------:R-:W-:Y:S01]  /*bae0*/  R2UR UR6, R206 ;  /* 0x00000000ce0672ca */ /* 0x000fe200000e0000 */
[----:B------:R-:W-:Y:S01]  /*baf0*/  VIADD R206, R0, 0x4 ;  /* 0x0000000400ce7836 */ /* 0x000fe20000000000 */
[----:B------:R-:W-:Y:S01]  /*bb00*/  R2UR UR7, R207 ;  /* 0x00000000cf0772ca */ /* 0x000fe200000e0000 */
[----:B------:R-:W-:Y:S01]  /*bb10*/  IMAD.MOV.U32 R207, RZ, RZ, 0x40000040 ;  /* 0x40000040ffcf7424 */ /* 0x000fe200078e00ff */
[----:B0-----:R-:W-:-:S04]  /*bb20*/  ISETP.GT.AND P3, PT, R11, 0x7f, PT ;  /* 0x0000007f0b00780c */ /* 0x001fc80003f64270 */
[----:B------:R-:W-:Y:S01]  /*bb30*/  SEL R12, RZ, 0x2, !P3 ;  /* 0x00000002ff0c7807 */ /* 0x000fe20005800000 */
[----:B------:R-:W-:Y:S02]  /*bb40*/  WARPGROUP.DEPBAR.LE gsb0, 0x0 ;  /* 0x00008000000079c5 */ /* 0x000fe40000010000 */
[----:B------:R-:W-:-:S06]  /*bb50*/  WARPGROUP.ARRIVE ;  /* 0x00000000000079c5 */ /* 0x000fcc0000000000 */
[----:B------:R-:W-:Y:S01]  /*bb60*/  HGMMA.64x64x16.F32.BF16 R152, gdesc[UR4], R152, gsb0 ;  /* 0x00e00000049879f0 */ /* 0x000fe20008001898 */
[----:B------:R-:W-:Y:S01]  /*bb70*/  R2UR UR4, R206 ;  /* 0x00000000ce0472ca */ /* 0x000fe200000e0000 */
[----:B------:R-:W-:Y:S01]  /*bb80*/  VIADD R206, R202, 0x4 ;  /* 0x00000004cace7836 */ /* 0x000fe20000000000 */
[----:B------:R-:W-:Y:S01]  /*bb90*/  R2UR UR5, R207 ;  /* 0x00000000cf0572ca */ /* 0x000fe200000e0000 */
[----:B------:R-:W-:-:S03]  /*bba0*/  IMAD.MOV.U32 R207, RZ, RZ, 0x40000040 ;  /* 0x40000040ffcf7424 */ /* 0x000fc600078e00ff */
[----:B------:R-:W-:Y:S01]  /*bbb0*/  R2UR UR6, R206 ;  /* 0x00000000ce0672ca */ /* 0x000fe200000e0000 */
[----:B------:R-:W-:Y:S01]  /*bbc0*/  IMAD.MOV.U32 R206, RZ, RZ, 0x28 ;  /* 0x00000028ffce7424 */ /* 0x000fe200078e00ff */
[----:B------:R-:W-:Y:S01]  /*bbd0*/  R2UR UR7, R207 ;  /* 0x00000000cf0772ca */ /* 0x000fe200000e0000 */
[----:B------:R-:W-:-:S03]  /*bbe0*/  IMAD.MOV.U32 R207, RZ, RZ, 0xa00 ;  /* 0x00000a00ffcf7424 */ /* 0x000fc600078e00ff */
[----:B------:R-:W-:Y:S02]  /*bbf0*/  SEL R206, R206, 0x26, P3 ;  /* 0x00000026cece7807 */ /* 0x000fe40001800000 */
[----:B------:R-:W-:Y:S02]  /*bc00*/  SEL R207, R207, 0x980, P3 ;  /* 0x00000980cfcf7807 */ /* 0x000fe40001800000 */
[----:B------:R-:W-:Y:S02]  /*bc10*/  LOP3.LUT R206, R206, 0x6, RZ, 0xc0, !PT ;  /* 0x00000006cece7812 */ /* 0x000fe400078ec0ff */
[----:B------:R-:W-:Y:S01]  /*bc20*/  LOP3.LUT R207, R207, 0xa00, RZ, 0xc0, !PT ;  /* 0x00000a00cfcf7812 */ /* 0x000fe200078ec0ff */
        /* <DEDUP_REMOVED lines=8> */
[----:B------:R-:W-:Y:S01]  /*bcb0*/  VIADD R204, R0, 0x800 ;  /* 0x0000080000cc7836 */ /* 0x000fe20000000000 */
[----:B------:R-:W-:Y:S01]  /*bcc0*/  R2UR UR7, R205 ;  /* 0x00000000cd0772ca */ /* 0x000fe200000e0000 */
[----:B------:R-:W-:-:S05]  /*bcd0*/  IMAD.MOV.U32 R205, RZ, RZ, 0x4 ;  /* 0x00000004ffcd7424 */ /* 0x000fca00078e00ff */
[----:B------:R-:W-:Y:S01]  /*bce0*/  SEL R11, R205, 0x2, P3 ;  /* 0x00000002cd0b7807 */ /* 0x000fe20001800000 */
        /* <DEDUP_REMOVED lines=150> */
[----:B------:R-:W-:Y:S02]  /*c650*/  R2UR UR4, R20 ;  /* 0x00000000140472ca */ /* 0x000fe400000e0000 */
[----:B------:R-:W-:Y:S01]  /*c660*/  R2UR UR5, R21 ;  /* 0x00000000150572ca */ /* 0x000fe200000e0000 */
[----:B------:R-:W-:Y:S01]  /*c670*/  VIADD R21, R0, 0xa00 ;  /* 0x00000a0000157836 */ /* 0x000fe20000000000 */
[----:B------:R-:W-:Y:S01]  /*c680*/  SEL R20, R205, 0x6, !P3 ;  /* 0x00000006cd147807 */ /* 0x000fe20005800000 */
[----:B------:R-:W-:-:S04]  /*c690*/  IMAD.MOV.U32 R205, RZ, RZ, 0x40000040 ;  /* 0x40000040ffcd7424 */ /* 0x000fc800078e00ff */
[----:B------:R-:W-:Y:S01]  /*c6a0*/  IMAD.IADD R204, R204, 0x1, R20 ;  /* 0x00000001cccc7824 */ /* 0x000fe200078e0214 */
[----:B------:R-:W-:Y:S02]  /*c6b0*/  WARPGROUP.DEPBAR.LE gsb0, 0x0 ;  /* 0x00008000000079c5 */ /* 0x000fe40000010000 */
[----:B------:R-:W-:-:S06]  /*c6c0*/  WARPGROUP.ARRIVE ;  /* 0x00000000000079c5 */ /* 0x000fcc0000000000 */
[----:B------:R-:W-:Y:S01]  /*c6d0*/  HGMMA.64x64x16.F32.BF16 R152, gdesc[UR4], R152, gsb0 ;  /* 0x00e00000049879f0 */ /* 0x000fe20008001898 */
[----:B------:R-:W-:Y:S01]  /*c6e0*/  R2UR UR4, R204 ;  /* 0x00000000cc0472ca */ /* 0x000fe200000e0000 */
[----:B------:R-:W-:Y:S01]  /*c6f0*/  IMAD.IADD R204, R203, 0x1, R20 ;  /* 0x00000001cbcc7824 */ /* 0x000fe200078e0214 */
[----:B------:R-:W-:Y:S01]  /*c700*/  R2UR UR5, R205 ;  /* 0x00000000cd0572ca */ /* 0x000fe200000e0000 */
[----:B------:R-:W-:Y:S02]  /*c710*/  IMAD.MOV.U32 R205, RZ, RZ, 0x40000040 ;  /* 0x40000040ffcd7424 */ /* 0x000fe400078e00ff */
[----:B------:R-:W-:Y:S01]  /*c720*/  VIADD R203, R202, 0xa00 ;  /* 0x00000a00cacb7836 */ /* 0x000fe20000000000 */
[----:B------:R-:W-:Y:S02]  /*c730*/  R2UR UR6, R204 ;  /* 0x00000000cc0672ca */ /* 0x000fe400000e0000 */
[----:B------:R-:W-:Y:S01]  /*c740*/  R2UR UR7, R205 ;  /* 0x00000000cd0772ca */ /* 0x000fe200000e0000 */
[----:B------:R-:W-:Y:S01]  /*c750*/  IMAD.MOV.U32 R205, RZ, RZ, 0x40000040 ;  /* 0x40000040ffcd7424 */ /* 0x000fe200078e00ff */
[----:B------:R-:W-:-:S02]  /*c760*/  IADD3 R204, R206, R207, R0 ;  /* 0x000000cfcecc7210 */ /* 0x000fc40007ffe000 */
[----:B------:R-:W-:Y:S01]  /*c770*/  IADD3 R206, R206, R207, R202 ;  /* 0x000000cfcece7210 */ /* 0x000fe20007ffe0ca */
        /* <DEDUP_REMOVED lines=37> */
[----:B------:R-:W-:Y:S02]  /*c9d0*/  IMAD.MOV.U32 R205, RZ, RZ, 0x40000040 ;  /* 0x40000040ffcd7424 */ /* 0x000fe400078e00ff */
[----:B------:R-:W-:Y:S01]  /*c9e0*/  VIADD R21, R0, 0xc00 ;  /* 0x00000c0000157836 */ /* 0x000fe20000000000 */
[----:B------:R-:W-:Y:S02]  /*c9f0*/  WARPGROUP.DEPBAR.LE gsb0, 0x0 ;  /* 0x00008000000079c5 */ /* 0x000fe40000010000 */
[----:B------:R-:W-:-:S07]  /*ca00*/  WARPGROUP.ARRIVE ;  /* 0x00000000000079c5 */ /* 0x000fce0000000000 */
        /* <DEDUP_REMOVED lines=71> */
[----:B------:R-:W-:Y:S02]  /*ce80*/  R2UR UR6, R206 ;  /* 0x00000000ce0672ca */ /* 0x000fe400000e0000 */
[----:B------:R-:W-:Y:S01]  /*ce90*/  R2UR UR7, R207 ;  /* 0x00000000cf0772ca */ /* 0x000fe200000e0000 */
[----:B------:R-:W-:Y:S02]  /*cea0*/  WARPGROUP.DEPBAR.LE gsb0, 0x0 ;  /* 0x00008000000079c5 */ /* 0x000fe40000010000 */
[----:B------:R-:W-:-:S10]  /*ceb0*/  WARPGROUP.ARRIVE ;  /* 0x00000000000079c5 */ /* 0x000fd40000000000 */
        /* <DEDUP_REMOVED lines=15> */
[----:B------:R-:W-:Y:S02]  /*cfb0*/  IMAD.MOV.U32 R205, RZ, RZ, 0x40000040 ;  /* 0x40000040ffcd7424 */ /* 0x000fe400078e00ff */
[----:B------:R-:W-:Y:S01]  /*cfc0*/  IMAD.MOV.U32 R11, RZ, RZ, 0x1000 ;  /* 0x00001000ff0b7424 */ /* 0x000fe200078e00ff */
[----:B------:R-:W-:Y:S01]  /*cfd0*/  R2UR UR6, R204 ;  /* 0x00000000cc0672ca */ /* 0x000fe200000e0000 */
[----:B------:R-:W-:Y:S01]  /*cfe0*/  IMAD.IADD R204, R20, 0x1, R21 ;  /* 0x0000000114cc7824 */ /* 0x000fe200078e0215 */
[----:B------:R-:W-:Y:S01]  /*cff0*/  R2UR UR7, R205 ;  /* 0x00000000cd0772ca */ /* 0x000fe200000e0000 */
[----:B------:R-:W-:Y:S01]  /*d000*/  IMAD.IADD R20, R203, 0x1, R20 ;  /* 0x00000001cb147824 */ /* 0x000fe200078e0214 */
[----:B------:R-:W-:Y:S01]  /*d010*/  SEL R11, R11, 0xf80, P3 ;  /* 0x00000f800b0b7807 */ /* 0x000fe20001800000 */
[----:B------:R-:W-:-:S02]  /*d020*/  IMAD.MOV.U32 R205, RZ, RZ, 0x40000040 ;  /* 0x40000040ffcd7424 */ /* 0x000fc400078e00ff */
[----:B------:R-:W-:Y:S01]  /*d030*/  IMAD.MOV.U32 R21, RZ, RZ, 0x40000040 ;  /* 0x40000040ff157424 */ /* 0x000fe200078e00ff */
[----:B------:R-:W-:Y:S01]  /*d040*/  LOP3.LUT R11, R11, 0x1e00, RZ, 0xc0, !PT ;  /* 0x00001e000b0b7812 */ /* 0x000fe200078ec0ff */
        /* <DEDUP_REMOVED lines=9> */
[----:B------:R-:W-:Y:S02]  /*d0e0*/  R2UR UR4, R20 ;  /* 0x00000000140472ca */ /* 0x000fe400000e0000 */
[----:B------:R-:W-:Y:S01]  /*d0f0*/  R2UR UR5, R21 ;  /* 0x00000000150572ca */ /* 0x000fe200000e0000 */
[----:B------:R-:W-:Y:S01]  /*d100*/  IMAD.MOV.U32 R21, RZ, RZ, 0x40000040 ;  /* 0x40000040ff157424 */ /* 0x000fe200078e00ff */
[----:B------:R-:W-:Y:S01]  /*d110*/  IADD3 R20, R203, R11, R0 ;  /* 0x0000000bcb147210 */ /* 0x000fe20007ffe000 */
[----:B------:R-:W-:Y:S01]  /*d120*/  IMAD.MOV.U32 R203, RZ, RZ, 0x40000040 ;  /* 0x40000040ffcb7424 */ /* 0x000fe200078e00ff */
[----:B------:R-:W-:-:S02]  /*d130*/  WARPGROUP.DEPBAR.LE gsb0, 0x0 ;  /* 0x00008000000079c5 */ /* 0x000fc40000010000 */
[----:B------:R-:W-:-:S07]  /*d140*/  WARPGROUP.ARRIVE ;  /* 0x00000000000079c5 */ /* 0x000fce0000000000 */
[----:B------:R-:W-:Y:S01]  /*d150*/  HGMMA.64x64x16.F32.BF16 R152, gdesc[UR4], R152, gsb0 ;  /* 0x00e00000049879f0 */ /* 0x000fe20008001898 */
[----:B------:R-:W-:Y:S01]  /*d160*/  R2UR UR4, R20 ;  /* 0x00000000140472ca */ /* 0x000fe200000e0000 */
[----:B------:R-:W-:Y:S01]  /*d170*/  IMAD R20, R18, 0x1000, R13 ;  /* 0x0000100012147824 */ /* 0x000fe200078e020d */
        /* <DEDUP_REMOVED lines=8> */
[----:B------:R-:W-:Y:S01]  /*d200*/  ULDC UR4, c[0x0][0xa80] ;  /* 0x0002a00000047ab9 */ /* 0x000fe20000000800 */
[----:B------:R-:W-:Y:S01]  /*d210*/  R2UR UR6, R20 ;  /* 0x00000000140672ca */ /* 0x000fe200000e0000 */
[----:B------:R-:W-:Y:S02]  /*d220*/  WARPGROUP.DEPBAR.LE gsb0, 0x0 ;  /* 0x00008000000079c5 */ /* 0x000fe40000010000 */
[----:B------:R-:W-:Y:S02]  /*d230*/  FMNMX.FTZ R11, R152, R197, !PT ;  /* 0x000000c5980b7209 */ /* 0x000fe40007810000 */
[----:B------:R-:W-:Y:S02]  /*d240*/  FMNMX.FTZ R21, R154, R200, !PT ;  /* 0x000000c89a157209 */ /* 0x000fe40007810000 */
[----:B------:R-:W-:-:S02]  /*d250*/  FMNMX.FTZ R11, R153, R11, !PT ;  /* 0x0000000b990b7209 */ /* 0x000fc40007810000 */
[----:B------:R-:W-:Y:S02]  /*d260*/  FMNMX.FTZ R21, R155, R21, !PT ;  /* 0x000000159b157209 */ /* 0x000fe40007810000 */
[----:B------:R-:W-:Y:S02]  /*d270*/  FMNMX.FTZ R11, R156, R11, !PT ;  /* 0x0000000b9c0b7209 */ /* 0x000fe40007810000 */
[----:B------:R-:W-:Y:S02]  /*d280*/  FMNMX.FTZ R21, R158, R21, !PT ;  /* 0x000000159e157209 */ /* 0x000fe40007810000 */
        /* <DEDUP_REMOVED lines=25> */
[----:B------:R-:W-:-:S03]  /*d420*/  FMNMX.FTZ R21, R183, R21, !PT ;  /* 0x00000015b7157209 */ /* 0x000fc60007810000 */
[----:B------:R-:W0:Y:S04]  /*d430*/  SHFL.BFLY PT, R11, R12, 0x2, 0x1f ;  /* 0x0c401f000c0b7f89 */ /* 0x000e2800000e0000 */
[----:B------:R-:W1:Y:S01]  /*d440*/  SHFL.BFLY PT, R205, R21, 0x2, 0x1f ;  /* 0x0c401f0015cd7f89 */ /* 0x000e6200000e0000 */
[----:B0-----:R-:W-:Y:S02]  /*d450*/  FMNMX.FTZ R12, R12, R11, !PT ;  /* 0x0000000b0c0c7209 */ /* 0x001fe40007810000 */
[----:B-1----:R-:W-:-:S03]  /*d460*/  FMNMX.FTZ R21, R21, R205, !PT ;  /* 0x000000cd15157209 */ /* 0x002fc60007810000 */
[----:B------:R-:W0:Y:S02]  /*d470*/  SHFL.BFLY PT, R11, R12, 0x1, 0x1f ;  /* 0x0c201f000c0b7f89 */ /* 0x000e2400000e0000 */
[----:B0-----:R-:W-:Y:S01]  /*d480*/  FMNMX.FTZ R12, R12, R11, !PT ;  /* 0x0000000b0c0c7209 */ /* 0x001fe20007810000 */
[----:B------:R-:W-:-:S04]  /*d490*/  IMAD.U32 R11, RZ, RZ, UR4 ;  /* 0x00000004ff0b7e24 */ /* 0x000fc8000f8e00ff */
[C---:B------:R-:W-:Y:S01]  /*d4a0*/  FMUL.FTZ R203, R12.reuse, R11 ;  /* 0x0000000b0ccb7220 */ /* 0x040fe20000410000 */
[----:B------:R-:W-:-:S03]  /*d4b0*/  FADD.FTZ R197, -R12, R197 ;  /* 0x000000c50cc57221 */ /* 0x000fc60000010100 */
[-CC-:B------:R-:W-:Y:S01]  /*d4c0*/  FFMA.FTZ R204, R156, R11.reuse, -R203.reuse ;  /* 0x0000000b9ccc7223 */ /* 0x180fe200000108cb */
[-CC-:B------:R-:W-:Y:S01]  /*d4d0*/  FFMA.FTZ R156, R160, R11.reuse, -R203.reuse ;  /* 0x0000000ba09c7223 */ /* 0x180fe200000108cb */
[-CC-:B------:R-:W-:Y:S01]  /*d4e0*/  FFMA.FTZ R160, R164, R11.reuse, -R203.reuse ;  /* 0x0000000ba4a07223 */ /* 0x180fe200000108cb */
[-C--:B------:R-:W-:Y:S01]  /*d4f0*/  FMUL.FTZ R197, R197, R11.reuse ;  /* 0x0000000bc5c57220 */ /* 0x080fe20000410000 */
[----:B------:R-:W0:Y:S01]  /*d500*/  SHFL.BFLY PT, R164, R21, 0x1, 0x1f ;  /* 0x0c201f0015a47f89 */ /* 0x000e2200000e0000 */
[-CC-:B------:R-:W-:Y:S01]  /*d510*/  FFMA.FTZ R152, R152, R11.reuse, -R203.reuse ;  /* 0x0000000b98987223 */ /* 0x180fe200000108cb */
[-CC-:B------:R-:W-:Y:S01]  /*d520*/  FFMA.FTZ R153, R153, R11.reuse, -R203.reuse ;  /* 0x0000000b99997223 */ /* 0x180fe200000108cb */
[----:B------:R1:W2:Y:S01]  /*d530*/  MUFU.EX2 R202, R197 ;  /* 0x000000c500ca7308 */ /* 0x0002a20000000800 */
[-CC-:B------:R-:W-:Y:S01]  /*d540*/  FFMA.FTZ R157, R157, R11.reuse, -R203.reuse ;  /* 0x0000000b9d9d7223 */ /* 0x180fe200000108cb */
[-CC-:B------:R-:W-:Y:S01]  /*d550*/  FFMA.FTZ R161, R161, R11.reuse, -R203.reuse ;  /* 0x0000000ba1a17223 */ /* 0x180fe200000108cb */
[-CC-:B------:R-:W-:Y:S01]  /*d560*/  FFMA.FTZ R168, R168, R11.reuse, -R203.reuse ;  /* 0x0000000ba8a87223 */ /* 0x180fe200000108cb */
[-CC-:B------:R-:W-:Y:S01]  /*d570*/  FFMA.FTZ R169, R169, R11.reuse, -R203.reuse ;  /* 0x0000000ba9a97223 */ /* 0x180fe200000108cb */
[-CC-:B------:R-:W-:Y:S01]  /*d580*/  FFMA.FTZ R172, R172, R11.reuse, -R203.reuse ;  /* 0x0000000bacac7223 */ /* 0x180fe200000108cb */
[-CC-:B------:R-:W-:Y:S01]  /*d590*/  FFMA.FTZ R173, R173, R11.reuse, -R203.reuse ;  /* 0x0000000badad7223 */ /* 0x180fe200000108cb */
[-CC-:B------:R-:W-:Y:S01]  /*d5a0*/  FFMA.FTZ R176, R176, R11.reuse, -R203.reuse ;  /* 0x0000000bb0b07223 */ /* 0x180fe200000108cb */
[----:B------:R-:W-:Y:S01]  /*d5b0*/  MUFU.EX2 R152, R152 ;  /* 0x0000009800987308 */ /* 0x000fe20000000800 */
[-CC-:B-1----:R-:W-:Y:S01]  /*d5c0*/  FFMA.FTZ R197, R165, R11.reuse, -R203.reuse ;  /* 0x0000000ba5c57223 */ /* 0x182fe200000108cb */
[-CC-:B------:R-:W-:Y:S01]  /*d5d0*/  FFMA.FTZ R177, R177, R11.reuse, -R203.reuse ;  /* 0x0000000bb1b17223 */ /* 0x180fe200000108cb */
[-CC-:B------:R-:W-:Y:S01]  /*d5e0*/  FFMA.FTZ R180, R180, R11.reuse, -R203.reuse ;  /* 0x0000000bb4b47223 */ /* 0x180fe200000108cb */
[----:B------:R-:W-:-:S04]  /*d5f0*/  FFMA.FTZ R181, R181, R11, -R203 ;  /* 0x0000000bb5b57223 */ /* 0x000fc800000108cb */
[----:B------:R-:W-:Y:S01]  /*d600*/  MUFU.EX2 R153, R153 ;  /* 0x0000009900997308 */ /* 0x000fe20000000800 */
[-C--:B--2---:R-:W-:Y:S01]  /*d610*/  FMUL.FTZ R24, R24, R202.reuse ;  /* 0x000000ca18187220 */ /* 0x084fe20000410000 */
[-C--:B------:R-:W-:Y:S01]  /*d620*/  FMUL.FTZ R25, R25, R202.reuse ;  /* 0x000000ca19197220 */ /* 0x080fe20000410000 */
[-C--:B------:R-:W-:Y:S01]  /*d630*/  FMUL.FTZ R28, R28, R202.reuse ;  /* 0x000000ca1c1c7220 */ /* 0x080fe20000410000 */
[----:B------:R-:W-:Y:S01]  /*d640*/  FMUL.FTZ R29, R29, R202 ;  /* 0x000000ca1d1d7220 */ /* 0x000fe20000410000 */
[----:B0-----:R-:W-:Y:S01]  /*d650*/  FMNMX.FTZ R21, R21, R164, !PT ;  /* 0x000000a415157209 */ /* 0x001fe20007810000 */
[-C--:B------:R-:W-:Y:S01]  /*d660*/  FMUL.FTZ R32, R32, R202.reuse ;  /* 0x000000ca20207220 */ /* 0x080fe20000410000 */
[-C--:B------:R-:W-:Y:S01]  /*d670*/  FMUL.FTZ R33, R33, R202.reuse ;  /* 0x000000ca21217220 */ /* 0x080fe20000410000 */
[----:B------:R-:W-:Y:S01]  /*d680*/  MUFU.EX2 R204, R204 ;  /* 0x000000cc00cc7308 */ /* 0x000fe20000000800 */
[-C--:B------:R-:W-:Y:S01]  /*d690*/  FMUL.FTZ R36, R36, R202.reuse ;  /* 0x000000ca24247220 */ /* 0x080fe20000410000 */
[C---:B------:R-:W-:Y:S01]  /*d6a0*/  FADD.FTZ R164, -R21.reuse, R200 ;  /* 0x000000c815a47221 */ /* 0x040fe20000010100 */
[-C--:B------:R-:W-:Y:S01]  /*d6b0*/  FMUL.FTZ R205, R21, R11.reuse ;  /* 0x0000000b15cd7220 */ /* 0x080fe20000410000 */
[-C--:B------:R-:W-:Y:S01]  /*d6c0*/  FMUL.FTZ R37, R37, R202.reuse ;  /* 0x000000ca25257220 */ /* 0x080fe20000410000 */
[----:B------:R-:W-:Y:S01]  /*d6d0*/  FMUL.FTZ R40, R40, R202 ;  /* 0x000000ca28287220 */ /* 0x000fe20000410000 */
[-C--:B------:R-:W-:Y:S01]  /*d6e0*/  FMUL.FTZ R164, R164, R11.reuse ;  /* 0x0000000ba4a47220 */ /* 0x080fe20000410000 */
[-CC-:B------:R-:W-:Y:S01]  /*d6f0*/  FFMA.FTZ R154, R154, R11.reuse, -R205.reuse ;  /* 0x0000000b9a9a7223 */ /* 0x180fe200000108cd */
[-CC-:B------:R-:W-:Y:S01]  /*d700*/  FFMA.FTZ R206, R155, R11.reuse, -R205.reuse ;  /* 0x0000000b9bce7223 */ /* 0x180fe200000108cd */
[-CC-:B------:R-:W-:Y:S01]  /*d710*/  FFMA.FTZ R155, R158, R11.reuse, -R205.reuse ;  /* 0x0000000b9e9b7223 */ /* 0x180fe200000108cd */
[-CC-:B------:R-:W-:Y:S01]  /*d720*/  FFMA.FTZ R158, R162, R11.reuse, -R205.reuse ;  /* 0x0000000ba29e7223 */ /* 0x180fe200000108cd */
[----:B------:R-:W-:Y:S01]  /*d730*/  IMAD.MOV R162, RZ, RZ, -R194 ;  /* 0x000000ffffa27224 */ /* 0x000fe200078e0ac2 */
[----:B------:R-:W0:Y:S01]  /*d740*/  MUFU.EX2 R164, R164 ;  /* 0x000000a400a47308 */ /* 0x000e220000000800 */
[-CC-:B------:R-:W-:Y:S01]  /*d750*/  FFMA.FTZ R165, R159, R11.reuse, -R205.reuse ;  /* 0x0000000b9fa57223 */ /* 0x180fe200000108cd */
[-CC-:B------:R-:W-:Y:S01]  /*d760*/  FFMA.FTZ R159, R163, R11.reuse, -R205.reuse ;  /* 0x0000000ba39f7223 */ /* 0x180fe200000108cd */
[----:B------:R-:W-:Y:S01]  /*d770*/  FFMA.FTZ R200, R166, R11, -R205 ;  /* 0x0000000ba6c87223 */ /* 0x000fe200000108cd */
[----:B------:R-:W-:Y:S01]  /*d780*/  ISETP.NE.AND P3, PT, R193, R162, PT ;  /* 0x000000a2c100720c */ /* 0x000fe20003f65270 */
[----:B------:R-:W-:-:S02]  /*d790*/  @!P1 VIADD R162, R14, 0x38840 ;  /* 0x000388400ea29836 */ /* 0x000fc40000000000 */
[-CC-:B------:R-:W-:Y:S01]  /*d7a0*/  FFMA.FTZ R203, R167, R11.reuse, -R205.reuse ;  /* 0x0000000ba7cb7223 */ /* 0x180fe200000108cd */
[-CC-:B------:R-:W-:Y:S01]  /*d7b0*/  FFMA.FTZ R170, R170, R11.reuse, -R205.reuse ;  /* 0x0000000baaaa7223 */ /* 0x180fe200000108cd */
[----:B------:R-:W1:Y:S01]  /*d7c0*/  MUFU.EX2 R154, R154 ;  /* 0x0000009a009a7308 */ /* 0x000e620000000800 */
[-CC-:B------:R-:W-:Y:S01]  /*d7d0*/  FFMA.FTZ R171, R171, R11.reuse, -R205.reuse ;  /* 0x0000000babab7223 */ /* 0x180fe200000108cd */
[----:B------:R-:W-:Y:S01]  /*d7e0*/  @!P1 PRMT R162, RZ, 0x654, R162 ;  /* 0x00000654ffa29816 */ /* 0x000fe200000000a2 */
[-CC-:B------:R-:W-:Y:S01]  /*d7f0*/  FFMA.FTZ R174, R174, R11.reuse, -R205.reuse ;  /* 0x0000000baeae7223 */ /* 0x180fe200000108cd */
[-CC-:B------:R-:W-:Y:S01]  /*d800*/  FFMA.FTZ R175, R175, R11.reuse, -R205.reuse ;  /* 0x0000000bafaf7223 */ /* 0x180fe200000108cd */
[-CC-:B------:R-:W-:Y:S01]  /*d810*/  FFMA.FTZ R178, R178, R11.reuse, -R205.reuse ;  /* 0x0000000bb2b27223 */ /* 0x180fe200000108cd */
[----:B------:R2:W-:Y:S01]  /*d820*/  @!P1 SYNCS.ARRIVE.TRANS64.RED.A1T0 RZ, [R162+URZ], RZ ;  /* 0x000000ffa2ff99a7 */ /* 0x0005e2000810043f */
[----:B------:R-:W-:Y:S01]  /*d830*/  FFMA.FTZ R179, R179, R11, -R205 ;  /* 0x0000000bb3b37223 */ /* 0x000fe200000108cd */
[----:B------:R-:W3:Y:S01]  /*d840*/  MUFU.EX2 R206, R206 ;  /* 0x000000ce00ce7308 */ /* 0x000ee20000000800 */
[----:B------:R-:W-:-:S02]  /*d850*/  @!P3 IMAD R163, R198, 0x40, R191 ;  /* 0x00000040c6a3b824 */ /* 0x000fc400078e02bf */
[-C--:B0-----:R-:W-:Y:S01]  /*d860*/  FMUL.FTZ R26, R26, R164.reuse ;  /* 0x000000a41a1a7220 */ /* 0x081fe20000410000 */
[-C--:B------:R-:W-:Y:S01]  /*d870*/  FMUL.FTZ R27, R27, R164.reuse ;  /* 0x000000a41b1b7220 */ /* 0x080fe20000410000 */
[-C--:B------:R-:W-:Y:S01]  /*d880*/  FMUL.FTZ R30, R30, R164.reuse ;  /* 0x000000a41e1e7220 */ /* 0x080fe20000410000 */
[----:B------:R-:W-:Y:S02]  /*d890*/  @!P3 IMAD R163, R163, 0x4, R2 ;  /* 0x00000004a3a3b824 */ /* 0x000fe400078e0202 */
[-CC-:B--2---:R-:W-:Y:S01]  /*d8a0*/  FFMA.FTZ R162, R182, R11.reuse, -R205.reuse ;  /* 0x0000000bb6a27223 */ /* 0x184fe200000108cd */
[----:B------:R-:W-:Y:S01]  /*d8b0*/  FFMA.FTZ R205, R183, R11, -R205 ;  /* 0x0000000bb7cd7223 */ /* 0x000fe200000108cd */
[----:B------:R-:W0:Y:S01]  /*d8c0*/  MUFU.EX2 R155, R155 ;  /* 0x0000009b009b7308 */ /* 0x000e220000000800 */
[----:B-1----:R-:W-:Y:S01]  /*d8d0*/  FFMA.FTZ R201, R164, R201, R154 ;  /* 0x000000c9a4c97223 */ /* 0x002fe2000001009a */
[----:B------:R-:W-:Y:S01]  /*d8e0*/  @!P3 STS [R163+0x38400], R202 ;  /* 0x038400caa300b388 */ /* 0x000fe20000000800 */
[-C--:B------:R-:W-:Y:S01]  /*d8f0*/  FMUL.FTZ R31, R31, R164.reuse ;  /* 0x000000a41f1f7220 */ /* 0x080fe20000410000 */
[-C--:B------:R-:W-:Y:S01]  /*d900*/  FMUL.FTZ R34, R34, R164.reuse ;  /* 0x000000a422227220 */ /* 0x080fe20000410000 */
[-C--:B------:R-:W-:Y:S01]  /*d910*/  FMUL.FTZ R35, R35, R164.reuse ;  /* 0x000000a423237220 */ /* 0x080fe20000410000 */
[----:B------:R1:W-:Y:S01]  /*d920*/  @!P3 STS [R163+0x38420], R164 ;  /* 0x038420a4a300b388 */ /* 0x0003e20000000800 */
        /* <DEDUP_REMOVED lines=10> */
[----:B0-----:R-:W-:Y:S01]  /*d9d0*/  FADD.FTZ R201, R155, R201 ;  /* 0x000000c99bc97221 */ /* 0x001fe20000010000 */
[----:B-1----:R-:W-:Y:S01]  /*d9e0*/  FFMA.FTZ R163, R202, R199, R152 ;  /* 0x000000c7caa37223 */ /* 0x002fe20000010098 */
[----:B------:R-:W-:Y:S01]  /*d9f0*/  F2FP.BF16.F32.PACK_AB R152, R153, R152 ;  /* 0x000000989998723e */ /* 0x000fe200000010ff */
[-C--:B------:R-:W-:Y:S01]  /*da00*/  FMUL.FTZ R51, R51, R164.reuse ;  /* 0x000000a433337220 */ /* 0x080fe20000410000 */
[----:B------:R-:W-:Y:S01]  /*da10*/  FMUL.FTZ R54, R54, R164 ;  /* 0x000000a436367220 */ /* 0x000fe20000410000 */
[----:B------:R-:W-:Y:S01]  /*da20*/  FADD.FTZ R163, R153, R163 ;  /* 0x000000a399a37221 */ /* 0x000fe20000010000 */
[----:B------:R-:W-:Y:S01]  /*da30*/  F2FP.BF16.F32.PACK_AB R153, R206, R154 ;  /* 0x0000009ace99723e */ /* 0x000fe200000010ff */
[----:B------:R-:W0:Y:S01]  /*da40*/  MUFU.EX2 R157, R157 ;  /* 0x0000009d009d7308 */ /* 0x000e220000000800 */
[C---:B--2---:R-:W-:Y:S01]  /*da50*/  FADD.FTZ R201, R165.reuse, R201 ;  /* 0x000000c9a5c97221 */ /* 0x044fe20000010000 */
[----:B------:R-:W-:Y:S01]  /*da60*/  FADD.FTZ R163, R204, R163 ;  /* 0x000000a3cca37221 */ /* 0x000fe20000010000 */
[----:B------:R-:W-:Y:S01]  /*da70*/  F2FP.BF16.F32.PACK_AB R155, R165, R155 ;  /* 0x0000009ba59b723e */ /* 0x000fe200000010ff */
[-C--:B------:R-:W-:Y:S01]  /*da80*/  FMUL.FTZ R55, R55, R164.reuse ;  /* 0x000000a437377220 */ /* 0x080fe20000410000 */
[-C--:B------:R-:W-:Y:S01]  /*da90*/  FMUL.FTZ R58, R58, R164.reuse ;  /* 0x000000a43a3a7220 */ /* 0x080fe20000410000 */
[-C--:B------:R-:W-:Y:S01]  /*daa0*/  FMUL.FTZ R59, R59, R164.reuse ;  /* 0x000000a43b3b7220 */ /* 0x080fe20000410000 */
[-C--:B------:R-:W-:Y:S01]  /*dab0*/  FMUL.FTZ R62, R62, R164.reuse ;  /* 0x000000a43e3e7220 */ /* 0x080fe20000410000 */
[----:B------:R-:W1:Y:S01]  /*dac0*/  MUFU.EX2 R156, R156 ;  /* 0x0000009c009c7308 */ /* 0x000e620000000800 */
[----:B---3--:R-:W-:Y:S01]  /*dad0*/  FADD.FTZ R182, R158, R201 ;  /* 0x000000c99eb67221 */ /* 0x008fe20000010000 */
[-C--:B------:R-:W-:Y:S01]  /*dae0*/  FMUL.FTZ R63, R63, R164.reuse ;  /* 0x000000a43f3f7220 */ /* 0x080fe20000410000 */
[-C--:B------:R-:W-:Y:S01]  /*daf0*/  FMUL.FTZ R66, R66, R164.reuse ;  /* 0x000000a442427220 */ /* 0x080fe20000410000 */
[-C--:B------:R-:W-:Y:S01]  /*db00*/  FMUL.FTZ R67, R67, R164.reuse ;  /* 0x000000a443437220 */ /* 0x080fe20000410000 */
[-C--:B------:R-:W-:Y:S01]  /*db10*/  FMUL.FTZ R70, R70, R164.reuse ;  /* 0x000000a446467220 */ /* 0x080fe20000410000 */
[-C--:B------:R-:W-:Y:S01]  /*db20*/  FMUL.FTZ R71, R71, R164.reuse ;  /* 0x000000a447477220 */ /* 0x080fe20000410000 */
[----:B------:R-:W-:Y:S01]  /*db30*/  FMUL.FTZ R74, R74, R164 ;  /* 0x000000a44a4a7220 */ /* 0x000fe20000410000 */
[----:B------:R-:W2:Y:S01]  /*db40*/  MUFU.EX2 R161, R161 ;  /* 0x000000a100a17308 */ /* 0x000ea20000000800 */
[C---:B0-----:R-:W-:Y:S01]  /*db50*/  FADD.FTZ R163, R157.reuse, R163 ;  /* 0x000000a39da37221 */ /* 0x041fe20000010000 */
[----:B------:R-:W-:Y:S01]  /*db60*/  F2FP.BF16.F32.PACK_AB R154, R157, R204 ;  /* 0x000000cc9d9a723e */ /* 0x000fe200000010ff */
[----:B------:R-:W-:Y:S01]  /*db70*/  BAR.SYNC.DEFER_BLOCKING 0xf, 0x100 ;  /* 0x03c4000000007b1d */ /* 0x000fe20000010000 */
[-C--:B------:R-:W-:Y:S01]  /*db80*/  FMUL.FTZ R75, R75, R164.reuse ;  /* 0x000000a44b4b7220 */ /* 0x080fe20000410000 */
[-C--:B------:R-:W-:Y:S01]  /*db90*/  FMUL.FTZ R78, R78, R164.reuse ;  /* 0x000000a44e4e7220 */ /* 0x080fe20000410000 */
[-C--:B------:R-:W-:Y:S01]  /*dba0*/  FMUL.FTZ R79, R79, R164.reuse ;  /* 0x000000a44f4f7220 */ /* 0x080fe20000410000 */
[-C--:B------:R-:W-:Y:S01]  /*dbb0*/  FMUL.FTZ R82, R82, R164.reuse ;  /* 0x000000a452527220 */ /* 0x080fe20000410000 */
[-C--:B------:R-:W-:Y:S01]  /*dbc0*/  FMUL.FTZ R83, R83, R164.reuse ;  /* 0x000000a453537220 */ /* 0x080fe20000410000 */
[----:B------:R-:W0:Y:S01]  /*dbd0*/  MUFU.EX2 R159, R159 ;  /* 0x0000009f009f7308 */ /* 0x000e220000000800 */
[----:B-1----:R-:W-:Y:S01]  /*dbe0*/  FADD.FTZ R163, R156, R163 ;  /* 0x000000a39ca37221 */ /* 0x002fe20000010000 */
[-C--:B------:R-:W-:Y:S01]  /*dbf0*/  FMUL.FTZ R86, R86, R164.reuse ;  /* 0x000000a456567220 */ /* 0x080fe20000410000 */
[-C--:B------:R-:W-:Y:S01]  /*dc00*/  FMUL.FTZ R87, R87, R164.reuse ;  /* 0x000000a457577220 */ /* 0x080fe20000410000 */
[-C--:B------:R-:W-:Y:S01]  /*dc10*/  FMUL.FTZ R90, R90, R164.reuse ;  /* 0x000000a45a5a7220 */ /* 0x080fe20000410000 */
[-C--:B------:R-:W-:Y:S01]  /*dc20*/  FMUL.FTZ R91, R91, R164.reuse ;  /* 0x000000a45b5b7220 */ /* 0x080fe20000410000 */
[-C--:B------:R-:W-:Y:S01]  /*dc30*/  FMUL.FTZ R94, R94, R164.reuse ;  /* 0x000000a45e5e7220 */ /* 0x080fe20000410000 */
[----:B------:R-:W-:Y:S01]  /*dc40*/  FMUL.FTZ R95, R95, R164 ;  /* 0x000000a45f5f7220 */ /* 0x000fe20000410000 */
[----:B------:R-:W1:Y:S01]  /*dc50*/  MUFU.EX2 R160, R160 ;  /* 0x000000a000a07308 */ /* 0x000e620000000800 */
[C---:B--2---:R-:W-:Y:S01]  /*dc60*/  FADD.FTZ R198, R161.reuse, R163 ;  /* 0x000000a3a1c67221 */ /* 0x044fe20000010000 */
[----:B------:R-:W-:Y:S01]  /*dc70*/  F2FP.BF16.F32.PACK_AB R156, R161, R156 ;  /* 0x0000009ca19c723e */ /* 0x000fe200000010ff */
        /* <DEDUP_REMOVED lines=8> */
[-C--:B------:R-:W-:Y:S01]  /*dd00*/  FMUL.FTZ R107, R107, R164.reuse ;  /* 0x000000a46b6b7220 */ /* 0x080fe20000410000 */
[-C--:B------:R-:W-:Y:S01]  /*dd10*/  FMUL.FTZ R110, R110, R164.reuse ;  /* 0x000000a46e6e7220 */ /* 0x080fe20000410000 */
[-C--:B------:R-:W-:Y:S01]  /*dd20*/  FMUL.FTZ R111, R111, R164.reuse ;  /* 0x000000a46f6f7220 */ /* 0x080fe20000410000 */
[-C--:B------:R-:W-:Y:S01]  /*dd30*/  FMUL.FTZ R114, R114, R164.reuse ;  /* 0x000000a472727220 */ /* 0x080fe20000410000 */
[-C--:B------:R-:W-:Y:S01]  /*dd40*/  FMUL.FTZ R115, R115, R164.reuse ;  /* 0x000000a473737220 */ /* 0x080fe20000410000 */
[----:B------:R-:W-:Y:S01]  /*dd50*/  MUFU.EX2 R200, R200 ;  /* 0x000000c800c87308 */ /* 0x000fe20000000800 */
[----:B-1----:R-:W-:Y:S01]  /*dd60*/  FADD.FTZ R198, R160, R198 ;  /* 0x000000c6a0c67221 */ /* 0x002fe20000010000 */
[-C--:B------:R-:W-:Y:S01]  /*dd70*/  FMUL.FTZ R118, R118, R164.reuse ;  /* 0x000000a476767220 */ /* 0x080fe20000410000 */
[-C--:B------:R-:W-:Y:S01]  /*dd80*/  FMUL.FTZ R119, R119, R164.reuse ;  /* 0x000000a477777220 */ /* 0x080fe20000410000 */
[-C--:B------:R-:W-:Y:S01]  /*dd90*/  FMUL.FTZ R122, R122, R164.reuse ;  /* 0x000000a47a7a7220 */ /* 0x080fe20000410000 */
[-C--:B------:R-:W-:Y:S01]  /*dda0*/  FMUL.FTZ R123, R123, R164.reuse ;  /* 0x000000a47b7b7220 */ /* 0x080fe20000410000 */
[-C--:B------:R-:W-:Y:S01]  /*ddb0*/  FMUL.FTZ R126, R126, R164.reuse ;  /* 0x000000a47e7e7220 */ /* 0x080fe20000410000 */
[----:B------:R-:W-:Y:S01]  /*ddc0*/  FMUL.FTZ R127, R127, R164 ;  /* 0x000000a47f7f7220 */ /* 0x000fe20000410000 */
[----:B------:R-:W0:Y:S01]  /*ddd0*/  MUFU.EX2 R203, R203 ;  /* 0x000000cb00cb7308 */ /* 0x000e220000000800 */
[----:B--2---:R-:W-:Y:S01]  /*dde0*/  F2FP.BF16.F32.PACK_AB R158, R197, R160 ;  /* 0x000000a0c59e723e */ /* 0x004fe200000010ff */
        /* <DEDUP_REMOVED lines=78> */
[----:B------:R-:W0:Y:S01]  /*e2d0*/  MUFU.EX2 R177, R177 ;  /* 0x000000b100b17308 */ /* 0x000e220000000800 */
[----:B-1----:R-:W-:Y:S01]  /*e2e0*/  F2FP.BF16.F32.PACK_AB R163, R175, R174 ;  /* 0x000000aeafa3723e */ /* 0x002fe200000010ff */
[----:B------:R-:W-:Y:S01]  /*e2f0*/  FMUL.FTZ R149, R149, R202 ;  /* 0x000000ca95957220 */ /* 0x000fe20000410000 */
[----:B------:R1:W-:Y:S01]  /*e300*/  STSM.16.M88.4 [R195+0x36400], R152 ;  /* 0x03640098c3007844 */ /* 0x0003e20000000200 */
[----:B------:R-:W-:Y:S01]  /*e310*/  FADD.FTZ R182, R200, R182 ;  /* 0x000000b6c8b67221 */ /* 0x000fe20000010000 */
[----:B------:R-:W-:Y:S01]  /*e320*/  FADD.FTZ R197, R197, R198 ;  /* 0x000000c6c5c57221 */ /* 0x000fe20000010000 */
[----:B------:R-:W-:Y:S01]  /*e330*/  @!P1 VIADD R14, R14, 0x38860 ;  /* 0x000388600e0e9836 */ /* 0x000fe20000000000 */
[----:B------:R3:W-:Y:S01]  /*e340*/  STSM.16.M88.4 [R196], R156 ;  /* 0x0000009cc4007844 */ /* 0x0007e20000000200 */
[----:B------:R-:W-:Y:S01]  /*e350*/  MUFU.EX2 R180, R180 ;  /* 0x000000b400b47308 */ /* 0x000fe20000000800 */
[----:B------:R-:W-:Y:S01]  /*e360*/  FADD.FTZ R203, R203, R182 ;  /* 0x000000b6cbcb7221 */ /* 0x000fe20000010000 */
[----:B------:R-:W-:Y:S01]  /*e370*/  FADD.FTZ R168, R168, R197 ;  /* 0x000000c5a8a87221 */ /* 0x000fe20000010000 */
[----:B------:R-:W-:Y:S01]  /*e380*/  @!P1 PRMT R14, RZ, 0x654, R14 ;  /* 0x00000654ff0e9816 */ /* 0x000fe2000000000e */
[----:B------:R-:W-:-:S02]  /*e390*/  IMAD.MOV.U32 R198, RZ, RZ, R18 ;  /* 0x000000ffffc67224 */ /* 0x000fc400078e0012 */
[----:B------:R-:W-:Y:S01]  /*e3a0*/  FADD.FTZ R170, R170, R203 ;  /* 0x000000cbaaaa7221 */ /* 0x000fe20000010000 */
[----:B------:R-:W-:Y:S01]  /*e3b0*/  FADD.FTZ R169, R169, R168 ;  /* 0x000000a8a9a97221 */ /* 0x000fe20000010000 */
[----:B------:R-:W-:Y:S01]  /*e3c0*/  IMAD.MOV.U32 R200, RZ, RZ, R21 ;  /* 0x000000ffffc87224 */ /* 0x000fe200078e0015 */
[----:B------:R-:W2:Y:S01]  /*e3d0*/  MUFU.EX2 R181, R181 ;  /* 0x000000b500b57308 */ /* 0x000ea20000000800 */
[----:B0-----:R-:W-:Y:S01]  /*e3e0*/  F2FP.BF16.F32.PACK_AB R164, R177, R176 ;  /* 0x000000b0b1a4723e */ /* 0x001fe200000010ff */
[----:B------:R-:W-:Y:S01]  /*e3f0*/  FADD.FTZ R171, R171, R170 ;  /* 0x000000aaabab7221 */ /* 0x000fe20000010000 */
[----:B------:R-:W-:-:S03]  /*e400*/  IMAD.MOV.U32 R197, RZ, RZ, R12 ;  /* 0x000000ffffc57224 */ /* 0x000fc600078e000c */
[----:B------:R-:W-:Y:S02]  /*e410*/  FADD.FTZ R174, R174, R171 ;  /* 0x000000abaeae7221 */ /* 0x000fe40000010000 */
[----:B------:R-:W-:Y:S02]  /*e420*/  MUFU.EX2 R178, R178 ;  /* 0x000000b200b27308 */ /* 0x000fe40000000800 */
[----:B------:R-:W-:-:S06]  /*e430*/  FADD.FTZ R175, R175, R174 ;  /* 0x000000aeafaf7221 */ /* 0x000fcc0000010000 */
[----:B------:R-:W0:Y:S01]  /*e440*/  MUFU.EX2 R179, R179 ;  /* 0x000000b300b37308 */ /* 0x000e220000000800 */
[----:B--2---:R-:W-:-:S07]  /*e450*/  F2FP.BF16.F32.PACK_AB R166, R181, R180 ;  /* 0x000000b4b5a6723e */ /* 0x004fce00000010ff */
[----:B------:R2:W4:Y:S08]  /*e460*/  MUFU.EX2 R183, R162 ;  /* 0x000000a200b77308 */ /* 0x0005300000000800 */
[----:B------:R-:W5:Y:S01]  /*e470*/  MUFU.EX2 R201, R205 ;  /* 0x000000cd00c97308 */ /* 0x000f620000000800 */
[----:B--2---:R-:W-:Y:S01]  /*e480*/  F2FP.BF16.F32.PACK_AB R162, R173, R172 ;  /* 0x000000acada2723e */ /* 0x004fe200000010ff */
[----:B------:R-:W-:Y:S01]  /*e490*/  FADD.FTZ R172, R172, R169 ;  /* 0x000000a9acac7221 */ /* 0x000fe20000010000 */
[----:B0-----:R-:W-:Y:S01]  /*e4a0*/  F2FP.BF16.F32.PACK_AB R165, R179, R178 ;  /* 0x000000b2b3a5723e */ /* 0x001fe200000010ff */
[----:B------:R-:W-:-:S02]  /*e4b0*/  FADD.FTZ R178, R178, R175 ;  /* 0x000000afb2b27221 */ /* 0x000fc40000010000 */
[----:B------:R3:W-:Y:S01]  /*e4c0*/  STSM.16.M88.4 [R209], R160 ;  /* 0x000000a0d1007844 */ /* 0x0007e20000000200 */
[----:B------:R-:W-:Y:S01]  /*e4d0*/  FADD.FTZ R173, R173, R172 ;  /* 0x000000acadad7221 */ /* 0x000fe20000010000 */
[----:B------:R-:W-:-:S03]  /*e4e0*/  FADD.FTZ R178, R179, R178 ;  /* 0x000000b2b3b27221 */ /* 0x000fc60000010000 */
[----:B------:R-:W-:Y:S01]  /*e4f0*/  FADD.FTZ R176, R176, R173 ;  /* 0x000000adb0b07221 */ /* 0x000fe20000010000 */
[----:B----4-:R-:W-:-:S03]  /*e500*/  FADD.FTZ R178, R183, R178 ;  /* 0x000000b2b7b27221 */ /* 0x010fc60000010000 */
[----:B------:R-:W-:Y:S01]  /*e510*/  FADD.FTZ R177, R177, R176 ;  /* 0x000000b0b1b17221 */ /* 0x000fe20000010000 */
[C---:B-----5:R-:W-:Y:S01]  /*e520*/  F2FP.BF16.F32.PACK_AB R167, R201.reuse, R183 ;  /* 0x000000b7c9a7723e */ /* 0x060fe200000010ff */
[----:B------:R-:W-:Y:S02]  /*e530*/  FADD.FTZ R201, R201, R178 ;  /* 0x000000b2c9c97221 */ /* 0x000fe40000010000 */
[----:B------:R-:W-:Y:S02]  /*e540*/  FADD.FTZ R180, R180, R177 ;  /* 0x000000b1b4b47221 */ /* 0x000fe40000010000 */
[----:B------:R3:W-:Y:S01]  /*e550*/  STSM.16.M88.4 [R208], R164 ;  /* 0x000000a4d0007844 */ /* 0x0007e20000000200 */
[----:B------:R-:W-:Y:S01]  /*e560*/  WARPGROUP.ARRIVE ;  /* 0x00000000000079c5 */ /* 0x000fe20000000000 */
[----:B------:R-:W-:-:S05]  /*e570*/  FADD.FTZ R199, R181, R180 ;  /* 0x000000b4b5c77221 */ /* 0x000fca0000010000 */
[----:B------:R-:W-:Y:S03]  /*e580*/  HGMMA.64x256x16.F32.BF16 R24, R152, gdesc[UR4].tnspB, R24, gsb0 ;  /* 0x43e0000498187df0 */ /* 0x000fe60008001818 */
[----:B------:R-:W-:Y:S02]  /*e590*/  WARPGROUP.DEPBAR.LE gsb0, 0x0 ;  /* 0x00008000000079c5 */ /* 0x000fe40000010000 */
[----:B-1----:R-:W-:Y:S01]  /*e5a0*/  VIADD R152, R20, 0x80 ;  /* 0x0000008014987836 */ /* 0x002fe20000000000 */
[----:B------:R-:W-:Y:S01]  /*e5b0*/  WARPGROUP.ARRIVE ;  /* 0x00000000000079c5 */ /* 0x000fe20000000000 */
[----:B------:R-:W-:-:S03]  /*e5c0*/  IMAD.MOV.U32 R153, RZ, RZ, 0x40000040 ;  /* 0x40000040ff997424 */ /* 0x000fc600078e00ff */
[----:B------:R-:W-:Y:S01]  /*e5d0*/  R2UR UR6, R152 ;  /* 0x00000000980672ca */ /* 0x000fe200000e0000 */
[----:B------:R-:W-:Y:S01]  /*e5e0*/  VIADD R152, R20, 0x100 ;  /* 0x0000010014987836 */ /* 0x000fe20000000000 */
[----:B------:R-:W-:Y:S01]  /*e5f0*/  R2UR UR7, R153 ;  /* 0x00000000990772ca */ /* 0x000fe200000e0000 */
[----:B------:R-:W-:-:S15]  /*e600*/  IMAD.MOV.U32 R153, RZ, RZ, 0x40000040 ;  /* 0x40000040ff997424 */ /* 0x000fde00078e00ff */
[----:B------:R-:W-:Y:S01]  /*e610*/  HGMMA.64x256x16.F32.BF16 R24, R156, gdesc[UR4].tnspB, R24, gsb0 ;  /* 0x43e000049c187df0 */ /* 0x000fe20008001818 */
[----:B------:R-:W-:Y:S01]  /*e620*/  R2UR UR6, R152 ;  /* 0x00000000980672ca */ /* 0x000fe200000e0000 */
[----:B------:R-:W-:Y:S01]  /*e630*/  VIADD R152, R20, 0x180 ;  /* 0x0000018014987836 */ /* 0x000fe20000000000 */
[----:B------:R-:W-:Y:S01]  /*e640*/  R2UR UR7, R153 ;  /* 0x00000000990772ca */ /* 0x000fe200000e0000 */
[----:B------:R-:W-:Y:S01]  /*e650*/  IMAD.MOV.U32 R153, RZ, RZ, 0x40000040 ;  /* 0x40000040ff997424 */ /* 0x000fe200078e00ff */
[----:B------:R-:W-:Y:S02]  /*e660*/  WARPGROUP.DEPBAR.LE gsb0, 0x0 ;  /* 0x00008000000079c5 */ /* 0x000fe40000010000 */
[----:B------:R-:W-:-:S15]  /*e670*/  WARPGROUP.ARRIVE ;  /* 0x00000000000079c5 */ /* 0x000fde0000000000 */
[----:B------:R-:W-:-:S06]  /*e680*/  NOP ;  /* 0x0000000000007918 */ /* 0x000fcc0000000000 */
        /* <DEDUP_REMOVED lines=18> */
.L_x_1399:
[----:B------:R-:W-:Y:S05]  /*e7b0*/  BSYNC B0 ;  /* 0x0000000000007941 */ /* 0x000fea0003800000 */
.L_x_1398:
[----:B------:R-:W0:Y:S01]  /*e7c0*/  SHFL.BFLY PT, R0, R199, 0x2, 0x1f ;  /* 0x0c401f00c7007f89 */ /* 0x000e2200000e0000 */
[----:B------:R-:W-:Y:S02]  /*e7d0*/  IMAD.MOV.U32 R173, RZ, RZ, -0x800000 ;  /* 0xff800000ffad7424 */ /* 0x000fe400078e00ff */
[----:B------:R-:W-:Y:S01]  /*e7e0*/  IMAD.MOV.U32 R174, RZ, RZ, -0x800000 ;  /* 0xff800000ffae7424 */ /* 0x000fe200078e00ff */
[----:B------:R-:W1:Y:S01]  /*e7f0*/  SHFL.BFLY PT, R4, R201, 0x2, 0x1f ;  /* 0x0c401f00c9047f89 */ /* 0x000e6200000e0000 */
[----:B------:R-:W-:Y:S01]  /*e800*/  VIADD R219, R219, 0x1 ;  /* 0x00000001dbdb7836 */ /* 0x000fe20000000000 */
[----:B------:R-:W-:Y:S08]  /*e810*/  BAR.ARV 0x8, 0x100 ;  /* 0x0204000000007b1d */ /* 0x000ff00000002000 */
[----:B------:R-:W-:Y:S01]  /*e820*/  BAR.SYNC.DEFER_BLOCKING 0xf, 0x100 ;  /* 0x03c4000000007b1d */ /* 0x000fe20000010000 */
[----:B0-----:R-:W-:Y:S01]  /*e830*/  FADD.FTZ R3, R0, R199 ;  /* 0x000000c700037221 */ /* 0x001fe20000010000 */
[----:B-1----:R-:W-:-:S04]  /*e840*/  FADD.FTZ R6, R4, R201 ;  /* 0x000000c904067221 */ /* 0x002fc80000010000 */
[----:B------:R-:W0:Y:S01]  /*e850*/  SHFL.BFLY PT, R0, R3, 0x1, 0x1f ;  /* 0x0c201f0003007f89 */ /* 0x000e2200000e0000 */
[----:B------:R-:W-:-:S03]  /*e860*/  IMAD.MOV R4, RZ, RZ, -R194 ;  /* 0x000000ffff047224 */ /* 0x000fc600078e0ac2 */
[----:B------:R-:W1:Y:S02]  /*e870*/  SHFL.BFLY PT, R5, R6, 0x1, 0x1f ;  /* 0x0c201f0006057f89 */ /* 0x000e6400000e0000 */
[----:B------:R-:W-:-:S13]  /*e880*/  ISETP.NE.AND P0, PT, R193, R4, PT ;  /* 0x00000004c100720c */ /* 0x000fda0003f05270 */
[----:B------:R-:W-:-:S04]  /*e890*/  @!P0 IMAD R7, R18, 0x40, R191 ;  /* 0x0000004012078824 */ /* 0x000fc800078e02bf */
[----:B------:R-:W-:Y:S02]  /*e8a0*/  @!P0 IMAD R7, R7, 0x4, R2 ;  /* 0x0000000407078824 */ /* 0x000fe400078e0202 */
[----:B0-----:R-:W-:Y:S01]  /*e8b0*/  FADD.FTZ R9, R3, R0 ;  /* 0x0000000003097221 */ /* 0x001fe20000010000 */
[----:B------:R-:W-:Y:S02]  /*e8c0*/  VIADD R3, R18, 0x1 ;  /* 0x0000000112037836 */ /* 0x000fe40000000000 */
[----:B-1----:R-:W-:Y:S02]  /*e8d0*/  FADD.FTZ R0, R6, R5 ;  /* 0x0000000506007221 */ /* 0x002fe40000010000 */
[----:B------:R-:W-:Y:S02]  /*e8e0*/  FSETP.NE.FTZ.AND P2, PT, R9, RZ, PT ;  /* 0x000000ff0900720b */ /* 0x000fe40003f55000 */
[----:B------:R-:W-:Y:S02]  /*e8f0*/  CS2R R4, SRZ ;  /* 0x0000000000047805 */ /* 0x000fe4000001ff00 */
[----:B------:R-:W-:-:S02]  /*e900*/  ISETP.NE.AND P1, PT, R3, 0x2, PT ;  /* 0x000000020300780c */ /* 0x000fc40003f25270 */
[----:B------:R-:W-:Y:S02]  /*e910*/  FSETP.NE.FTZ.AND P3, PT, R0, RZ, PT ;  /* 0x000000ff0000720b */ /* 0x000fe40003f75000 */
[----:B------:R-:W-:-:S04]  /*e920*/  SEL R6, RZ, 0x1, P1 ;  /* 0x00000001ff067807 */ /* 0x000fc80000800000 */
[----:B------:R-:W-:Y:S01]  /*e930*/  LOP3.LUT R23, R23, R6, RZ, 0x3c, !PT ;  /* 0x0000000617177212 */ /* 0x000fe200078e3cff */
[----:B------:R-:W0:Y:S01]  /*e940*/  @P2 MUFU.RCP R5, R9 ;  /* 0x0000000900052308 */ /* 0x000e220000001000 */
[----:B------:R-:W-:-:S05]  /*e950*/  @P2 FMUL.FTZ R18, R11, 0.69314718246459960938 ;  /* 0x3f3172180b122820 */ /* 0x000fca0000410000 */
[----:B--2---:R-:W-:Y:S02]  /*e960*/  @P3 FMUL.FTZ R20, R11, 0.69314718246459960938 ;  /* 0x3f3172180b143820 */ /* 0x004fe40000410000 */
[----:B------:R-:W1:Y:S08]  /*e970*/  @P3 MUFU.RCP R4, R0 ;  /* 0x0000000000043308 */ /* 0x000e700000001000 */
[----:B------:R-:W2:Y:S01]  /*e980*/  @P2 MUFU.LG2 R2, R9 ;  /* 0x0000000900022308 */ /* 0x000ea20000000c00 */
[-C--:B0-----:R-:W-:Y:S01]  /*e990*/  FMUL.FTZ R10, R24, R5.reuse ;  /* 0x00000005180a7220 */ /* 0x081fe20000410000 */
[----:B------:R0:W-:Y:S01]  /*e9a0*/  @!P0 STS [R7+0x38400], R5 ;  /* 0x0384000507008388 */ /* 0x0001e20000000800 */
[-C--:B------:R-:W-:Y:S01]  /*e9b0*/  FMUL.FTZ R8, R25, R5.reuse ;  /* 0x0000000519087220 */ /* 0x080fe20000410000 */
[-C--:B------:R-:W-:Y:S01]  /*e9c0*/  FMUL.FTZ R177, R33, R5.reuse ;  /* 0x0000000521b17220 */ /* 0x080fe20000410000 */
[-C--:B------:R-:W-:Y:S01]  /*e9d0*/  FMUL.FTZ R179, R32, R5.reuse ;  /* 0x0000000520b37220 */ /* 0x080fe20000410000 */
[-C--:B------:R-:W-:Y:S01]  /*e9e0*/  FMUL.FTZ R178, R36, R5.reuse ;  /* 0x0000000524b27220 */ /* 0x080fe20000410000 */
[-C--:B------:R-:W-:Y:S01]  /*e9f0*/  FMUL.FTZ R28, R28, R5.reuse ;  /* 0x000000051c1c7220 */ /* 0x080fe20000410000 */
[----:B------:R4:W5:Y:S01]  /*ea00*/  @P3 MUFU.LG2 R24, R0 ;  /* 0x0000000000183308 */ /* 0x0009620000000c00 */
[----:B-1----:R1:W-:Y:S01]  /*ea10*/  @!P0 STS [R7+0x38420], R4 ;  /* 0x0384200407008388 */ /* 0x0023e20000000800 */
[-C--:B------:R-:W-:Y:S01]  /*ea20*/  FMUL.FTZ R33, R42, R4.reuse ;  /* 0x000000042a217220 */ /* 0x080fe20000410000 */
[-C--:B------:R-:W-:Y:S01]  /*ea30*/  FMUL.FTZ R6, R29, R5.reuse ;  /* 0x000000051d067220 */ /* 0x080fe20000410000 */
[-C--:B------:R-:W-:Y:S01]  /*ea40*/  FMUL.FTZ R175, R37, R5.reuse ;  /* 0x0000000525af7220 */ /* 0x080fe20000410000 */
[-C--:B------:R-:W-:Y:S01]  /*ea50*/  FMUL.FTZ R176, R40, R5.reuse ;  /* 0x0000000528b07220 */ /* 0x080fe20000410000 */
[-C--:B------:R-:W-:Y:S01]  /*ea60*/  FMUL.FTZ R32, R41, R5.reuse ;  /* 0x0000000529207220 */ /* 0x080fe20000410000 */
[-C--:B------:R-:W-:Y:S01]  /*ea70*/  FMUL.FTZ R172, R44, R5.reuse ;  /* 0x000000052cac7220 */ /* 0x080fe20000410000 */
[-C--:B------:R-:W-:Y:S01]  /*ea80*/  FMUL.FTZ R170, R45, R5.reuse ;  /* 0x000000052daa7220 */ /* 0x080fe20000410000 */
[-C--:B----4-:R-:W-:Y:S01]  /*ea90*/  FMUL.FTZ R0, R27, R4.reuse ;  /* 0x000000041b007220 */ /* 0x090fe20000410000 */
[----:B--2---:R-:W-:Y:S01]  /*eaa0*/  @P2 FMUL.FTZ R25, R2, 0.69314718246459960938 ;  /* 0x3f31721802192820 */ /* 0x004fe20000410000 */
[-C--:B------:R-:W-:Y:S01]  /*eab0*/  FMUL.FTZ R171, R48, R5.reuse ;  /* 0x0000000530ab7220 */ /* 0x080fe20000410000 */
[-C--:B---3--:R-:W-:Y:S01]  /*eac0*/  FMUL.FTZ R167, R49, R5.reuse ;  /* 0x0000000531a77220 */ /* 0x088fe20000410000 */
[-C--:B------:R-:W-:Y:S01]  /*ead0*/  FMUL.FTZ R169, R52, R5.reuse ;  /* 0x0000000534a97220 */ /* 0x080fe20000410000 */
[-C--:B------:R-:W-:Y:S01]  /*eae0*/  FMUL.FTZ R165, R53, R5.reuse ;  /* 0x0000000535a57220 */ /* 0x080fe20000410000 */
[-C--:B------:R-:W-:Y:S01]  /*eaf0*/  FMUL.FTZ R166, R56, R5.reuse ;  /* 0x0000000538a67220 */ /* 0x080fe20000410000 */
[-C--:B------:R-:W-:Y:S01]  /*eb00*/  FMUL.FTZ R163, R57, R5.reuse ;  /* 0x0000000539a37220 */ /* 0x080fe20000410000 */
[----:B-----5:R-:W-:Y:S01]  /*eb10*/  @P3 FMUL.FTZ R27, R24, 0.69314718246459960938 ;  /* 0x3f317218181b3820 */ /* 0x020fe20000410000 */
        /* <DEDUP_REMOVED lines=46> */
[----:B------:R-:W-:Y:S01]  /*ee00*/  FMUL.FTZ R42, R107, R4 ;  /* 0x000000046b2a7220 */ /* 0x000fe20000410000 */
[----:B------:R-:W-:Y:S01]  /*ee10*/  @P2 FFMA.FTZ R173, R18, R12, R25 ;  /* 0x0000000c12ad2223 */ /* 0x000fe20000010019 */
[----:B------:R-:W-:Y:S01]  /*ee20*/  PLOP3.LUT P0, PT, PT, PT, PT, 0x8, 0x0 ;  /* 0x000000000000781c */ /* 0x000fe20003f0e170 */
[-C--:B0-----:R-:W-:Y:S01]  /*ee30*/  FMUL.FTZ R5, R26, R4.reuse ;  /* 0x000000041a057220 */ /* 0x081fe20000410000 */
        /* <DEDUP_REMOVED lines=63> */
.L_x_1353:
[----:B------:R-:W-:Y:S05]  /*f230*/  BSYNC B7 ;  /* 0x0000000000077941 */ /* 0x000fea0003800000 */
.L_x_1351:
        /* <DEDUP_REMOVED lines=37> */
[C---:B------:R-:W-:Y:S01]  /*f490*/  IADD3 R0, P1, R40.reuse, 0x20, RZ ;  /* 0x0000002028007810 */ /* 0x040fe20007f3e0ff */
[--C-:B------:R-:W-:Y:S01]  /*f4a0*/  IMAD.X R31, RZ, RZ, R41.reuse, P0 ;  /* 0x000000ffff1f7224 */ /* 0x100fe200000e0629 */
[----:B------:R-:W-:Y:S01]  /*f4b0*/  LOP3.LUT R44, R45, R40, RZ, 0x3c, !PT ;  /* 0x000000282d2c7212 */ /* 0x000fe200078e3cff */
[----:B------:R-:W-:Y:S01]  /*f4c0*/  IMAD.MOV.U32 R45, RZ, RZ, R41 ;  /* 0x000000ffff2d7224 */ /* 0x000fe200078e0029 */
[----:B------:R-:W-:Y:S02]  /*f4d0*/  IADD3 R10, P4, R40, 0x60, RZ ;  /* 0x00000060280a7810 */ /* 0x000fe40007f9e0ff */
[----:B------:R-:W-:Y:S02]  /*f4e0*/  LOP3.LUT R30, R3, 0x380, RZ, 0xc0, !PT ;  /* 0x00000380031e7812 */ /* 0x000fe400078ec0ff */
[----:B------:R-:W-:-:S02]  /*f4f0*/  LOP3.LUT R181, R0, 0x380, RZ, 0xc0, !PT ;  /* 0x0000038000b57812 */ /* 0x000fc400078ec0ff */
[----:B------:R-:W-:Y:S02]  /*f500*/  LOP3.LUT R183, R10, 0x380, RZ, 0xc0, !PT ;  /* 0x000003800ab77812 */ /* 0x000fe400078ec0ff */
[----:B------:R-:W-:Y:S01]  /*f510*/  MOV R12, R44 ;  /* 0x0000002c000c7202 */ /* 0x000fe20000000f00 */
[----:B------:R-:W-:Y:S01]  /*f520*/  BAR.SYNC.DEFER_BLOCKING 0x1, 0x100 ;  /* 0x0044000000007b1d */ /* 0x000fe20000010000 */
[----:B------:R-:W-:Y:S01]  /*f530*/  SHF.R.U64 R30, R30, 0x3, RZ ;  /* 0x000000031e1e7819 */ /* 0x000fe200000012ff */
[--C-:B------:R-:W-:Y:S01]  /*f540*/  IMAD.X R45, RZ, RZ, R41.reuse, P4 ;  /* 0x000000ffff2d7224 */ /* 0x100fe200020e0629 */
[C---:B------:R-:W-:Y:S02]  /*f550*/  IADD3 R48, P3, R40.reuse, 0x2000, RZ ;  /* 0x0000200028307810 */ /* 0x040fe40007f7e0ff */
[----:B------:R-:W-:Y:S02]  /*f560*/  SHF.R.U64 R181, R181, 0x3, RZ ;  /* 0x00000003b5b57819 */ /* 0x000fe400000012ff */
[----:B------:R-:W-:Y:S01]  /*f570*/  SHF.R.U64 R183, R183, 0x3, RZ ;  /* 0x00000003b7b77819 */ /* 0x000fe200000012ff */
[----:B------:R-:W-:Y:S01]  /*f580*/  IMAD.X R49, RZ, RZ, R41, P3 ;  /* 0x000000ffff317224 */ /* 0x000fe200018e0629 */
[----:B------:R-:W-:-:S02]  /*f590*/  IADD3 R52, P6, R40, 0x2020, RZ ;  /* 0x0000202028347810 */ /* 0x000fc40007fde0ff */
[----:B------:R-:W-:Y:S02]  /*f5a0*/  IADD3 R8, P5, R40, 0x2040, RZ ;  /* 0x0000204028087810 */ /* 0x000fe40007fbe0ff */
[----:B------:R-:W-:Y:S01]  /*f5b0*/  LOP3.LUT R30, R30, R3, RZ, 0x3c, !PT ;  /* 0x000000031e1e7212 */ /* 0x000fe200078e3cff */
[--C-:B------:R-:W-:Y:S01]  /*f5c0*/  IMAD.X R53, RZ, RZ, R41.reuse, P6 ;  /* 0x000000ffff357224 */ /* 0x100fe200030e0629 */
[----:B------:R-:W-:Y:S01]  /*f5d0*/  LOP3.LUT R44, R183, R10, RZ, 0x3c, !PT ;  /* 0x0000000ab72c7212 */ /* 0x000fe200078e3cff */
[----:B------:R-:W-:Y:S01]  /*f5e0*/  IMAD.X R57, RZ, RZ, R41, P5 ;  /* 0x000000ffff397224 */ /* 0x000fe200028e0629 */
[----:B------:R-:W-:Y:S02]  /*f5f0*/  LOP3.LUT R3, R48, 0x380, RZ, 0xc0, !PT ;  /* 0x0000038030037812 */ /* 0x000fe400078ec0ff */
[----:B------:R-:W-:Y:S02]  /*f600*/  LOP3.LUT R183, R8, 0x380, RZ, 0xc0, !PT ;  /* 0x0000038008b77812 */ /* 0x000fe400078ec0ff */
[----:B------:R-:W-:-:S02]  /*f610*/  IADD3 R60, P2, R40, 0x2060, RZ ;  /* 0x00002060283c7810 */ /* 0x000fc40007f5e0ff */
[----:B------:R-:W-:Y:S01]  /*f620*/  SHF.R.U64 R3, R3, 0x3, RZ ;  /* 0x0000000303037819 */ /* 0x000fe200000012ff */
[----:B------:R2:W-:Y:S01]  /*f630*/  STSM.16.M88.4 [R12], R4 ;  /* 0x000000040c007844 */ /* 0x0005e20000000200 */
[----:B------:R-:W-:Y:S01]  /*f640*/  SHF.R.U64 R183, R183, 0x3, RZ ;  /* 0x00000003b7b77819 */ /* 0x000fe200000012ff */
[--C-:B------:R-:W-:Y:S01]  /*f650*/  IMAD.X R61, RZ, RZ, R41.reuse, P2 ;  /* 0x000000ffff3d7224 */ /* 0x100fe200010e0629 */
[C---:B------:R-:W-:Y:S02]  /*f660*/  IADD3 R62, P0, R40.reuse, 0x4020, RZ ;  /* 0x00004020283e7810 */ /* 0x040fe40007f1e0ff */
[----:B------:R-:W-:Y:S02]  /*f670*/  IADD3 R66, P4, R40, 0x4040, RZ ;  /* 0x0000404028427810 */ /* 0x000fe40007f9e0ff */
[----:B------:R-:W-:Y:S01]  /*f680*/  LOP3.LUT R197, R60, 0x380, RZ, 0xc0, !PT ;  /* 0x000003803cc57812 */ /* 0x000fe200078ec0ff */
[--C-:B------:R-:W-:Y:S01]  /*f690*/  IMAD.X R69, RZ, RZ, R41.reuse, P0 ;  /* 0x000000ffff457224 */ /* 0x100fe200000e0629 */
[----:B------:R-:W-:Y:S01]  /*f6a0*/  LOP3.LUT R48, R3, R48, RZ, 0x3c, !PT ;  /* 0x0000003003307212 */ /* 0x000fe200078e3cff */
[----:B------:R-:W-:Y:S01]  /*f6b0*/  IMAD.X R73, RZ, RZ, R41, P4 ;  /* 0x000000ffff497224 */ /* 0x000fe200020e0629 */
[----:B------:R-:W-:-:S02]  /*f6c0*/  LOP3.LUT R56, R183, R8, RZ, 0x3c, !PT ;  /* 0x00000008b7387212 */ /* 0x000fc400078e3cff */
[----:B------:R-:W-:Y:S02]  /*f6d0*/  LOP3.LUT R183, R66, 0x380, RZ, 0xc0, !PT ;  /* 0x0000038042b77812 */ /* 0x000fe400078ec0ff */
[----:B------:R-:W-:Y:S01]  /*f6e0*/  SHF.R.U64 R197, R197, 0x3, RZ ;  /* 0x00000003c5c57819 */ /* 0x000fe200000012ff */
[----:B--2---:R-:W-:Y:S01]  /*f6f0*/  IMAD.X R7, RZ, RZ, R41, P1 ;  /* 0x000000ffff077224 */ /* 0x004fe200008e0629 */
[----:B------:R-:W-:Y:S02]  /*f700*/  LOP3.LUT R6, R181, R0, RZ, 0x3c, !PT ;  /* 0x00000000b5067212 */ /* 0x000fe400078e3cff */
[----:B------:R-:W-:Y:S02]  /*f710*/  LOP3.LUT R181, R52, 0x380, RZ, 0xc0, !PT ;  /* 0x0000038034b57812 */ /* 0x000fe400078ec0ff */
[----:B------:R-:W-:Y:S02]  /*f720*/  IADD3 R34, P1, R40, 0x4000, RZ ;  /* 0x0000400028227810 */ /* 0x000fe40007f3e0ff */
[----:B------:R-:W-:-:S02]  /*f730*/  SHF.R.U64 R181, R181, 0x3, RZ ;  /* 0x00000003b5b57819 */ /* 0x000fc400000012ff */
[----:B------:R-:W-:Y:S01]  /*f740*/  LOP3.LUT R3, R34, 0x380, RZ, 0xc0, !PT ;  /* 0x0000038022037812 */ /* 0x000fe200078ec0ff */
[--C-:B------:R-:W-:Y:S01]  /*f750*/  IMAD.X R65, RZ, RZ, R41.reuse, P1 ;  /* 0x000000ffff417224 */ /* 0x100fe200008e0629 */
[----:B------:R-:W-:Y:S02]  /*f760*/  LOP3.LUT R52, R181, R52, RZ, 0x3c, !PT ;  /* 0x00000034b5347212 */ /* 0x000fe400078e3cff */
[----:B------:R-:W-:Y:S02]  /*f770*/  LOP3.LUT R181, R62, 0x380, RZ, 0xc0, !PT ;  /* 0x000003803eb57812 */ /* 0x000fe400078ec0ff */
[C---:B------:R-:W-:Y:S02]  /*f780*/  IADD3 R58, P3, R40.reuse, 0x4060, RZ ;  /* 0x00004060283a7810 */ /* 0x040fe40007f7e0ff */
[----:B------:R-:W-:Y:S02]  /*f790*/  SHF.R.U64 R3, R3, 0x3, RZ ;  /* 0x0000000303037819 */ /* 0x000fe400000012ff */
[----:B------:R-:W-:Y:S01]  /*f7a0*/  IADD3 R4, P6, R40, 0x6000, RZ ;  /* 0x0000600028047810 */ /* 0x000fe20007fde0ff */
[----:B------:R-:W-:Y:S01]  /*f7b0*/  IMAD.X R77, RZ, RZ, R41, P3 ;  /* 0x000000ffff4d7224 */ /* 0x000fe200018e0629 */
[----:B------:R-:W-:-:S02]  /*f7c0*/  SHF.R.U64 R181, R181, 0x3, RZ ;  /* 0x00000003b5b57819 */ /* 0x000fc400000012ff */
[----:B------:R-:W-:Y:S01]  /*f7d0*/  SHF.R.U64 R183, R183, 0x3, RZ ;  /* 0x00000003b7b77819 */ /* 0x000fe200000012ff */
[--C-:B------:R-:W-:Y:S01]  /*f7e0*/  IMAD.X R81, RZ, RZ, R41.reuse, P6 ;  /* 0x000000ffff517224 */ /* 0x100fe200030e0629 */
[C---:B-1----:R-:W-:Y:S02]  /*f7f0*/  IADD3 R24, P5, R40.reuse, 0x6020, RZ ;  /* 0x0000602028187810 */ /* 0x042fe40007fbe0ff */
[----:B------:R-:W-:Y:S02]  /*f800*/  IADD3 R28, P2, R40, 0x6040, RZ ;  /* 0x00006040281c7810 */ /* 0x000fe40007f5e0ff */
[----:B------:R-:W-:Y:S01]  /*f810*/  LOP3.LUT R60, R197, R60, RZ, 0x3c, !PT ;  /* 0x0000003cc53c7212 */ /* 0x000fe200078e3cff */
[--C-:B------:R-:W-:Y:S01]  /*f820*/  IMAD.X R85, RZ, RZ, R41.reuse, P5 ;  /* 0x000000ffff557224 */ /* 0x100fe200028e0629 */
[----:B------:R-:W-:Y:S01]  /*f830*/  LOP3.LUT R197, R58, 0x380, RZ, 0xc0, !PT ;  /* 0x000003803ac57812 */ /* 0x000fe200078ec0ff */
[----:B------:R-:W-:Y:S01]  /*f840*/  IMAD.X R5, RZ, RZ, R41, P2 ;  /* 0x000000ffff057224 */ /* 0x000fe200010e0629 */
[----:B------:R-:W-:-:S02]  /*f850*/  LOP3.LUT R64, R3, R34, RZ, 0x3c, !PT ;  /* 0x0000002203407212 */ /* 0x000fc400078e3cff */
[----:B------:R-:W-:Y:S02]  /*f860*/  LOP3.LUT R68, R181, R62, RZ, 0x3c, !PT ;  /* 0x0000003eb5447212 */ /* 0x000fe400078e3cff */
[----:B------:R-:W-:Y:S02]  /*f870*/  LOP3.LUT R72, R183, R66, RZ, 0x3c, !PT ;  /* 0x00000042b7487212 */ /* 0x000fe400078e3cff */
[----:B------:R-:W-:Y:S02]  /*f880*/  LOP3.LUT R3, R4, 0x380, RZ, 0xc0, !PT ;  /* 0x0000038004037812 */ /* 0x000fe400078ec0ff */
        /* <DEDUP_REMOVED lines=12> */
[----:B------:R-:W-:Y:S02]  /*f950*/  LOP3.LUT R4, R183, R28, RZ, 0x3c, !PT ;  /* 0x0000001cb7047212 */ /* 0x000fe400078e3cff */
[----:B------:R-:W-:Y:S02]  /*f960*/  MOV R24, R30 ;  /* 0x0000001e00187202 */ /* 0x000fe40000000f00 */
[----:B------:R-:W-:Y:S02]  /*f970*/  SHF.R.U64 R197, R197, 0x3, RZ ;  /* 0x00000003c5c57819 */ /* 0x000fe400000012ff */
[----:B------:R-:W-:-:S02]  /*f980*/  MOV R3, R6 ;  /* 0x0000000600037202 */ /* 0x000fc40000000f00 */
[----:B------:R-:W-:Y:S02]  /*f990*/  F2FP.BF16.F32.PACK_AB R28, R177, R179 ;  /* 0x000000b3b11c723e */ /* 0x000fe400000010ff */
[----:B------:R-:W-:Y:S02]  /*f9a0*/  F2FP.BF16.F32.PACK_AB R30, R175, R178 ;  /* 0x000000b2af1e723e */ /* 0x000fe400000010ff */
[----:B------:R-:W-:Y:S02]  /*f9b0*/  F2FP.BF16.F32.PACK_AB R31, R39, R38 ;  /* 0x00000026271f723e */ /* 0x000fe400000010ff */
[----:B------:R-:W-:Y:S02]  /*f9c0*/  F2FP.BF16.F32.PACK_AB R34, R170, R172 ;  /* 0x000000acaa22723e */ /* 0x000fe400000010ff */
[----:B------:R-:W-:Y:S01]  /*f9d0*/  MOV R0, R4 ;  /* 0x0000000400007202 */ /* 0x000fe20000000f00 */
[----:B------:R-:W-:Y:S01]  /*f9e0*/  STSM.16.M88.4 [R3], R28 ;  /* 0x0000001c03007844 */ /* 0x000fe20000000200 */
[----:B------:R-:W-:-:S02]  /*f9f0*/  MOV R44, R44 ;  /* 0x0000002c002c7202 */ /* 0x000fc40000000f00 */
[----:B------:R-:W-:Y:S01]  /*fa00*/  F2FP.BF16.F32.PACK_AB R4, R167, R171 ;  /* 0x000000aba704723e */ /* 0x000fe200000010ff */
[----:B------:R1:W-:Y:S01]  /*fa10*/  STSM.16.M88.4 [R24], R32 ;  /* 0x0000002018007844 */ /* 0x0003e20000000200 */
        /* <DEDUP_REMOVED lines=8> */
[----:B------:R-:W-:Y:S01]  /*faa0*/  MOV R52, R52 ;  /* 0x0000003400347202 */ /* 0x000fe20000000f00 */
[----:B-1----:R-:W-:Y:S01]  /*fab0*/  IMAD.MOV.U32 R24, RZ, RZ, RZ ;  /* 0x000000ffff187224 */ /* 0x002fe200078e00ff */
[----:B------:R-:W-:Y:S01]  /*fac0*/  F2FP.BF16.F32.PACK_AB R12, R159, R162 ;  /* 0x000000a29f0c723e */ /* 0x000fe200000010ff */
[----:B------:R-:W-:Y:S01]  /*fad0*/  STSM.16.M88.4 [R48], R8 ;  /* 0x0000000830007844 */ /* 0x000fe20000000200 */
        /* <DEDUP_REMOVED lines=17> */
[----:B------:R-:W-:-:S02]  /*fbf0*/  MOV R68, R68 ;  /* 0x0000004400447202 */ /* 0x000fc40000000f00 */
[----:B------:R-:W-:Y:S01]  /*fc00*/  F2FP.BF16.F32.PACK_AB R112, R113, R112 ;  /* 0x000000707170723e */ /* 0x000fe200000010ff */
[----:B------:R-:W-:Y:S01]  /*fc10*/  STSM.16.M88.4 [R64], R36 ;  /* 0x0000002440007844 */ /* 0x000fe20000000200 */
[----:B------:R-:W-:Y:S02]  /*fc20*/  MOV R72, R72 ;  /* 0x0000004800487202 */ /* 0x000fe40000000f00 */
[----:B------:R-:W-:Y:S01]  /*fc30*/  F2FP.BF16.F32.PACK_AB R106, R109, R108 ;  /* 0x0000006c6d6a723e */ /* 0x000fe200000010ff */
[----:B------:R-:W-:Y:S01]  /*fc40*/  STSM.16.M88.4 [R68], R96 ;  /* 0x0000006044007844 */ /* 0x000fe20000000200 */
        /* <DEDUP_REMOVED lines=16> */
[----:B------:R-:W-:Y:S02]  /*fd50*/  ISETP.NE.U32.AND P0, PT, RZ, UR4, PT ;  /* 0x00000004ff007c0c */ /* 0x000fe4000bf05070 */
[----:B--2---:R-:W-:Y:S02]  /*fd60*/  IADD3 R4, P1, R211, UR4, RZ ;  /* 0x00000004d3047c10 */ /* 0x004fe4000ff3e0ff */
[----:B------:R-:W-:-:S02]  /*fd70*/  MOV R84, R84 ;  /* 0x0000005400547202 */ /* 0x000fc40000000f00 */
[----:B------:R-:W-:Y:S02]  /*fd80*/  F2FP.BF16.F32.PACK_AB R130, R133, R132 ;  /* 0x000000848582723e */ /* 0x000fe400000010ff */
[----:B------:R-:W-:Y:S02]  /*fd90*/  F2FP.BF16.F32.PACK_AB R131, R135, R134 ;  /* 0x000000868783723e */ /* 0x000fe400000010ff */
[----:B------:R-:W-:Y:S02]  /*fda0*/  F2FP.BF16.F32.PACK_AB R137, R139, R138 ;  /* 0x0000008a8b89723e */ /* 0x000fe400000010ff */
[----:B------:R-:W-:Y:S01]  /*fdb0*/  F2FP.BF16.F32.PACK_AB R144, R145, R144 ;  /* 0x000000909190723e */ /* 0x000fe200000010ff */
[----:B------:R-:W-:Y:S01]  /*fdc0*/  STSM.16.M88.4 [R84], R128 ;  /* 0x0000008054007844 */ /* 0x000fe20000000200 */
[----:B------:R-:W-:Y:S02]  /*fdd0*/  F2FP.BF16.F32.PACK_AB R138, R141, R140 ;  /* 0x0000008c8d8a723e */ /* 0x000fe400000010ff */
[----:B------:R-:W-:-:S02]  /*fde0*/  F2FP.BF16.F32.PACK_AB R139, R143, R142 ;  /* 0x0000008e8f8b723e */ /* 0x000fc400000010ff */
[----:B------:R-:W-:Y:S02]  /*fdf0*/  F2FP.BF16.F32.PACK_AB R145, R147, R146 ;  /* 0x000000929391723e */ /* 0x000fe400000010ff */
        /* <DEDUP_REMOVED lines=47> */
[----:B--2---:R-:W-:Y:S02]  /*100f0*/  LOP3.LUT R40, R41, 0x380, RZ, 0xc0, !PT ;  /* 0x0000038029287812 */ /* 0x004fe400078ec0ff */
[----:B------:R-:W-:Y:S02]  /*10100*/  LOP3.LUT R44, R45, 0x380, RZ, 0xc0, !PT ;  /* 0x000003802d2c7812 */ /* 0x000fe400078ec0ff */
[----:B------:R-:W-:Y:S02]  /*10110*/  LOP3.LUT R48, R49, 0x380, RZ, 0xc0, !PT ;  /* 0x0000038031307812 */ /* 0x000fe400078ec0ff */
        /* <DEDUP_REMOVED lines=19> */
.L_x_1413:
        /* <DEDUP_REMOVED lines=35> */
[----:B------:R-:W-:Y:S02]  /*10480*/  LOP3.LUT R20, R5, R20, RZ, 0x3c, !PT ;  /* 0x0000001405147212 */ /* 0x000fe400078e3cff */
[----:B------:R-:W-:-:S02]  /*10490*/  LOP3.LUT R76, R3, R4, RZ, 0x3c, !PT ;  /* 0x00000004034c7212 */ /* 0x000fc400078e3cff */
[----:B------:R-:W-:Y:S02]  /*104a0*/  SHF.R.S32.HI R80, RZ, 0x1f, R210 ;  /* 0x0000001fff507819 */ /* 0x000fe400000114d2 */
[----:B------:R-:W-:Y:S02]  /*104b0*/  SEL R213, R213, RZ, !P0 ;  /* 0x000000ffd5d57207 */ /* 0x000fe40004000000 */
[----:B------:R-:W-:Y:S02]  /*104c0*/  SEL R223, R223, RZ, !P0 ;  /* 0x000000ffdfdf7207 */ /* 0x000fe40004000000 */
[----:B-----5:R-:W-:Y:S01]  /*104d0*/  SHF.R.S32.HI R81, RZ, 0x1f, R24 ;  /* 0x0000001fff517819 */ /* 0x020fe20000011418 */
[----:B------:R-:W-:Y:S06]  /*104e0*/  @P5 BRA `(.L_x_1414) ;  /* 0x0000000000b85947 */ /* 0x000fec0003800000 */
[----:B------:R-:W1:Y:S01]  /*104f0*/  LDC R15, c[0x0][0xce8] ;  /* 0x00033a00ff0f7b82 */ /* 0x000e620000000800 */
[----:B------:R-:W-:Y:S01]  /*10500*/  IMAD R31, R220, 0x40, R232 ;  /* 0x00000040dc1f7824 */ /* 0x000fe200078e02e8 */
[----:B------:R-:W-:Y:S01]  /*10510*/  ULDC.64 UR4, c[0x0][0xc90] ;  /* 0x0003240000047ab9 */ /* 0x000fe20000000a00 */
[----:B------:R-:W-:Y:S02]  /*10520*/  IMAD.MOV.U32 R4, RZ, RZ, R24 ;  /* 0x000000ffff047224 */ /* 0x000fe400078e0018 */
[----:B------:R-:W-:Y:S02]  /*10530*/  IMAD R3, R80, UR4, RZ ;  /* 0x0000000450037c24 */ /* 0x000fe4000f8e02ff */
[----:B------:R-:W-:Y:S02]  /*10540*/  IMAD.MOV.U32 R5, RZ, RZ, R81 ;  /* 0x000000ffff057224 */ /* 0x000fe400078e0051 */
[----:B------:R-:W-:Y:S02]  /*10550*/  IMAD R7, R210, UR5, R3 ;  /* 0x00000005d2077c24 */ /* 0x000fe4000f8e0203 */
[----:B------:R-:W-:-:S02]  /*10560*/  IMAD.MOV.U32 R3, RZ, RZ, R31 ;  /* 0x000000ffff037224 */ /* 0x000fc400078e001f */
[----:B------:R-:W-:Y:S01]  /*10570*/  IMAD.WIDE.U32 R4, R210, UR4, R4 ;  /* 0x00000004d2047c25 */ /* 0x000fe2000f8e0004 */
[----:B------:R-:W-:-:S03]  /*10580*/  ULDC.64 UR4, c[0x0][0xc98] ;  /* 0x0003260000047ab9 */ /* 0x000fc60000000a00 */
[----:B------:R-:W-:Y:S02]  /*10590*/  IMAD.IADD R5, R5, 0x1, R7 ;  /* 0x0000000105057824 */ /* 0x000fe400078e0207 */
[----:B------:R-:W-:Y:S02]  /*105a0*/  IMAD.MOV R30, RZ, RZ, -R194 ;  /* 0x000000ffff1e7224 */ /* 0x000fe400078e0ac2 */
[----:B------:R-:W-:Y:S01]  /*105b0*/  IMAD.WIDE.U32 R4, R213, UR4, R4 ;  /* 0x00000004d5047c25 */ /* 0x000fe2000f8e0004 */
[----:B-1----:R-:W-:-:S03]  /*105c0*/  ISETP.NE.AND P0, PT, R15, 0x1, PT ;  /* 0x000000010f00780c */ /* 0x002fc60003f05270 */
[----:B------:R-:W-:-:S10]  /*105d0*/  IMAD R14, R0, R15, RZ ;  /* 0x0000000f000e7224 */ /* 0x000fd400078e02ff */
[----:B------:R-:W1:Y:S08]  /*105e0*/  @P0 LDC R6, c[0x0][0xcec] ;  /* 0x00033b00ff060b82 */ /* 0x000e700000000800 */
[----:B------:R-:W2:Y:S01]  /*105f0*/  @P0 LDC R11, c[0x0][0xcf0] ;  /* 0x00033c00ff0b0b82 */ /* 0x000ea20000000800 */
[----:B-1----:R-:W-:-:S05]  /*10600*/  @P0 IMAD.HI.U32 R6, R31, R6, RZ ;  /* 0x000000061f060227 */ /* 0x002fca00078e00ff */
        /* <DEDUP_REMOVED lines=8> */
[----:B------:R-:W-:Y:S01]  /*10690*/  IMAD R31, R220, 0x40, R191 ;  /* 0x00000040dc1f7824 */ /* 0x000fe200078e02bf */
        /* <DEDUP_REMOVED lines=19> */
.L_x_1414:
[----:B------:R-:W2:Y:S01]  /*107d0*/  LDC R85, c[0x0][0xce8] ;  /* 0x00033a00ff557b82 */ /* 0x000ea20000000800 */
[----:B------:R-:W-:Y:S01]  /*107e0*/  ULDC.64 UR4, c[0x0][0xba0] ;  /* 0x0002e80000047ab9 */ /* 0x000fe20000000a00 */
[----:B-1----:R1:W5:Y:S01]  /*107f0*/  LD.E.128 R4, desc[UR40][R20.64] ;  /* 0x0000002814047980 */ /* 0x002362000c101d00 */
[----:B------:R-:W-:-:S03]  /*10800*/  IMAD R3, R81, UR4, RZ ;  /* 0x0000000451037c24 */ /* 0x000fc6000f8e02ff */
[----:B------:R-:W5:Y:S02]  /*10810*/  LD.E.128 R8, desc[UR40][R8.64] ;  /* 0x0000002808087980 */ /* 0x000f64000c101d00 */
[----:B------:R-:W3:Y:S01]  /*10820*/  LDC R88, c[0x0][0xbc8] ;  /* 0x0002f200ff587b82 */ /* 0x000ee20000000800 */
[C---:B------:R-:W-:Y:S01]  /*10830*/  IMAD R3, R24.reuse, UR5, R3 ;  /* 0x0000000518037c24 */ /* 0x040fe2000f8e0203 */
[----:B------:R-:W5:Y:S04]  /*10840*/  LD.E.128 R12, desc[UR40][R12.64] ;  /* 0x000000280c0c7980 */ /* 0x000f68000c101d00 */
[----:B------:R-:W5:Y:S04]  /*10850*/  LD.E.128 R28, desc[UR40][R28.64] ;  /* 0x000000281c1c7980 */ /* 0x000f68000c101d00 */
[----:B------:R-:W5:Y:S04]  /*10860*/  LD.E.128 R32, desc[UR40][R32.64] ;  /* 0x0000002820207980 */ /* 0x000f68000c101d00 */
[----:B------:R-:W5:Y:S01]  /*10870*/  LD.E.128 R36, desc[UR40][R36.64] ;  /* 0x0000002824247980 */ /* 0x000f62000c101d00 */
[----:B--2---:R-:W-:Y:S01]  /*10880*/  ISETP.NE.AND P1, PT, R85, 0x1, PT ;  /* 0x000000015500780c */ /* 0x004fe20003f25270 */
[----:B-1----:R-:W-:Y:S01]  /*10890*/  IMAD.WIDE.U32 R20, R24, UR4, RZ ;  /* 0x0000000418147c25 */ /* 0x002fe2000f8e00ff */
[----:B------:R-:W-:Y:S01]  /*108a0*/  ULDC.64 UR4, c[0x0][0xbe8] ;  /* 0x0002fa0000047ab9 */ /* 0x000fe20000000a00 */
[----:B------:R-:W5:Y:S02]  /*108b0*/  LD.E.128 R40, desc[UR40][R40.64] ;  /* 0x0000002828287980 */ /* 0x000f64000c101d00 */
[----:B------:R-:W-:-:S02]  /*108c0*/  IMAD.IADD R21, R21, 0x1, R3 ;  /* 0x0000000115157824 */ /* 0x000fc400078e0203 */
[----:B------:R-:W5:Y:S04]  /*108d0*/  LD.E.128 R44, desc[UR40][R44.64] ;  /* 0x000000282c2c7980 */ /* 0x000f68000c101d00 */
[----:B------:R-:W5:Y:S02]  /*108e0*/  LD.E.128 R48, desc[UR40][R48.64] ;  /* 0x0000002830307980 */ /* 0x000f64000c101d00 */
[----:B------:R-:W1:Y:S01]  /*108f0*/  @P1 LDC R83, c[0x0][0xcec] ;  /* 0x00033b00ff531b82 */ /* 0x000e620000000800 */
[----:B------:R-:W-:Y:S01]  /*10900*/  IMAD R3, R80, UR4, RZ ;  /* 0x0000000450037c24 */ /* 0x000fe2000f8e02ff */
[----:B------:R-:W5:Y:S04]  /*10910*/  LD.E.128 R52, desc[UR40][R52.64] ;  /* 0x0000002834347980 */ /* 0x000f68000c101d00 */
[----:B------:R-:W5:Y:S02]  /*10920*/  LD.E.128 R56, desc[UR40][R56.64] ;  /* 0x0000002838387980 */ /* 0x000f64000c101d00 */
[----:B------:R-:W2:Y:S01]  /*10930*/  @P1 LDC R87, c[0x0][0xcf0] ;  /* 0x00033c00ff571b82 */ /* 0x000ea20000000800 */
[C---:B------:R-:W-:Y:S01]  /*10940*/  IMAD R3, R210.reuse, UR5, R3 ;  /* 0x00000005d2037c24 */ /* 0x040fe2000f8e0203 */
[----:B------:R-:W5:Y:S01]  /*10950*/  LD.E.128 R60, desc[UR40][R60.64] ;  /* 0x000000283c3c7980 */ /* 0x000f62000c101d00 */
[----:B------:R-:W-:Y:S01]  /*10960*/  IMAD.WIDE.U32 R20, R210, UR4, R20 ;  /* 0x00000004d2147c25 */ /* 0x000fe2000f8e0014 */
[----:B------:R-:W-:-:S02]  /*10970*/  ULDC.64 UR4, c[0x0][0xbf0] ;  /* 0x0002fc0000047ab9 */ /* 0x000fc40000000a00 */
[----:B------:R-:W5:Y:S01]  /*10980*/  LD.E.128 R64, desc[UR40][R64.64] ;  /* 0x0000002840407980 */ /* 0x000f62000c101d00 */
[----:B------:R-:W-:Y:S02]  /*10990*/  IMAD.IADD R21, R21, 0x1, R3 ;  /* 0x0000000115157824 */ /* 0x000fe400078e0203 */
[----:B------:R-:W-:Y:S01]  /*109a0*/  IMAD R3, R221, 0x20, R222 ;  /* 0x00000020dd037824 */ /* 0x000fe200078e02de */
[----:B------:R-:W5:Y:S01]  /*109b0*/  LD.E.128 R68, desc[UR40][R68.64] ;  /* 0x0000002844447980 */ /* 0x000f62000c101d00 */
[----:B------:R-:W-:Y:S02]  /*109c0*/  IMAD R24, R223, UR4, RZ ;  /* 0x00000004df187c24 */ /* 0x000fe4000f8e02ff */
[----:B------:R-:W-:Y:S01]  /*109d0*/  IMAD R82, R220, 0x40, R3 ;  /* 0x00000040dc527824 */ /* 0x000fe200078e0203 */
[----:B---3--:R-:W-:Y:S01]  /*109e0*/  ISETP.GE.AND P0, PT, R218, R88, PT ;  /* 0x00000058da00720c */ /* 0x008fe20003f06270 */
[----:B------:R-:W-:Y:S01]  /*109f0*/  IMAD R81, R213, UR5, R24 ;  /* 0x00000005d5517c24 */ /* 0x000fe2000f8e0218 */
[----:B------:R-:W5:Y:S01]  /*10a00*/  LD.E.128 R72, desc[UR40][R72.64] ;  /* 0x0000002848487980 */ /* 0x000f62000c101d00 */
[----:B-1----:R-:W-:Y:S01]  /*10a10*/  @P1 IMAD.HI.U32 R24, R82, R83, RZ ;  /* 0x0000005352181227 */ /* 0x002fe200078e00ff */
[----:B------:R-:W-:-:S02]  /*10a20*/  SEL R80, RZ, 0xffffffff, P0 ;  /* 0xffffffffff507807 */ /* 0x000fc40000000000 */
[----:B------:R-:W5:Y:S01]  /*10a30*/  LD.E.128 R76, desc[UR40][R76.64] ;  /* 0x000000284c4c7980 */ /* 0x000f62000c101d00 */
[----:B------:R-:W-:Y:S01]  /*10a40*/  IMAD.MOV.U32 R3, RZ, RZ, R82 ;  /* 0x000000ffff037224 */ /* 0x000fe200078e0052 */
[-C--:B------:R-:W-:Y:S01]  /*10a50*/  ISETP.GE.AND P0, PT, R217, R88.reuse, PT ;  /* 0x00000058d900720c */ /* 0x080fe20003f06270 */
[----:B------:R-:W-:Y:S01]  /*10a60*/  IMAD.SHL.U32 R83, R80, 0x2, RZ ;  /* 0x0000000250537824 */ /* 0x000fe200078e00ff */
[----:B--2---:R-:W-:Y:S01]  /*10a70*/  @P1 SHF.R.U32.HI R3, RZ, R87, R24 ;  /* 0x00000057ff031219 */ /* 0x004fe20000011618 */
[----:B------:R-:W-:Y:S01]  /*10a80*/  IMAD.WIDE.U32 R20, R213, UR4, R20 ;  /* 0x00000004d5147c25 */ /* 0x000fe2000f8e0014 */
[-C--:B------:R-:W-:Y:S01]  /*10a90*/  ISETP.GE.AND P1, PT, R189, R88.reuse, PT ;  /* 0x00000058bd00720c */ /* 0x080fe20003f26270 */
[----:B------:R-:W-:Y:S01]  /*10aa0*/  ULDC.64 UR4, c[0x0][0xbe0] ;  /* 0x0002f80000047ab9 */ /* 0x000fe20000000a00 */
[----:B------:R-:W-:Y:S01]  /*10ab0*/  SEL R80, RZ, 0xffffffff, P0 ;  /* 0xffffffffff507807 */ /* 0x000fe20000000000 */
[----:B------:R-:W-:Y:S01]  /*10ac0*/  IMAD.IADD R21, R21, 0x1, R81 ;  /* 0x0000000115157824 */ /* 0x000fe200078e0251 */
[----:B------:R-:W-:Y:S01]  /*10ad0*/  SEL R24, RZ, 0x1, P1 ;  /* 0x00000001ff187807 */ /* 0x000fe20000800000 */
[----:B------:R-:W-:Y:S01]  /*10ae0*/  IMAD.MOV R81, RZ, RZ, -R3 ;  /* 0x000000ffff517224 */ /* 0x000fe200078e0a03 */
[-C--:B------:R-:W-:Y:S01]  /*10af0*/  ISETP.GE.AND P0, PT, R216, R88.reuse, PT ;  /* 0x00000058d800720c */ /* 0x080fe20003f06270 */
[----:B------:R-:W-:Y:S01]  /*10b00*/  @!PT LDS RZ, [RZ] ;  /* 0x00000000fffff984 */ /* 0x000fe20000000800 */
[----:B------:R-:W-:Y:S01]  /*10b10*/  @!PT LDS RZ, [RZ] ;  /* 0x00000000fffff984 */ /* 0x000fe20000000800 */
[----:B------:R-:W-:Y:S01]  /*10b20*/  @!PT LDS RZ, [RZ] ;  /* 0x00000000fffff984 */ /* 0x000fe20000000800 */
[----:B------:R-:W-:Y:S01]  /*10b30*/  @!PT LDS RZ, [RZ] ;  /* 0x00000000fffff984 */ /* 0x000fe20000000800 */
[----:B------:R1:W-:Y:S06]  /*10b40*/  MEMBAR.ALL.CTA ;  /* 0x0000000000007992 */ /* 0x0003ec0000008000 */
[----:B-1----:R-:W1:Y:S01]  /*10b50*/  FENCE.VIEW.ASYNC.S ;  /* 0x00000000000073c6 */ /* 0x002e620000000000 */
[----:B------:R-:W-:Y:S01]  /*10b60*/  LOP3.LUT R24, R83, 0x2, R24, 0xe2, !PT ;  /* 0x0000000253187812 */ /* 0x000fe200078ee218 */
[----:B------:R-:W-:Y:S01]  /*10b70*/  IMAD.SHL.U32 R83, R80, 0x4, RZ ;  /* 0x0000000450537824 */ /* 0x000fe200078e00ff */
[----:B------:R-:W-:Y:S01]  /*10b80*/  SEL R80, RZ, 0xffffffff, P0 ;  /* 0xffffffffff507807 */ /* 0x000fe20000000000 */
[----:B------:R-:W-:Y:S01]  /*10b90*/  IMAD R81, R85, R81, R82 ;  /* 0x0000005155517224 */ /* 0x000fe200078e0252 */
[-C--:B------:R-:W-:Y:S01]  /*10ba0*/  ISETP.GE.AND P0, PT, R215, R88.reuse, PT ;  /* 0x00000058d700720c */ /* 0x080fe20003f06270 */
[----:B------:R-:W-:Y:S01]  /*10bb0*/  IMAD.WIDE.U32 R20, R3, UR4, R20 ;  /* 0x0000000403147c25 */ /* 0x000fe2000f8e0014 */
[----:B------:R-:W-:Y:S01]  /*10bc0*/  SHF.R.S32.HI R82, RZ, 0x1f, R3 ;  /* 0x0000001fff527819 */ /* 0x000fe20000011403 */
[----:B------:R-:W-:Y:S01]  /*10bd0*/  BSSY B1, `(.L_x_1415) ;  /* 0x0000049000017945 */ /* 0x000fe20003800000 */
[----:B------:R-:W-:Y:S01]  /*10be0*/  LOP3.LUT R24, R83, 0x4, R24, 0xe2, !PT ;  /* 0x0000000453187812 */ /* 0x000fe200078ee218 */
[----:B------:R-:W-:Y:S01]  /*10bf0*/  IMAD.SHL.U32 R83, R80, 0x8, RZ ;  /* 0x0000000850537824 */ /* 0x000fe200078e00ff */
[----:B------:R-:W-:Y:S01]  /*10c00*/  SEL R80, RZ, 0xffffffff, P0 ;  /* 0xffffffffff507807 */ /* 0x000fe20000000000 */
[----:B------:R-:W-:Y:S01]  /*10c10*/  IMAD R82, R82, UR4, RZ ;  /* 0x0000000452527c24 */ /* 0x000fe2000f8e02ff */
[-C--:B------:R-:W-:Y:S01]  /*10c20*/  ISETP.GE.AND P0, PT, R214, R88.reuse, PT ;  /* 0x00000058d600720c */ /* 0x080fe20003f06270 */
[----:B------:R-:W-:Y:S01]  /*10c30*/  IMAD R92, R0, R85, RZ ;  /* 0x00000055005c7224 */ /* 0x000fe200078e02ff */
[----:B------:R-:W-:Y:S01]  /*10c40*/  LOP3.LUT R24, R83, 0x8, R24, 0xe2, !PT ;  /* 0x0000000853187812 */ /* 0x000fe200078ee218 */
[----:B------:R-:W-:Y:S01]  /*10c50*/  IMAD.SHL.U32 R87, R80, 0x10, RZ ;  /* 0x0000001050577824 */ /* 0x000fe200078e00ff */
[----:B------:R-:W-:Y:S01]  /*10c60*/  SHF.R.S32.HI R80, RZ, 0x1f, R81 ;  /* 0x0000001fff507819 */ /* 0x000fe20000011451 */
[----:B------:R-:W-:Y:S01]  /*10c70*/  IMAD R83, R3, UR5, R82 ;  /* 0x0000000503537c24 */ /* 0x000fe2000f8e0252 */
[----:B------:R-:W-:Y:S01]  /*10c80*/  ULDC.64 UR4, c[0x0][0xbd8] ;  /* 0x0002f60000047ab9 */ /* 0x000fe20000000a00 */
[----:B------:R-:W-:Y:S01]  /*10c90*/  SEL R3, RZ, 0xffffffff, P0 ;  /* 0xffffffffff037807 */ /* 0x000fe20000000000 */
[----:B------:R-:W-:Y:S01]  /*10ca0*/  IMAD R91, R220, 0x40, R222 ;  /* 0x00000040dc5b7824 */ /* 0x000fe200078e02de */
[----:B------:R-:W-:Y:S01]  /*10cb0*/  LOP3.LUT R24, R87, 0x10, R24, 0xe2, !PT ;  /* 0x0000001057187812 */ /* 0x000fe200078ee218 */
[----:B------:R-:W-:Y:S01]  /*10cc0*/  IMAD.IADD R21, R21, 0x1, R83 ;  /* 0x0000000115157824 */ /* 0x000fe200078e0253 */
[----:B------:R-:W-:Y:S01]  /*10cd0*/  ISETP.GE.AND P0, PT, R226, R88, PT ;  /* 0x00000058e200720c */ /* 0x000fe20003f06270 */
[----:B------:R-:W-:Y:S01]  /*10ce0*/  IMAD R80, R80, UR4, RZ ;  /* 0x0000000450507c24 */ /* 0x000fe2000f8e02ff */
[----:B------:R-:W-:Y:S01]  /*10cf0*/  ISETP.GE.AND P1, PT, R91, R92, PT ;  /* 0x0000005c5b00720c */ /* 0x000fe20003f26270 */
[----:B------:R-:W-:Y:S01]  /*10d00*/  IMAD.WIDE.U32 R20, R81, UR4, R20 ;  /* 0x0000000451147c25 */ /* 0x000fe2000f8e0014 */
[----:B------:R-:W-:-:S02]  /*10d10*/  SHF.R.S32.HI R93, RZ, 0x1f, R215 ;  /* 0x0000001fff5d7819 */ /* 0x000fc400000114d7 */
[----:B------:R-:W-:Y:S01]  /*10d20*/  SHF.R.S32.HI R94, RZ, 0x1f, R216 ;  /* 0x0000001fff5e7819 */ /* 0x000fe200000114d8 */
[----:B------:R-:W-:Y:S01]  /*10d30*/  IMAD R83, R81, UR5, R80 ;  /* 0x0000000551537c24 */ /* 0x000fe2000f8e0250 */
[----:B------:R-:W-:Y:S01]  /*10d40*/  ULDC.64 UR4, c[0x0][0xb80] ;  /* 0x0002e00000047ab9 */ /* 0x000fe20000000a00 */
[----:B------:R-:W-:Y:S01]  /*10d50*/  IMAD.SHL.U32 R3, R3, 0x20, RZ ;  /* 0x0000002003037824 */ /* 0x000fe200078e00ff */
[----:B------:R-:W-:Y:S01]  /*10d60*/  LEA R89, P2, R20, UR4, 0x1 ;  /* 0x0000000414597c11 */ /* 0x000fe2000f8408ff */
[----:B------:R-:W-:Y:S01]  /*10d70*/  IMAD.IADD R21, R21, 0x1, R83 ;  /* 0x0000000115157824 */ /* 0x000fe200078e0253 */
[----:B------:R-:W-:Y:S01]  /*10d80*/  SHF.R.S32.HI R95, RZ, 0x1f, R217 ;  /* 0x0000001fff5f7819 */ /* 0x000fe200000114d9 */
[----:B------:R-:W-:Y:S01]  /*10d90*/  VIADD R0, R2, 0x38820 ;  /* 0x0003882002007836 */ /* 0x000fe20000000000 */
[----:B------:R-:W-:Y:S01]  /*10da0*/  LOP3.LUT R24, R3, 0x20, R24, 0xe2, !PT ;  /* 0x0000002003187812 */ /* 0x000fe200078ee218 */
[----:B-1----:R1:W2:Y:S01]  /*10db0*/  SHFL.IDX PT, R80, R89, RZ, 0x181f ;  /* 0x00181fff59507589 */ /* 0x0022a200000e0000 */
[----:B------:R-:W-:-:S02]  /*10dc0*/  SEL R3, RZ, 0x40, P0 ;  /* 0x00000040ff037807 */ /* 0x000fc40000000000 */
[----:B------:R-:W-:Y:S02]  /*10dd0*/  ISETP.GE.AND P0, PT, R225, R88, PT ;  /* 0x00000058e100720c */ /* 0x000fe40003f06270 */
[----:B------:R-:W-:Y:S02]  /*10de0*/  LEA.HI.X R90, R20, UR5, R21, 0x1, P2 ;  /* 0x00000005145a7c11 */ /* 0x000fe400090f0c15 */
[----:B------:R-:W-:Y:S02]  /*10df0*/  PRMT R0, RZ, 0x654, R0 ;  /* 0x00000654ff007816 */ /* 0x000fe40000000000 */
[----:B------:R-:W-:Y:S01]  /*10e00*/  LOP3.LUT R3, R24, R3, RZ, 0xfc, !PT ;  /* 0x0000000318037212 */ /* 0x000fe200078efcff */
[----:B------:R1:W3:Y:S01]  /*10e10*/  SHFL.IDX PT, R81, R90, RZ, 0x181f ;  /* 0x00181fff5a517589 */ /* 0x0002e200000e0000 */
[----:B------:R-:W-:Y:S01]  /*10e20*/  SEL R24, RZ, 0x80, P0 ;  /* 0x00000080ff187807 */ /* 0x000fe20000000000 */
[----:B------:R1:W-:Y:S01]  /*10e30*/  SYNCS.ARRIVE.TRANS64.RED.A1T0 RZ, [R0+URZ], RZ ;  /* 0x000000ff00ff79a7 */ /* 0x0003e2000810043f */
[----:B------:R-:W-:-:S02]  /*10e40*/  SHF.R.S32.HI R96, RZ, 0x1f, R218 ;  /* 0x0000001fff607819 */ /* 0x000fc400000114da */
[----:B------:R-:W-:Y:S01]  /*10e50*/  LOP3.LUT R24, R3, R24, RZ, 0xfc, !PT ;  /* 0x0000001803187212 */ /* 0x000fe200078efcff */
[----:B------:R-:W-:Y:S06]  /*10e60*/  @P1 BRA `(.L_x_1416) ;  /* 0x00000000007c1947 */ /* 0x000fec0003800000 */
[-C--:B------:R-:W-:Y:S02]  /*10e70*/  ISETP.GE.AND P1, PT, R218, R88.reuse, PT ;  /* 0x00000058da00720c */ /* 0x080fe40003f26270 */
[-C--:B------:R-:W-:Y:S02]  /*10e80*/  ISETP.GE.AND P0, PT, R189, R88.reuse, PT ;  /* 0x00000058bd00720c */ /* 0x080fe40003f06270 */
[-C--:B------:R-:W-:Y:S02]  /*10e90*/  ISETP.GE.AND P5, PT, R217, R88.reuse, PT ;  /* 0x00000058d900720c */ /* 0x080fe40003fa6270 */
[----:B------:R-:W-:-:S07]  /*10ea0*/  ISETP.GE.AND P3, PT, R216, R88, PT ;  /* 0x00000058d800720c */ /* 0x000fce0003f66270 */
[C---:B--2---:R-:W-:Y:S02]  /*10eb0*/  @!P1 LEA R82, P2, R218.reuse, R80, 0x1 ;  /* 0x00000050da529211 */ /* 0x044fe400078408ff */
        /* <DEDUP_REMOVED lines=26> */
.L_x_1416:
[----:B------:R-:W-:Y:S05]  /*11060*/  BSYNC B1 ;  /* 0x0000000000017941 */ /* 0x000fea0003800000 */
.L_x_1415:
        /* <DEDUP_REMOVED lines=11> */
[CC--:B0-----:R-:W-:Y:S02]  /*11120*/  @!P5 LEA R12, P4, R218.reuse, R6.reuse, 0x1 ;  /* 0x00000006da0cd211 */ /* 0x0c1fe400078808ff */
        /* <DEDUP_REMOVED lines=26> */
.L_x_1412:
[----:B------:R-:W2:Y:S01]  /*112d0*/  S2R R0, SR_TID.X ;  /* 0x0000000000007919 */ /* 0x000ea20000002100 */
[----:B------:R-:W-:Y:S01]  /*112e0*/  ULDC.64 UR4, c[0x0][0xd00] ;  /* 0x0003400000047ab9 */ /* 0x000fe20000000a00 */
[----:B------:R-:W-:Y:S01]  /*112f0*/  IMAD.MOV.U32 R3, RZ, RZ, RZ ;  /* 0x000000ffff037224 */ /* 0x000fe200078e00ff */
[----:B------:R-:W-:Y:S01]  /*11300*/  ISETP.NE.U32.AND P0, PT, RZ, UR4, PT ;  /* 0x00000004ff007c0c */ /* 0x000fe2000bf05070 */
[----:B------:R-:W3:Y:S01]  /*11310*/  LDC R21, c[0x0][0xce8] ;  /* 0x00033a00ff157b82 */ /* 0x000ee20000000800 */
[----:B------:R-:W-:Y:S02]  /*11320*/  IADD3 R4, P1, R211, UR4, RZ ;  /* 0x00000004d3047c10 */ /* 0x000fe4000ff3e0ff */
[----:B------:R-:W-:Y:S02]  /*11330*/  ISETP.NE.AND.EX P0, PT, RZ, UR5, PT, P0 ;  /* 0x00000005ff007c0c */ /* 0x000fe4000bf05300 */
[----:B------:R-:W-:Y:S01]  /*11340*/  IADD3.X R5, R212, UR5, RZ, P1, !PT ;  /* 0x00000005d4057c10 */ /* 0x000fe20008ffe4ff */
[----:B------:R-:W-:-:S02]  /*11350*/  ULDC.64 UR4, c[0x0][0xd08] ;  /* 0x0003420000047ab9 */ /* 0x000fc40000000a00 */
[----:B------:R-:W-:-:S04]  /*11360*/  ISETP.NE.U32.AND P1, PT, RZ, UR4, PT ;  /* 0x00000004ff007c0c */ /* 0x000fc8000bf25070 */
[----:B------:R-:W-:-:S04]  /*11370*/  ISETP.NE.AND.EX P1, PT, RZ, UR5, PT, P1 ;  /* 0x00000005ff007c0c */ /* 0x000fc8000bf25310 */
[----:B------:R4:W5:Y:S09]  /*11380*/  @P0 LDG.E R3, desc[UR40][R4.64] ;  /* 0x0000002804030981 */ /* 0x000972000c1e1900 */
[----:B------:R-:W-:Y:S01]  /*11390*/  @P1 IADD3 R6, P2, R211, UR4, RZ ;  /* 0x00000004d3061c10 */ /* 0x000fe2000ff5e0ff */
[----:B------:R-:W-:Y:S01]  /*113a0*/  ULDC UR4, c[0x0][0xb88] ;  /* 0x0002e20000047ab9 */ /* 0x000fe20000000800 */
[----:B--2---:R-:W-:-:S02]  /*113b0*/  VIADD R8, R0, 0xffffff80 ;  /* 0xffffff8000087836 */ /* 0x004fc40000000000 */
[----:B------:R-:W-:Y:S01]  /*113c0*/  @P1 IADD3.X R7, R212, UR5, RZ, P2, !PT ;  /* 0x00000005d4071c10 */ /* 0x000fe200097fe4ff */
[----:B------:R-:W-:-:S06]  /*113d0*/  IMAD.U32 R0, RZ, RZ, UR4 ;  /* 0x00000004ff007e24 */ /* 0x000fcc000f8e00ff */
[----:B------:R4:W5:Y:S01]  /*113e0*/  @P1 LDG.E R0, desc[UR40][R6.64] ;  /* 0x0000002806001981 */ /* 0x000962000c1e1900 */
[----:B------:R-:W-:Y:S01]  /*113f0*/  ISETP.GE.AND P2, PT, R8, 0x40, PT ;  /* 0x000000400800780c */ /* 0x000fe20003f46270 */
[----:B------:R-:W-:-:S12]  /*11400*/  @P1 BRA `(.L_x_1418) ;  /* 0x0000000000101947 */ /* 0x000fd80003800000 */
[----:B------:R-:W-:Y:S05]  /*11410*/  @!P0 BRA `(.L_x_1418) ;  /* 0x00000000000c8947 */ /* 0x000fea0003800000 */
[----:B----4-:R-:W2:Y:S04]  /*11420*/  LDG.E R7, desc[UR40][R4.64] ;  /* 0x0000002804077981 */ /* 0x010ea8000c1e1900 */
[----:B-----5:R-:W2:Y:S02]  /*11430*/  LDG.E R0, desc[UR40][R4.64+0x4] ;  /* 0x0000042804007981 */ /* 0x020ea4000c1e1900 */
[----:B--2---:R-:W-:-:S07]  /*11440*/  IMAD.IADD R0, R0, 0x1, -R7 ;  /* 0x0000000100007824 */ /* 0x004fce00078e0a07 */
.L_x_1418:
[----:B------:R-:W-:Y:S01]  /*11450*/  BSSY B1, `(.L_x_1419) ;  /* 0x000002e000017945 */ /* 0x000fe20003800000 */
[----:B------:R-:W-:Y:S02]  /*11460*/  SHF.R.S32.HI R12, RZ, 0x1f, R210 ;  /* 0x0000001fff0c7819 */ /* 0x000fe400000114d2 */
[----:B------:R-:W-:Y:S02]  /*11470*/  SEL R213, R213, RZ, !P0 ;  /* 0x000000ffd5d57207 */ /* 0x000fe40004000000 */
[----:B------:R-:W-:Y:S02]  /*11480*/  SEL R223, R223, RZ, !P0 ;  /* 0x000000ffdfdf7207 */ /* 0x000fe40004000000 */
[----:B-----5:R-:W-:Y:S01]  /*11490*/  SHF.R.S32.HI R10, RZ, 0x1f, R3 ;  /* 0x0000001fff0a7819 */ /* 0x020fe20000011403 */
[----:B------:R-:W-:Y:S06]  /*114a0*/  @P2 BRA `(.L_x_1420) ;  /* 0x0000000000a02947 */ /* 0x000fec0003800000 */
[----:B----4-:R-:W2:Y:S01]  /*114b0*/  S2R R4, SR_TID.X ;  /* 0x0000000000047919 */ /* 0x010ea20000002100 */
[----:B------:R-:W4:Y:S02]  /*114c0*/  LDC R11, c[0x0][0xce8] ;  /* 0x00033a00ff0b7b82 */ /* 0x000f240000000800 */
[----:B----4-:R-:W-:Y:S02]  /*114d0*/  IMAD R5, R0, R11, RZ ;  /* 0x0000000b00057224 */ /* 0x010fe400078e02ff */
[----:B--2---:R-:W-:-:S04]  /*114e0*/  IMAD R4, R220, 0x40, R4 ;  /* 0x00000040dc047824 */ /* 0x004fc800078e0204 */
        /* <DEDUP_REMOVED lines=10> */
[----:B------:R-:W2:Y:S01]  /*11590*/  @P0 LDC R13, c[0x0][0xcec] ;  /* 0x00033b00ff0d0b82 */ /* 0x000ea20000000800 */
[----:B------:R-:W-:Y:S01]  /*115a0*/  IMAD R9, R210, UR5, R9 ;  /* 0x00000005d2097c24 */ /* 0x000fe2000f8e0209 */
[----:B------:R-:W-:-:S03]  /*115b0*/  ULDC.64 UR4, c[0x0][0xc98] ;  /* 0x0003260000047ab9 */ /* 0x000fc60000000a00 */
[----:B------:R-:W-:-:S03]  /*115c0*/  IMAD.IADD R5, R5, 0x1, R9 ;  /* 0x0000000105057824 */ /* 0x000fc600078e0209 */
[----:B------:R-:W4:Y:S01]  /*115d0*/  @P0 LDC R15, c[0x0][0xcf0] ;  /* 0x00033c00ff0f0b82 */ /* 0x000f220000000800 */
[----:B------:R-:W-:-:S04]  /*115e0*/  IMAD.WIDE.U32 R4, R213, UR4, R4 ;  /* 0x00000004d5047c25 */ /* 0x000fc8000f8e0004 */
[----:B--2---:R-:W-:-:S05]  /*115f0*/  @P0 IMAD.HI.U32 R6, R8, R13, RZ ;  /* 0x0000000d08060227 */ /* 0x004fca00078e00ff */
[----:B----4-:R-:W-:Y:S01]  /*11600*/  @P0 SHF.R.U32.HI R7, RZ, R15, R6 ;  /* 0x0000000fff070219 */ /* 0x010fe20000011606 */
[----:B------:R-:W-:-:S03]  /*11610*/  IMAD R6, R223, UR4, RZ ;  /* 0x00000004df067c24 */ /* 0x000fc6000f8e02ff */
[----:B------:R-:W-:Y:S01]  /*11620*/  IADD3 R4, P0, R7, R4, RZ ;  /* 0x0000000407047210 */ /* 0x000fe20007f1e0ff */
[----:B------:R-:W-:-:S04]  /*11630*/  IMAD.MOV R9, RZ, RZ, -R7 ;  /* 0x000000ffff097224 */ /* 0x000fc800078e0a07 */
[----:B------:R-:W-:Y:S01]  /*11640*/  IMAD R9, R11, R9, R8 ;  /* 0x000000090b097224 */ /* 0x000fe200078e0208 */
[----:B------:R-:W-:Y:S01]  /*11650*/  SHF.R.S32.HI R11, RZ, 0x1f, R7 ;  /* 0x0000001fff0b7819 */ /* 0x000fe20000011407 */
[----:B------:R-:W-:Y:S01]  /*11660*/  IMAD R8, R213, UR5, R6 ;  /* 0x00000005d5087c24 */ /* 0x000fe2000f8e0206 */
[----:B------:R-:W-:Y:S02]  /*11670*/  ULDC.64 UR4, c[0x0][0xc88] ;  /* 0x0003220000047ab9 */ /* 0x000fe40000000a00 */
        /* <DEDUP_REMOVED lines=11> */
.L_x_1420:
[----:B------:R-:W-:Y:S05]  /*11730*/  BSYNC B1 ;  /* 0x0000000000017941 */ /* 0x000fea0003800000 */
.L_x_1419:
[----:B---3--:R-:W-:Y:S01]  /*11740*/  ISETP.NE.AND P0, PT, R21, 0x1, PT ;  /* 0x000000011500780c */ /* 0x008fe20003f05270 */
[----:B-1----:R-:W1:Y:S01]  /*11750*/  LDC R24, c[0x0][0xbc8] ;  /* 0x0002f200ff187b82 */ /* 0x002e620000000800 */
[----:B------:R-:W-:Y:S01]  /*11760*/  ULDC.64 UR4, c[0x0][0xba0] ;  /* 0x0002e80000047ab9 */ /* 0x000fe20000000a00 */
[----:B--2-4-:R-:W-:Y:S01]  /*11770*/  IMAD R7, R221, 0x20, R222 ;  /* 0x00000020dd077824 */ /* 0x014fe200078e02de */
[----:B------:R-:W-:Y:S01]  /*11780*/  BSSY B1, `(.L_x_1421) ;  /* 0x000006b000017945 */ /* 0x000fe20003800000 */
[----:B------:R-:W-:Y:S01]  /*11790*/  IMAD R6, R10, UR4, RZ ;  /* 0x000000040a067c24 */ /* 0x000fe2000f8e02ff */
[----:B------:R-:W-:Y:S01]  /*117a0*/  SHF.R.S32.HI R31, RZ, 0x1f, R215 ;  /* 0x0000001fff1f7819 */ /* 0x000fe200000114d7 */
[C---:B------:R-:W-:Y:S01]  /*117b0*/  IMAD.WIDE.U32 R4, R3.reuse, UR4, RZ ;  /* 0x0000000403047c25 */ /* 0x040fe2000f8e00ff */
[----:B------:R-:W-:Y:S02]  /*117c0*/  SHF.R.S32.HI R32, RZ, 0x1f, R216 ;  /* 0x0000001fff207819 */ /* 0x000fe400000114d8 */
[----:B------:R-:W-:Y:S01]  /*117d0*/  SHF.R.S32.HI R33, RZ, 0x1f, R217 ;  /* 0x0000001fff217819 */ /* 0x000fe200000114d9 */
[----:B------:R-:W-:Y:S01]  /*117e0*/  IMAD R3, R3, UR5, R6 ;  /* 0x0000000503037c24 */ /* 0x000fe2000f8e0206 */
[----:B------:R-:W-:Y:S01]  /*117f0*/  ULDC.64 UR4, c[0x0][0xbe8] ;  /* 0x0002fa0000047ab9 */ /* 0x000fe20000000a00 */
[----:B------:R-:W2:Y:S01]  /*11800*/  @P0 LDC R9, c[0x0][0xcec] ;  /* 0x00033b00ff090b82 */ /* 0x000ea20000000800 */
[----:B------:R-:W-:Y:S01]  /*11810*/  IMAD R8, R220, 0x40, R7 ;  /* 0x00000040dc087824 */ /* 0x000fe200078e0207 */
[----:B------:R-:W-:Y:S01]  /*11820*/  SHF.R.S32.HI R34, RZ, 0x1f, R218 ;  /* 0x0000001fff227819 */ /* 0x000fe200000114da */
[----:B------:R-:W-:-:S02]  /*11830*/  IMAD.IADD R5, R5, 0x1, R3 ;  /* 0x0000000105057824 */ /* 0x000fc400078e0203 */
[----:B------:R-:W-:Y:S02]  /*11840*/  IMAD R3, R12, UR4, RZ ;  /* 0x000000040c037c24 */ /* 0x000fe4000f8e02ff */
[C---:B------:R-:W-:Y:S01]  /*11850*/  IMAD.WIDE.U32 R4, R210.reuse, UR4, R4 ;  /* 0x00000004d2047c25 */ /* 0x040fe2000f8e0004 */
[----:B------:R-:W3:Y:S03]  /*11860*/  @P0 LDC R11, c[0x0][0xcf0] ;  /* 0x00033c00ff0b0b82 */ /* 0x000ee60000000800 */
[----:B------:R-:W-:Y:S01]  /*11870*/  IMAD R3, R210, UR5, R3 ;  /* 0x00000005d2037c24 */ /* 0x000fe2000f8e0203 */
[-C--:B-1----:R-:W-:Y:S01]  /*11880*/  ISETP.GE.AND P1, PT, R218, R24.reuse, PT ;  /* 0x00000018da00720c */ /* 0x082fe20003f26270 */
[----:B------:R-:W-:Y:S01]  /*11890*/  ULDC.64 UR4, c[0x0][0xbf0] ;  /* 0x0002fc0000047ab9 */ /* 0x000fe20000000a00 */
[-C--:B------:R-:W-:Y:S01]  /*118a0*/  ISETP.GE.AND P2, PT, R189, R24.reuse, PT ;  /* 0x00000018bd00720c */ /* 0x080fe20003f46270 */
[----:B------:R-:W-:Y:S01]  /*118b0*/  IMAD.IADD R5, R5, 0x1, R3 ;  /* 0x0000000105057824 */ /* 0x000fe200078e0203 */
[----:B------:R-:W-:Y:S01]  /*118c0*/  SEL R10, RZ, 0xffffffff, P1 ;  /* 0xffffffffff0a7807 */ /* 0x000fe20000800000 */
[----:B------:R-:W-:Y:S01]  /*118d0*/  IMAD R3, R223, UR4, RZ ;  /* 0x00000004df037c24 */ /* 0x000fe2000f8e02ff */
[----:B------:R-:W-:Y:S01]  /*118e0*/  SEL R7, RZ, 0x1, P2 ;  /* 0x00000001ff077807 */ /* 0x000fe20001000000 */
[----:B------:R-:W-:Y:S01]  /*118f0*/  IMAD.WIDE.U32 R4, R213, UR4, R4 ;  /* 0x00000004d5047c25 */ /* 0x000fe2000f8e0004 */
[----:B------:R-:W-:-:S02]  /*11900*/  ISETP.GE.AND P2, PT, R217, R24, PT ;  /* 0x00000018d900720c */ /* 0x000fc40003f46270 */
[----:B------:R-:W-:Y:S01]  /*11910*/  ISETP.GE.AND P1, PT, R216, R24, PT ;  /* 0x00000018d800720c */ /* 0x000fe20003f26270 */
[----:B------:R-:W-:Y:S01]  /*11920*/  IMAD R3, R213, UR5, R3 ;  /* 0x00000005d5037c24 */ /* 0x000fe2000f8e0203 */
[----:B------:R-:W-:Y:S01]  /*11930*/  ULDC.64 UR4, c[0x0][0xbe0] ;  /* 0x0002f80000047ab9 */ /* 0x000fe20000000a00 */
[----:B--2---:R-:W-:-:S04]  /*11940*/  @P0 IMAD.HI.U32 R6, R8, R9, RZ ;  /* 0x0000000908060227 */ /* 0x004fc800078e00ff */
[----:B------:R-:W-:Y:S02]  /*11950*/  IMAD.SHL.U32 R10, R10, 0x2, RZ ;  /* 0x000000020a0a7824 */ /* 0x000fe400078e00ff */
[----:B------:R-:W-:Y:S02]  /*11960*/  IMAD.IADD R5, R5, 0x1, R3 ;  /* 0x0000000105057824 */ /* 0x000fe400078e0203 */
[----:B------:R-:W-:Y:S01]  /*11970*/  IMAD.MOV.U32 R3, RZ, RZ, R8 ;  /* 0x000000ffff037224 */ /* 0x000fe200078e0008 */
[----:B---3--:R-:W-:Y:S01]  /*11980*/  @P0 SHF.R.U32.HI R3, RZ, R11, R6 ;  /* 0x0000000bff030219 */ /* 0x008fe20000011606 */
[----:B------:R-:W-:Y:S01]  /*11990*/  IMAD R29, R0, R21, RZ ;  /* 0x00000015001d7224 */ /* 0x000fe200078e02ff */
[----:B------:R-:W-:Y:S01]  /*119a0*/  LOP3.LUT R9, R10, 0x2, R7, 0xe2, !PT ;  /* 0x000000020a097812 */ /* 0x000fe200078ee207 */
[----:B------:R-:W-:Y:S01]  /*119b0*/  IMAD R30, R220, 0x40, R222 ;  /* 0x00000040dc1e7824 */ /* 0x000fe200078e02de */
[----:B------:R-:W-:Y:S01]  /*119c0*/  SEL R10, RZ, 0xffffffff, P2 ;  /* 0xffffffffff0a7807 */ /* 0x000fe20001000000 */
[--C-:B------:R-:W-:Y:S01]  /*119d0*/  IMAD.MOV R7, RZ, RZ, -R3.reuse ;  /* 0x000000ffff077224 */ /* 0x100fe200078e0a03 */
[----:B------:R-:W-:Y:S01]  /*119e0*/  SHF.R.S32.HI R6, RZ, 0x1f, R3 ;  /* 0x0000001fff067819 */ /* 0x000fe20000011403 */
[----:B------:R-:W-:Y:S01]  /*119f0*/  IMAD.WIDE.U32 R4, R3, UR4, R4 ;  /* 0x0000000403047c25 */ /* 0x000fe2000f8e0004 */
[----:B------:R-:W-:-:S02]  /*11a00*/  SEL R11, RZ, 0xffffffff, P1 ;  /* 0xffffffffff0b7807 */ /* 0x000fc40000800000 */
[-C--:B------:R-:W-:Y:S01]  /*11a10*/  ISETP.GE.AND P0, PT, R215, R24.reuse, PT ;  /* 0x00000018d700720c */ /* 0x080fe20003f06270 */
[----:B------:R-:W-:Y:S01]  /*11a20*/  IMAD.SHL.U32 R10, R10, 0x4, RZ ;  /* 0x000000040a0a7824 */ /* 0x000fe200078e00ff */
[-C--:B------:R-:W-:Y:S01]  /*11a30*/  ISETP.GE.AND P2, PT, R225, R24.reuse, PT ;  /* 0x00000018e100720c */ /* 0x080fe20003f46270 */
[----:B------:R-:W-:Y:S02]  /*11a40*/  IMAD R6, R6, UR4, RZ ;  /* 0x0000000406067c24 */ /* 0x000fe4000f8e02ff */
[----:B------:R-:W-:Y:S01]  /*11a50*/  IMAD.SHL.U32 R11, R11, 0x8, RZ ;  /* 0x000000080b0b7824 */ /* 0x000fe200078e00ff */
[----:B------:R-:W-:Y:S01]  /*11a60*/  LOP3.LUT R0, R10, 0x4, R9, 0xe2, !PT ;  /* 0x000000040a007812 */ /* 0x000fe200078ee209 */
[----:B------:R-:W-:Y:S02]  /*11a70*/  IMAD R7, R21, R7, R8 ;  /* 0x0000000715077224 */ /* 0x000fe400078e0208 */
        /* <DEDUP_REMOVED lines=32> */
[CC--:B--2---:R-:W-:Y:S02]  /*11c80*/  @!P2 LEA R8, P0, R218.reuse, R6.reuse, 0x1 ;  /* 0x00000006da08a211 */ /* 0x0c4fe400078008ff */
        /* <DEDUP_REMOVED lines=26> */
.L_x_1422:
[----:B------:R-:W-:Y:S05]  /*11e30*/  BSYNC B1 ;  /* 0x0000000000017941 */ /* 0x000fea0003800000 */
.L_x_1421:
        /* <DEDUP_REMOVED lines=14> */
[-C--:B------:R-:W-:Y:S02]  /*11f20*/  @!P4 LEA R10, P6, R217, R6.reuse, 0x1 ;  /* 0x00000006d90ac211 */ /* 0x080fe400078c08ff */
        /* <DEDUP_REMOVED lines=21> */
.L_x_1417:
[----:B------:R-:W-:Y:S05]  /*12080*/  BSYNC B0 ;  /* 0x0000000000007941 */ /* 0x000fea0003800000 */
.L_x_1411:
[----:B------:R-:W-:Y:S02]  /*12090*/  ULDC UR4, c[0x0][0xd3c] ;  /* 0x00034f0000047ab9 */ /* 0x000fe40000000800 */
[----:B------:R-:W-:-:S13]  /*120a0*/  ISETP.GE.AND P0, PT, R27, UR4, PT ;  /* 0x000000041b007c0c */ /* 0x000fda000bf06270 */
[----:B------:R-:W-:Y:S05]  /*120b0*/  @!P0 BRA `(.L_x_1423) ;  /* 0xfffffef000648947 */ /* 0x000fea000383ffff */
[----:B------:R-:W-:Y:S05]  /*120c0*/  BRA `(.L_x_1310) ;  /* 0x0000009800c47947 */ /* 0x000fea0003800000 */
.L_x_1308:
        /* <DEDUP_REMOVED lines=18> */
.L_x_1424:
        /* <DEDUP_REMOVED lines=42> */
.L_x_1430:
        /* <DEDUP_REMOVED lines=12> */
.L_x_1429:
[----:B------:R-:W-:Y:S05]  /*12550*/  BSYNC B0 ;  /* 0x0000000000007941 */ /* 0x000fea0003800000 */
.L_x_1428:
        /* <DEDUP_REMOVED lines=22> */
.L_x_1426:
        /* <DEDUP_REMOVED lines=16> */
.L_x_1431:
        /* <DEDUP_REMOVED lines=25> */
.L_x_1427:
[----:B------:R-:W-:Y:S02]  /*12950*/  IMAD.MOV.U32 R17, RZ, RZ, RZ ;  /* 0x000000ffff117224 */ /* 0x000fe400078e00ff */
[----:B------:R-:W-:Y:S02]  /*12960*/  IMAD.U32 R16, RZ, RZ, UR6 ;  /* 0x00000006ff107e24 */ /* 0x000fe4000f8e00ff */
[----:B------:R-:W-:-:S07]  /*12970*/  IMAD.MOV.U32 R18, RZ, RZ, RZ ;  /* 0x000000ffff127224 */ /* 0x000fce00078e00ff */
.L_x_1432:
[----:B------:R-:W-:-:S13]  /*12980*/  ISETP.NE.AND P0, PT, R5, RZ, PT ;  /* 0x000000ff0500720c */ /* 0x000fda0003f05270 */
[----:B------:R-:W0:Y:S01]  /*12990*/  @!P0 S2R R3, SR_CgaCtaId ;  /* 0x0000000000038919 */ /* 0x000e220000008800 */
[----:B------:R-:W-:-:S04]  /*129a0*/  @!P0 MOV R0, 0x400 ;  /* 0x0000040000008802 */ /* 0x000fc80000000f00 */
[----:B0-----:R-:W-:-:S05]  /*129b0*/  @!P0 LEA R0, R3, R0, 0x18 ;  /* 0x0000000003008211 */ /* 0x001fca00078ec0ff */
[----:B------:R2:W-:Y:S01]  /*129c0*/  @!P0 STS.128 [R0+0x388d0], R16 ;  /* 0x0388d01000008388 */ /* 0x0005e20000000c00 */
[----:B------:R-:W-:Y:S06]  /*129d0*/  BAR.ARV 0x5, 0x180 ;  /* 0x0146000000007b1d */ /* 0x000fec0000002000 */
.L_x_1425:
        /* <DEDUP_REMOVED lines=16> */
[C---:B0-----:R-:W-:Y:S02]  /*12ae0*/  LOP3.LUT R2, R0.reuse, 0x1f8, RZ, 0xc0, !PT ;  /* 0x000001f800027812 */ /* 0x041fe400078ec0ff */
        /* <DEDUP_REMOVED lines=14> */
[----:B------:R-:W-:Y:S01]  /*12bd0*/  STL [R1+0x20], R2 ;  /* 0x0000200201007387 */ /* 0x000fe20000100800 */
[C---:B------:R-:W-:Y:S02]  /*12be0*/  LOP3.LUT R4, R0.reuse, 0x100, RZ, 0xfc, !PT ;  /* 0x0000010000047812 */ /* 0x040fe400078efcff */
[C---:B-1----:R-:W-:Y:S01]  /*12bf0*/  LOP3.LUT R3, R0.reuse, 0x80, RZ, 0xfc, !PT ;  /* 0x0000008000037812 */ /* 0x042fe200078efcff */
[----:B------:R-:W-:Y:S01]  /*12c00*/  STL [R1+0x10], RZ ;  /* 0x000010ff01007387 */ /* 0x000fe20000100800 */
[----:B------:R-:W-:-:S03]  /*12c10*/  LOP3.LUT R3, R0, 0x140, RZ, 0xfc, !PT ;  /* 0x0000014000037812 */ /* 0x000fc600078efcff */
[----:B------:R-:W-:Y:S04]  /*12c20*/  STL [R1+0xc], RZ ;  /* 0x00000cff01007387 */ /* 0x000fe80000100800 */
[----:B------:R0:W-:Y:S02]  /*12c30*/  STL [R1+0x1c], R2 ;  /* 0x00001c0201007387 */ /* 0x0001e40000100800 */
[C---:B0-----:R-:W-:Y:S02]  /*12c40*/  LOP3.LUT R2, R0.reuse, 0xc0, RZ, 0xfc, !PT ;  /* 0x000000c000027812 */ /* 0x041fe400078efcff */
[C---:B------:R-:W-:Y:S02]  /*12c50*/  LOP3.LUT R2, R0.reuse, 0x180, RZ, 0xfc, !PT ;  /* 0x0000018000027812 */ /* 0x040fe400078efcff */
[----:B------:R-:W-:-:S07]  /*12c60*/  LOP3.LUT R0, R0, 0x1c0, RZ, 0xfc, !PT ;  /* 0x000001c000007812 */ /* 0x000fce00078efcff */
.L_x_1603:
[----:B01----:R-:W0:Y:S02]  /*12c70*/  LDC.64 R2, c[0x0][0xd88] ;  /* 0x00036200ff027b82 */ /* 0x003e240000000a00 */
[----:B0-----:R-:W-:-:S05]  /*12c80*/  IMAD.WIDE R2, R19, 0x4, R2 ;  /* 0x0000000413027825 */ /* 0x001fca00078e0202 */
[----:B--2---:R-:W2:Y:S01]  /*12c90*/  LDG.E R15, desc[UR40][R2.64] ;  /* 0x00000028020f7981 */ /* 0x004ea2000c1e1900 */
[----:B------:R-:W-:Y:S05]  /*12ca0*/  YIELD ;  /* 0x0000000000007946 */ /* 0x000fea0003800000 */
[----:B------:R-:W-:Y:S01]  /*12cb0*/  ULDC.64 UR4, c[0x0][0xb20] ;  /* 0x0002c80000047ab9 */ /* 0x000fe20000000a00 */
[----:B---3--:R-:W-:Y:S01]  /*12cc0*/  IMAD.MOV.U32 R0, RZ, RZ, RZ ;  /* 0x000000ffff007224 */ /* 0x008fe200078e00ff */
[----:B------:R-:W-:Y:S02]  /*12cd0*/  ISETP.NE.U32.AND P0, PT, RZ, UR4, PT ;  /* 0x00000004ff007c0c */ /* 0x000fe4000bf05070 */
[----:B------:R-:W-:Y:S01]  /*12ce0*/  CS2R R8, SRZ ;  /* 0x0000000000087805 */ /* 0x000fe2000001ff00 */
[----:B------:R-:W-:Y:S01]  /*12cf0*/  ULDC.64 UR10, c[0x0][0xb10] ;  /* 0x0002c400000a7ab9 */ /* 0x000fe20000000a00 */
[----:B------:R-:W-:Y:S01]  /*12d00*/  ULDC.64 UR8, c[0x0][0xb08] ;  /* 0x0002c20000087ab9 */ /* 0x000fe20000000a00 */
[----:B------:R-:W-:Y:S01]  /*12d10*/  ISETP.NE.AND.EX P0, PT, RZ, UR5, PT, P0 ;  /* 0x00000005ff007c0c */ /* 0x000fe2000bf05300 */
[----:B------:R-:W-:Y:S01]  /*12d20*/  ULDC.64 UR6, c[0x0][0xb00] ;  /* 0x0002c00000067ab9 */ /* 0x000fe20000000a00 */
        /* <DEDUP_REMOVED lines=17> */
[----:B------:R-:W-:Y:S02]  /*12e40*/  ISETP.NE.U32.AND P1, PT, RZ, UR8, PT ;  /* 0x00000008ff007c0c */ /* 0x000fe4000bf25070 */
[----:B-1----:R-:W-:-:S02]  /*12e50*/  IADD3 R2, P4, R14, UR4, RZ ;  /* 0x000000040e027c10 */ /* 0x002fc4000ff9e0ff */
[----:B------:R-:W-:Y:S02]  /*12e60*/  ISETP.NE.AND.EX P0, PT, RZ, UR7, PT, P0 ;  /* 0x00000007ff007c0c */ /* 0x000fe4000bf05300 */
[C---:B------:R-:W-:Y:S02]  /*12e70*/  IADD3.X R3, R13.reuse, UR5, RZ, P4, !PT ;  /* 0x000000050d037c10 */ /* 0x040fe4000a7fe4ff */
[C---:B0-----:R-:W-:Y:S02]  /*12e80*/  IADD3 R4, P4, R14.reuse, UR8, RZ ;  /* 0x000000080e047c10 */ /* 0x041fe4000ff9e0ff */
[----:B------:R-:W-:Y:S01]  /*12e90*/  ISETP.NE.AND.EX P1, PT, RZ, UR9, PT, P1 ;  /* 0x00000009ff007c0c */ /* 0x000fe2000bf25310 */
[----:B------:R-:W2:Y:S01]  /*12ea0*/  @P2 LDG.E R8, desc[UR40][R2.64] ;  /* 0x0000002802082981 */ /* 0x000ea2000c1e1900 */
[----:B------:R-:W-:Y:S01]  /*12eb0*/  IADD3.X R5, R13, UR9, RZ, P4, !PT ;  /* 0x000000090d057c10 */ /* 0x000fe2000a7fe4ff */
[----:B------:R-:W-:Y:S01]  /*12ec0*/  ULDC UR4, c[0x0][0x288] ;  /* 0x0000a20000047ab9 */ /* 0x000fe20000000800 */
[----:B------:R-:W-:-:S02]  /*12ed0*/  @P3 IADD3 R10, P4, R14, UR10, RZ ;  /* 0x0000000a0e0a3c10 */ /* 0x000fc4000ff9e0ff */
[----:B------:R-:W-:Y:S02]  /*12ee0*/  IADD3 R6, P5, R14, UR6, RZ ;  /* 0x000000060e067c10 */ /* 0x000fe4000ffbe0ff */
[C---:B------:R-:W-:Y:S02]  /*12ef0*/  @P3 IADD3.X R11, R13.reuse, UR11, RZ, P4, !PT ;  /* 0x0000000b0d0b3c10 */ /* 0x040fe4000a7fe4ff */
[----:B------:R-:W-:-:S03]  /*12f00*/  IADD3.X R7, R13, UR7, RZ, P5, !PT ;  /* 0x000000070d077c10 */ /* 0x000fc6000affe4ff */
        /* <DEDUP_REMOVED lines=12> */
[----:B------:R-:W-:Y:S02]  /*12fd0*/  ULDC UR5, c[0x0][0x348] ;  /* 0x0000d20000057ab9 */ /* 0x000fe40000000800 */
        /* <DEDUP_REMOVED lines=9> */
.L_x_1434:
[----:B------:R-:W-:Y:S01]  /*13070*/  IMAD.MOV.U32 R11, RZ, RZ, R15 ;  /* 0x000000ffff0b7224 */ /* 0x000fe200078e000f */
[----:B------:R-:W-:Y:S01]  /*13080*/  ULDC.64 UR4, c[0x0][0xb18] ;  /* 0x0002c60000047ab9 */ /* 0x000fe20000000a00 */
[----:B0----5:R-:W-:Y:S01]  /*13090*/  IMAD.IADD R2, R12, 0x1, R0 ;  /* 0x000000010c027824 */ /* 0x021fe200078e0200 */
[----:B------:R-:W-:Y:S02]  /*130a0*/  ISETP.NE.U32.AND P2, PT, RZ, UR4, PT ;  /* 0x00000004ff007c0c */ /* 0x000fe4000bf45070 */
[----:B------:R0:W-:Y:S02]  /*130b0*/  STL [R1+0x14], R11 ;  /* 0x0000140b01007387 */ /* 0x0001e40000100800 */
[----:B------:R-:W-:Y:S02]  /*130c0*/  ISETP.NE.AND.EX P2, PT, RZ, UR5, PT, P2 ;  /* 0x00000005ff007c0c */ /* 0x000fe4000bf45320 */
[----:B------:R0:W-:Y:S11]  /*130d0*/  STL [R1+0x28], R2 ;  /* 0x0000280201007387 */ /* 0x0001f60000100800 */
[----:B0-----:R-:W-:Y:S05]  /*130e0*/  @!P2 BRA `(.L_x_1435) ;  /* 0x000000000010a947 */ /* 0x001fea0003800000 */
[----:B------:R-:W-:-:S04]  /*130f0*/  IADD3 R2, P0, R14, UR4, RZ ;  /* 0x000000040e027c10 */ /* 0x000fc8000ff1e0ff */
[----:B------:R-:W-:-:S05]  /*13100*/  IADD3.X R3, R13, UR5, RZ, P0, !PT ;  /* 0x000000050d037c10 */ /* 0x000fca00087fe4ff */
[----:B------:R0:W5:Y:S01]  /*13110*/  LDG.E R8, desc[UR40][R2.64] ;  /* 0x0000002802087981 */ /* 0x000162000c1e1900 */
[----:B------:R-:W-:Y:S05]  /*13120*/  BRA `(.L_x_1436) ;  /* 0x0000000000107947 */ /* 0x000fea0003800000 */
.L_x_1435:
[----:B------:R-:W-:Y:S05]  /*13130*/  @!P0 BRA `(.L_x_1436) ;  /* 0x00000000000c8947 */ /* 0x000fea0003800000 */
[----:B------:R-:W2:Y:S04]  /*13140*/  LDG.E R8, desc[UR40][R6.64] ;  /* 0x0000002806087981 */ /* 0x000ea8000c1e1900 */
[----:B------:R-:W2:Y:S02]  /*13150*/  LDG.E R6, desc[UR40][R6.64+0x4] ;  /* 0x0000042806067981 */ /* 0x000ea4000c1e1900 */
[----:B--2---:R-:W-:-:S07]  /*13160*/  IMAD.IADD R8, R6, 0x1, -R8 ;  /* 0x0000000106087824 */ /* 0x004fce00078e0a08 */
.L_x_1436:
[----:B0-----:R-:W2:Y:S01]  /*13170*/  @P1 LDG.E R2, desc[UR40][R4.64] ;  /* 0x0000002804021981 */ /* 0x001ea2000c1e1900 */
[----:B-----5:R-:W-:-:S03]  /*13180*/  IMAD.IADD R0, R8, 0x1, -R0 ;  /* 0x0000000108007824 */ /* 0x020fc600078e0a00 */
[----:B------:R-:W2:Y:S01]  /*13190*/  @P1 LDG.E R4, desc[UR40][R4.64+0x4] ;  /* 0x0000042804041981 */ /* 0x000ea2000c1e1900 */
[----:B------:R-:W-:Y:S01]  /*131a0*/  BSSY B0, `(.L_x_1437) ;  /* 0x00001c7000007945 */ /* 0x000fe20003800000 */
[----:B--2---:R-:W-:-:S04]  /*131b0*/  @P1 IMAD.IADD R10, R4, 0x1, -R2 ;  /* 0x00000001040a1824 */ /* 0x004fc800078e0a02 */
[----:B------:R-:W-:-:S04]  /*131c0*/  IMAD.IADD R3, R0, 0x1, R10 ;  /* 0x0000000100037824 */ /* 0x000fc800078e020a */
[----:B------:R-:W-:Y:S01]  /*131d0*/  VIADD R2, R3, 0x3f ;  /* 0x0000003f03027836 */ /* 0x000fe20000000000 */
[----:B------:R0:W-:Y:S04]  /*131e0*/  STL [R1+0x64], R3 ;  /* 0x0000640301007387 */ /* 0x0001e80000100800 */
[----:B0-----:R-:W-:-:S04]  /*131f0*/  SHF.R.S32.HI R3, RZ, 0x1f, R2 ;  /* 0x0000001fff037819 */ /* 0x001fc80000011402 */
[----:B------:R-:W-:-:S04]  /*13200*/  LEA.HI R3, R3, R2, RZ, 0x6 ;  /* 0x0000000203037211 */ /* 0x000fc800078f30ff */
[----:B------:R-:W-:-:S04]  /*13210*/  LOP3.LUT R2, R3, 0xffffffc0, RZ, 0xc0, !PT ;  /* 0xffffffc003027812 */ /* 0x000fc800078ec0ff */
[----:B------:R-:W-:Y:S01]  /*13220*/  VIADDMNMX R10, R2, -R0, R10, PT ;  /* 0x80000000020a7246 */ /* 0x000fe2000380010a */
[----:B------:R-:W-:-:S05]  /*13230*/  IMAD.MOV R2, RZ, RZ, -R0 ;  /* 0x000000ffff027224 */ /* 0x000fca00078e0a00 */
[----:B------:R-:W-:-:S04]  /*13240*/  VIMNMX R2, RZ, R2, !PT ;  /* 0x00000002ff027248 */ /* 0x000fc80007fe0100 */
[----:B------:R-:W-:Y:S02]  /*13250*/  ISETP.GT.AND P0, PT, R10, R2, PT ;  /* 0x000000020a00720c */ /* 0x000fe40003f04270 */
[----:B------:R-:W-:-:S11]  /*13260*/  SHF.R.U32.HI R2, RZ, 0x6, R2 ;  /* 0x00000006ff027819 */ /* 0x000fd60000011602 */
[----:B------:R-:W-:-:S05]  /*13270*/  @P0 VIADD R10, R10, 0x3f ;  /* 0x0000003f0a0a0836 */ /* 0x000fca0000000000 */
[----:B------:R-:W-:-:S04]  /*13280*/  @P0 SHF.R.S32.HI R0, RZ, 0x1f, R10 ;  /* 0x0000001fff000819 */ /* 0x000fc8000001140a */
[----:B------:R-:W-:Y:S02]  /*13290*/  @P0 LEA.HI R10, R0, R10, RZ, 0x6 ;  /* 0x0000000a000a0211 */ /* 0x000fe400078f30ff */
[----:B------:R-:W-:Y:S01]  /*132a0*/  SHF.R.S32.HI R0, RZ, 0x6, R3 ;  /* 0x00000006ff007819 */ /* 0x000fe20000011403 */
[----:B------:R-:W-:Y:S01]  /*132b0*/  IMAD.MOV.U32 R7, RZ, RZ, R2 ;  /* 0x000000ffff077224 */ /* 0x000fe200078e0002 */
[----:B------:R-:W-:-:S03]  /*132c0*/  @P0 SHF.R.S32.HI R7, RZ, 0x6, R10 ;  /* 0x00000006ff070819 */ /* 0x000fc6000001140a */
[----:B------:R0:W-:Y:S01]  /*132d0*/  STL [R1+0x3c], R0 ;  /* 0x00003c0001007387 */ /* 0x0001e20000100800 */
[----:B------:R-:W-:Y:S02]  /*132e0*/  ISETP.GT.AND P2, PT, R7, R2, PT ;  /* 0x000000020700720c */ /* 0x000fe40003f44270 */
[----:B------:R-:W-:-:S11]  /*132f0*/  PLOP3.LUT P0, PT, PT, PT, PT, 0x80, 0x0 ;  /* 0x000000000000781c */ /* 0x000fd60003f0f070 */
[----:B0-----:R-:W-:Y:S05]  /*13300*/  @!P2 BRA `(.L_x_1438) ;  /* 0x0000001800c0a947 */ /* 0x001fea0003800000 */
[----:B------:R-:W-:Y:S01]  /*13310*/  UMOV UR4, 0xffffffff ;  /* 0xffffffff00047882 */ /* 0x000fe20000000000 */
[----:B------:R-:W-:Y:S02]  /*13320*/  SEL R0, R11, RZ, !P1 ;  /* 0x000000ff0b007207 */ /* 0x000fe40004800000 */
[----:B------:R-:W-:Y:S05]  /*13330*/  BRA.DIV UR4, `(.L_x_1439) ;  /* 0x0000008e04f47947 */ /* 0x000fea000b800000 */
[----:B------:R-:W0:Y:S02]  /*13340*/  S2R R3, SR_TID.X ;  /* 0x0000000000037919 */ /* 0x000e240000002100 */
[----:B0-----:R-:W-:-:S04]  /*13350*/  SHF.R.U32.HI R3, RZ, 0x5, R3 ;  /* 0x00000005ff037819 */ /* 0x001fc80000011603 */
[----:B------:R-:W-:-:S05]  /*13360*/  LOP3.LUT R3, R3, 0x3, RZ, 0xc0, !PT ;  /* 0x0000000303037812 */ /* 0x000fca00078ec0ff */
[----:B------:R0:W1:Y:S02]  /*13370*/  SHFL.IDX PT, R14, R3, RZ, 0x1f ;  /* 0x00001fff030e7589 */ /* 0x00006400000e0000 */
.L_x_1635:
[----:B-1----:R-:W-:Y:S02]  /*13380*/  ISETP.NE.AND P0, PT, R14, RZ, PT ;  /* 0x000000ff0e00720c */ /* 0x002fe40003f05270 */
[----:B------:R-:W-:-:S11]  /*13390*/  PLOP3.LUT P6, PT, PT, PT, PT, 0x8, 0x0 ;  /* 0x000000000000781c */ /* 0x000fd60003fce170 */
[----:B------:R-:W-:Y:S05]  /*133a0*/  @P0 BRA `(.L_x_1440) ;  /* 0x00000000000c0947 */ /* 0x000fea0003800000 */
[----:B------:R-:W-:-:S03]  /*133b0*/  UMOV UR4, 0xffffffff ;  /* 0xffffffff00047882 */ /* 0x000fc60000000000 */
[----:B------:R-:W-:Y:S05]  /*133c0*/  BRA.DIV UR4, `(.L_x_1441) ;  /* 0x0000009204047947 */ /* 0x000fea000b800000 */
[----:B------:R-:W-:-:S13]  /*133d0*/  ELECT P6, URZ, PT ;  /* 0x00000000003f782f */ /* 0x000fda00038c0000 */
.L_x_1440:
[----:B0-----:R-:W2:Y:S04]  /*133e0*/  LDL R3, [R1+0x60] ;  /* 0x0000600001037983 */ /* 0x001ea80000100800 */
[----:B------:R-:W3:Y:S01]  /*133f0*/  LDL R5, [R1+0x4] ;  /* 0x0000040001057983 */ /* 0x000ee20000100800 */
[----:B------:R-:W-:Y:S01]  /*13400*/  BSSY B1, `(.L_x_1442) ;  /* 0x0000008000017945 */ /* 0x000fe20003800000 */
[----:B--2---:R-:W-:-:S05]  /*13410*/  VIADD R3, R3, 0x1 ;  /* 0x0000000103037836 */ /* 0x004fca0000000000 */
[----:B------:R-:W-:-:S04]  /*13420*/  LEA.HI R4, R3, R3, RZ, 0x1 ;  /* 0x0000000303047211 */ /* 0x000fc800078f08ff */
[----:B------:R-:W-:-:S05]  /*13430*/  LOP3.LUT R4, R4, 0xfffffffe, RZ, 0xc0, !PT ;  /* 0xfffffffe04047812 */ /* 0x000fca00078ec0ff */
[----:B------:R-:W-:-:S05]  /*13440*/  IMAD.IADD R3, R3, 0x1, -R4 ;  /* 0x0000000103037824 */ /* 0x000fca00078e0a04 */
[----:B------:R-:W-:-:S04]  /*13450*/  SHF.L.U32 R3, R3, 0x1f, RZ ;  /* 0x0000001f03037819 */ /* 0x000fc800000006ff */
[----:B---3--:R-:W0:Y:S02]  /*13460*/  SYNCS.PHASECHK.TRANS64.TRYWAIT P0, [R5+URZ+0x38820], R3 ;  /* 0x03882003050075a7 */ /* 0x008e24000800017f */
[----:B0-----:R-:W-:Y:S05]  /*13470*/  @!P0 BRA `(.L_x_1443) ;  /* 0x0000008c00f88947 */ /* 0x001fea0003800000 */
.L_x_1638:
[----:B------:R-:W-:Y:S05]  /*13480*/  BSYNC B1 ;  /* 0x0000000000017941 */ /* 0x000fea0003800000 */
.L_x_1442:
[----:B------:R-:W-:Y:S04]  /*13490*/  BSSY B1, `(.L_x_1444) ;  /* 0x00000bf000017945 */ /* 0x000fe80003800000 */
[----:B------:R-:W-:Y:S05]  /*134a0*/  @!P6 BRA `(.L_x_1445) ;  /* 0x0000000800f4e947 */ /* 0x000fea0003800000 */
[----:B0-----:R-:W2:Y:S04]  /*134b0*/  LDL R4, [R1+0x4] ;  /* 0x0000040001047983 */ /* 0x001ea80000100800 */
[----:B------:R-:W3:Y:S01]  /*134c0*/  LDL R6, [R1+0x20] ;  /* 0x0000200001067983 */ /* 0x000ee20000100800 */
[----:B------:R-:W0:Y:S01]  /*134d0*/  S2R R5, SR_TID.X ;  /* 0x0000000000057919 */ /* 0x000e220000002100 */
[----:B--2---:R-:W-:Y:S02]  /*134e0*/  IMAD.MOV.U32 R8, RZ, RZ, R4 ;  /* 0x000000ffff087224 */ /* 0x004fe400078e0004 */
[----:B------:R-:W2:Y:S01]  /*134f0*/  LDL R4, [R1+0x10] ;  /* 0x0000100001047983 */ /* 0x000ea20000100800 */
[----:B0-----:R-:W-:Y:S01]  /*13500*/  LOP3.LUT R5, R5, 0x7f, RZ, 0xc0, !PT ;  /* 0x0000007f05057812 */ /* 0x001fe200078ec0ff */
[----:B------:R-:W-:Y:S03]  /*13510*/  BSSY B2, `(.L_x_1446) ;  /* 0x0000006000027945 */ /* 0x000fe60003800000 */
[----:B------:R-:W-:Y:S01]  /*13520*/  ISETP.NE.AND P1, PT, R5, RZ, PT ;  /* 0x000000ff0500720c */ /* 0x000fe20003f25270 */
[----:B--2---:R-:W-:Y:S01]  /*13530*/  IMAD R4, R4, 0x8, R8 ;  /* 0x0000000804047824 */ /* 0x004fe200078e0208 */
[----:B---3--:R-:W-:-:S04]  /*13540*/  SHF.L.U32 R8, R6, 0x1f, RZ ;  /* 0x0000001f06087819 */ /* 0x008fc800000006ff */
[----:B------:R-:W0:Y:S02]  /*13550*/  SYNCS.PHASECHK.TRANS64.TRYWAIT P0, [R4+URZ+0x388a0], R8 ;  /* 0x0388a008040075a7 */ /* 0x000e24000800017f */
[----:B0-----:R-:W-:Y:S05]  /*13560*/  @!P0 BRA `(.L_x_1447) ;  /* 0x0000008c00d48947 */ /* 0x001fea0003800000 */
.L_x_1639:
[----:B------:R-:W-:Y:S05]  /*13570*/  BSYNC B2 ;  /* 0x0000000000027941 */ /* 0x000fea0003800000 */
.L_x_1446:
        /* <DEDUP_REMOVED lines=9> */
.L_x_1449:
[----:B------:R-:W-:Y:S05]  /*13610*/  BSYNC B2 ;  /* 0x0000000000027941 */ /* 0x000fea0003800000 */
.L_x_1448:
        /* <DEDUP_REMOVED lines=14> */
.L_x_1450:
        /* <DEDUP_REMOVED lines=13> */
.L_x_1640:
[----:B------:R-:W-:Y:S05]  /*137d0*/  BSYNC B2 ;  /* 0x0000000000027941 */ /* 0x000fea0003800000 */
.L_x_1451:
[----:B------:R-:W-:Y:S01]  /*137e0*/  BSSY B2, `(.L_x_1453) ;  /* 0x000000b000027945 */ /* 0x000fe20003800000 */
[----:B------:R-:W-:Y:S02]  /*137f0*/  IMAD.MOV.U32 R10, RZ, RZ, 0x0 ;  /* 0x00000000ff0a7424 */ /* 0x000fe400078e00ff */
[----:B------:R-:W-:Y:S01]  /*13800*/  IMAD.MOV.U32 R11, RZ, RZ, 0x12f00000 ;  /* 0x12f00000ff0b7424 */ /* 0x000fe200078e00ff */
[----:B------:R-:W-:Y:S06]  /*13810*/  @P1 BRA `(.L_x_1454) ;  /* 0x00000000001c1947 */ /* 0x000fec0003800000 */
[----:B------:R-:W2:Y:S02]  /*13820*/  S2R R5, SR_TID.X ;  /* 0x0000000000057919 */ /* 0x000ea40000002100 */
[----:B--2---:R-:W-:Y:S01]  /*13830*/  LOP3.LUT R6, R5, 0x1f, RZ, 0xc0, !PT ;  /* 0x0000001f05067812 */ /* 0x004fe200078ec0ff */
[----:B------:R-:W-:-:S03]  /*13840*/  IMAD.MOV.U32 R5, RZ, RZ, 0x10000 ;  /* 0x00010000ff057424 */ /* 0x000fc600078e00ff */
[----:B------:R-:W-:Y:S01]  /*13850*/  ISETP.NE.AND P0, PT, R6, RZ, PT ;  /* 0x000000ff0600720c */ /* 0x000fe20003f05270 */
[----:B------:R2:W-:-:S12]  /*13860*/  SYNCS.ARRIVE.TRANS64 RZ, [R4+URZ+0x388b0], R5 ;  /* 0x0388b00504ff79a7 */ /* 0x0005d8000800003f */
[----:B--2---:R-:W-:Y:S05]  /*13870*/  @!P0 BRA `(.L_x_1454) ;  /* 0x0000000000048947 */ /* 0x004fea0003800000 */
[----:B------:R-:W-:Y:S01]  /*13880*/  BPT.TRAP 0x1 ;  /* 0x000000040000795c */ /* 0x000fe20000300000 */
.L_x_1454:
[----:B------:R-:W-:Y:S05]  /*13890*/  BSYNC B2 ;  /* 0x0000000000027941 */ /* 0x000fea0003800000 */
.L_x_1453:
[----:B------:R-:W2:Y:S04]  /*138a0*/  LDL R6, [R1+0x4] ;  /* 0x0000040001067983 */ /* 0x000ea80000100800 */
[----:B------:R-:W2:Y:S01]  /*138b0*/  LDL R5, [R1+0x10] ;  /* 0x0000100001057983 */ /* 0x000ea20000100800 */
[----:B------:R-:W-:Y:S01]  /*138c0*/  R2UR UR10, R12 ;  /* 0x000000000c0a72ca */ /* 0x000fe200000e0000 */
[----:B------:R-:W-:Y:S01]  /*138d0*/  UIADD3 UR4, UP0, UR38, 0x670, URZ ;  /* 0x0000067026047890 */ /* 0x000fe2000ff1e03f */
[----:B------:R-:W-:Y:S01]  /*138e0*/  R2UR UR6, R10 ;  /* 0x000000000a0672ca */ /* 0x000fe200000e0000 */
[----:B01----:R-:W-:Y:S01]  /*138f0*/  VIADD R4, R4, 0x388b0 ;  /* 0x000388b004047836 */ /* 0x003fe20000000000 */
[----:B------:R-:W-:Y:S01]  /*13900*/  R2UR UR7, R11 ;  /* 0x000000000b0772ca */ /* 0x000fe200000e0000 */
[----:B------:R-:W-:Y:S01]  /*13910*/  UIADD3.X UR5, URZ, UR39, URZ, UP0, !UPT ;  /* 0x000000273f057290 */ /* 0x000fe200087fe43f */
[----:B------:R-:W-:Y:S01]  /*13920*/  PLOP3.LUT P0, PT, PT, PT, PT, 0x80, 0x0 ;  /* 0x000000000000781c */ /* 0x000fe20003f0f070 */
[----:B--2---:R-:W-:-:S04]  /*13930*/  IMAD R5, R5, 0x10000, R6 ;  /* 0x0001000005057824 */ /* 0x004fc800078e0206 */
[----:B------:R-:W-:-:S08]  /*13940*/  VIADD R6, R5, 0x400 ;  /* 0x0000040005067836 */ /* 0x000fd00000000000 */
.L_x_1455:
        /* <DEDUP_REMOVED lines=15> */
.L_x_1456:
        /* <DEDUP_REMOVED lines=15> */
.L_x_1457:
        /* <DEDUP_REMOVED lines=15> */
.L_x_1458:
        /* <DEDUP_REMOVED lines=15> */
.L_x_1459:
        /* <DEDUP_REMOVED lines=15> */
.L_x_1460:
        /* <DEDUP_REMOVED lines=15> */
.L_x_1461:
        /* <DEDUP_REMOVED lines=15> */
.L_x_1462:
        /* <DEDUP_REMOVED lines=10> */
.L_x_1445:
[----:B------:R-:W-:Y:S05]  /*14080*/  BSYNC B1 ;  /* 0x0000000000017941 */ /* 0x000fea0003800000 */
.L_x_1444:
[----:B------:R-:W2:Y:S04]  /*14090*/  LDL.LU R8, [R1+0x10] ;  /* 0x0000100001087983 */ /* 0x000ea80000300800 */
[----:B------:R-:W3:Y:S01]  /*140a0*/  LDL.LU R6, [R1+0x20] ;  /* 0x0000200001067983 */ /* 0x000ee20000300800 */
[----:B0-----:R-:W-:Y:S01]  /*140b0*/  VIADD R3, R7, 0xfffffffe ;  /* 0xfffffffe07037836 */ /* 0x001fe20000000000 */
        /* <DEDUP_REMOVED lines=10> */
.L_x_1482:
[----:B------:R-:W-:Y:S05]  /*14160*/  YIELD ;  /* 0x0000000000007946 */ /* 0x000fea0003800000 */
[----:B------:R-:W-:Y:S04]  /*14170*/  BSSY B1, `(.L_x_1463) ;  /* 0x00000bd000017945 */ /* 0x000fe80003800000 */
[----:B-1----:R-:W-:Y:S05]  /*14180*/  @!P6 BRA `(.L_x_1464) ;  /* 0x0000000800ece947 */ /* 0x002fea0003800000 */
[----:B------:R-:W2:Y:S04]  /*14190*/  LDL R7, [R1+0x4] ;  /* 0x0000040001077983 */ /* 0x000ea80000100800 */
[----:B0-----:R-:W2:Y:S04]  /*141a0*/  LDL R4, [R1+0x10] ;  /* 0x0000100001047983 */ /* 0x001ea80000100800 */
[----:B------:R-:W3:Y:S01]  /*141b0*/  LDL R5, [R1+0x20] ;  /* 0x0000200001057983 */ /* 0x000ee20000100800 */
[----:B------:R-:W0:Y:S01]  /*141c0*/  S2R R6, SR_TID.X ;  /* 0x0000000000067919 */ /* 0x000e220000002100 */
[----:B------:R-:W-:Y:S01]  /*141d0*/  BSSY B2, `(.L_x_1465) ;  /* 0x0000007000027945 */ /* 0x000fe20003800000 */
[----:B0-----:R-:W-:-:S04]  /*141e0*/  LOP3.LUT R6, R6, 0x7f, RZ, 0xc0, !PT ;  /* 0x0000007f06067812 */ /* 0x001fc800078ec0ff */
[----:B------:R-:W-:Y:S01]  /*141f0*/  ISETP.NE.AND P2, PT, R6, RZ, PT ;  /* 0x000000ff0600720c */ /* 0x000fe20003f45270 */
[----:B--2---:R-:W-:Y:S01]  /*14200*/  IMAD R4, R4, 0x8, R7 ;  /* 0x0000000804047824 */ /* 0x004fe200078e0207 */
[----:B---3--:R-:W-:-:S04]  /*14210*/  SHF.L.U32 R5, R5, 0x1f, RZ ;  /* 0x0000001f05057819 */ /* 0x008fc800000006ff */
[----:B------:R-:W0:Y:S02]  /*14220*/  SYNCS.PHASECHK.TRANS64.TRYWAIT P1, [R4+URZ+0x388a0], R5 ;  /* 0x0388a005040075a7 */ /* 0x000e24000802017f */
[----:B0-----:R-:W-:Y:S05]  /*14230*/  @!P1 BRA `(.L_x_1466) ;  /* 0x0000008000c89947 */ /* 0x001fea0003800000 */
.L_x_1641:
[----:B------:R-:W-:Y:S05]  /*14240*/  BSYNC B2 ;  /* 0x0000000000027941 */ /* 0x000fea0003800000 */
.L_x_1465:
        /* <DEDUP_REMOVED lines=9> */
.L_x_1468:
[----:B------:R-:W-:Y:S05]  /*142e0*/  BSYNC B2 ;  /* 0x0000000000027941 */ /* 0x000fea0003800000 */
.L_x_1467:
        /* <DEDUP_REMOVED lines=13> */
.L_x_1469:
        /* <DEDUP_REMOVED lines=13> */
.L_x_1642:
[----:B------:R-:W-:Y:S05]  /*14490*/  BSYNC B2 ;  /* 0x0000000000027941 */ /* 0x000fea0003800000 */
.L_x_1470:
        /* <DEDUP_REMOVED lines=11> */
.L_x_1473:
[----:B------:R-:W-:Y:S05]  /*14550*/  BSYNC B2 ;  /* 0x0000000000027941 */ /* 0x000fea0003800000 */
.L_x_1472:
        /* <DEDUP_REMOVED lines=11> */
.L_x_1474:
        /* <DEDUP_REMOVED lines=15> */
.L_x_1475:
        /* <DEDUP_REMOVED lines=15> */
.L_x_1476:
        /* <DEDUP_REMOVED lines=15> */
.L_x_1477:
        /* <DEDUP_REMOVED lines=15> */
.L_x_1478:
        /* <DEDUP_REMOVED lines=15> */
.L_x_1479:
        /* <DEDUP_REMOVED lines=15> */
.L_x_1480:
        /* <DEDUP_REMOVED lines=15> */
.L_x_1481:
        /* <DEDUP_REMOVED lines=10> */
.L_x_1464:
[----:B------:R-:W-:Y:S05]  /*14d40*/  BSYNC B1 ;  /* 0x0000000000017941 */ /* 0x000fea0003800000 */
.L_x_1463:
[----:B------:R-:W2:Y:S04]  /*14d50*/  LDL.LU R8, [R1+0x10] ;  /* 0x0000100001087983 */ /* 0x000ea80000300800 */
[----:B0-----:R-:W3:Y:S01]  /*14d60*/  LDL.LU R6, [R1+0x20] ;  /* 0x0000200001067983 */ /* 0x001ee20000300800 */
        /* <DEDUP_REMOVED lines=10> */
.L_x_1438:
[----:B------:R-:W-:Y:S05]  /*14e10*/  BSYNC B0 ;  /* 0x0000000000007941 */ /* 0x000fea0003800000 */
.L_x_1437:
[----:B01----:R-:W2:Y:S01]  /*14e20*/  LDL R4, [R1+0x64] ;  /* 0x0000640001047983 */ /* 0x003ea20000100800 */
[----:B------:R-:W-:Y:S05]  /*14e30*/  @!P0 WARPSYNC.ALL ;  /* 0x0000000000008948 */ /* 0x000fea0003800000 */
[----:B------:R-:W-:Y:S06]  /*14e40*/  @!P0 BAR.SYNC.DEFER_BLOCKING 0xc, 0x180 ;  /* 0x0306000000008b1d */ /* 0x000fec0000010000 */
[----:B------:R-:W-:Y:S01]  /*14e50*/  BSSY B7, `(.L_x_1483) ;  /* 0x00005fa000077945 */ /* 0x000fe20003800000 */
[----:B--2---:R-:W-:-:S13]  /*14e60*/  ISETP.GT.AND P0, PT, R4, RZ, PT ;  /* 0x000000ff0400720c */ /* 0x004fda0003f04270 */
[----:B------:R-:W-:Y:S05]  /*14e70*/  @P0 BRA `(.L_x_1484) ;  /* 0x0000000000440947 */ /* 0x000fea0003800000 */
[----:B------:R-:W0:Y:S02]  /*14e80*/  S2R R4, SR_TID.X ;  /* 0x0000000000047919 */ /* 0x000e240000002100 */
[----:B0-----:R-:W-:-:S04]  /*14e90*/  LOP3.LUT R4, R4, 0x7f, RZ, 0xc0, !PT ;  /* 0x0000007f04047812 */ /* 0x001fc800078ec0ff */
[----:B------:R-:W-:-:S13]  /*14ea0*/  ISETP.NE.AND P0, PT, R4, RZ, PT ;  /* 0x000000ff0400720c */ /* 0x000fda0003f05270 */
[----:B------:R-:W-:Y:S05]  /*14eb0*/  @P0 BRA `(.L_x_1485) ;  /* 0x0000005c00cc0947 */ /* 0x000fea0003800000 */
[----:B------:R-:W0:Y:S01]  /*14ec0*/  S2R R2, SR_LANEID ;  /* 0x0000000000027919 */ /* 0x000e220000000000 */
[----:B------:R-:W-:Y:S01]  /*14ed0*/  VOTEU.ANY UR4, UPT, PT ;  /* 0x0000000000047886 */ /* 0x000fe200038e0100 */
[----:B------:R-:W1:Y:S01]  /*14ee0*/  LDC.64 R4, c[0x0][0xd60] ;  /* 0x00035800ff047b82 */ /* 0x000e620000000a00 */
[----:B------:R-:W0:Y:S02]  /*14ef0*/  FLO.U32 R0, UR4 ;  /* 0x0000000400007d00 */ /* 0x000e2400080e0000 */
[----:B0-----:R-:W-:-:S06]  /*14f00*/  ISETP.EQ.U32.AND P0, PT, R0, R2, PT ;  /* 0x000000020000720c */ /* 0x001fcc0003f02070 */
[----:B------:R-:W1:Y:S07]  /*14f10*/  POPC R2, UR4 ;  /* 0x0000000400027d09 */ /* 0x000e6e0008000000 */
[----:B-1----:R-:W2:Y:S04]  /*14f20*/  @P0 ATOMG.E.ADD.STRONG.GPU PT, R2, desc[UR40][R4.64], R2 ;  /* 0x00000002040209a8 */ /* 0x002ea800081ee1e8 */
[----:B--2---:R0:W1:Y:S02]  /*14f30*/  SHFL.IDX PT, R2, R2, R0, 0x1f ;  /* 0x00001f0002027589 */ /* 0x00406400000e0000 */
[----:B0-----:R-:W0:Y:S02]  /*14f40*/  S2R R0, SR_LTMASK ;  /* 0x0000000000007919 */ /* 0x001e240000003900 */
[----:B0-----:R-:W-:-:S06]  /*14f50*/  LOP3.LUT R0, R0, UR4, RZ, 0xc0, !PT ;  /* 0x0000000400007c12 */ /* 0x001fcc000f8ec0ff */
[----:B------:R-:W1:Y:S02]  /*14f60*/  POPC R0, R0 ;  /* 0x0000000000007309 */ /* 0x000e640000000000 */
[----:B-1----:R-:W-:Y:S01]  /*14f70*/  IADD3 R16, R2, UR36, R0 ;  /* 0x0000002402107c10 */ /* 0x002fe2000fffe000 */
[----:B------:R-:W-:Y:S06]  /*14f80*/  BRA `(.L_x_1485) ;  /* 0x0000005c00987947 */ /* 0x000fec0003800000 */
.L_x_1484:
        /* <DEDUP_REMOVED lines=21> */
.L_x_1487:
[----:B------:R-:W-:Y:S05]  /*150e0*/  BSYNC B6 ;  /* 0x0000000000067941 */ /* 0x000fea0003800000 */
.L_x_1486:
        /* <DEDUP_REMOVED lines=9> */
[----:B------:R0:W1:Y:S01]  /*15180*/  LDC.64 R2, c[0x4][R0] ;  /* 0x0100000000027b82 */ /* 0x0000620000000a00 */
        /* <DEDUP_REMOVED lines=11> */
.L_x_1490:
        /* <DEDUP_REMOVED lines=16> */
.L_x_1489:
[----:B------:R-:W-:Y:S05]  /*15340*/  BSYNC B6 ;  /* 0x0000000000067941 */ /* 0x000fea0003800000 */
.L_x_1488:
        /* <DEDUP_REMOVED lines=12> */
[----:B0-----:R-:W0:Y:S01]  /*15410*/  LDC.64 R2, c[0x0][0x418] ;  /* 0x00010600ff027b82 */ /* 0x001e220000000a00 */
[----:B--2---:R-:W-:Y:S01]  /*15420*/  SHF.R.S32.HI R8, RZ, 0x1f, R7 ;  /* 0x0000001fff087819 */ /* 0x004fe20000011407 */
[----:B------:R1:W-:Y:S04]  /*15430*/  @P0 STL [R1+0x14], R7 ;  /* 0x0000140701000387 */ /* 0x0003e80000100800 */
[----:B------:R1:W-:Y:S04]  /*15440*/  STL [R1+0x34], R9 ;  /* 0x0000340901007387 */ /* 0x0003e80000100800 */
[----:B------:R1:W-:Y:S01]  /*15450*/  STL [R1+0x24], R8 ;  /* 0x0000240801007387 */ /* 0x0003e20000100800 */
[----:B0-----:R-:W-:Y:S01]  /*15460*/  LOP3.LUT P0, RZ, R2, UR4, RZ, 0xfc, !PT ;  /* 0x0000000402ff7c12 */ /* 0x001fe2000f80fcff */
[----:B------:R-:W-:-:S03]  /*15470*/  UMOV UR4, 0xffffffff ;  /* 0xffffffff00047882 */ /* 0x000fc60000000000 */
[----:B------:R-:W-:-:S04]  /*15480*/  LOP3.LUT P0, RZ, R3, UR5, RZ, 0xfc, P0 ;  /* 0x0000000503ff7c12 */ /* 0x000fc8000800fcff */
[----:B------:R-:W-:Y:S01]  /*15490*/  SEL R0, R7, RZ, !P0 ;  /* 0x000000ff07007207 */ /* 0x000fe20004000000 */
[----:B-1----:R-:W-:Y:S08]  /*154a0*/  BRA.DIV UR4, `(.L_x_1491) ;  /* 0x0000007204547947 */ /* 0x002ff0000b800000 */
[----:B------:R-:W0:Y:S02]  /*154b0*/  S2R R4, SR_TID.X ;  /* 0x0000000000047919 */ /* 0x000e240000002100 */
[----:B0-----:R-:W-:-:S04]  /*154c0*/  SHF.R.U32.HI R4, RZ, 0x5, R4 ;  /* 0x00000005ff047819 */ /* 0x001fc80000011604 */
[----:B------:R-:W-:-:S05]  /*154d0*/  LOP3.LUT R4, R4, 0x3, RZ, 0xc0, !PT ;  /* 0x0000000304047812 */ /* 0x000fca00078ec0ff */
[----:B------:R0:W1:Y:S02]  /*154e0*/  SHFL.IDX PT, R14, R4, RZ, 0x1f ;  /* 0x00001fff040e7589 */ /* 0x00006400000e0000 */
.L_x_1645:
[----:B0-----:R-:W2:Y:S01]  /*154f0*/  LDL.LU R4, [R1+0x8] ;  /* 0x0000080001047983 */ /* 0x001ea20000300800 */
[----:B------:R-:W-:Y:S02]  /*15500*/  PLOP3.LUT P1, PT, PT, PT, PT, 0x8, 0x0 ;  /* 0x000000000000781c */ /* 0x000fe40003f2e170 */
[----:B-1----:R-:W-:Y:S01]  /*15510*/  ISETP.NE.AND P0, PT, R14, RZ, PT ;  /* 0x000000ff0e00720c */ /* 0x002fe20003f05270 */
[----:B------:R0:W-:Y:S01]  /*15520*/  STL [R1], R0 ;  /* 0x0000000001007387 */ /* 0x0001e20000100800 */
[----:B--2---:R-:W-:-:S09]  /*15530*/  LOP3.LUT R4, R4, 0xfffffffe, RZ, 0xc0, !PT ;  /* 0xfffffffe04047812 */ /* 0x004fd200078ec0ff */
[----:B------:R-:W-:-:S05]  /*15540*/  @P1 LOP3.LUT R4, R4, 0x1, RZ, 0xfc, !PT ;  /* 0x0000000104041812 */ /* 0x000fca00078efcff */
[----:B------:R0:W-:Y:S01]  /*15550*/  STL [R1+0x8], R4 ;  /* 0x0000080401007387 */ /* 0x0001e20000100800 */
[----:B------:R-:W-:Y:S05]  /*15560*/  @P0 BRA `(.L_x_1492) ;  /* 0x0000000400240947 */ /* 0x000fea0003800000 */
[----:B------:R-:W-:-:S03]  /*15570*/  UMOV UR4, 0xffffffff ;  /* 0xffffffff00047882 */ /* 0x000fc60000000000 */
[----:B------:R-:W-:Y:S05]  /*15580*/  BRA.DIV UR4, `(.L_x_1493) ;  /* 0x0000007204507947 */ /* 0x000fea000b800000 */
[----:B------:R-:W-:-:S13]  /*15590*/  ELECT P6, URZ, PT ;  /* 0x00000000003f782f */ /* 0x000fda00038c0000 */
.L_x_1648:
[----:B------:R-:W-:Y:S05]  /*155a0*/  @!P6 BRA `(.L_x_1492) ;  /* 0x000000040014e947 */ /* 0x000fea0003800000 */
[----:B------:R1:W-:Y:S01]  /*155b0*/  STL [R1+0x6c], R9 ;  /* 0x00006c0901007387 */ /* 0x0003e20000100800 */
[----:B------:R-:W-:-:S04]  /*155c0*/  ISETP.NE.U32.AND P0, PT, R2, RZ, PT ;  /* 0x000000ff0200720c */ /* 0x000fc80003f05070 */
[----:B------:R-:W-:-:S13]  /*155d0*/  ISETP.NE.AND.EX P0, PT, R3, RZ, PT, P0 ;  /* 0x000000ff0300720c */ /* 0x000fda0003f05300 */
[----:B-1----:R-:W-:Y:S05]  /*155e0*/  @!P0 BRA `(.L_x_1494) ;  /* 0x0000000000508947 */ /* 0x002fea0003800000 */
[----:B------:R-:W1:Y:S01]  /*155f0*/  LDC R6, c[0x0][0x43c] ;  /* 0x00010f00ff067b82 */ /* 0x000e620000000800 */
[----:B0-----:R-:W-:Y:S01]  /*15600*/  IMAD.MOV.U32 R0, RZ, RZ, R9 ;  /* 0x000000ffff007224 */ /* 0x001fe200078e0009 */
[----:B------:R-:W-:Y:S01]  /*15610*/  ULDC.64 UR4, c[0x0][0x428] ;  /* 0x00010a0000047ab9 */ /* 0x000fe20000000a00 */
[----:B-1----:R-:W-:-:S13]  /*15620*/  ISETP.NE.AND P0, PT, R6, 0x1, PT ;  /* 0x000000010600780c */ /* 0x002fda0003f05270 */
        /* <DEDUP_REMOVED lines=14> */
[----:B------:R-:W2:Y:S04]  /*15710*/  LDG.E R0, desc[UR40][R2.64] ;  /* 0x0000002802007981 */ /* 0x000ea8000c1e1900 */
[----:B--2---:R1:W-:Y:S02]  /*15720*/  STL [R1], R0 ;  /* 0x0000000001007387 */ /* 0x0043e40000100800 */
.L_x_1494:
[----:B------:R-:W2:Y:S04]  /*15730*/  LDL R7, [R1+0x4] ;  /* 0x0000040001077983 */ /* 0x000ea80000100800 */
[----:B01----:R-:W2:Y:S04]  /*15740*/  LDL R0, [R1+0xc] ;  /* 0x00000c0001007983 */ /* 0x003ea80000100800 */
[----:B------:R-:W3:Y:S01]  /*15750*/  LDL R2, [R1+0x1c] ;  /* 0x00001c0001027983 */ /* 0x000ee20000100800 */
[----:B--2---:R-:W-:Y:S01]  /*15760*/  IMAD R0, R0, 0x8, R7 ;  /* 0x0000000800007824 */ /* 0x004fe200078e0207 */
[----:B---3--:R-:W-:-:S04]  /*15770*/  SHF.L.U32 R2, R2, 0x1f, RZ ;  /* 0x0000001f02027819 */ /* 0x008fc800000006ff */
[----:B------:R-:W0:Y:S02]  /*15780*/  SYNCS.PHASECHK.TRANS64.TRYWAIT P0, [R0+URZ+0x38840], R2 ;  /* 0x03884002000075a7 */ /* 0x000e24000800017f */
[----:B0-----:R-:W-:Y:S05]  /*15790*/  @!P0 BRA `(.L_x_1495) ;  /* 0x0000006c00ec8947 */ /* 0x001fea0003800000 */
.L_x_1649:
[----:B------:R-:W1:Y:S02]  /*157a0*/  S2R R3, SR_TID.X ;  /* 0x0000000000037919 */ /* 0x000e640000002100 */
[----:B-1----:R-:W-:-:S04]  /*157b0*/  LOP3.LUT R3, R3, 0x7f, RZ, 0xc0, !PT ;  /* 0x0000007f03037812 */ /* 0x002fc800078ec0ff */
[----:B------:R-:W-:-:S13]  /*157c0*/  ISETP.NE.AND P0, PT, R3, RZ, PT ;  /* 0x000000ff0300720c */ /* 0x000fda0003f05270 */
        /* <DEDUP_REMOVED lines=8> */
.L_x_1496:
[----:B------:R-:W2:Y:S04]  /*15850*/  LDL R6, [R1+0x4] ;  /* 0x0000040001067983 */ /* 0x000ea80000100800 */
[----:B------:R-:W2:Y:S04]  /*15860*/  LDL R5, [R1+0xc] ;  /* 0x00000c0001057983 */ /* 0x000ea80000100800 */
[----:B------:R-:W3:Y:S04]  /*15870*/  LDL R7, [R1+0x6c] ;  /* 0x00006c0001077983 */ /* 0x000ee80000100800 */
[----:B------:R-:W4:Y:S04]  /*15880*/  LDL R4, [R1+0x28] ;  /* 0x0000280001047983 */ /* 0x000f280000100800 */
[----:B------:R-:W5:Y:S04]  /*15890*/  LDL R3, [R1] ;  /* 0x0000000001037983 */ /* 0x000f680000100800 */
[----:B0-----:R-:W5:Y:S01]  /*158a0*/  LDL.LU R2, [R1+0x8] ;  /* 0x0000080001027983 */ /* 0x001f620000300800 */
        /* <DEDUP_REMOVED lines=21> */
.L_x_1492:
[----:B0-----:R-:W2:Y:S04]  /*15a00*/  LDL R0, [R1+0x4] ;  /* 0x0000040001007983 */ /* 0x001ea80000100800 */
[----:B------:R-:W3:Y:S04]  /*15a10*/  LDL.LU R4, [R1+0x2c] ;  /* 0x00002c0001047983 */ /* 0x000ee80000300800 */
[----:B------:R-:W4:Y:S04]  /*15a20*/  LDL.LU R3, [R1+0x48] ;  /* 0x0000480001037983 */ /* 0x000f280000300800 */
[----:B-1----:R-:W5:Y:S01]  /*15a30*/  LDL R2, [R1+0x30] ;  /* 0x0000300001027983 */ /* 0x002f620000100800 */
[----:B------:R-:W-:Y:S05]  /*15a40*/  WARPSYNC.ALL ;  /* 0x0000000000007948 */ /* 0x000fea0003800000 */
[----:B------:R-:W-:Y:S01]  /*15a50*/  ULDC.64 UR4, c[0x0][0xaf8] ;  /* 0x0002be0000047ab9 */ /* 0x000fe20000000a00 */
[----:B------:R-:W-:Y:S01]  /*15a60*/  BSSY B6, `(.L_x_1497) ;  /* 0x000001f000067945 */ /* 0x000fe20003800000 */
[----:B------:R-:W-:Y:S01]  /*15a70*/  BAR.SYNC.DEFER_BLOCKING 0x8, 0x100 ;  /* 0x0204000000007b1d */ /* 0x000fe20000010000 */
[----:B------:R-:W-:-:S04]  /*15a80*/  ISETP.NE.U32.AND P0, PT, RZ, UR4, PT ;  /* 0x00000004ff007c0c */ /* 0x000fc8000bf05070 */
[----:B------:R-:W-:Y:S01]  /*15a90*/  ISETP.NE.AND.EX P0, PT, RZ, UR5, PT, P0 ;  /* 0x00000005ff007c0c */ /* 0x000fe2000bf05300 */
[----:B--2---:R-:W-:-:S05]  /*15aa0*/  VIADD R0, R0, 0x20400 ;  /* 0x0002040000007836 */ /* 0x004fca0000000000 */
[----:B------:R-:W-:Y:S02]  /*15ab0*/  LOP3.LUT P1, RZ, R0, 0x3ff, RZ, 0xc0, !PT ;  /* 0x000003ff00ff7812 */ /* 0x000fe4000782c0ff */
[----:B---3--:R-:W-:Y:S02]  /*15ac0*/  SEL R0, R4, RZ, !P0 ;  /* 0x000000ff04007207 */ /* 0x008fe40004000000 */
[----:B----4-:R-:W-:-:S03]  /*15ad0*/  SEL R3, R3, RZ, !P0 ;  /* 0x000000ff03037207 */ /* 0x010fc60004000000 */
[----:B------:R0:W-:Y:S01]  /*15ae0*/  STL [R1+0x38], R0 ;  /* 0x0000380001007387 */ /* 0x0001e20000100800 */
[----:B-----5:R-:W-:-:S03]  /*15af0*/  SHF.R.S32.HI R2, RZ, 0x1f, R2 ;  /* 0x0000001fff027819 */ /* 0x020fc60000011402 */
[----:B------:R1:W-:Y:S01]  /*15b00*/  STL [R1+0x58], R3 ;  /* 0x0000580301007387 */ /* 0x0003e20000100800 */
[----:B0-----:R-:W-:-:S05]  /*15b10*/  SHF.R.S32.HI R0, RZ, 0x1f, R18 ;  /* 0x0000001fff007819 */ /* 0x001fca0000011412 */
[----:B------:R1:W-:Y:S04]  /*15b20*/  STL [R1+0x54], R0 ;  /* 0x0000540001007387 */ /* 0x0003e80000100800 */
[----:B------:R1:W-:Y:S01]  /*15b30*/  STL [R1+0x48], R2 ;  /* 0x0000480201007387 */ /* 0x0003e20000100800 */
[----:B------:R-:W-:Y:S05]  /*15b40*/  @!P1 BRA `(.L_x_1498) ;  /* 0x0000000000409947 */ /* 0x000fea0003800000 */
[----:B-1----:R-:W-:Y:S01]  /*15b50*/  MOV R2, 0x0 ;  /* 0x0000000000027802 */ /* 0x002fe20000000f00 */
        /* <DEDUP_REMOVED lines=15> */
.L_x_1498:
[----:B------:R-:W-:Y:S05]  /*15c50*/  BSYNC B6 ;  /* 0x0000000000067941 */ /* 0x000fea0003800000 */
.L_x_1497:
[----:B------:R-:W2:Y:S01]  /*15c60*/  LDL R4, [R1+0x48] ;  /* 0x0000480001047983 */ /* 0x000ea20000100800 */
[----:B------:R-:W0:Y:S01]  /*15c70*/  LDC R7, c[0x0][0x448] ;  /* 0x00011200ff077b82 */ /* 0x000e220000000800 */
[----:B------:R-:W-:Y:S01]  /*15c80*/  ULDC.64 UR4, c[0x0][0x298] ;  /* 0x0000a60000047ab9 */ /* 0x000fe20000000a00 */
[----:B------:R-:W-:Y:S01]  /*15c90*/  ULDC.64 UR6, c[0x0][0x280] ;  /* 0x0000a00000067ab9 */ /* 0x000fe20000000a00 */
[----:B------:R-:W3:Y:S04]  /*15ca0*/  LDL R10, [R1+0x30] ;  /* 0x00003000010a7983 */ /* 0x000ee80000100800 */
[----:B------:R-:W4:Y:S01]  /*15cb0*/  LDL R9, [R1+0x54] ;  /* 0x0000540001097983 */ /* 0x000f220000100800 */
[----:B-1----:R-:W1:Y:S01]  /*15cc0*/  S2R R2, SR_TID.X ;  /* 0x0000000000027919 */ /* 0x002e620000002100 */
[----:B------:R-:W1:Y:S02]  /*15cd0*/  S2R R0, SR_TID.X ;  /* 0x0000000000007919 */ /* 0x000e640000002100 */
[----:B------:R-:W4:Y:S04]  /*15ce0*/  LDL R8, [R1+0x58] ;  /* 0x0000580001087983 */ /* 0x000f280000100800 */
[----:B------:R-:W4:Y:S01]  /*15cf0*/  LDL R6, [R1+0x38] ;  /* 0x0000380001067983 */ /* 0x000f220000100800 */
[----:B0-----:R-:W-:-:S13]  /*15d00*/  ISETP.NE.AND P0, PT, R7, 0x1, PT ;  /* 0x000000010700780c */ /* 0x001fda0003f05270 */
[----:B------:R-:W0:Y:S01]  /*15d10*/  @P0 LDC R3, c[0x0][0x450] ;  /* 0x00011400ff030b82 */ /* 0x000e220000000800 */
[----:B-1----:R-:W-:-:S04]  /*15d20*/  LOP3.LUT R2, R2, 0x7f, RZ, 0xc0, !PT ;  /* 0x0000007f02027812 */ /* 0x002fc800078ec0ff */
[----:B------:R-:W-:Y:S01]  /*15d30*/  SHF.R.U32.HI R2, RZ, 0x3, R2 ;  /* 0x00000003ff027819 */ /* 0x000fe20000011602 */
[----:B------:R-:W-:-:S05]  /*15d40*/  IMAD.SHL.U32 R0, R0, 0x10, RZ ;  /* 0x0000001000007824 */ /* 0x000fca00078e00ff */
[----:B------:R-:W-:Y:S02]  /*15d50*/  LOP3.LUT R0, R2, 0x70, R0, 0xf8, !PT ;  /* 0x0000007002007812 */ /* 0x000fe400078ef800 */
[----:B------:R-:W1:Y:S03]  /*15d60*/  @P0 LDC R2, c[0x0][0x44c] ;  /* 0x00011300ff020b82 */ /* 0x000e660000000800 */
[----:B------:R-:W-:-:S04]  /*15d70*/  IMAD R5, R17, 0x40, R0 ;  /* 0x0000004011057824 */ /* 0x000fc800078e0200 */
[----:B------:R-:W-:Y:S01]  /*15d80*/  IMAD.MOV.U32 R0, RZ, RZ, R5 ;  /* 0x000000ffff007224 */ /* 0x000fe200078e0005 */
[----:B------:R4:W-:Y:S01]  /*15d90*/  STL [R1+0x2c], R5 ;  /* 0x00002c0501007387 */ /* 0x0009e20000100800 */
[----:B-1----:R-:W-:-:S05]  /*15da0*/  @P0 IMAD.HI.U32 R2, R5, R2, RZ ;  /* 0x0000000205020227 */ /* 0x002fca00078e00ff */
[----:B0-----:R-:W-:Y:S01]  /*15db0*/  @P0 SHF.R.U32.HI R0, RZ, R3, R2 ;  /* 0x00000003ff000219 */ /* 0x001fe20000011602 */
[----:B--2---:R-:W-:-:S04]  /*15dc0*/  IMAD R2, R4, UR4, RZ ;  /* 0x0000000404027c24 */ /* 0x004fc8000f8e02ff */
[C---:B---3--:R-:W-:Y:S02]  /*15dd0*/  IMAD R4, R10.reuse, UR5, R2 ;  /* 0x000000050a047c24 */ /* 0x048fe4000f8e0202 */
[----:B------:R-:W-:Y:S01]  /*15de0*/  IMAD.WIDE.U32 R2, R10, UR4, RZ ;  /* 0x000000040a027c25 */ /* 0x000fe2000f8e00ff */
[----:B------:R-:W-:-:S03]  /*15df0*/  ULDC.64 UR4, c[0x0][0x2d8] ;  /* 0x0000b60000047ab9 */ /* 0x000fc60000000a00 */
[----:B------:R-:W-:Y:S02]  /*15e00*/  IMAD.IADD R3, R3, 0x1, R4 ;  /* 0x0000000103037824 */ /* 0x000fe400078e0204 */
[----:B----4-:R-:W-:Y:S02]  /*15e10*/  IMAD R4, R9, UR4, RZ ;  /* 0x0000000409047c24 */ /* 0x010fe4000f8e02ff */
        /* <DEDUP_REMOVED lines=22> */
[----:B------:R-:W-:Y:S01]  /*15f80*/  IMAD.WIDE.U32 R4, R0, UR4, R2 ;  /* 0x0000000400047c25 */ /* 0x000fe2000f8e0002 */
        /* <DEDUP_REMOVED lines=47> */
.L_x_1658:
        /* <DEDUP_REMOVED lines=12> */
.L_x_1500:
        /* <DEDUP_REMOVED lines=38> */
.L_x_1502:
[----:B------:R-:W-:Y:S05]  /*165a0*/  BSYNC B6 ;  /* 0x0000000000067941 */ /* 0x000fea0003800000 */
.L_x_1501:
        /* <DEDUP_REMOVED lines=21> */
[----:B------:R-:W-:-:S03]  /*16700*/  ULDC.64 UR4, c[0x0][0x3d0] ;  /* 0x0000f40000047ab9 */ /* 0x000fc60000000a00 */
[----:B------:R-:W2:Y:S01]  /*16710*/  @P0 LDC R4, c[0x0][0x44c] ;  /* 0x00011300ff040b82 */ /* 0x000ea20000000800 */
[----:B------:R-:W-:Y:S02]  /*16720*/  IMAD.IADD R3, R3, 0x1, R0 ;  /* 0x0000000103037824 */ /* 0x000fe400078e0200 */
        /* <DEDUP_REMOVED lines=16> */
[----:B------:R-:W-:Y:S01]  /*16830*/  SHF.R.S32.HI R0, RZ, 0x1f, R4 ;  /* 0x0000001fff007819 */ /* 0x000fe20000011404 */
[----:B------:R-:W-:-:S04]  /*16840*/  IMAD.WIDE.U32 R2, R4, UR4, R2 ;  /* 0x0000000404027c25 */ /* 0x000fc8000f8e0002 */
[----:B------:R-:W-:-:S04]  /*16850*/  IMAD R0, R0, UR4, RZ ;  /* 0x0000000400007c24 */ /* 0x000fc8000f8e02ff */
[----:B------:R-:W-:Y:S01]  /*16860*/  IMAD R4, R4, UR5, R0 ;  /* 0x0000000504047c24 */ /* 0x000fe2000f8e0200 */
[----:B------:R-:W-:Y:S02]  /*16870*/  ULDC.64 UR4, c[0x0][0x390] ;  /* 0x0000e40000047ab9 */ /* 0x000fe40000000a00 */
[----:B------:R-:W-:Y:S01]  /*16880*/  LEA R0, P0, R2, UR4, 0x1 ;  /* 0x0000000402007c11 */ /* 0x000fe2000f8008ff */
[----:B------:R-:W-:Y:S01]  /*16890*/  ULDC UR4, c[0x0][0x3b8] ;  /* 0x0000ee0000047ab9 */ /* 0x000fe20000000800 */
[----:B0-----:R-:W-:Y:S01]  /*168a0*/  IMAD.SHL.U32 R10, R6, 0x8, RZ ;  /* 0x00000008060a7824 */ /* 0x001fe200078e00ff */
[----:B------:R-:W-:Y:S02]  /*168b0*/  ISETP.GE.AND P1, PT, R8, UR4, PT ;  /* 0x0000000408007c0c */ /* 0x000fe4000bf26270 */
[----:B------:R-:W0:Y:S02]  /*168c0*/  S2R R8, SR_TID.X ;  /* 0x0000000000087919 */ /* 0x000e240000002100 */
        /* <DEDUP_REMOVED lines=11> */
[----:B------:R0:W-:Y:S01]  /*16980*/  STL [R1+0x8], R9 ;  /* 0x0000080901007387 */ /* 0x0001e20000100800 */
[----:B------:R-:W-:Y:S01]  /*16990*/  IMAD.IADD R4, R3, 0x1, R4 ;  /* 0x0000000103047824 */ /* 0x000fe200078e0204 */
        /* <DEDUP_REMOVED lines=37> */
[----:B---3--:R-:W-:-:S05]  /*16bf0*/  IMAD R7, R3, R7, RZ ;  /* 0x0000000703077224 */ /* 0x008fca00078e02ff */
        /* <DEDUP_REMOVED lines=8> */
[----:B------:R-:W-:Y:S01]  /*16c80*/  @!P2 SHF.R.U32.HI R2, RZ, 0x2, R2 ;  /* 0x00000002ff02a819 */ /* 0x000fe20000011602 */
[----:B------:R-:W0:Y:S01]  /*16c90*/  S2R R3, SR_TID.X ;  /* 0x0000000000037919 */ /* 0x000e220000002100 */
[----:B------:R-:W-:Y:S02]  /*16ca0*/  @P3 LOP3.LUT R12, R12, 0x100, RZ, 0xfc, !PT ;  /* 0x000001000c0c3812 */ /* 0x000fe400078efcff */
[----:B------:R-:W-:-:S02]  /*16cb0*/  @!P2 ISETP.NE.U32.AND P3, PT, R2, RZ, PT ;  /* 0x000000ff0200a20c */ /* 0x000fc40003f65070 */
[----:B------:R-:W-:Y:S02]  /*16cc0*/  @!P2 LOP3.LUT R2, R6, 0x80, RZ, 0xc0, !PT ;  /* 0x000000800602a812 */ /* 0x000fe400078ec0ff */
[----:B------:R-:W-:Y:S02]  /*16cd0*/  LOP3.LUT R12, R12, 0xffffffdf, RZ, 0xc0, !PT ;  /* 0xffffffdf0c0c7812 */ /* 0x000fe400078ec0ff */
[----:B------:R-:W-:-:S07]  /*16ce0*/  @!P2 SHF.R.U32.HI R2, RZ, 0x3, R2 ;  /* 0x00000003ff02a819 */ /* 0x000fce0000011602 */
[----:B------:R-:W-:Y:S02]  /*16cf0*/  @P3 LOP3.LUT R12, R12, 0x20, RZ, 0xfc, !PT ;  /* 0x000000200c0c3812 */ /* 0x000fe400078efcff */
[----:B------:R-:W-:Y:S02]  /*16d00*/  @!P2 ISETP.NE.U32.AND P3, PT, R2, RZ, PT ;  /* 0x000000ff0200a20c */ /* 0x000fe40003f65070 */
[----:B------:R-:W1:Y:S04]  /*16d10*/  SHFL.IDX PT, R2, R0, RZ, 0x181f ;  /* 0x00181fff00027589 */ /* 0x000e6800000e0000 */
[----:B------:R-:W2:Y:S01]  /*16d20*/  SHFL.IDX PT, R8, R4, RZ, 0x181f ;  /* 0x00181fff04087589 */ /* 0x000ea200000e0000 */
[----:B0-----:R-:W-:-:S05]  /*16d30*/  IMAD.SHL.U32 R13, R3, 0x8, RZ ;  /* 0x00000008030d7824 */ /* 0x001fca00078e00ff */
[----:B------:R-:W-:-:S04]  /*16d40*/  LOP3.LUT R13, R13, 0x38, RZ, 0xc0, !PT ;  /* 0x000000380d0d7812 */ /* 0x000fc800078ec0ff */
[----:B-1----:R-:W-:-:S05]  /*16d50*/  @!P2 LEA R3, P6, R13, R2, 0x1 ;  /* 0x000000020d03a211 */ /* 0x002fca00078c08ff */
[----:B--2---:R-:W-:Y:S01]  /*16d60*/  @!P2 IMAD.X R2, RZ, RZ, R8, P6 ;  /* 0x000000ffff02a224 */ /* 0x004fe200030e0608 */
[----:B------:R-:W-:-:S04]  /*16d70*/  LOP3.LUT R12, R12, 0xfffffdff, RZ, 0xc0, !PT ;  /* 0xfffffdff0c0c7812 */ /* 0x000fc800078ec0ff */
        /* <DEDUP_REMOVED lines=36> */
[----:B------:R-:W-:-:S03]  /*16fc0*/  ISETP.GE.AND P2, PT, R10, R7, PT ;  /* 0x000000070a00720c */ /* 0x000fc60003f46270 */
[----:B------:R-:W-:Y:S04]  /*16fd0*/  SHFL.IDX PT, R10, R4, 0x2, 0x181f ;  /* 0x00581f00040a7f89 */ /* 0x000fe800000e0000 */
[----:B0-----:R-:W0:Y:S01]  /*16fe0*/  SHFL.IDX PT, R3, R0, 0x2, 0x181f ;  /* 0x00581f0000037f89 */ /* 0x001e2200000e0000 */
[----:B------:R-:W-:-:S04]  /*16ff0*/  LOP3.LUT R12, R12, 0xffffff7f, RZ, 0xc0, !PT ;  /* 0xffffff7f0c0c7812 */ /* 0x000fc800078ec0ff */
[----:B------:R-:W-:Y:S02]  /*17000*/  @P6 LOP3.LUT R12, R12, 0x80, RZ, 0xfc, !PT ;  /* 0x000000800c0c6812 */ /* 0x000fe400078efcff */
        /* <DEDUP_REMOVED lines=22> */
.L_x_1668:
        /* <DEDUP_REMOVED lines=31> */
.L_x_1505:
[----:B------:R-:W-:Y:S05]  /*17360*/  BSYNC B0 ;  /* 0x0000000000007941 */ /* 0x000fea0003800000 */
.L_x_1504:
[----:B--2---:R2:W5:Y:S01]  /*17370*/  LDL R0, [R1+0x4] ;  /* 0x0000040001007983 */ /* 0x0045620000100800 */
[----:B------:R-:W-:Y:S01]  /*17380*/  PLOP3.LUT P0, PT, PT, PT, PT, 0x80, 0x0 ;  /* 0x000000000000781c */ /* 0x000fe20003f0f070 */
[----:B------:R-:W-:-:S12]  /*17390*/  NOP ;  /* 0x0000000000007918 */ /* 0x000fd80000000000 */
.L_x_1506:
        /* <DEDUP_REMOVED lines=19> */
.L_x_1669:
[----:B------:R-:W-:Y:S05]  /*174d0*/  BSYNC B0 ;  /* 0x0000000000007941 */ /* 0x000fea0003800000 */
.L_x_1507:
        /* <DEDUP_REMOVED lines=16> */
.L_x_1670:
[----:B------:R-:W-:Y:S05]  /*175e0*/  BSYNC B1 ;  /* 0x0000000000017941 */ /* 0x000fea0003800000 */
.L_x_1511:
        /* <DEDUP_REMOVED lines=9> */
.L_x_1514:
[----:B------:R-:W-:Y:S05]  /*17680*/  BSYNC B1 ;  /* 0x0000000000017941 */ /* 0x000fea0003800000 */
.L_x_1513:
        /* <DEDUP_REMOVED lines=14> */
.L_x_1515:
        /* <DEDUP_REMOVED lines=16> */
.L_x_1516:
        /* <DEDUP_REMOVED lines=16> */
.L_x_1517:
        /* <DEDUP_REMOVED lines=16> */
.L_x_1518:
        /* <DEDUP_REMOVED lines=16> */
.L_x_1519:
        /* <DEDUP_REMOVED lines=16> */
.L_x_1520:
        /* <DEDUP_REMOVED lines=16> */
.L_x_1521:
        /* <DEDUP_REMOVED lines=16> */
.L_x_1522:
        /* <DEDUP_REMOVED lines=11> */
.L_x_1510:
[----:B------:R-:W-:Y:S05]  /*17f20*/  BSYNC B0 ;  /* 0x0000000000007941 */ /* 0x000fea0003800000 */
.L_x_1509:
        /* <DEDUP_REMOVED lines=51> */
.L_x_1529:
[----:B-1----:R-:W3:Y:S01]  /*18260*/  LDL R2, [R1+0x4] ;  /* 0x0000040001027983 */ /* 0x002ee20000100800 */
[----:B------:R-:W-:Y:S01]  /*18270*/  SHF.L.U32 R5, R7, 0x1f, RZ ;  /* 0x0000001f07057819 */ /* 0x000fe200000006ff */
[----:B------:R-:W1:Y:S01]  /*18280*/  S2R R3, SR_TID.X ;  /* 0x0000000000037919 */ /* 0x000e620000002100 */
[----:B------:R-:W-:Y:S01]  /*18290*/  BSSY B3, `(.L_x_1530) ;  /* 0x0000006000037945 */ /* 0x000fe20003800000 */
[----:B-1----:R-:W-:-:S04]  /*182a0*/  LOP3.LUT R3, R3, 0x7f, RZ, 0xc0, !PT ;  /* 0x0000007f03037812 */ /* 0x002fc800078ec0ff */
[----:B------:R-:W-:Y:S01]  /*182b0*/  ISETP.NE.AND P1, PT, R3, RZ, PT ;  /* 0x000000ff0300720c */ /* 0x000fe20003f25270 */
[----:B---3--:R-:W-:-:S04]  /*182c0*/  IMAD R2, R8, 0x8, R2 ;  /* 0x0000000808027824 */ /* 0x008fc800078e0202 */
[----:B------:R-:W1:Y:S02]  /*182d0*/  SYNCS.PHASECHK.TRANS64.TRYWAIT P0, [R2+URZ+0x38840], R5 ;  /* 0x03884005020075a7 */ /* 0x000e64000800017f */
[----:B-1----:R-:W-:Y:S06]  /*182e0*/  @!P0 BRA `(.L_x_1531) ;  /* 0x00000054008c8947 */ /* 0x002fec0003800000 */
.L_x_1671:
[----:B------:R-:W-:Y:S05]  /*182f0*/  BSYNC B3 ;  /* 0x0000000000037941 */ /* 0x000fea0003800000 */
.L_x_1530:
        /* <DEDUP_REMOVED lines=9> */
.L_x_1533:
[----:B------:R-:W-:Y:S05]  /*18390*/  BSYNC B3 ;  /* 0x0000000000037941 */ /* 0x000fea0003800000 */
.L_x_1532:
        /* <DEDUP_REMOVED lines=14> */
.L_x_1534:
        /* <DEDUP_REMOVED lines=14> */
.L_x_1672:
[----:B------:R-:W-:Y:S05]  /*18560*/  BSYNC B3 ;  /* 0x0000000000037941 */ /* 0x000fea0003800000 */
.L_x_1535:
[----:B------:R-:W-:Y:S01]  /*18570*/  BSSY B3, `(.L_x_1537) ;  /* 0x000000b000037945 */ /* 0x000fe20003800000 */
[----:B------:R-:W-:Y:S02]  /*18580*/  IMAD.MOV.U32 R8, RZ, RZ, 0x0 ;  /* 0x00000000ff087424 */ /* 0x000fe400078e00ff */
[----:B------:R-:W-:Y:S01]  /*18590*/  IMAD.MOV.U32 R9, RZ, RZ, 0x14f00000 ;  /* 0x14f00000ff097424 */ /* 0x000fe200078e00ff */
[----:B------:R-:W-:Y:S06]  /*185a0*/  @P1 BRA `(.L_x_1538) ;  /* 0x00000000001c1947 */ /* 0x000fec0003800000 */
[----:B------:R-:W3:Y:S02]  /*185b0*/  S2R R3, SR_TID.X ;  /* 0x0000000000037919 */ /* 0x000ee40000002100 */
[----:B---3--:R-:W-:Y:S01]  /*185c0*/  LOP3.LUT R4, R3, 0x1f, RZ, 0xc0, !PT ;  /* 0x0000001f03047812 */ /* 0x008fe200078ec0ff */
[----:B------:R-:W-:-:S03]  /*185d0*/  IMAD.MOV.U32 R3, RZ, RZ, 0x10000 ;  /* 0x00010000ff037424 */ /* 0x000fc600078e00ff */
[----:B------:R-:W-:Y:S01]  /*185e0*/  ISETP.NE.AND P0, PT, R4, RZ, PT ;  /* 0x000000ff0400720c */ /* 0x000fe20003f05270 */
[----:B------:R3:W-:-:S12]  /*185f0*/  SYNCS.ARRIVE.TRANS64 RZ, [R2+URZ+0x38850], R3 ;  /* 0x0388500302ff79a7 */ /* 0x0007d8000800003f */
[----:B---3--:R-:W-:Y:S05]  /*18600*/  @!P0 BRA `(.L_x_1538) ;  /* 0x0000000000048947 */ /* 0x008fea0003800000 */
[----:B------:R-:W-:Y:S01]  /*18610*/  BPT.TRAP 0x1 ;  /* 0x000000040000795c */ /* 0x000fe20000300000 */
.L_x_1538:
[----:B------:R-:W-:Y:S05]  /*18620*/  BSYNC B3 ;  /* 0x0000000000037941 */ /* 0x000fea0003800000 */
.L_x_1537:
[----:B------:R-:W3:Y:S04]  /*18630*/  LDL R4, [R1+0x4] ;  /* 0x0000040001047983 */ /* 0x000ee80000100800 */
[----:B------:R-:W3:Y:S01]  /*18640*/  LDL R3, [R1+0xc] ;  /* 0x00000c0001037983 */ /* 0x000ee20000100800 */
[----:B------:R-:W-:Y:S01]  /*18650*/  R2UR UR10, R7 ;  /* 0x00000000070a72ca */ /* 0x000fe200000e0000 */
[----:B------:R-:W-:Y:S01]  /*18660*/  UIADD3 UR4, UP0, UR38, 0x470, URZ ;  /* 0x0000047026047890 */ /* 0x000fe2000ff1e03f */
[----:B------:R-:W-:Y:S01]  /*18670*/  R2UR UR6, R8 ;  /* 0x00000000080672ca */ /* 0x000fe200000e0000 */
[----:B01----:R-:W-:Y:S01]  /*18680*/  VIADD R2, R2, 0x38850 ;  /* 0x0003885002027836 */ /* 0x003fe20000000000 */
[----:B------:R-:W-:Y:S01]  /*18690*/  R2UR UR7, R9 ;  /* 0x00000000090772ca */ /* 0x000fe200000e0000 */
[----:B------:R-:W-:Y:S01]  /*186a0*/  UIADD3.X UR5, URZ, UR39, URZ, UP0, !UPT ;  /* 0x000000273f057290 */ /* 0x000fe200087fe43f */
[----:B------:R-:W-:Y:S01]  /*186b0*/  PLOP3.LUT P0, PT, PT, PT, PT, 0x80, 0x0 ;  /* 0x000000000000781c */ /* 0x000fe20003f0f070 */
[----:B---3--:R-:W-:-:S04]  /*186c0*/  IMAD R3, R3, 0x10000, R4 ;  /* 0x0001000003037824 */ /* 0x008fc800078e0204 */
[----:B------:R-:W-:-:S08]  /*186d0*/  VIADD R4, R3, 0x400 ;  /* 0x0000040003047836 */ /* 0x000fd00000000000 */
.L_x_1539:
        /* <DEDUP_REMOVED lines=16> */
.L_x_1540:
        /* <DEDUP_REMOVED lines=16> */
.L_x_1541:
        /* <DEDUP_REMOVED lines=16> */
.L_x_1542:
        /* <DEDUP_REMOVED lines=16> */
.L_x_1543:
        /* <DEDUP_REMOVED lines=16> */
.L_x_1544:
        /* <DEDUP_REMOVED lines=16> */
.L_x_1545:
        /* <DEDUP_REMOVED lines=16> */
.L_x_1546:
        /* <DEDUP_REMOVED lines=11> */
.L_x_1528:
[----:B------:R-:W-:Y:S05]  /*18e90*/  BSYNC B1 ;  /* 0x0000000000017941 */ /* 0x000fea0003800000 */
.L_x_1527:
[----:B------:R-:W3:Y:S02]  /*18ea0*/  LDL.LU R4, [R1+0x3c] ;  /* 0x00003c0001047983 */ /* 0x000ee40000300800 */
[----:B---3--:R-:W-:-:S07]  /*18eb0*/  VIADD R0, R4, 0xfffffffd ;  /* 0xfffffffd04007836 */ /* 0x008fce0000000000 */
.L_x_1526:
[----:B------:R-:W-:Y:S05]  /*18ec0*/  BSYNC B2 ;  /* 0x0000000000027941 */ /* 0x000fea0003800000 */
.L_x_1525:
[----:B------:R-:W3:Y:S01]  /*18ed0*/  LDL.LU R2, [R1+0x34] ;  /* 0x0000340001027983 */ /* 0x000ee20000300800 */
[----:B------:R-:W-:-:S05]  /*18ee0*/  IMAD.MOV R6, RZ, RZ, -R6 ;  /* 0x000000ffff067224 */ /* 0x000fca00078e0a06 */
[----:B---3--:R-:W-:-:S13]  /*18ef0*/  ISETP.NE.AND P0, PT, R2, R6, PT ;  /* 0x000000060200720c */ /* 0x008fda0003f05270 */
[----:B------:R-:W-:Y:S05]  /*18f00*/  @!P0 BRA `(.L_x_1524) ;  /* 0x0000001c00488947 */ /* 0x000fea0003800000 */
.L_x_1587:
[----:B------:R-:W3:Y:S04]  /*18f10*/  LDL R4, [R1+0x8] ;  /* 0x0000080001047983 */ /* 0x000ee80000100800 */
[----:B------:R-:W0:Y:S04]  /*18f20*/  LDL.LU R3, [R1+0xc] ;  /* 0x00000c0001037983 */ /* 0x000e280000300800 */
        /* <DEDUP_REMOVED lines=35> */
.L_x_1549:
[----:B0-----:R-:W3:Y:S01]  /*19160*/  LDL R2, [R1+0x4] ;  /* 0x0000040001027983 */ /* 0x001ee20000100800 */
[----:B------:R-:W0:Y:S02]  /*19170*/  S2R R3, SR_TID.X ;  /* 0x0000000000037919 */ /* 0x000e240000002100 */
[----:B0-----:R-:W-:Y:S02]  /*19180*/  LOP3.LUT R4, R3, 0x7f, RZ, 0xc0, !PT ;  /* 0x0000007f03047812 */ /* 0x001fe400078ec0ff */
[----:B------:R-:W-:Y:S01]  /*19190*/  SHF.L.U32 R3, R6, 0x1f, RZ ;  /* 0x0000001f06037819 */ /* 0x000fe200000006ff */
[----:B------:R-:W-:Y:S01]  /*191a0*/  BSSY B2, `(.L_x_1550) ;  /* 0x0000005000027945 */ /* 0x000fe20003800000 */
[----:B------:R-:W-:Y:S01]  /*191b0*/  ISETP.NE.AND P1, PT, R4, RZ, PT ;  /* 0x000000ff0400720c */ /* 0x000fe20003f25270 */
[----:B---3--:R-:W-:-:S04]  /*191c0*/  IMAD R2, R7, 0x8, R2 ;  /* 0x0000000807027824 */ /* 0x008fc800078e0202 */
[----:B------:R-:W0:Y:S02]  /*191d0*/  SYNCS.PHASECHK.TRANS64.TRYWAIT P0, [R2+URZ+0x38840], R3 ;  /* 0x03884003020075a7 */ /* 0x000e24000800017f */
[----:B0-----:R-:W-:Y:S06]  /*191e0*/  @!P0 BRA `(.L_x_1551) ;  /* 0x0000004400f48947 */ /* 0x001fec0003800000 */
.L_x_1673:
[----:B------:R-:W-:Y:S05]  /*191f0*/  BSYNC B2 ;  /* 0x0000000000027941 */ /* 0x000fea0003800000 */
.L_x_1550:
        /* <DEDUP_REMOVED lines=9> */
.L_x_1553:
[----:B------:R-:W-:Y:S05]  /*19290*/  BSYNC B2 ;  /* 0x0000000000027941 */ /* 0x000fea0003800000 */
.L_x_1552:
        /* <DEDUP_REMOVED lines=13> */
.L_x_1554:
        /* <DEDUP_REMOVED lines=14> */
.L_x_1674:
[----:B------:R-:W-:Y:S05]  /*19450*/  BSYNC B2 ;  /* 0x0000000000027941 */ /* 0x000fea0003800000 */
.L_x_1555:
        /* <DEDUP_REMOVED lines=11> */
.L_x_1558:
[----:B------:R-:W-:Y:S05]  /*19510*/  BSYNC B2 ;  /* 0x0000000000027941 */ /* 0x000fea0003800000 */
.L_x_1557:
        /* <DEDUP_REMOVED lines=10> */
.L_x_1559:
        /* <DEDUP_REMOVED lines=16> */
.L_x_1560:
        /* <DEDUP_REMOVED lines=16> */
.L_x_1561:
        /* <DEDUP_REMOVED lines=16> */
.L_x_1562:
        /* <DEDUP_REMOVED lines=16> */
.L_x_1563:
        /* <DEDUP_REMOVED lines=16> */
.L_x_1564:
        /* <DEDUP_REMOVED lines=16> */
.L_x_1565:
        /* <DEDUP_REMOVED lines=16> */
.L_x_1566:
        /* <DEDUP_REMOVED lines=11> */
.L_x_1548:
[----:B------:R-:W-:Y:S05]  /*19d70*/  BSYNC B1 ;  /* 0x0000000000017941 */ /* 0x000fea0003800000 */
.L_x_1547:
[----:B------:R-:W3:Y:S01]  /*19d80*/  LDL R5, [R1+0x8] ;  /* 0x0000080001057983 */ /* 0x000ee20000100800 */
[----:B------:R-:W-:Y:S01]  /*19d90*/  VIADD R7, R7, 0x1 ;  /* 0x0000000107077836 */ /* 0x000fe20000000000 */
[----:B------:R-:W-:Y:S04]  /*19da0*/  BSSY B1, `(.L_x_1567) ;  /* 0x00000e5000017945 */ /* 0x000fe80003800000 */
[----:B------:R-:W-:-:S04]  /*19db0*/  ISETP.NE.AND P0, PT, R7, 0x2, PT ;  /* 0x000000020700780c */ /* 0x000fc80003f05270 */
[----:B------:R-:W-:Y:S02]  /*19dc0*/  SEL R2, RZ, 0x1, P0 ;  /* 0x00000001ff027807 */ /* 0x000fe40000000000 */
[----:B------:R-:W-:Y:S02]  /*19dd0*/  SEL R9, R7, RZ, P0 ;  /* 0x000000ff07097207 */ /* 0x000fe40000000000 */
[----:B------:R-:W-:-:S05]  /*19de0*/  LOP3.LUT R8, R6, R2, RZ, 0x3c, !PT ;  /* 0x0000000206087212 */ /* 0x000fca00078e3cff */
[----:B------:R0:W-:Y:S04]  /*19df0*/  STL [R1+0x1c], R8 ;  /* 0x00001c0801007387 */ /* 0x0001e80000100800 */
[----:B------:R0:W-:Y:S01]  /*19e00*/  STL [R1+0xc], R9 ;  /* 0x00000c0901007387 */ /* 0x0001e20000100800 */
[----:B---3--:R-:W-:-:S13]  /*19e10*/  LOP3.LUT P2, RZ, R5, 0x1, RZ, 0xc0, !PT ;  /* 0x0000000105ff7812 */ /* 0x008fda000784c0ff */
[----:B0-----:R-:W-:Y:S05]  /*19e20*/  @!P2 BRA `(.L_x_1568) ;  /* 0x0000000c0070a947 */ /* 0x001fea0003800000 */
[----:B------:R-:W-:Y:S01]  /*19e30*/  ULDC.64 UR4, c[0x0][0x418] ;  /* 0x0001060000047ab9 */ /* 0x000fe20000000a00 */
[----:B------:R-:W-:Y:S01]  /*19e40*/  VIADD R6, R0, 0xffffffff ;  /* 0xffffffff00067836 */ /* 0x000fe20000000000 */
        /* <DEDUP_REMOVED lines=23> */
.L_x_1569:
        /* <DEDUP_REMOVED lines=9> */
.L_x_1675:
[----:B------:R-:W-:Y:S05]  /*1a050*/  BSYNC B2 ;  /* 0x0000000000027941 */ /* 0x000fea0003800000 */
.L_x_1570:
        /* <DEDUP_REMOVED lines=9> */
.L_x_1573:
[----:B------:R-:W-:Y:S05]  /*1a0f0*/  BSYNC B2 ;  /* 0x0000000000027941 */ /* 0x000fea0003800000 */
.L_x_1572:
[----:B------:R-:W3:Y:S04]  /*1a100*/  LDL R8, [R1+0x4] ;  /* 0x0000040001087983 */ /* 0x000ee80000100800 */
        /* <DEDUP_REMOVED lines=13> */
.L_x_1574:
        /* <DEDUP_REMOVED lines=14> */
.L_x_1676:
[----:B------:R-:W-:Y:S05]  /*1a2c0*/  BSYNC B2 ;  /* 0x0000000000027941 */ /* 0x000fea0003800000 */
.L_x_1575:
        /* <DEDUP_REMOVED lines=11> */
.L_x_1578:
[----:B------:R-:W-:Y:S05]  /*1a380*/  BSYNC B2 ;  /* 0x0000000000027941 */ /* 0x000fea0003800000 */
.L_x_1577:
        /* <DEDUP_REMOVED lines=11> */
.L_x_1579:
        /* <DEDUP_REMOVED lines=16> */
.L_x_1580:
        /* <DEDUP_REMOVED lines=16> */
.L_x_1581:
        /* <DEDUP_REMOVED lines=16> */
.L_x_1582:
        /* <DEDUP_REMOVED lines=16> */
.L_x_1583:
        /* <DEDUP_REMOVED lines=16> */
.L_x_1584:
        /* <DEDUP_REMOVED lines=16> */
.L_x_1585:
        /* <DEDUP_REMOVED lines=16> */
.L_x_1586:
        /* <DEDUP_REMOVED lines=11> */
.L_x_1568:
[----:B------:R-:W-:Y:S05]  /*1abf0*/  BSYNC B1 ;  /* 0x0000000000017941 */ /* 0x000fea0003800000 */
.L_x_1567:
[C---:B------:R-:W-:Y:S01]  /*1ac00*/  ISETP.GT.AND P0, PT, R0.reuse, 0x1, PT ;  /* 0x000000010000780c */ /* 0x040fe20003f04270 */
[----:B------:R-:W-:-:S12]  /*1ac10*/  VIADD R0, R0, 0xfffffffe ;  /* 0xfffffffe00007836 */ /* 0x000fd80000000000 */
[----:B------:R-:W-:Y:S05]  /*1ac20*/  @P0 BRA `(.L_x_1587) ;  /* 0xffffffe000b80947 */ /* 0x000fea000383ffff */
.L_x_1524:
[----:B------:R-:W-:Y:S05]  /*1ac30*/  BSYNC B0 ;  /* 0x0000000000007941 */ /* 0x000fea0003800000 */
.L_x_1523:
        /* <DEDUP_REMOVED lines=24> */
.L_x_1589:
[----:B------:R-:W-:Y:S05]  /*1adc0*/  BSYNC B0 ;  /* 0x0000000000007941 */ /* 0x000fea0003800000 */
.L_x_1588:
[----:B------:R-:W-:-:S05]  /*1add0*/  SEL R0, R0, RZ, P0 ;  /* 0x000000ff00007207 */ /* 0x000fca0000000000 */
[----:B------:R3:W-:Y:S02]  /*1ade0*/  STL [R1+0xc], R0 ;  /* 0x00000c0001007387 */ /* 0x0007e40000100800 */
.L_x_1485:
[----:B------:R-:W-:Y:S05]  /*1adf0*/  BSYNC B7 ;  /* 0x0000000000077941 */ /* 0x000fea0003800000 */
.L_x_1483:
        /* <DEDUP_REMOVED lines=13> */
.L_x_1590:
        /* <DEDUP_REMOVED lines=36> */
.L_x_1686:
[----:B------:R-:W-:Y:S02]  /*1b110*/  ULDC UR4, c[0x0][0xd38] ;  /* 0x00034e0000047ab9 */ /* 0x000fe40000000800 */
[----:B------:R-:W-:-:S04]  /*1b120*/  IMAD.U32 R16, RZ, RZ, UR4 ;  /* 0x00000004ff107e24 */ /* 0x000fc8000f8e00ff */
[----:B-1----:R-:W-:-:S04]  /*1b130*/  IMAD R6, R6, R16, RZ ;  /* 0x0000001006067224 */ /* 0x002fc800078e02ff */
[----:B------:R-:W-:-:S05]  /*1b140*/  IMAD.IADD R4, R4, 0x1, R6 ;  /* 0x0000000104047824 */ /* 0x000fca00078e0206 */
[----:B------:R-:W-:-:S13]  /*1b150*/  ISETP.GT.AND P6, PT, R4, R0, PT ;  /* 0x000000000400720c */ /* 0x000fda0003fc4270 */
[----:B------:R-:W-:Y:S05]  /*1b160*/  @P6 BRA `(.L_x_1593) ;  /* 0x00000000009c6947 */ /* 0x000fea0003800000 */
.L_x_1598:
        /* <DEDUP_REMOVED lines=14> */
.L_x_1596:
[----:B------:R-:W-:Y:S05]  /*1b250*/  BSYNC B0 ;  /* 0x0000000000007941 */ /* 0x000fea0003800000 */
.L_x_1595:
        /* <DEDUP_REMOVED lines=18> */
.L_x_1694:
[----:B------:R-:W-:Y:S02]  /*1b380*/  ULDC UR4, c[0x0][0xd38] ;  /* 0x00034e0000047ab9 */ /* 0x000fe40000000800 */
[----:B------:R-:W-:-:S04]  /*1b390*/  IMAD.U32 R16, RZ, RZ, UR4 ;  /* 0x00000004ff107e24 */ /* 0x000fc8000f8e00ff */
[----:B-1----:R-:W-:-:S04]  /*1b3a0*/  IMAD R6, R6, R16, RZ ;  /* 0x0000001006067224 */ /* 0x002fc800078e02ff */
[----:B------:R-:W-:-:S05]  /*1b3b0*/  IMAD.IADD R4, R6, 0x1, R4 ;  /* 0x0000000106047824 */ /* 0x000fca00078e0204 */
[----:B------:R-:W-:-:S13]  /*1b3c0*/  ISETP.GT.AND P6, PT, R4, R0, PT ;  /* 0x000000000400720c */ /* 0x000fda0003fc4270 */
[----:B------:R-:W-:Y:S05]  /*1b3d0*/  @!P6 BRA `(.L_x_1598) ;  /* 0xfffffffc0064e947 */ /* 0x000fea000383ffff */
.L_x_1593:
        /* <DEDUP_REMOVED lines=8> */
.L_x_1698:
[----:B------:R-:W-:Y:S01]  /*1b460*/  ISETP.NE.AND P0, PT, R5, RZ, PT ;  /* 0x000000ff0500720c */ /* 0x000fe20003f05270 */
[----:B-1----:R-:W-:-:S12]  /*1b470*/  IMAD.MOV.U32 R3, RZ, RZ, RZ ;  /* 0x000000ffff037224 */ /* 0x002fd800078e00ff */
[----:B------:R-:W-:Y:S05]  /*1b480*/  @!P0 BRA `(.L_x_1600) ;  /* 0x0000000000148947 */ /* 0x000fea0003800000 */
[----:B------:R-:W-:Y:S01]  /*1b490*/  UMOV UR4, 0xffffffff ;  /* 0xffffffff00047882 */ /* 0x000fe20000000000 */
[----:B------:R-:W-:Y:S02]  /*1b4a0*/  VIADD R12, R4, 0xffffffff ;  /* 0xffffffff040c7836 */ /* 0x000fe40000000000 */
[----:B------:R-:W-:Y:S05]  /*1b4b0*/  BRA.DIV UR4, `(.L_x_1601) ;  /* 0x0000002e04ec7947 */ /* 0x000fea000b800000 */
[----:B0-----:R0:W1:Y:S02]  /*1b4c0*/  SHFL.IDX PT, R2, R2, R12, 0x1f ;  /* 0x00001f0c02027589 */ /* 0x00106400000e0000 */
.L_x_1701:
[----:B-1----:R-:W-:-:S07]  /*1b4d0*/  IMAD.MOV.U32 R3, RZ, RZ, R2 ;  /* 0x000000ffff037224 */ /* 0x002fce00078e0002 */
.L_x_1600:
[----:B---3--:R-:W-:Y:S01]  /*1b4e0*/  IABS R5, R17 ;  /* 0x0000001100057213 */ /* 0x008fe20000000000 */
[----:B------:R-:W-:Y:S02]  /*1b4f0*/  IMAD R16, R3, R16, R6 ;  /* 0x0000001003107224 */ /* 0x000fe400078e0206 */
[----:B------:R-:W-:Y:S01]  /*1b500*/  IMAD.IADD R19, R4, 0x1, R19 ;  /* 0x0000000104137824 */ /* 0x000fe200078e0213 */
[----:B0-----:R-:W0:Y:S01]  /*1b510*/  I2F.RP R2, R5 ;  /* 0x0000000500027306 */ /* 0x001e220000209400 */
[----:B------:R-:W-:-:S07]  /*1b520*/  IMAD.IADD R0, R0, 0x1, -R16 ;  /* 0x0000000100007824 */ /* 0x000fce00078e0a10 */
[----:B0-----:R-:W0:Y:S02]  /*1b530*/  MUFU.RCP R2, R2 ;  /* 0x0000000200027308 */ /* 0x001e240000001000 */
[----:B0-----:R-:W-:-:S06]  /*1b540*/  VIADD R2, R2, 0xffffffe ;  /* 0x0ffffffe02027836 */ /* 0x001fcc0000000000 */
[----:B------:R-:W0:Y:S02]  /*1b550*/  F2I.FTZ.U32.TRUNC.NTZ R3, R2 ;  /* 0x0000000200037305 */ /* 0x000e24000021f000 */
        /* <DEDUP_REMOVED lines=23> */
.L_x_1594:
[----:B------:R-:W-:Y:S01]  /*1b6d0*/  UMOV UR4, URZ ;  /* 0x0000003f00047c82 */ /* 0x000fe20008000000 */
[----:B------:R-:W-:Y:S01]  /*1b6e0*/  UMOV UR5, URZ ;  /* 0x0000003f00057c82 */ /* 0x000fe20008000000 */
[----:B------:R-:W-:Y:S01]  /*1b6f0*/  ULDC UR6, c[0x0][0xd3c] ;  /* 0x00034f0000067ab9 */ /* 0x000fe20000000800 */
[----:B------:R-:W-:Y:S02]  /*1b700*/  IMAD.MOV.U32 R16, RZ, RZ, R0 ;  /* 0x000000ffff107224 */ /* 0x000fe400078e0000 */
[----:B------:R-:W-:Y:S02]  /*1b710*/  IMAD.U32 R17, RZ, RZ, UR4 ;  /* 0x00000004ff117e24 */ /* 0x000fe4000f8e00ff */
[----:B------:R-:W-:Y:S02]  /*1b720*/  IMAD.U32 R18, RZ, RZ, UR5 ;  /* 0x00000005ff127e24 */ /* 0x000fe4000f8e00ff */
[----:B------:R-:W-:-:S07]  /*1b730*/  IMAD.U32 R19, RZ, RZ, UR6 ;  /* 0x00000006ff137e24 */ /* 0x000fce000f8e00ff */
.L_x_1602:
[----:B------:R1:W3:Y:S01]  /*1b740*/  LDL R3, [R1+0x4] ;  /* 0x0000040001037983 */ /* 0x0002e20000100800 */
[----:B------:R-:W4:Y:S01]  /*1b750*/  S2R R0, SR_TID.X ;  /* 0x0000000000007919 */ /* 0x000f220000002100 */
[----:B------:R-:W-:Y:S05]  /*1b760*/  WARPSYNC.ALL ;  /* 0x0000000000007948 */ /* 0x000fea0003800000 */
[----:B----4-:R-:W-:Y:S01]  /*1b770*/  LOP3.LUT R0, R0, 0x1f, RZ, 0xc0, !PT ;  /* 0x0000001f00007812 */ /* 0x010fe200078ec0ff */
[----:B------:R-:W-:Y:S03]  /*1b780*/  BAR.SYNC.DEFER_BLOCKING 0x4, 0x180 ;  /* 0x0106000000007b1d */ /* 0x000fe60000010000 */
[----:B------:R-:W-:-:S13]  /*1b790*/  ISETP.NE.AND P0, PT, R0, RZ, PT ;  /* 0x000000ff0000720c */ /* 0x000fda0003f05270 */
[----:B------:R-:W3:Y:S01]  /*1b7a0*/  @!P0 S2R R0, SR_CgaCtaId ;  /* 0x0000000000008919 */ /* 0x000ee20000008800 */
[----:B0-----:R-:W-:-:S04]  /*1b7b0*/  @!P0 MOV R2, 0x400 ;  /* 0x0000040000028802 */ /* 0x001fc80000000f00 */
[----:B---3--:R-:W-:-:S05]  /*1b7c0*/  @!P0 LEA R3, R0, R2, 0x18 ;  /* 0x0000000200038211 */ /* 0x008fca00078ec0ff */
[----:B------:R1:W-:Y:S04]  /*1b7d0*/  @!P0 STS.128 [R3+0x388d0], R16 ;  /* 0x0388d01003008388 */ /* 0x0003e80000000c00 */
[----:B------:R1:W-:Y:S01]  /*1b7e0*/  @!P0 STL [R1+0x4], R3 ;  /* 0x0000040301008387 */ /* 0x0003e20000100800 */
[----:B------:R-:W-:Y:S06]  /*1b7f0*/  BAR.ARV 0x5, 0x180 ;  /* 0x0146000000007b1d */ /* 0x000fec0000002000 */
.L_x_1591:
[----:B------:R-:W-:Y:S02]  /*1b800*/  ULDC UR4, c[0x0][0xd3c] ;  /* 0x00034f0000047ab9 */ /* 0x000fe40000000800 */
[----:B----4-:R-:W-:-:S13]  /*1b810*/  ISETP.GE.AND P0, PT, R19, UR4, PT ;  /* 0x0000000413007c0c */ /* 0x010fda000bf06270 */
[----:B------:R-:W-:Y:S05]  /*1b820*/  @!P0 BRA `(.L_x_1603) ;  /* 0xffffff7400108947 */ /* 0x000fea000383ffff */
[----:B------:R-:W-:Y:S05]  /*1b830*/  BSYNC B8 ;  /* 0x0000000000087941 */ /* 0x000fea0003800000 */
.L_x_1433:
[----:B---3--:R-:W3:Y:S01]  /*1b840*/  LDL.LU R0, [R1+0x60] ;  /* 0x0000600001007983 */ /* 0x008ee20000300800 */
[----:B------:R-:W-:Y:S01]  /*1b850*/  BSSY B0, `(.L_x_1604) ;  /* 0x000000b000007945 */ /* 0x000fe20003800000 */
[----:B------:R-:W4:Y:S01]  /*1b860*/  S2R R5, SR_CgaCtaId ;  /* 0x0000000000057919 */ /* 0x000f220000008800 */
[----:B---3--:R-:W-:-:S05]  /*1b870*/  VIADD R0, R0, 0x1 ;  /* 0x0000000100007836 */ /* 0x008fca0000000000 */
[----:B0-----:R-:W-:-:S04]  /*1b880*/  LEA.HI R2, R0, R0, RZ, 0x1 ;  /* 0x0000000000027211 */ /* 0x001fc800078f08ff */
[----:B-1----:R-:W-:-:S05]  /*1b890*/  LOP3.LUT R3, R2, 0xfffffffe, RZ, 0xc0, !PT ;  /* 0xfffffffe02037812 */ /* 0x002fca00078ec0ff */
[----:B------:R-:W-:Y:S01]  /*1b8a0*/  IMAD.IADD R3, R0, 0x1, -R3 ;  /* 0x0000000100037824 */ /* 0x000fe200078e0a03 */
[----:B------:R-:W-:-:S04]  /*1b8b0*/  MOV R0, 0x400 ;  /* 0x0000040000007802 */ /* 0x000fc80000000f00 */
[----:B----4-:R-:W-:Y:S02]  /*1b8c0*/  LEA R0, R5, R0, 0x18 ;  /* 0x0000000005007211 */ /* 0x010fe400078ec0ff */
[----:B------:R-:W-:-:S04]  /*1b8d0*/  SHF.L.U32 R3, R3, 0x1f, RZ ;  /* 0x0000001f03037819 */ /* 0x000fc800000006ff */
[----:B------:R-:W0:Y:S02]  /*1b8e0*/  SYNCS.PHASECHK.TRANS64.TRYWAIT P0, [R0+URZ+0x38820], R3 ;  /* 0x03882003000075a7 */ /* 0x000e24000800017f */
[----:B0-----:R-:W-:Y:S05]  /*1b8f0*/  @!P0 BRA `(.L_x_1605) ;  /* 0x0000002c00048947 */ /* 0x001fea0003800000 */
.L_x_1702:
[----:B------:R-:W-:Y:S05]  /*1b900*/  BSYNC B0 ;  /* 0x0000000000007941 */ /* 0x000fea0003800000 */
.L_x_1604:
[----:B------:R-:W-:-:S03]  /*1b910*/  UMOV UR4, 0xffffffff ;  /* 0xffffffff00047882 */ /* 0x000fc60000000000 */
[----:B------:R-:W-:Y:S05]  /*1b920*/  BRA.DIV UR4, `(.L_x_1606) ;  /* 0x0000002e040c7947 */ /* 0x000fea000b800000 */
[----:B------:R-:W1:Y:S02]  /*1b930*/  S2R R2, SR_TID.X ;  /* 0x0000000000027919 */ /* 0x000e640000002100 */
[----:B-1----:R-:W-:-:S04]  /*1b940*/  SHF.R.U32.HI R2, RZ, 0x5, R2 ;  /* 0x00000005ff027819 */ /* 0x002fc80000011602 */
[----:B------:R-:W-:-:S05]  /*1b950*/  LOP3.LUT R2, R2, 0x3, RZ, 0xc0, !PT ;  /* 0x0000000302027812 */ /* 0x000fca00078ec0ff */
[----:B------:R1:W3:Y:S02]  /*1b960*/  SHFL.IDX PT, R14, R2, RZ, 0x1f ;  /* 0x00001fff020e7589 */ /* 0x0002e400000e0000 */
.L_x_1705:
[----:B---3--:R-:W-:-:S13]  /*1b970*/  ISETP.NE.AND P0, PT, R14, RZ, PT ;  /* 0x000000ff0e00720c */ /* 0x008fda0003f05270 */
[----:B------:R-:W-:Y:S05]  /*1b980*/  @P0 BRA `(.L_x_1310) ;  /* 0x0000000000940947 */ /* 0x000fea0003800000 */
[----:B------:R-:W-:-:S03]  /*1b990*/  UMOV UR4, 0xffffffff ;  /* 0xffffffff00047882 */ /* 0x000fc60000000000 */
[----:B------:R-:W-:Y:S05]  /*1b9a0*/  BRA.DIV UR4, `(.L_x_1607) ;  /* 0x0000002e04207947 */ /* 0x000fea000b800000 */
[----:B------:R-:W-:-:S13]  /*1b9b0*/  ELECT P6, URZ, PT ;  /* 0x00000000003f782f */ /* 0x000fda00038c0000 */
.L_x_1708:
[----:B------:R-:W-:Y:S05]  /*1b9c0*/  @!P6 BRA `(.L_x_1310) ;  /* 0x000000000084e947 */ /* 0x000fea0003800000 */
[----:B-1----:R-:W3:Y:S02]  /*1b9d0*/  LDL.LU R2, [R1+0x70] ;  /* 0x0000700001027983 */ /* 0x002ee40000300800 */
[----:B---3--:R-:W-:-:S04]  /*1b9e0*/  LOP3.LUT R2, R2, 0x2, RZ, 0xfc, !PT ;  /* 0x0000000202027812 */ /* 0x008fc800078efcff */
[----:B------:R-:W-:-:S13]  /*1b9f0*/  ISETP.NE.AND P2, PT, R2, 0x3, PT ;  /* 0x000000030200780c */ /* 0x000fda0003f45270 */
[----:B------:R-:W-:Y:S05]  /*1ba00*/  @!P2 BRA `(.L_x_1608) ;  /* 0x000000000004a947 */ /* 0x000fea0003800000 */
[----:B------:R-:W-:Y:S01]  /*1ba10*/  BPT.TRAP 0x1 ;  /* 0x000000040000795c */ /* 0x000fe20000300000 */
.L_x_1608:
[----:B0-----:R-:W3:Y:S04]  /*1ba20*/  LDL R3, [R1+0xc] ;  /* 0x00000c0001037983 */ /* 0x001ee80000100800 */
[----:B------:R-:W4:Y:S01]  /*1ba30*/  LDL.LU R7, [R1+0x1c] ;  /* 0x00001c0001077983 */ /* 0x000f220000300800 */
[----:B------:R-:W-:-:S04]  /*1ba40*/  VIADD R2, R0, 0x38840 ;  /* 0x0003884000027836 */ /* 0x000fc80000000000 */
[C---:B---3--:R-:W-:Y:S02]  /*1ba50*/  IMAD R6, R3.reuse, 0x8, R2 ;  /* 0x0000000803067824 */ /* 0x048fe400078e0202 */
[----:B------:R-:W-:Y:S01]  /*1ba60*/  VIADD R3, R3, 0x1 ;  /* 0x0000000103037836 */ /* 0x000fe20000000000 */
[----:B----4-:R-:W-:-:S04]  /*1ba70*/  SHF.L.U32 R5, R7, 0x1f, RZ ;  /* 0x0000001f07057819 */ /* 0x010fc800000006ff */
        /* <DEDUP_REMOVED lines=8> */
.L_x_1709:
[----:B------:R-:W1:Y:S02]  /*1bb00*/  SYNCS.PHASECHK.TRANS64.TRYWAIT P0, [R7+URZ], R2 ;  /* 0x00000002070075a7 */ /* 0x000e64000800017f */
[----:B-1----:R-:W-:Y:S05]  /*1bb10*/  @!P0 BRA `(.L_x_1610) ;  /* 0x0000002800f88947 */ /* 0x002fea0003800000 */
.L_x_1710:
[----:B------:R-:W-:Y:S05]  /*1bb20*/  @!P2 BRA `(.L_x_1611) ;  /* 0x000000000004a947 */ /* 0x000fea0003800000 */
[----:B------:R-:W-:Y:S01]  /*1bb30*/  BPT.TRAP 0x1 ;  /* 0x000000040000795c */ /* 0x000fe20000300000 */
.L_x_1611:
[----:B------:R-:W3:Y:S01]  /*1bb40*/  LDL.LU R4, [R1+0xc] ;  /* 0x00000c0001047983 */ /* 0x000ee20000300800 */
[----:B------:R-:W-:-:S04]  /*1bb50*/  VIADD R0, R0, 0x38860 ;  /* 0x0003886000007836 */ /* 0x000fc80000000000 */
[----:B---3--:R-:W-:-:S04]  /*1bb60*/  IMAD R4, R4, 0x8, R0 ;  /* 0x0000000804047824 */ /* 0x008fc800078e0200 */
[----:B------:R-:W3:Y:S02]  /*1bb70*/  SYNCS.PHASECHK.TRANS64.TRYWAIT P0, [R4+URZ], R5 ;  /* 0x00000005040075a7 */ /* 0x000ee4000800017f */
[----:B---3--:R-:W-:Y:S05]  /*1bb80*/  @!P0 BRA `(.L_x_1612) ;  /* 0x0000002800f08947 */ /* 0x008fea0003800000 */
.L_x_1711:
[----:B------:R-:W-:-:S07]  /*1bb90*/  IMAD R3, R3, 0x8, R0 ;  /* 0x0000000803037824 */ /* 0x000fce00078e0200 */
.L_x_1613:
[----:B----4-:R4:W0:Y:S02]  /*1bba0*/  SYNCS.PHASECHK.TRANS64.TRYWAIT P0, [R3+URZ], R2 ;  /* 0x00000002030075a7 */ /* 0x010824000800017f */
[----:B0-----:R-:W-:Y:S05]  /*1bbb0*/  @!P0 NANOSLEEP.SYNCS 0x989680 ;  /* 0x009896800000895d */ /* 0x001fea0003900000 */
[----:B------:R-:W0:Y:S02]  /*1bbc0*/  @!P0 SYNCS.PHASECHK.TRANS64 P0, [R3+URZ], R2 ;  /* 0x00000002030085a7 */ /* 0x000e24000800007f */
[----:B0-----:R-:W-:Y:S05]  /*1bbd0*/  @!P0 BRA `(.L_x_1613) ;  /* 0xfffffffc00f08947 */ /* 0x001fea000383ffff */
.L_x_1310:
[----:B------:R-:W-:Y:S05]  /*1bbe0*/  BSYNC B9 ;  /* 0x0000000000097941 */ /* 0x000fea0003800000 */
.L_x_1307:
[----:B------:R-:W-:Y:S05]  /*1bbf0*/  EXIT ;  /* 0x000000000000794d */ /* 0x000fea0003800000 */
.L_x_1326:
[----:B0-----:R0:W1:Y:S02]  /*1bc00*/  SYNCS.PHASECHK.TRANS64.TRYWAIT P5, [R66+URZ+0x38890], R75 ;  /* 0x0388904b420075a7 */ /* 0x00106400080a017f */
[----:B-1----:R-:W-:Y:S05]  /*1bc10*/  @!P5 NANOSLEEP.SYNCS 0x989680 ;  /* 0x009896800000d95d */ /* 0x002fea0003900000 */
[----:B------:R-:W1:Y:S02]  /*1bc20*/  @!P5 SYNCS.PHASECHK.TRANS64 P5, [R66+URZ+0x38890], R75 ;  /* 0x0388904b4200d5a7 */ /* 0x000e6400080a007f */
[----:B-1----:R-:W-:Y:S05]  /*1bc30*/  @!P5 BRA `(.L_x_1326) ;  /* 0xfffffffc00f0d947 */ /* 0x002fea000383ffff */
[----:B------:R-:W-:Y:S05]  /*1bc40*/  BRA `(.L_x_1614) ;  /* 0xfffffe6800b07947 */ /* 0x000fea000383ffff */
.L_x_1336:
[----:B0-----:R0:W1:Y:S02]  /*1bc50*/  SYNCS.PHASECHK.TRANS64.TRYWAIT P5, [R66+URZ+0x38890], R75 ;  /* 0x0388904b420075a7 */ /* 0x00106400080a017f */
[----:B-1----:R-:W-:Y:S05]  /*1bc60*/  @!P5 NANOSLEEP.SYNCS 0x989680 ;  /* 0x009896800000d95d */ /* 0x002fea0003900000 */
[----:B------:R-:W1:Y:S02]  /*1bc70*/  @!P5 SYNCS.PHASECHK.TRANS64 P5, [R66+URZ+0x38890], R75 ;  /* 0x0388904b4200d5a7 */ /* 0x000e6400080a007f */
[----:B-1----:R-:W-:Y:S05]  /*1bc80*/  @!P5 BRA `(.L_x_1336) ;  /* 0xfffffffc00f0d947 */ /* 0x002fea000383ffff */
[----:B------:R-:W-:Y:S05]  /*1bc90*/  BRA `(.L_x_1615) ;  /* 0xfffffe7400247947 */ /* 0x000fea000383ffff */
.L_x_1341:
[----:B0-----:R0:W1:Y:S02]  /*1bca0*/  SYNCS.PHASECHK.TRANS64.TRYWAIT P5, [R66+URZ+0x38890], R75 ;  /* 0x0388904b420075a7 */ /* 0x00106400080a017f */
[----:B-1----:R-:W-:Y:S05]  /*1bcb0*/  @!P5 NANOSLEEP.SYNCS 0x989680 ;  /* 0x009896800000d95d */ /* 0x002fea0003900000 */
[----:B------:R-:W1:Y:S02]  /*1bcc0*/  @!P5 SYNCS.PHASECHK.TRANS64 P5, [R66+URZ+0x38890], R75 ;  /* 0x0388904b4200d5a7 */ /* 0x000e6400080a007f */
[----:B-1----:R-:W-:Y:S05]  /*1bcd0*/  @!P5 BRA `(.L_x_1341) ;  /* 0xfffffffc00f0d947 */ /* 0x002fea000383ffff */
[----:B------:R-:W-:Y:S05]  /*1bce0*/  BRA `(.L_x_1616) ;  /* 0xfffffe7c005c7947 */ /* 0x000fea000383ffff */
.L_x_1345:
[----:B------:R0:W0:Y:S02]  /*1bcf0*/  SYNCS.PHASECHK.TRANS64.TRYWAIT P5, [R66+URZ+0x388b0], R75 ;  /* 0x0388b04b420075a7 */ /* 0x00002400080a017f */
[----:B0-----:R-:W-:Y:S05]  /*1bd00*/  @!P5 NANOSLEEP.SYNCS 0x989680 ;  /* 0x009896800000d95d */ /* 0x001fea0003900000 */
[----:B------:R-:W0:Y:S02]  /*1bd10*/  @!P5 SYNCS.PHASECHK.TRANS64 P5, [R66+URZ+0x388b0], R75 ;  /* 0x0388b04b4200d5a7 */ /* 0x000e2400080a007f */
[----:B0-----:R-:W-:Y:S05]  /*1bd20*/  @!P5 BRA `(.L_x_1345) ;  /* 0xfffffffc00f0d947 */ /* 0x001fea000383ffff */
[----:B------:R-:W-:Y:S05]  /*1bd30*/  BRA `(.L_x_1617) ;  /* 0xfffffe7c00d87947 */ /* 0x000fea000383ffff */
.L_x_1368:
        /* <DEDUP_REMOVED lines=8> */
.L_x_1619:
[----:B------:R-:W-:Y:S05]  /*1bdc0*/  BSYNC B1 ;  /* 0x0000000000017941 */ /* 0x000fea0003800000 */
.L_x_1618:
        /* <DEDUP_REMOVED lines=8> */
.L_x_1620:
[----:B------:R-:W-:Y:S02]  /*1be50*/  IMAD.MOV.U32 R13, RZ, RZ, R29 ;  /* 0x000000ffff0d7224 */ /* 0x000fe400078e001d */
[----:B------:R-:W-:-:S07]  /*1be60*/  IMAD.MOV.U32 R3, RZ, RZ, R14 ;  /* 0x000000ffff037224 */ /* 0x000fce00078e000e */
[----:B------:R-:W-:Y:S05]  /*1be70*/  WARPSYNC.COLLECTIVE R15, `(.L_x_1621) ;  /* 0x000000000f087348 */ /* 0x000fea0003c00000 */
[----:B------:R0:W1:Y:S02]  /*1be80*/  SHFL.IDX P6, R14, R13, R12, R11 ;  /* 0x0000000c0d0e7389 */ /* 0x00006400000c000b */
[----:B01----:R-:W-:Y:S01]  /*1be90*/  ENDCOLLECTIVE ;  /* 0x000000000000791b */ /* 0x003fe20003800000 */
.L_x_1621:
[----:B------:R-:W-:Y:S02]  /*1bea0*/  IMAD.MOV.U32 R13, RZ, RZ, R28 ;  /* 0x000000ffff0d7224 */ /* 0x000fe400078e001c */
[----:B------:R-:W-:-:S07]  /*1beb0*/  IMAD.MOV.U32 R4, RZ, RZ, R14 ;  /* 0x000000ffff047224 */ /* 0x000fce00078e000e */
[----:B------:R-:W-:Y:S05]  /*1bec0*/  WARPSYNC.COLLECTIVE R15, `(.L_x_1622) ;  /* 0x000000000f087348 */ /* 0x000fea0003c00000 */
[----:B------:R0:W1:Y:S02]  /*1bed0*/  SHFL.IDX P6, R14, R13, R12, R11 ;  /* 0x0000000c0d0e7389 */ /* 0x00006400000c000b */
[----:B01----:R-:W-:Y:S01]  /*1bee0*/  ENDCOLLECTIVE ;  /* 0x000000000000791b */ /* 0x003fe20003800000 */
.L_x_1622:
[----:B------:R-:W-:Y:S05]  /*1bef0*/  BRA `(.L_x_1623) ;  /* 0xfffffea8000c7947 */ /* 0x000fea000383ffff */
.L_x_1372:
[----:B0-----:R0:W1:Y:S02]  /*1bf00*/  SYNCS.PHASECHK.TRANS64.TRYWAIT P0, [R2+URZ+0x38800], R5 ;  /* 0x03880005020075a7 */ /* 0x001064000800017f */
[----:B-1----:R-:W-:Y:S05]  /*1bf10*/  @!P0 NANOSLEEP.SYNCS 0x989680 ;  /* 0x009896800000895d */ /* 0x002fea0003900000 */
[----:B------:R-:W1:Y:S02]  /*1bf20*/  @!P0 SYNCS.PHASECHK.TRANS64 P0, [R2+URZ+0x38800], R5 ;  /* 0x03880005020085a7 */ /* 0x000e64000800007f */
[----:B-1----:R-:W-:Y:S05]  /*1bf30*/  @!P0 BRA `(.L_x_1372) ;  /* 0xfffffffc00f08947 */ /* 0x002fea000383ffff */
[----:B------:R-:W-:Y:S05]  /*1bf40*/  BRA `(.L_x_1624) ;  /* 0xfffffeac00147947 */ /* 0x000fea000383ffff */
.L_x_1380:
        /* <DEDUP_REMOVED lines=8> */
.L_x_1626:
[----:B------:R-:W-:Y:S05]  /*1bfd0*/  BSYNC B1 ;  /* 0x0000000000017941 */ /* 0x000fea0003800000 */
.L_x_1625:
        /* <DEDUP_REMOVED lines=8> */
.L_x_1627:
[----:B------:R-:W-:Y:S02]  /*1c060*/  IMAD.MOV.U32 R21, RZ, RZ, R3 ;  /* 0x000000ffff157224 */ /* 0x000fe400078e0003 */
[----:B------:R-:W-:Y:S02]  /*1c070*/  IMAD.MOV.U32 R13, RZ, RZ, R29 ;  /* 0x000000ffff0d7224 */ /* 0x000fe400078e001d */
[----:B------:R-:W-:-:S07]  /*1c080*/  IMAD.MOV.U32 R0, RZ, RZ, R14 ;  /* 0x000000ffff007224 */ /* 0x000fce00078e000e */
[----:B------:R-:W-:Y:S05]  /*1c090*/  WARPSYNC.COLLECTIVE R15, `(.L_x_1628) ;  /* 0x000000000f087348 */ /* 0x000fea0003c00000 */
[----:B------:R0:W1:Y:S02]  /*1c0a0*/  SHFL.IDX P6, R14, R13, R12, R11 ;  /* 0x0000000c0d0e7389 */ /* 0x00006400000c000b */
[----:B01----:R-:W-:Y:S01]  /*1c0b0*/  ENDCOLLECTIVE ;  /* 0x000000000000791b */ /* 0x003fe20003800000 */
.L_x_1628:
[----:B------:R-:W-:Y:S02]  /*1c0c0*/  IMAD.MOV.U32 R20, RZ, RZ, R0 ;  /* 0x000000ffff147224 */ /* 0x000fe400078e0000 */
[----:B------:R-:W-:Y:S02]  /*1c0d0*/  IMAD.MOV.U32 R13, RZ, RZ, R28 ;  /* 0x000000ffff0d7224 */ /* 0x000fe400078e001c */
[----:B------:R-:W-:-:S07]  /*1c0e0*/  IMAD.MOV.U32 R5, RZ, RZ, R14 ;  /* 0x000000ffff057224 */ /* 0x000fce00078e000e */
[----:B------:R-:W-:Y:S05]  /*1c0f0*/  WARPSYNC.COLLECTIVE R15, `(.L_x_1629) ;  /* 0x000000000f087348 */ /* 0x000fea0003c00000 */
[----:B------:R0:W1:Y:S02]  /*1c100*/  SHFL.IDX P6, R14, R13, R12, R11 ;  /* 0x0000000c0d0e7389 */ /* 0x00006400000c000b */
[----:B01----:R-:W-:Y:S01]  /*1c110*/  ENDCOLLECTIVE ;  /* 0x000000000000791b */ /* 0x003fe20003800000 */
.L_x_1629:
[----:B------:R-:W-:Y:S05]  /*1c120*/  BRA `(.L_x_1630) ;  /* 0xfffffeb400807947 */ /* 0x000fea000383ffff */
.L_x_1384:
[----:B0-----:R0:W1:Y:S02]  /*1c130*/  SYNCS.PHASECHK.TRANS64.TRYWAIT P1, [R2+URZ+0x38800], R13 ;  /* 0x0388000d020075a7 */ /* 0x001064000802017f */
[----:B-1----:R-:W-:Y:S05]  /*1c140*/  @!P1 NANOSLEEP.SYNCS 0x989680 ;  /* 0x009896800000995d */ /* 0x002fea0003900000 */
[----:B------:R-:W1:Y:S02]  /*1c150*/  @!P1 SYNCS.PHASECHK.TRANS64 P1, [R2+URZ+0x38800], R13 ;  /* 0x0388000d020095a7 */ /* 0x000e64000802007f */
[----:B-1----:R-:W-:Y:S05]  /*1c160*/  @!P1 BRA `(.L_x_1384) ;  /* 0xfffffffc00f09947 */ /* 0x002fea000383ffff */
[----:B------:R-:W-:Y:S05]  /*1c170*/  BRA `(.L_x_1631) ;  /* 0xfffffeb8004c7947 */ /* 0x000fea000383ffff */
.L_x_1390:
[----:B-1----:R1:W2:Y:S02]  /*1c180*/  SYNCS.PHASECHK.TRANS64.TRYWAIT P1, [R20+URZ+0x38830], R13 ;  /* 0x0388300d140075a7 */ /* 0x0022a4000802017f */
[----:B--2---:R-:W-:Y:S05]  /*1c190*/  @!P1 NANOSLEEP.SYNCS 0x989680 ;  /* 0x009896800000995d */ /* 0x004fea0003900000 */
[----:B------:R-:W2:Y:S02]  /*1c1a0*/  @!P1 SYNCS.PHASECHK.TRANS64 P1, [R20+URZ+0x38830], R13 ;  /* 0x0388300d140095a7 */ /* 0x000ea4000802007f */
[----:B--2---:R-:W-:Y:S05]  /*1c1b0*/  @!P1 BRA `(.L_x_1390) ;  /* 0xfffffffc00f09947 */ /* 0x004fea000383ffff */
[----:B------:R-:W-:Y:S05]  /*1c1c0*/  BRA `(.L_x_1389) ;  /* 0xfffffec400607947 */ /* 0x000fea000383ffff */
.L_x_1392:
[----:B--2---:R2:W3:Y:S02]  /*1c1d0*/  SYNCS.PHASECHK.TRANS64.TRYWAIT P1, [R2+URZ+0x38810], R11 ;  /* 0x0388100b020075a7 */ /* 0x0044e4000802017f */
[----:B---3--:R-:W-:Y:S05]  /*1c1e0*/  @!P1 NANOSLEEP.SYNCS 0x989680 ;  /* 0x009896800000995d */ /* 0x008fea0003900000 */
[----:B------:R-:W3:Y:S02]  /*1c1f0*/  @!P1 SYNCS.PHASECHK.TRANS64 P1, [R2+URZ+0x38810], R11 ;  /* 0x0388100b020095a7 */ /* 0x000ee4000802007f */
[----:B---3--:R-:W-:Y:S05]  /*1c200*/  @!P1 BRA `(.L_x_1392) ;  /* 0xfffffffc00f09947 */ /* 0x008fea000383ffff */
[----:B------:R-:W-:Y:S05]  /*1c210*/  BRA `(.L_x_1632) ;  /* 0xfffffec800107947 */ /* 0x000fea000383ffff */
.L_x_1397:
[----:B--2---:R2:W4:Y:S02]  /*1c220*/  SYNCS.PHASECHK.TRANS64.TRYWAIT P1, [R20+URZ+0x38850], R13 ;  /* 0x0388500d140075a7 */ /* 0x004524000802017f */
[----:B----4-:R-:W-:Y:S05]  /*1c230*/  @!P1 NANOSLEEP.SYNCS 0x989680 ;  /* 0x009896800000995d */ /* 0x010fea0003900000 */
[----:B------:R-:W4:Y:S02]  /*1c240*/  @!P1 SYNCS.PHASECHK.TRANS64 P1, [R20+URZ+0x38850], R13 ;  /* 0x0388500d140095a7 */ /* 0x000f24000802007f */
[----:B----4-:R-:W-:Y:S05]  /*1c250*/  @!P1 BRA `(.L_x_1397) ;  /* 0xfffffffc00f09947 */ /* 0x010fea000383ffff */
[----:B------:R-:W-:Y:S05]  /*1c260*/  BRA `(.L_x_1396) ;  /* 0xfffffec800407947 */ /* 0x000fea000383ffff */
.L_x_1404:
[----:B-1----:R1:W2:Y:S02]  /*1c270*/  SYNCS.PHASECHK.TRANS64.TRYWAIT P3, [R14+URZ+0x38830], R11 ;  /* 0x0388300b0e0075a7 */ /* 0x0022a4000806017f */
[----:B--2---:R-:W-:Y:S05]  /*1c280*/  @!P3 NANOSLEEP.SYNCS 0x989680 ;  /* 0x009896800000b95d */ /* 0x004fea0003900000 */
[----:B------:R-:W2:Y:S02]  /*1c290*/  @!P3 SYNCS.PHASECHK.TRANS64 P3, [R14+URZ+0x38830], R11 ;  /* 0x0388300b0e00b5a7 */ /* 0x000ea4000806007f */
[----:B--2---:R-:W-:Y:S05]  /*1c2a0*/  @!P3 BRA `(.L_x_1404) ;  /* 0xfffffffc00f0b947 */ /* 0x004fea000383ffff */
[----:B------:R-:W-:Y:S05]  /*1c2b0*/  BRA `(.L_x_1403) ;  /* 0xfffffef000e47947 */ /* 0x000fea000383ffff */
.L_x_1409:
[----:B---3--:R3:W4:Y:S02]  /*1c2c0*/  SYNCS.PHASECHK.TRANS64.TRYWAIT P3, [R14+URZ+0x38850], R11 ;  /* 0x0388500b0e0075a7 */ /* 0x008724000806017f */
[----:B----4-:R-:W-:Y:S05]  /*1c2d0*/  @!P3 NANOSLEEP.SYNCS 0x989680 ;  /* 0x009896800000b95d */ /* 0x010fea0003900000 */
[----:B------:R-:W4:Y:S02]  /*1c2e0*/  @!P3 SYNCS.PHASECHK.TRANS64 P3, [R14+URZ+0x38850], R11 ;  /* 0x0388500b0e00b5a7 */ /* 0x000f24000806007f */
[----:B----4-:R-:W-:Y:S05]  /*1c2f0*/  @!P3 BRA `(.L_x_1409) ;  /* 0xfffffffc00f0b947 */ /* 0x010fea000383ffff */
[----:B------:R-:W-:Y:S05]  /*1c300*/  BRA `(.L_x_1408) ;  /* 0xfffffef400807947 */ /* 0x000fea000383ffff */
.L_x_1439:
[----:B------:R-:W0:Y:S01]  /*1c310*/  S2R R6, SR_TID.X ;  /* 0x0000000000067919 */ /* 0x000e220000002100 */
        /* <DEDUP_REMOVED lines=10> */
.L_x_1634:
[----:B------:R-:W-:Y:S05]  /*1c3c0*/  BSYNC B1 ;  /* 0x0000000000017941 */ /* 0x000fea0003800000 */
.L_x_1633:
[----:B------:R-:W-:Y:S05]  /*1c3d0*/  BRA `(.L_x_1635) ;  /* 0xffffff6c00e87947 */ /* 0x000fea000383ffff */
.L_x_1441:
[----:B------:R-:W-:Y:S01]  /*1c3e0*/  BSSY B1, `(.L_x_1636) ;  /* 0x0000006000017945 */ /* 0x000fe20003800000 */
[----:B------:R-:W-:-:S07]  /*1c3f0*/  IMAD.MOV.U32 R15, RZ, RZ, -0x1 ;  /* 0xffffffffff0f7424 */ /* 0x000fce00078e00ff */
[----:B0-----:R-:W-:Y:S05]  /*1c400*/  WARPSYNC.COLLECTIVE R15, `(.L_x_1637) ;  /* 0x000000000f0c7348 */ /* 0x001fea0003c00000 */
[----:B------:R-:W-:Y:S02]  /*1c410*/  ELECT P6, UR62, PT ;  /* 0x00000000003e782f */ /* 0x000fe400038c0000 */
[----:B------:R-:W-:Y:S01]  /*1c420*/  MOV R14, UR62 ;  /* 0x0000003e000e7c02 */ /* 0x000fe20008000f00 */
[----:B0-----:R-:W-:Y:S10]  /*1c430*/  ENDCOLLECTIVE ;  /* 0x000000000000791b */ /* 0x001ff40003800000 */
.L_x_1637:
[----:B------:R-:W-:Y:S05]  /*1c440*/  BSYNC B1 ;  /* 0x0000000000017941 */ /* 0x000fea0003800000 */
.L_x_1636:
[----:B------:R-:W-:Y:S05]  /*1c450*/  BRA `(.L_x_1440) ;  /* 0xffffff6c00e07947 */ /* 0x000fea000383ffff */
.L_x_1443:
[----:B0-----:R-:W2:Y:S02]  /*1c460*/  LDL R4, [R1+0x4] ;  /* 0x0000040001047983 */ /* 0x001ea40000100800 */
[----:B--2---:R0:W1:Y:S02]  /*1c470*/  SYNCS.PHASECHK.TRANS64.TRYWAIT P0, [R4+URZ+0x38820], R3 ;  /* 0x03882003040075a7 */ /* 0x004064000800017f */
[----:B-1----:R-:W-:Y:S05]  /*1c480*/  @!P0 NANOSLEEP.SYNCS 0x989680 ;  /* 0x009896800000895d */ /* 0x002fea0003900000 */
[----:B------:R-:W1:Y:S02]  /*1c490*/  @!P0 SYNCS.PHASECHK.TRANS64 P0, [R4+URZ+0x38820], R3 ;  /* 0x03882003040085a7 */ /* 0x000e64000800007f */
[----:B-1----:R-:W-:Y:S05]  /*1c4a0*/  @!P0 BRA `(.L_x_1443) ;  /* 0xfffffffc00ec8947 */ /* 0x002fea000383ffff */
[----:B------:R-:W-:Y:S05]  /*1c4b0*/  BRA `(.L_x_1638) ;  /* 0xffffff6c00f07947 */ /* 0x000fea000383ffff */
.L_x_1447:
[----:B0-----:R0:W1:Y:S02]  /*1c4c0*/  SYNCS.PHASECHK.TRANS64.TRYWAIT P0, [R4+URZ+0x388a0], R8 ;  /* 0x0388a008040075a7 */ /* 0x001064000800017f */
[----:B-1----:R-:W-:Y:S05]  /*1c4d0*/  @!P0 NANOSLEEP.SYNCS 0x989680 ;  /* 0x009896800000895d */ /* 0x002fea0003900000 */
[----:B------:R-:W1:Y:S02]  /*1c4e0*/  @!P0 SYNCS.PHASECHK.TRANS64 P0, [R4+URZ+0x388a0], R8 ;  /* 0x0388a008040085a7 */ /* 0x000e64000800007f */
[----:B-1----:R-:W-:Y:S05]  /*1c4f0*/  @!P0 BRA `(.L_x_1447) ;  /* 0xfffffffc00f08947 */ /* 0x002fea000383ffff */
[----:B------:R-:W-:Y:S05]  /*1c500*/  BRA `(.L_x_1639) ;  /* 0xffffff7000187947 */ /* 0x000fea000383ffff */
.L_x_1452:
[----:B-1----:R1:W2:Y:S02]  /*1c510*/  SYNCS.PHASECHK.TRANS64.TRYWAIT P0, [R4+URZ+0x388c0], R8 ;  /* 0x0388c008040075a7 */ /* 0x0022a4000800017f */
[----:B--2---:R-:W-:Y:S05]  /*1c520*/  @!P0 NANOSLEEP.SYNCS 0x989680 ;  /* 0x009896800000895d */ /* 0x004fea0003900000 */
[----:B------:R-:W2:Y:S02]  /*1c530*/  @!P0 SYNCS.PHASECHK.TRANS64 P0, [R4+URZ+0x388c0], R8 ;  /* 0x0388c008040085a7 */ /* 0x000ea4000800007f */
[----:B--2---:R-:W-:Y:S05]  /*1c540*/  @!P0 BRA `(.L_x_1452) ;  /* 0xfffffffc00f08947 */ /* 0x004fea000383ffff */
[----:B------:R-:W-:Y:S05]  /*1c550*/  BRA `(.L_x_1640) ;  /* 0xffffff70009c7947 */ /* 0x000fea000383ffff */
.L_x_1466:
[----:B0-----:R0:W1:Y:S02]  /*1c560*/  SYNCS.PHASECHK.TRANS64.TRYWAIT P1, [R4+URZ+0x388a0], R5 ;  /* 0x0388a005040075a7 */ /* 0x001064000802017f */
[----:B-1----:R-:W-:Y:S05]  /*1c570*/  @!P1 NANOSLEEP.SYNCS 0x989680 ;  /* 0x009896800000995d */ /* 0x002fea0003900000 */
[----:B------:R-:W1:Y:S02]  /*1c580*/  @!P1 SYNCS.PHASECHK.TRANS64 P1, [R4+URZ+0x388a0], R5 ;  /* 0x0388a005040095a7 */ /* 0x000e64000802007f */
[----:B-1----:R-:W-:Y:S05]  /*1c590*/  @!P1 BRA `(.L_x_1466) ;  /* 0xfffffffc00f09947 */ /* 0x002fea000383ffff */
[----:B------:R-:W-:Y:S05]  /*1c5a0*/  BRA `(.L_x_1641) ;  /* 0xffffff7c00247947 */ /* 0x000fea000383ffff */
.L_x_1471:
[----:B-1----:R1:W2:Y:S02]  /*1c5b0*/  SYNCS.PHASECHK.TRANS64.TRYWAIT P1, [R4+URZ+0x388c0], R5 ;  /* 0x0388c005040075a7 */ /* 0x0022a4000802017f */
[----:B--2---:R-:W-:Y:S05]  /*1c5c0*/  @!P1 NANOSLEEP.SYNCS 0x989680 ;  /* 0x009896800000995d */ /* 0x004fea0003900000 */
[----:B------:R-:W2:Y:S02]  /*1c5d0*/  @!P1 SYNCS.PHASECHK.TRANS64 P1, [R4+URZ+0x388c0], R5 ;  /* 0x0388c005040095a7 */ /* 0x000ea4000802007f */
[----:B--2---:R-:W-:Y:S05]  /*1c5e0*/  @!P1 BRA `(.L_x_1471) ;  /* 0xfffffffc00f09947 */ /* 0x004fea000383ffff */
[----:B------:R-:W-:Y:S05]  /*1c5f0*/  BRA `(.L_x_1642) ;  /* 0xffffff7c00a47947 */ /* 0x000fea000383ffff */
.L_x_1491:
        /* <DEDUP_REMOVED lines=11> */
.L_x_1644:
[----:B------:R-:W-:Y:S05]  /*1c6b0*/  BSYNC B0 ;  /* 0x0000000000007941 */ /* 0x000fea0003800000 */
.L_x_1643:
[----:B------:R-:W-:Y:S05]  /*1c6c0*/  BRA `(.L_x_1645) ;  /* 0xffffff8c00887947 */ /* 0x000fea000383ffff */
.L_x_1493:
[----:B------:R-:W-:Y:S01]  /*1c6d0*/  BSSY B0, `(.L_x_1646) ;  /* 0x0000006000007945 */ /* 0x000fe20003800000 */
[----:B------:R-:W-:-:S07]  /*1c6e0*/  IMAD.MOV.U32 R15, RZ, RZ, -0x1 ;  /* 0xffffffffff0f7424 */ /* 0x000fce00078e00ff */
[----:B0-----:R-:W-:Y:S05]  /*1c6f0*/  WARPSYNC.COLLECTIVE R15, `(.L_x_1647) ;  /* 0x000000000f0c7348 */ /* 0x001fea0003c00000 */
[----:B------:R-:W-:Y:S02]  /*1c700*/  ELECT P6, UR62, PT ;  /* 0x00000000003e782f */ /* 0x000fe400038c0000 */
[----:B------:R-:W-:Y:S01]  /*1c710*/  MOV R14, UR62 ;  /* 0x0000003e000e7c02 */ /* 0x000fe20008000f00 */
[----:B0-----:R-:W-:Y:S10]  /*1c720*/  ENDCOLLECTIVE ;  /* 0x000000000000791b */ /* 0x001ff40003800000 */
.L_x_1647:
[----:B------:R-:W-:Y:S05]  /*1c730*/  BSYNC B0 ;  /* 0x0000000000007941 */ /* 0x000fea0003800000 */
.L_x_1646:
[----:B------:R-:W-:Y:S05]  /*1c740*/  BRA `(.L_x_1648) ;  /* 0xffffff8c00947947 */ /* 0x000fea000383ffff */
.L_x_1495:
[----:B0-----:R0:W1:Y:S02]  /*1c750*/  SYNCS.PHASECHK.TRANS64.TRYWAIT P0, [R0+URZ+0x38840], R2 ;  /* 0x03884002000075a7 */ /* 0x001064000800017f */
[----:B-1----:R-:W-:Y:S05]  /*1c760*/  @!P0 NANOSLEEP.SYNCS 0x989680 ;  /* 0x009896800000895d */ /* 0x002fea0003900000 */
[----:B------:R-:W1:Y:S02]  /*1c770*/  @!P0 SYNCS.PHASECHK.TRANS64 P0, [R0+URZ+0x38840], R2 ;  /* 0x03884002000085a7 */ /* 0x000e64000800007f */
[----:B-1----:R-:W-:Y:S05]  /*1c780*/  @!P0 BRA `(.L_x_1495) ;  /* 0xfffffffc00f08947 */ /* 0x002fea000383ffff */
[----:B------:R-:W-:Y:S05]  /*1c790*/  BRA `(.L_x_1649) ;  /* 0xffffff9000007947 */ /* 0x000fea000383ffff */
.L_x_1499:
        /* <DEDUP_REMOVED lines=9> */
.L_x_1650:
[----:B------:R-:W-:Y:S02]  /*1c830*/  IMAD.MOV.U32 R13, RZ, RZ, R3 ;  /* 0x000000ffff0d7224 */ /* 0x000fe400078e0003 */
[----:B------:R-:W-:-:S07]  /*1c840*/  IMAD.MOV.U32 R4, RZ, RZ, R14 ;  /* 0x000000ffff047224 */ /* 0x000fce00078e000e */
[----:B------:R-:W-:Y:S05]  /*1c850*/  WARPSYNC.COLLECTIVE R15, `(.L_x_1651) ;  /* 0x000000000f087348 */ /* 0x000fea0003c00000 */
[----:B------:R0:W1:Y:S02]  /*1c860*/  SHFL.IDX P6, R14, R13, R12, R11 ;  /* 0x0000000c0d0e7389 */ /* 0x00006400000c000b */
[----:B01----:R-:W-:Y:S01]  /*1c870*/  ENDCOLLECTIVE ;  /* 0x000000000000791b */ /* 0x003fe20003800000 */
.L_x_1651:
[----:B------:R-:W-:Y:S02]  /*1c880*/  IMAD.MOV.U32 R13, RZ, RZ, R2 ;  /* 0x000000ffff0d7224 */ /* 0x000fe400078e0002 */
[----:B------:R-:W-:Y:S02]  /*1c890*/  IMAD.MOV.U32 R12, RZ, RZ, 0x1 ;  /* 0x00000001ff0c7424 */ /* 0x000fe400078e00ff */
[----:B------:R-:W-:-:S07]  /*1c8a0*/  IMAD.MOV.U32 R5, RZ, RZ, R14 ;  /* 0x000000ffff057224 */ /* 0x000fce00078e000e */
[----:B------:R-:W-:Y:S05]  /*1c8b0*/  WARPSYNC.COLLECTIVE R15, `(.L_x_1652) ;  /* 0x000000000f087348 */ /* 0x000fea0003c00000 */
[----:B------:R0:W1:Y:S02]  /*1c8c0*/  SHFL.IDX P6, R14, R13, R12, R11 ;  /* 0x0000000c0d0e7389 */ /* 0x00006400000c000b */
[----:B01----:R-:W-:Y:S01]  /*1c8d0*/  ENDCOLLECTIVE ;  /* 0x000000000000791b */ /* 0x003fe20003800000 */
.L_x_1652:
[----:B------:R-:W-:Y:S02]  /*1c8e0*/  IMAD.MOV.U32 R13, RZ, RZ, R3 ;  /* 0x000000ffff0d7224 */ /* 0x000fe400078e0003 */
[----:B------:R-:W-:Y:S02]  /*1c8f0*/  IMAD R0, R6, R7, RZ ;  /* 0x0000000706007224 */ /* 0x000fe400078e02ff */
[----:B------:R-:W-:-:S07]  /*1c900*/  IMAD.MOV.U32 R6, RZ, RZ, R14 ;  /* 0x000000ffff067224 */ /* 0x000fce00078e000e */
[----:B------:R-:W-:Y:S05]  /*1c910*/  WARPSYNC.COLLECTIVE R15, `(.L_x_1653) ;  /* 0x000000000f087348 */ /* 0x000fea0003c00000 */
[----:B------:R0:W1:Y:S02]  /*1c920*/  SHFL.IDX P6, R14, R13, R12, R11 ;  /* 0x0000000c0d0e7389 */ /* 0x00006400000c000b */
[----:B01----:R-:W-:Y:S01]  /*1c930*/  ENDCOLLECTIVE ;  /* 0x000000000000791b */ /* 0x003fe20003800000 */
.L_x_1653:
        /* <DEDUP_REMOVED lines=21> */
.L_x_1654:
        /* <DEDUP_REMOVED lines=10> */
.L_x_1655:
        /* <DEDUP_REMOVED lines=11> */
.L_x_1656:
        /* <DEDUP_REMOVED lines=14> */
.L_x_1657:
[----:B------:R-:W-:Y:S01]  /*1ccc0*/  IMAD.MOV.U32 R3, RZ, RZ, R14 ;  /* 0x000000ffff037224 */ /* 0x000fe200078e000e */
[----:B------:R-:W-:Y:S06]  /*1ccd0*/  BRA `(.L_x_1658) ;  /* 0xffffff9400687947 */ /* 0x000fec000383ffff */
.L_x_1503:
        /* <DEDUP_REMOVED lines=27> */
.L_x_1660:
[----:B------:R-:W-:Y:S05]  /*1ce90*/  BSYNC B0 ;  /* 0x0000000000007941 */ /* 0x000fea0003800000 */
.L_x_1659:
        /* <DEDUP_REMOVED lines=11> */
.L_x_1661:
        /* <DEDUP_REMOVED lines=43> */
.L_x_1662:
        /* <DEDUP_REMOVED lines=18> */
.L_x_1663:
        /* <DEDUP_REMOVED lines=29> */
.L_x_1664:
        /* <DEDUP_REMOVED lines=13> */
.L_x_1665:
        /* <DEDUP_REMOVED lines=32> */
.L_x_1666:
        /* <DEDUP_REMOVED lines=9> */
.L_x_1667:
[----:B------:R-:W-:Y:S01]  /*1d850*/  IMAD.MOV.U32 R0, RZ, RZ, R14 ;  /* 0x000000ffff007224 */ /* 0x000fe200078e000e */
[----:B------:R-:W-:Y:S06]  /*1d860*/  BRA `(.L_x_1668) ;  /* 0xffffff9800407947 */ /* 0x000fec000383ffff */
.L_x_1508:
[----:B0-----:R-:W3:Y:S02]  /*1d870*/  LDL R2, [R1+0x4] ;  /* 0x0000040001027983 */ /* 0x001ee40000100800 */
[----:B---3--:R0:W3:Y:S02]  /*1d880*/  SYNCS.PHASECHK.TRANS64.TRYWAIT P0, [R2+URZ+0x38820], R0 ;  /* 0x03882000020075a7 */ /* 0x0080e4000800017f */
[----:B---3--:R-:W-:Y:S05]  /*1d890*/  @!P0 NANOSLEEP.SYNCS 0x989680 ;  /* 0x009896800000895d */ /* 0x008fea0003900000 */
[----:B------:R-:W3:Y:S02]  /*1d8a0*/  @!P0 SYNCS.PHASECHK.TRANS64 P0, [R2+URZ+0x38820], R0 ;  /* 0x03882000020085a7 */ /* 0x000ee4000800007f */
[----:B---3--:R-:W-:Y:S05]  /*1d8b0*/  @!P0 BRA `(.L_x_1508) ;  /* 0xfffffffc00ec8947 */ /* 0x008fea000383ffff */
[----:B------:R-:W-:Y:S05]  /*1d8c0*/  BRA `(.L_x_1669) ;  /* 0xffffff9c00007947 */ /* 0x000fea000383ffff */
.L_x_1512:
[----:B0-----:R0:W1:Y:S02]  /*1d8d0*/  SYNCS.PHASECHK.TRANS64.TRYWAIT P0, [R3+URZ+0x38860], R0 ;  /* 0x03886000030075a7 */ /* 0x001064000800017f */
[----:B-1----:R-:W-:Y:S05]  /*1d8e0*/  @!P0 NANOSLEEP.SYNCS 0x989680 ;  /* 0x009896800000895d */ /* 0x002fea0003900000 */
[----:B------:R-:W1:Y:S02]  /*1d8f0*/  @!P0 SYNCS.PHASECHK.TRANS64 P0, [R3+URZ+0x38860], R0 ;  /* 0x03886000030085a7 */ /* 0x000e64000800007f */
[----:B-1----:R-:W-:Y:S05]  /*1d900*/  @!P0 BRA `(.L_x_1512) ;  /* 0xfffffffc00f08947 */ /* 0x002fea000383ffff */
[----:B------:R-:W-:Y:S05]  /*1d910*/  BRA `(.L_x_1670) ;  /* 0xffffff9c00307947 */ /* 0x000fea000383ffff */
.L_x_1531:
[----:B-1----:R1:W3:Y:S02]  /*1d920*/  SYNCS.PHASECHK.TRANS64.TRYWAIT P0, [R2+URZ+0x38840], R5 ;  /* 0x03884005020075a7 */ /* 0x0022e4000800017f */
[----:B---3--:R-:W-:Y:S05]  /*1d930*/  @!P0 NANOSLEEP.SYNCS 0x989680 ;  /* 0x009896800000895d */ /* 0x008fea0003900000 */
[----:B------:R-:W3:Y:S02]  /*1d940*/  @!P0 SYNCS.PHASECHK.TRANS64 P0, [R2+URZ+0x38840], R5 ;  /* 0x03884005020085a7 */ /* 0x000ee4000800007f */
[----:B---3--:R-:W-:Y:S05]  /*1d950*/  @!P0 BRA `(.L_x_1531) ;  /* 0xfffffffc00f08947 */ /* 0x008fea000383ffff */
[----:B------:R-:W-:Y:S05]  /*1d960*/  BRA `(.L_x_1671) ;  /* 0xffffffa800607947 */ /* 0x000fea000383ffff */
.L_x_1536:
[----:B0-----:R0:W3:Y:S02]  /*1d970*/  SYNCS.PHASECHK.TRANS64.TRYWAIT P0, [R2+URZ+0x38860], R5 ;  /* 0x03886005020075a7 */ /* 0x0010e4000800017f */
[----:B---3--:R-:W-:Y:S05]  /*1d980*/  @!P0 NANOSLEEP.SYNCS 0x989680 ;  /* 0x009896800000895d */ /* 0x008fea0003900000 */
[----:B------:R-:W3:Y:S02]  /*1d990*/  @!P0 SYNCS.PHASECHK.TRANS64 P0, [R2+URZ+0x38860], R5 ;  /* 0x03886005020085a7 */ /* 0x000ee4000800007f */
[----:B---3--:R-:W-:Y:S05]  /*1d9a0*/  @!P0 BRA `(.L_x_1536) ;  /* 0xfffffffc00f08947 */ /* 0x008fea000383ffff */
[----:B------:R-:W-:Y:S05]  /*1d9b0*/  BRA `(.L_x_1672) ;  /* 0xffffffa800e87947 */ /* 0x000fea000383ffff */
.L_x_1551:
[----:B0-----:R0:W1:Y:S02]  /*1d9c0*/  SYNCS.PHASECHK.TRANS64.TRYWAIT P0, [R2+URZ+0x38840], R3 ;  /* 0x03884003020075a7 */ /* 0x001064000800017f */
[----:B-1----:R-:W-:Y:S05]  /*1d9d0*/  @!P0 NANOSLEEP.SYNCS 0x989680 ;  /* 0x009896800000895d */ /* 0x002fea0003900000 */
[----:B------:R-:W1:Y:S02]  /*1d9e0*/  @!P0 SYNCS.PHASECHK.TRANS64 P0, [R2+URZ+0x38840], R3 ;  /* 0x03884003020085a7 */ /* 0x000e64000800007f */
[----:B-1----:R-:W-:Y:S05]  /*1d9f0*/  @!P0 BRA `(.L_x_1551) ;  /* 0xfffffffc00f08947 */ /* 0x002fea000383ffff */
[----:B------:R-:W-:Y:S05]  /*1da00*/  BRA `(.L_x_1673) ;  /* 0xffffffb400f87947 */ /* 0x000fea000383ffff */
.L_x_1556:
[----:B-1----:R1:W3:Y:S02]  /*1da10*/  SYNCS.PHASECHK.TRANS64.TRYWAIT P0, [R2+URZ+0x38860], R3 ;  /* 0x03886003020075a7 */ /* 0x0022e4000800017f */
[----:B---3--:R-:W-:Y:S05]  /*1da20*/  @!P0 NANOSLEEP.SYNCS 0x989680 ;  /* 0x009896800000895d */ /* 0x008fea0003900000 */
[----:B------:R-:W3:Y:S02]  /*1da30*/  @!P0 SYNCS.PHASECHK.TRANS64 P0, [R2+URZ+0x38860], R3 ;  /* 0x03886003020085a7 */ /* 0x000ee4000800007f */
[----:B---3--:R-:W-:Y:S05]  /*1da40*/  @!P0 BRA `(.L_x_1556) ;  /* 0xfffffffc00f08947 */ /* 0x008fea000383ffff */
[----:B------:R-:W-:Y:S05]  /*1da50*/  BRA `(.L_x_1674) ;  /* 0xffffffb8007c7947 */ /* 0x000fea000383ffff */
.L_x_1571:
[----:B0-----:R0:W1:Y:S02]  /*1da60*/  SYNCS.PHASECHK.TRANS64.TRYWAIT P0, [R2+URZ+0x38840], R3 ;  /* 0x03884003020075a7 */ /* 0x001064000800017f */
[----:B-1----:R-:W-:Y:S05]  /*1da70*/  @!P0 NANOSLEEP.SYNCS 0x989680 ;  /* 0x009896800000895d */ /* 0x002fea0003900000 */
[----:B------:R-:W1:Y:S02]  /*1da80*/  @!P0 SYNCS.PHASECHK.TRANS64 P0, [R2+URZ+0x38840], R3 ;  /* 0x03884003020085a7 */ /* 0x000e64000800007f */
[----:B-1----:R-:W-:Y:S05]  /*1da90*/  @!P0 BRA `(.L_x_1571) ;  /* 0xfffffffc00f08947 */ /* 0x002fea000383ffff */
[----:B------:R-:W-:Y:S05]  /*1daa0*/  BRA `(.L_x_1675) ;  /* 0xffffffc400687947 */ /* 0x000fea000383ffff */
.L_x_1576:
[----:B-1----:R1:W3:Y:S02]  /*1dab0*/  SYNCS.PHASECHK.TRANS64.TRYWAIT P0, [R2+URZ+0x38860], R3 ;  /* 0x03886003020075a7 */ /* 0x0022e4000800017f */
[----:B---3--:R-:W-:Y:S05]  /*1dac0*/  @!P0 NANOSLEEP.SYNCS 0x989680 ;  /* 0x009896800000895d */ /* 0x008fea0003900000 */
[----:B------:R-:W3:Y:S02]  /*1dad0*/  @!P0 SYNCS.PHASECHK.TRANS64 P0, [R2+URZ+0x38860], R3 ;  /* 0x03886003020085a7 */ /* 0x000ee4000800007f */
[----:B---3--:R-:W-:Y:S05]  /*1dae0*/  @!P0 BRA `(.L_x_1576) ;  /* 0xfffffffc00f08947 */ /* 0x008fea000383ffff */
[----:B------:R-:W-:Y:S05]  /*1daf0*/  BRA `(.L_x_1676) ;  /* 0xffffffc400f07947 */ /* 0x000fea000383ffff */
.L_x_1592:
[----:B------:R-:W-:Y:S01]  /*1db00*/  BSSY B0, `(.L_x_1677) ;  /* 0x0000008000007945 */ /* 0x000fe20003800000 */
[----:B------:R-:W-:Y:S02]  /*1db10*/  IMAD.MOV.U32 R13, RZ, RZ, R16 ;  /* 0x000000ffff0d7224 */ /* 0x000fe400078e0010 */
[----:B------:R-:W-:Y:S02]  /*1db20*/  IMAD.MOV.U32 R12, RZ, RZ, RZ ;  /* 0x000000ffff0c7224 */ /* 0x000fe400078e00ff */
[----:B------:R-:W-:Y:S02]  /*1db30*/  IMAD.MOV.U32 R11, RZ, RZ, 0x1f ;  /* 0x0000001fff0b7424 */ /* 0x000fe400078e00ff */
[----:B------:R-:W-:-:S07]  /*1db40*/  IMAD.MOV.U32 R15, RZ, RZ, -0x1 ;  /* 0xffffffffff0f7424 */ /* 0x000fce00078e00ff */
[----:B-12---:R-:W-:Y:S05]  /*1db50*/  WARPSYNC.COLLECTIVE R15, `(.L_x_1678) ;  /* 0x000000000f087348 */ /* 0x006fea0003c00000 */
[----:B------:R0:W3:Y:S02]  /*1db60*/  SHFL.IDX P6, R14, R13, R12, R11 ;  /* 0x0000000c0d0e7389 */ /* 0x0000e400000c000b */
[----:B0123--:R-:W-:Y:S01]  /*1db70*/  ENDCOLLECTIVE ;  /* 0x000000000000791b */ /* 0x00ffe20003800000 */
.L_x_1678:
[----:B------:R-:W-:Y:S05]  /*1db80*/  BSYNC B0 ;  /* 0x0000000000007941 */ /* 0x000fea0003800000 */
.L_x_1677:
        /* <DEDUP_REMOVED lines=9> */
.L_x_1679:
        /* <DEDUP_REMOVED lines=18> */
.L_x_1680:
        /* <DEDUP_REMOVED lines=8> */
.L_x_1681:
        /* <DEDUP_REMOVED lines=8> */
.L_x_1682:
        /* <DEDUP_REMOVED lines=8> */
.L_x_1683:
        /* <DEDUP_REMOVED lines=8> */
.L_x_1684:
        /* <DEDUP_REMOVED lines=9> */
.L_x_1685:
[----:B------:R-:W-:Y:S01]  /*1dfd0*/  IMAD.MOV.U32 R6, RZ, RZ, R14 ;  /* 0x000000ffff067224 */ /* 0x000fe200078e000e */
[----:B------:R-:W-:Y:S06]  /*1dfe0*/  BRA `(.L_x_1686) ;  /* 0xffffffd000487947 */ /* 0x000fec000383ffff */
.L_x_1597:
        /* <DEDUP_REMOVED lines=8> */
.L_x_1688:
[----:B------:R-:W-:Y:S05]  /*1e070*/  BSYNC B0 ;  /* 0x0000000000007941 */ /* 0x000fea0003800000 */
.L_x_1687:
        /* <DEDUP_REMOVED lines=10> */
.L_x_1689:
        /* <DEDUP_REMOVED lines=8> */
.L_x_1690:
        /* <DEDUP_REMOVED lines=8> */
.L_x_1691:
        /* <DEDUP_REMOVED lines=8> */
.L_x_1692:
        /* <DEDUP_REMOVED lines=9> */
.L_x_1693:
[----:B------:R-:W-:Y:S01]  /*1e330*/  IMAD.MOV.U32 R6, RZ, RZ, R14 ;  /* 0x000000ffff067224 */ /* 0x000fe200078e000e */
[----:B------:R-:W-:Y:S06]  /*1e340*/  BRA `(.L_x_1694) ;  /* 0xffffffd0000c7947 */ /* 0x000fec000383ffff */
.L_x_1599:
[----:B------:R-:W-:Y:S01]  /*1e350*/  BSSY B0, `(.L_x_1695) ;  /* 0x0000006000007945 */ /* 0x000fe20003800000 */
[----:B------:R-:W-:Y:S01]  /*1e360*/  PLOP3.LUT P6, PT, P6, PT, PT, 0x8, 0x0 ;  /* 0x000000000000781c */ /* 0x000fe200037ce170 */
[----:B------:R-:W-:-:S12]  /*1e370*/  IMAD.MOV.U32 R15, RZ, RZ, -0x1 ;  /* 0xffffffffff0f7424 */ /* 0x000fd800078e00ff */
[----:B0-2---:R-:W-:Y:S05]  /*1e380*/  WARPSYNC.COLLECTIVE R15, `(.L_x_1696) ;  /* 0x000000000f087348 */ /* 0x005fea0003c00000 */
[----:B------:R-:W-:Y:S01]  /*1e390*/  VOTE.ANY R14, PT, P6 ;  /* 0x00000000000e7806 */ /* 0x000fe200030e0100 */
[----:B0-2---:R-:W-:Y:S06]  /*1e3a0*/  ENDCOLLECTIVE ;  /* 0x000000000000791b */ /* 0x005fec0003800000 */
.L_x_1696:
[----:B------:R-:W-:Y:S05]  /*1e3b0*/  BSYNC B0 ;  /* 0x0000000000007941 */ /* 0x000fea0003800000 */
.L_x_1695:
        /* <DEDUP_REMOVED lines=9> */
.L_x_1697:
[----:B------:R-:W-:Y:S01]  /*1e450*/  IMAD.MOV.U32 R17, RZ, RZ, R14 ;  /* 0x000000ffff117224 */ /* 0x000fe200078e000e */
[----:B------:R-:W-:Y:S06]  /*1e460*/  BRA `(.L_x_1698) ;  /* 0xffffffcc00fc7947 */ /* 0x000fec000383ffff */
.L_x_1601:
[----:B------:R-:W-:Y:S01]  /*1e470*/  BSSY B0, `(.L_x_1699) ;  /* 0x0000007000007945 */ /* 0x000fe20003800000 */
[----:B------:R-:W-:Y:S02]  /*1e480*/  IMAD.MOV.U32 R13, RZ, RZ, R2 ;  /* 0x000000ffff0d7224 */ /* 0x000fe400078e0002 */
[----:B------:R-:W-:Y:S02]  /*1e490*/  IMAD.MOV.U32 R11, RZ, RZ, 0x1f ;  /* 0x0000001fff0b7424 */ /* 0x000fe400078e00ff */
[----:B------:R-:W-:-:S07]  /*1e4a0*/  IMAD.MOV.U32 R15, RZ, RZ, -0x1 ;  /* 0xffffffffff0f7424 */ /* 0x000fce00078e00ff */
[----:B0-23--:R-:W-:Y:S05]  /*1e4b0*/  WARPSYNC.COLLECTIVE R15, `(.L_x_1700) ;  /* 0x000000000f087348 */ /* 0x00dfea0003c00000 */
[----:B------:R1:W4:Y:S02]  /*1e4c0*/  SHFL.IDX P6, R14, R13, R12, R11 ;  /* 0x0000000c0d0e7389 */ /* 0x00032400000c000b */
[----:B01234-:R-:W-:Y:S01]  /*1e4d0*/  ENDCOLLECTIVE ;  /* 0x000000000000791b */ /* 0x01ffe20003800000 */
.L_x_1700:
[----:B------:R-:W-:Y:S05]  /*1e4e0*/  BSYNC B0 ;  /* 0x0000000000007941 */ /* 0x000fea0003800000 */
.L_x_1699:
[----:B------:R-:W-:Y:S01]  /*1e4f0*/  IMAD.MOV.U32 R2, RZ, RZ, R14 ;  /* 0x000000ffff027224 */ /* 0x000fe200078e000e */
[----:B------:R-:W-:Y:S06]  /*1e500*/  BRA `(.L_x_1701) ;  /* 0xffffffcc00f07947 */ /* 0x000fec000383ffff */
.L_x_1605:
[----:B0-----:R0:W1:Y:S02]  /*1e510*/  SYNCS.PHASECHK.TRANS64.TRYWAIT P0, [R0+URZ+0x38820], R3 ;  /* 0x03882003000075a7 */ /* 0x001064000800017f */
[----:B-1----:R-:W-:Y:S05]  /*1e520*/  @!P0 NANOSLEEP.SYNCS 0x989680 ;  /* 0x009896800000895d */ /* 0x002fea0003900000 */
[----:B------:R-:W1:Y:S02]  /*1e530*/  @!P0 SYNCS.PHASECHK.TRANS64 P0, [R0+URZ+0x38820], R3 ;  /* 0x03882003000085a7 */ /* 0x000e64000800007f */
[----:B-1----:R-:W-:Y:S05]  /*1e540*/  @!P0 BRA `(.L_x_1605) ;  /* 0xfffffffc00f08947 */ /* 0x002fea000383ffff */
[----:B------:R-:W-:Y:S05]  /*1e550*/  BRA `(.L_x_1702) ;  /* 0xffffffd000e87947 */ /* 0x000fea000383ffff */
.L_x_1606:
        /* <DEDUP_REMOVED lines=11> */
.L_x_1704:
[----:B------:R-:W-:Y:S05]  /*1e610*/  BSYNC B0 ;  /* 0x0000000000007941 */ /* 0x000fea0003800000 */
.L_x_1703:
[----:B------:R-:W-:Y:S05]  /*1e620*/  BRA `(.L_x_1705) ;  /* 0xffffffd000d07947 */ /* 0x000fea000383ffff */
.L_x_1607:
[----:B------:R-:W-:Y:S01]  /*1e630*/  BSSY B0, `(.L_x_1706) ;  /* 0x0000006000007945 */ /* 0x000fe20003800000 */
[----:B------:R-:W-:-:S07]  /*1e640*/  IMAD.MOV.U32 R15, RZ, RZ, -0x1 ;  /* 0xffffffffff0f7424 */ /* 0x000fce00078e00ff */
[----:B012---:R-:W-:Y:S05]  /*1e650*/  WARPSYNC.COLLECTIVE R15, `(.L_x_1707) ;  /* 0x000000000f0c7348 */ /* 0x007fea0003c00000 */
[----:B------:R-:W-:Y:S02]  /*1e660*/  ELECT P6, UR62, PT ;  /* 0x00000000003e782f */ /* 0x000fe400038c0000 */
[----:B------:R-:W-:Y:S01]  /*1e670*/  MOV R14, UR62 ;  /* 0x0000003e000e7c02 */ /* 0x000fe20008000f00 */
[----:B012---:R-:W-:Y:S10]  /*1e680*/  ENDCOLLECTIVE ;  /* 0x000000000000791b */ /* 0x007ff40003800000 */
.L_x_1707:
[----:B------:R-:W-:Y:S05]  /*1e690*/  BSYNC B0 ;  /* 0x0000000000007941 */ /* 0x000fea0003800000 */
.L_x_1706:
[----:B------:R-:W-:Y:S05]  /*1e6a0*/  BRA `(.L_x_1708) ;  /* 0xffffffd000c47947 */ /* 0x000fea000383ffff */
.L_x_1609:
[----:B0-----:R0:W1:Y:S02]  /*1e6b0*/  SYNCS.PHASECHK.TRANS64.TRYWAIT P0, [R6+URZ], R5 ;  /* 0x00000005060075a7 */ /* 0x001064000800017f */
[----:B-1----:R-:W-:Y:S05]  /*1e6c0*/  @!P0 NANOSLEEP.SYNCS 0x989680 ;  /* 0x009896800000895d */ /* 0x002fea0003900000 */
[----:B------:R-:W1:Y:S02]  /*1e6d0*/  @!P0 SYNCS.PHASECHK.TRANS64 P0, [R6+URZ], R5 ;  /* 0x00000005060085a7 */ /* 0x000e64000800007f */
[----:B-1----:R-:W-:Y:S05]  /*1e6e0*/  @!P0 BRA `(.L_x_1609) ;  /* 0xfffffffc00f08947 */ /* 0x002fea000383ffff */
[----:B------:R-:W-:Y:S05]  /*1e6f0*/  BRA `(.L_x_1709) ;  /* 0xffffffd400007947 */ /* 0x000fea000383ffff */
.L_x_1610:
[----:B-1----:R1:W3:Y:S02]  /*1e700*/  SYNCS.PHASECHK.TRANS64.TRYWAIT P0, [R7+URZ], R2 ;  /* 0x00000002070075a7 */ /* 0x0022e4000800017f */
[----:B---3--:R-:W-:Y:S05]  /*1e710*/  @!P0 NANOSLEEP.SYNCS 0x989680 ;  /* 0x009896800000895d */ /* 0x008fea0003900000 */
[----:B------:R-:W3:Y:S02]  /*1e720*/  @!P0 SYNCS.PHASECHK.TRANS64 P0, [R7+URZ], R2 ;  /* 0x00000002070085a7 */ /* 0x000ee4000800007f */
[----:B---3--:R-:W-:Y:S05]  /*1e730*/  @!P0 BRA `(.L_x_1610) ;  /* 0xfffffffc00f08947 */ /* 0x008fea000383ffff */
[----:B------:R-:W-:Y:S05]  /*1e740*/  BRA `(.L_x_1710) ;  /* 0xffffffd000f47947 */ /* 0x000fea000383ffff */
.L_x_1612:
[----:B---3--:R3:W4:Y:S02]  /*1e750*/  SYNCS.PHASECHK.TRANS64.TRYWAIT P0, [R4+URZ], R5 ;  /* 0x00000005040075a7 */ /* 0x008724000800017f */
[----:B----4-:R-:W-:Y:S05]  /*1e760*/  @!P0 NANOSLEEP.SYNCS 0x989680 ;  /* 0x009896800000895d */ /* 0x010fea0003900000 */
[----:B------:R-:W4:Y:S02]  /*1e770*/  @!P0 SYNCS.PHASECHK.TRANS64 P0, [R4+URZ], R5 ;  /* 0x00000005040085a7 */ /* 0x000f24000800007f */
[----:B----4-:R-:W-:Y:S05]  /*1e780*/  @!P0 BRA `(.L_x_1612) ;  /* 0xfffffffc00f08947 */ /* 0x010fea000383ffff */
[----:B------:R-:W-:Y:S05]  /*1e790*/  BRA `(.L_x_1711) ;  /* 0xffffffd000fc7947 */ /* 0x000fea000383ffff */
.L_x_1712:
        /* <DEDUP_REMOVED lines=14> */
.L_x_5872:


//--------------------- .text._ZN7cutlass13device_kernelIN5flash11enable_sm90INS1_16FlashAttnFwdSm90INS1_25CollectiveMainloopFwdSm90ILi2EN4cute5tupleIJNS5_1CILi1EEES8_S8_EEENS6_IJNS7_ILi64EEESA_SA_EEELi512ENS_10bfloat16_tEfNS_4arch4Sm90ELb0ELb1ELb0ELb0ELb0ELb0ELb0ELb0ELb0ELb1ELb0ELb0EEENS1_21CollectiveEpilogueFwdINS6_IJSA_NS7_ILi512EEESA_EEES9_SC_SE_Li256ELb0ELb1ELb0ELb0EEENS1_30DynamicPersistentTileSchedulerILi256ELi128ELb0ELb1ELb1EEEEEEEEEvNT_6ParamsE --------------------------
	.section	.text._ZN7cutlass13device_kernelIN5flash11enable_sm90INS1_16FlashAttnFwdSm90INS1_25CollectiveMainloopFwdSm90ILi2EN4cute5tupleIJNS5_1CILi1EEES8_S8_EEENS6_IJNS7_ILi64EEESA_SA_EEELi512ENS_10bfloat16_tEfNS_4arch4Sm90ELb0ELb1ELb0ELb0ELb0ELb0ELb0ELb0ELb0ELb1ELb0ELb0EEENS1_21CollectiveEpilogueFwdINS6_IJSA_NS7_ILi512EEESA_EEES9_SC_SE_Li256ELb0ELb1ELb0ELb0EEENS1_30DynamicPersistentTileSchedulerILi256ELi128ELb0ELb1ELb1EEEEEEEEEvNT_6ParamsE,"ax",@progbits
	.align	128
.text._ZN7cutlass13device_kernelIN5flash11enable_sm90INS1_16FlashAttnFwdSm90INS1_25CollectiveMainloopFwdSm90ILi2EN4cute5tupleIJNS5_1CILi1EEES8_S8_EEENS6_IJNS7_ILi64EEESA_SA_EEELi512ENS_10bfloat16_tEfNS_4arch4Sm90ELb0ELb1ELb0ELb0ELb0ELb0ELb0ELb0ELb0ELb1ELb0ELb0EEENS1_21CollectiveEpilogueFwdINS6_IJSA_NS7_ILi512EEESA_EEES9_SC_SE_Li256ELb0ELb1ELb0ELb0EEENS1_30DynamicPersistentTileSchedulerILi256ELi128ELb0ELb1ELb1EEEEEEEEEvNT_6ParamsE:
        .type           _ZN7cutlass13device_kernelIN5flash11enable_sm90INS1_16FlashAttnFwdSm90INS1_25CollectiveMainloopFwdSm90ILi2EN4cute5tupleIJNS5_1CILi1EEES8_S8_EEENS6_IJNS7_ILi64EEESA_SA_EEELi512ENS_10bfloat16_tEfNS_4arch4Sm90ELb0ELb1ELb0ELb0ELb0ELb0ELb0ELb0ELb0ELb1ELb0ELb0EEENS1_21CollectiveEpilogueFwdINS6_IJSA_NS7_ILi512EEESA_EEES9_SC_SE_Li256ELb0ELb1ELb0ELb0EEENS1_30DynamicPersistentTileSchedulerILi256ELi128ELb0ELb1ELb1EEEEEEEEEvNT_6ParamsE,@function
        .size           _ZN7cutlass13device_kernelIN5flash11enable_sm90INS1_16FlashAttnFwdSm90INS1_25CollectiveMainloopFwdSm90ILi2EN4cute5tupleIJNS5_1CILi1EEES8_S8_EEENS6_IJNS7_ILi64EEESA_SA_EEELi512ENS_10bfloat16_tEfNS_4arch4Sm90ELb0ELb1ELb0ELb0ELb0ELb0ELb0ELb0ELb0ELb1ELb0ELb0EEENS1_21CollectiveEpilogueFwdINS6_IJSA_NS7_ILi512EEESA_EEES9_SC_SE_Li256ELb0ELb1ELb0ELb0EEENS1_30DynamicPersistentTileSchedulerILi256ELi128ELb0ELb1ELb1EEEEEEEEEvNT_6ParamsE,(.L_x_5873 - _ZN7cutlass13device_kernelIN5flash11enable_sm90INS1_16FlashAttnFwdSm90INS1_25CollectiveMainloopFwdSm90ILi2EN4cute5tupleIJNS5_1CILi1EEES8_S8_EEENS6_IJNS7_ILi64EEESA_SA_EEELi512ENS_10bfloat16_tEfNS_4arch4Sm90ELb0ELb1ELb0ELb0ELb0ELb0ELb0ELb0ELb0ELb1ELb0ELb0EEENS1_21CollectiveEpilogueFwdINS6_IJSA_NS7_ILi512EEESA_EEES9_SC_SE_Li256ELb0ELb1ELb0ELb0EEENS1_30DynamicPersistentTileSchedulerILi256ELi128ELb0ELb1ELb1EEEEEEEEEvNT_6ParamsE)
        .other          _ZN7cutlass13device_kernelIN5flash11enable_sm90INS1_16FlashAttnFwdSm90INS1_25CollectiveMainloopFwdSm90ILi2EN4cute5tupleIJNS5_1CILi1EEES8_S8_EEENS6_IJNS7_ILi64EEESA_SA_EEELi512ENS_10bfloat16_tEfNS_4arch4Sm90ELb0ELb1ELb0ELb0ELb0ELb0ELb0ELb0ELb0ELb1ELb0ELb0EEENS1_21CollectiveEpilogueFwdINS6_IJSA_NS7_ILi512EEESA_EEES9_SC_SE_Li256ELb0ELb1ELb0ELb0EEENS1_30DynamicPersistentTileSchedulerILi256ELi128ELb0ELb1ELb1EEEEEEEEEvNT_6ParamsE,@"STO_CUDA_ENTRY STV_DEFAULT"
_ZN7cutlass13device_kernelIN5flash11enable_sm90INS1_16FlashAttnFwdSm90INS1_25CollectiveMainloopFwdSm90ILi2EN4cute5tupleIJNS5_1CILi1EEES8_S8_EEENS6_IJNS7_ILi64EEESA_SA_EEELi512ENS_10bfloat16_tEfNS_4arch4Sm90ELb0ELb1ELb0ELb0ELb0ELb0ELb0ELb0ELb0ELb1ELb0ELb0EEENS1_21CollectiveEpilogueFwdINS6_IJSA_NS7_ILi512EEESA_EEES9_SC_SE_Li256ELb0ELb1ELb0ELb0EEENS1_30DynamicPersistentTileSchedulerILi256ELi128ELb0ELb1ELb1EEEEEEEEEvNT_6ParamsE:
        /* <DEDUP_REMOVED lines=18> */
.L_x_1714:
[----:B------:R-:W-:Y:S05]  /*0120*/  BSYNC B0 ;  /* 0x0000000000007941 */ /* 0x000fea0003800000 */
.L_x_1713:
        /* <DEDUP_REMOVED lines=37> */
.L_x_1715:
        /* <DEDUP_REMOVED lines=22> */
.L_x_1716:
        /* <DEDUP_REMOVED lines=18> */
.L_x_1717:
        /* <DEDUP_REMOVED lines=22> */
.L_x_1718:
        /* <DEDUP_REMOVED lines=22> */
.L_x_1719:
[----:B------:R-:W-:Y:S01]  /*08c0*/  PLOP3.LUT P0, PT, PT, PT, UP0, 0x80, 0x0 ;  /* 0x000000000000781c */ /* 0x000fe20003f0f008 */
[----:B------:R-:W-:Y:S01]  /*08d0*/  UMOV UR41, 0x1 ;  /* 0x0000000100297882 */ /* 0x000fe20000000000 */
[----:B------:R-:W-:Y:S01]  /*08e0*/  NOP ;  /* 0x0000000000007918 */ /* 0x000fe20000000000 */
[----:B------:R-:W-:Y:S01]  /*08f0*/  USEL UR41, UR41, 0x2, !UP0 ;  /* 0x0000000229297887 */ /* 0x000fe2000c000000 */
[----:B------:R-:W-:Y:S01]  /*0900*/  ULDC.64 UR46, c[0x0][0x208] ;  /* 0x00008200002e7ab9 */ /* 0x000fe20000000a00 */
[----:B012-4-:R-:W-:Y:S08]  /*0910*/  BAR.SYNC.DEFER_BLOCKING 0x0 ;  /* 0x0000000000007b1d */ /* 0x017ff00000010000 */
[----:B------:R-:W-:Y:S05]  /*0920*/  @!P0 BRA `(.L_x_1720) ;  /* 0x000000f000348947 */ /* 0x000fea0003800000 */
.L_x_1721:
[----:B------:R-:W-:-:S08]  /*0930*/  NOP ;  /* 0x0000000000007918 */ /* 0x000fd00000000000 */
[----:B------:R-:W0:Y:S02]  /*0940*/  USETMAXREG.TRY_ALLOC.CTAPOOL UP0, 0xf0 ;  /* 0x000000f0000079c8 */ /* 0x000e240008000600 */
[----:B0-----:R-:W-:-:S13]  /*0950*/  PLOP3.LUT P0, PT, PT, PT, UP0, 0x80, 0x0 ;  /* 0x000000000000781c */ /* 0x001fda0003f0f008 */
[----:B------:R-:W-:Y:S05]  /*0960*/  @!P0 BRA `(.L_x_1721) ;  /* 0xfffffffc00f08947 */ /* 0x000fea000383ffff */
[----:B------:R-:W-:Y:S01]  /*0970*/  LOP3.LUT R2, R0, 0xffffff80, RZ, 0xc0, !PT ;  /* 0xffffff8000027812 */ /* 0x000fe200078ec0ff */
[----:B------:R-:W0:Y:S08]  /*0980*/  S2UR UR4, SR_CTAID.X ;  /* 0x00000000000479c3 */ /* 0x000e300000002500 */
[----:B------:R-:W-:Y:S06]  /*0990*/  BAR.ARV 0x4, 0x180 ;  /* 0x0106000000007b1d */ /* 0x000fec0000002000 */
[----:B------:R-:W-:-:S02]  /*09a0*/  ISETP.NE.AND P0, PT, R2, 0x80, PT ;  /* 0x000000800200780c */ /* 0x000fc40003f05270 */
[----:B------:R-:W0:Y:S11]  /*09b0*/  LDC R2, c[0x0][0xc38] ;  /* 0x00030e00ff027b82 */ /* 0x000e360000000800 */
        /* <DEDUP_REMOVED lines=17> */
[----:B------:R-:W-:Y:S02]  /*0ad0*/  LOP3.LUT R13, R8, 0xfffffffc, RZ, 0xc0, !PT ;  /* 0xfffffffc080d7812 */ /* 0x000fe400078ec0ff */
[----:B------:R-:W-:Y:S02]  /*0ae0*/  LEA.HI R2, R0, R5, RZ, 0x1 ;  /* 0x0000000500027211 */ /* 0x000fe400078f08ff */
[CC--:B------:R-:W-:Y:S01]  /*0af0*/  LEA.HI R7, R3.reuse, R216.reuse, RZ, 0x7 ;  /* 0x000000d803077211 */ /* 0x0c0fe200078f38ff */
[----:B------:R-:W-:Y:S01]  /*0b00*/  IMAD.IADD R13, R216, 0x1, -R13 ;  /* 0x00000001d80d7824 */ /* 0x000fe200078e0a0d */
[----:B------:R-:W-:Y:S02]  /*0b10*/  LOP3.LUT R4, R2, 0x1ffffffe, RZ, 0xc0, !PT ;  /* 0x1ffffffe02047812 */ /* 0x000fe400078ec0ff */
[----:B------:R-:W-:-:S02]  /*0b20*/  LEA.HI R2, R3, R216, RZ, 0x5 ;  /* 0x000000d803027211 */ /* 0x000fc400078f28ff */
[----:B------:R-:W-:Y:S01]  /*0b30*/  LOP3.LUT R11, R7, 0xffffff80, RZ, 0xc0, !PT ;  /* 0xffffff80070b7812 */ /* 0x000fe200078ec0ff */
[----:B------:R-:W-:Y:S01]  /*0b40*/  IMAD.IADD R6, R5, 0x1, -R4 ;  /* 0x0000000105067824 */ /* 0x000fe200078e0a04 */
[----:B------:R-:W-:Y:S01]  /*0b50*/  LOP3.LUT R5, R0, 0xfffffff0, RZ, 0xc0, !PT ;  /* 0xfffffff000057812 */ /* 0x000fe200078ec0ff */
[----:B0-----:R-:W-:Y:S01]  /*0b60*/  ULEA UR43, UR5, UR43, 0x18 ;  /* 0x0000002b052b7291 */ /* 0x001fe2000f8ec03f */
[--C-:B------:R-:W-:Y:S01]  /*0b70*/  SHF.R.S32.HI R4, RZ, 0x5, R2.reuse ;  /* 0x00000005ff047819 */ /* 0x100fe20000011402 */
[C---:B------:R-:W-:Y:S01]  /*0b80*/  IMAD.IADD R11, R216.reuse, 0x1, -R11 ;  /* 0x00000001d80b7824 */ /* 0x040fe200078e0a0b */
[----:B------:R-:W-:Y:S01]  /*0b90*/  SHF.R.S32.HI R9, RZ, 0x1f, R2 ;  /* 0x0000001fff097819 */ /* 0x000fe20000011402 */
[----:B------:R-:W-:Y:S01]  /*0ba0*/  IMAD.IADD R5, R216, 0x1, -R5 ;  /* 0x00000001d8057824 */ /* 0x000fe200078e0a05 */
[----:B------:R-:W-:Y:S01]  /*0bb0*/  LEA.HI R10, R13, R13, RZ, 0x1 ;  /* 0x0000000d0d0a7211 */ /* 0x000fe200078f08ff */
[----:B------:R-:W-:Y:S01]  /*0bc0*/  IMAD.SHL.U32 R6, R6, 0x8, RZ ;  /* 0x0000000806067824 */ /* 0x000fe200078e00ff */
[----:B------:R-:W-:-:S02]  /*0bd0*/  LEA.HI R9, R9, R4, RZ, 0x2 ;  /* 0x0000000409097211 */ /* 0x000fc400078f10ff */
[----:B------:R-:W-:Y:S02]  /*0be0*/  SHF.R.S32.HI R2, RZ, 0x1f, R5 ;  /* 0x0000001fff027819 */ /* 0x000fe40000011405 */
[----:B------:R-:W-:Y:S02]  /*0bf0*/  SHF.R.S32.HI R212, RZ, 0x7, R7 ;  /* 0x00000007ffd47819 */ /* 0x000fe40000011407 */
[----:B------:R-:W-:Y:S02]  /*0c00*/  LEA.HI R8, R2, R5, RZ, 0x3 ;  /* 0x0000000502087211 */ /* 0x000fe400078f18ff */
[----:B------:R-:W-:Y:S01]  /*0c10*/  LOP3.LUT R9, R9, 0x3ffffc, RZ, 0xc0, !PT ;  /* 0x003ffffc09097812 */ /* 0x000fe200078ec0ff */
[----:B------:R-:W-:Y:S01]  /*0c20*/  IMAD R12, R212, 0x100, R5 ;  /* 0x00000100d40c7824 */ /* 0x000fe200078e0205 */
[----:B------:R-:W-:Y:S02]  /*0c30*/  LOP3.LUT R14, R10, 0x1ffffffe, RZ, 0xc0, !PT ;  /* 0x1ffffffe0a0e7812 */ /* 0x000fe400078ec0ff */
[----:B------:R-:W-:Y:S01]  /*0c40*/  SHF.R.S32.HI R0, RZ, 0x1f, R11 ;  /* 0x0000001fff007819 */ /* 0x000fe2000001140b */
[----:B------:R-:W-:Y:S01]  /*0c50*/  IMAD.IADD R9, R4, 0x1, -R9 ;  /* 0x0000000104097824 */ /* 0x000fe200078e0a09 */
[C---:B------:R-:W-:Y:S01]  /*0c60*/  LOP3.LUT R10, R8.reuse, 0xfffffff8, RZ, 0xc0, !PT ;  /* 0xfffffff8080a7812 */ /* 0x040fe200078ec0ff */
[----:B------:R-:W-:Y:S01]  /*0c70*/  IMAD.SHL.U32 R8, R8, 0x40, RZ ;  /* 0x0000004008087824 */ /* 0x000fe200078e00ff */
[CC--:B------:R-:W-:Y:S01]  /*0c80*/  LEA.HI R2, R0.reuse, R11.reuse, RZ, 0x2 ;  /* 0x0000000b00027211 */ /* 0x0c0fe200078f10ff */
[----:B------:R-:W-:Y:S01]  /*0c90*/  IMAD R215, R9, 0x10, R12 ;  /* 0x0000001009d77824 */ /* 0x000fe200078e020c */
[----:B------:R-:W-:Y:S01]  /*0ca0*/  LEA.HI R3, R3, R216, RZ, 0x3 ;  /* 0x000000d803037211 */ /* 0x000fe200078f18ff */
[----:B------:R-:W-:Y:S01]  /*0cb0*/  IMAD.IADD R10, R5, 0x1, -R10 ;  /* 0x00000001050a7824 */ /* 0x000fe200078e0a0a */
[----:B------:R-:W-:Y:S01]  /*0cc0*/  LEA.HI R5, R0, R11, RZ, 0x5 ;  /* 0x0000000b00057211 */ /* 0x000fe200078f28ff */
[----:B------:R-:W-:Y:S01]  /*0cd0*/  IMAD.U32 R215, R215, 0x40, R6 ;  /* 0x00000040d7d77824 */ /* 0x000fe200078e0006 */
[----:B------:R-:W-:Y:S01]  /*0ce0*/  LOP3.LUT R12, R2, 0x7ffffffc, RZ, 0xc0, !PT ;  /* 0x7ffffffc020c7812 */ /* 0x000fe200078ec0ff */
[----:B------:R-:W-:Y:S01]  /*0cf0*/  IMAD.IADD R185, R13, 0x1, -R14 ;  /* 0x000000010db97824 */ /* 0x000fe200078e0a0e */
[----:B------:R-:W-:-:S02]  /*0d00*/  SHF.R.S32.HI R0, RZ, 0x2, R2 ;  /* 0x00000002ff007819 */ /* 0x000fc40000011402 */
[----:B------:R-:W-:Y:S01]  /*0d10*/  SHF.R.S32.HI R9, RZ, 0x1f, R2 ;  /* 0x0000001fff097819 */ /* 0x000fe20000011402 */
[----:B------:R-:W-:Y:S01]  /*0d20*/  IMAD.SHL.U32 R2, R10, 0x40, RZ ;  /* 0x000000400a027824 */ /* 0x000fe200078e00ff */
[----:B------:R-:W-:Y:S01]  /*0d30*/  LOP3.LUT R13, R8, 0x7ffffe00, RZ, 0xc0, !PT ;  /* 0x7ffffe00080d7812 */ /* 0x000fe200078ec0ff */
[----:B------:R-:W-:Y:S01]  /*0d40*/  IMAD.IADD R12, R11, 0x1, -R12 ;  /* 0x000000010b0c7824 */ /* 0x000fe200078e0a0c */
[----:B------:R-:W-:Y:S02]  /*0d50*/  LEA.HI R9, R9, R0, RZ, 0x3 ;  /* 0x0000000009097211 */ /* 0x000fe400078f18ff */
[----:B------:R-:W-:Y:S01]  /*0d60*/  LOP3.LUT R11, R2, 0x1c0, RZ, 0xc0, !PT ;  /* 0x000001c0020b7812 */ /* 0x000fe200078ec0ff */
[----:B------:R-:W-:Y:S01]  /*0d70*/  IMAD R13, R4, 0x400, R13 ;  /* 0x00000400040d7824 */ /* 0x000fe200078e020d */
[----:B------:R-:W-:Y:S01]  /*0d80*/  LOP3.LUT R9, R9, 0xfffffff8, RZ, 0xc0, !PT ;  /* 0xfffffff809097812 */ /* 0x000fe200078ec0ff */
[----:B------:R-:W-:Y:S01]  /*0d90*/  IMAD.SHL.U32 R2, R12, 0x2, RZ ;  /* 0x000000020c027824 */ /* 0x000fe200078e00ff */
[----:B------:R-:W-:-:S02]  /*0da0*/  LOP3.LUT R6, R11, 0x8, R6, 0xf8, !PT ;  /* 0x000000080b067812 */ /* 0x000fc400078ef806 */
[----:B------:R-:W-:Y:S01]  /*0db0*/  SHF.R.U32.HI R11, RZ, 0x3, R11 ;  /* 0x00000003ff0b7819 */ /* 0x000fe2000001160b */
[----:B------:R-:W-:Y:S01]  /*0dc0*/  IMAD.IADD R16, R0, 0x1, -R9 ;  /* 0x0000000100107824 */ /* 0x000fe200078e0a09 */
[----:B------:R-:W-:Y:S02]  /*0dd0*/  SHF.R.S32.HI R5, RZ, 0x5, R5 ;  /* 0x00000005ff057819 */ /* 0x000fe40000011405 */
[----:B------:R-:W-:Y:S02]  /*0de0*/  LOP3.LUT R6, R6, R11, RZ, 0x3c, !PT ;  /* 0x0000000b06067212 */ /* 0x000fe400078e3cff */
[----:B------:R-:W-:Y:S01]  /*0df0*/  R2P PR, R10, 0x6 ;  /* 0x000000060a007804 */ /* 0x000fe20000000000 */
[----:B------:R-:W-:Y:S01]  /*0e00*/  IMAD R16, R5, 0x10, R16 ;  /* 0x0000001005107824 */ /* 0x000fe200078e0210 */
[----:B------:R-:W-:Y:S01]  /*0e10*/  LOP3.LUT R5, R3, 0xfffffff8, RZ, 0xc0, !PT ;  /* 0xfffffff803057812 */ /* 0x000fe200078ec0ff */
[----:B------:R-:W-:Y:S01]  /*0e20*/  IMAD.IADD R6, R13, 0x1, R6 ;  /* 0x000000010d067824 */ /* 0x000fe200078e0206 */
[----:B------:R-:W-:Y:S01]  /*0e30*/  LEA.HI R7, R7, R212, RZ, 0x1 ;  /* 0x000000d407077211 */ /* 0x000fe200078f08ff */
[----:B------:R-:W-:Y:S01]  /*0e40*/  IMAD R185, R185, 0x8, R16 ;  /* 0x00000008b9b97824 */ /* 0x000fe200078e0210 */
[----:B------:R-:W-:Y:S01]  /*0e50*/  SEL R22, R22, 0xffffffc0, !P2 ;  /* 0xffffffc016167807 */ /* 0x000fe20005000000 */
[----:B------:R-:W-:Y:S01]  /*0e60*/  IMAD.IADD R210, R216, 0x1, -R5 ;  /* 0x00000001d8d27824 */ /* 0x000fe200078e0a05 */
[----:B------:R-:W-:-:S02]  /*0e70*/  LEA R18, R6, UR43, 0x1 ;  /* 0x0000002b06127c11 */ /* 0x000fc4000f8e08ff */
[----:B------:R-:W-:Y:S01]  /*0e80*/  LOP3.LUT R7, R7, 0xfffffe, RZ, 0xc0, !PT ;  /* 0x00fffffe07077812 */ /* 0x000fe200078ec0ff */
[----:B------:R-:W-:Y:S01]  /*0e90*/  IMAD.SHL.U32 R184, R210, 0x8, RZ ;  /* 0x00000008d2b87824 */ /* 0x000fe200078e00ff */
[----:B------:R-:W-:Y:S01]  /*0ea0*/  SHF.R.S32.HI R211, RZ, 0x3, R3 ;  /* 0x00000003ffd37819 */ /* 0x000fe20000011403 */
[----:B------:R-:W-:Y:S02]  /*0eb0*/  VIADD R23, R18, 0x26800 ;  /* 0x0002680012177836 */ /* 0x000fe40000000000 */
[C---:B------:R-:W-:Y:S02]  /*0ec0*/  VIADD R191, R184.reuse, 0x40 ;  /* 0x00000040b8bf7836 */ /* 0x040fe40000000000 */
        /* <DEDUP_REMOVED lines=17> */
[----:B------:R-:W-:Y:S02]  /*0fe0*/  IMAD.SHL.U32 R17, R7, 0x100, RZ ;  /* 0x0000010007117824 */ /* 0x000fe400078e00ff */
[----:B------:R-:W-:-:S07]  /*0ff0*/  IMAD.IADD R22, R22, 0x1, R19 ;  /* 0x0000000116167824 */ /* 0x000fce00078e0213 */
.L_x_1826:
[----:B------:R-:W-:Y:S01]  /*1000*/  ULDC UR5, c[0x0][0xc60] ;  /* 0x0003180000057ab9 */ /* 0x000fe20000000800 */
[----:B------:R-:W-:Y:S01]  /*1010*/  UMOV UR8, UR4 ;  /* 0x0000000400087c82 */ /* 0x000fe20008000000 */
[----:B------:R-:W-:-:S11]  /*1020*/  UISETP.NE.AND UP0, UPT, UR5, 0x1, UPT ;  /* 0x000000010500788c */ /* 0x000fd6000bf05270 */
[----:B------:R-:W-:Y:S01]  /*1030*/  @UP0 ULDC UR6, c[0x0][0xc64] ;  /* 0x0003190000060ab9 */ /* 0x000fe20000000800 */
[----:B------:R-:W-:Y:S01]  /*1040*/  @UP0 ULDC UR9, c[0x0][0xc68] ;  /* 0x00031a0000090ab9 */ /* 0x000fe20000000800 */
[----:B------:R-:W-:-:S04]  /*1050*/  UIMAD.WIDE.U32 UR6, UR4, UR6, URZ ;  /* 0x00000006040672a5 */ /* 0x000fc8000f8e003f */
[----:B------:R-:W-:-:S03]  /*1060*/  @UP0 USHF.R.U32.HI UR8, URZ, UR9, UR7 ;  /* 0x000000093f080299 */ /* 0x000fc60008011607 */
[----:B------:R-:W-:Y:S02]  /*1070*/  ULDC UR6, c[0x0][0xc78] ;  /* 0x00031e0000067ab9 */ /* 0x000fe40000000800 */
[----:B------:R-:W-:Y:S02]  /*1080*/  UISETP.GE.AND UP0, UPT, UR8, UR6, UPT ;  /* 0x000000060800728c */ /* 0x000fe4000bf06270 */
[----:B------:R-:W-:-:S04]  /*1090*/  UIADD3 UR6, -UR8, URZ, URZ ;  /* 0x0000003f08067290 */ /* 0x000fc8000fffe13f */
[----:B------:R-:W-:Y:S01]  /*10a0*/  PLOP3.LUT P0, PT, PT, PT, UP0, 0x80, 0x0 ;  /* 0x000000000000781c */ /* 0x000fe20003f0f008 */
[----:B------:R-:W-:-:S12]  /*10b0*/  UIMAD UR9, UR5, UR6, UR4 ;  /* 0x00000006050972a4 */ /* 0x000fd8000f8e0204 */
[----:B01234-:R-:W-:Y:S05]  /*10c0*/  @!P0 BRA `(.L_x_1722) ;  /* 0x0000000000208947 */ /* 0x01ffea0003800000 */
[----:B------:R-:W-:Y:S01]  /*10d0*/  ULDC UR7, c[0x0][0xc6c] ;  /* 0x00031b0000077ab9 */ /* 0x000fe20000000800 */
[----:B------:R-:W-:Y:S01]  /*10e0*/  UMOV UR6, UR9 ;  /* 0x0000000900067c82 */ /* 0x000fe20008000000 */
[----:B------:R-:W-:-:S11]  /*10f0*/  UISETP.NE.AND UP0, UPT, UR7, 0x1, UPT ;  /* 0x000000010700788c */ /* 0x000fd6000bf05270 */
[----:B------:R-:W-:Y:S02]  /*1100*/  @UP0 ULDC.64 UR10, c[0x0][0xc70] ;  /* 0x00031c00000a0ab9 */ /* 0x000fe40000000a00 */
[----:B------:R-:W-:-:S04]  /*1110*/  UIMAD.WIDE.U32 UR4, UR9, UR10, URZ ;  /* 0x0000000a090472a5 */ /* 0x000fc8000f8e003f */
[----:B------:R-:W-:-:S04]  /*1120*/  @UP0 USHF.R.U32.HI UR6, URZ, UR11, UR5 ;  /* 0x0000000b3f060299 */ /* 0x000fc80008011605 */
[----:B------:R-:W-:Y:S01]  /*1130*/  UIMAD UR4, UR6, UR7, URZ ;  /* 0x00000007060472a4 */ /* 0x000fe2000f8e023f */
[----:B------:R-:W-:Y:S11]  /*1140*/  BRA `(.L_x_1723) ;  /* 0x00000000001c7947 */ /* 0x000ff60003800000 */
.L_x_1722:
[----:B------:R-:W-:Y:S01]  /*1150*/  ULDC UR7, c[0x0][0xc54] ;  /* 0x0003150000077ab9 */ /* 0x000fe20000000800 */
[----:B------:R-:W-:Y:S01]  /*1160*/  UMOV UR6, UR9 ;  /* 0x0000000900067c82 */ /* 0x000fe20008000000 */
[----:B------:R-:W-:-:S11]  /*1170*/  UISETP.NE.AND UP0, UPT, UR7, 0x1, UPT ;  /* 0x000000010700788c */ /* 0x000fd6000bf05270 */
[----:B------:R-:W-:Y:S02]  /*1180*/  @UP0 ULDC.64 UR10, c[0x0][0xc58] ;  /* 0x00031600000a0ab9 */ /* 0x000fe40000000a00 */
[----:B------:R-:W-:-:S04]  /*1190*/  UIMAD.WIDE.U32 UR4, UR9, UR10, URZ ;  /* 0x0000000a090472a5 */ /* 0x000fc8000f8e003f */
[----:B------:R-:W-:-:S04]  /*11a0*/  @UP0 USHF.R.U32.HI UR6, URZ, UR11, UR5 ;  /* 0x0000000b3f060299 */ /* 0x000fc80008011605 */
[----:B------:R-:W-:-:S12]  /*11b0*/  UIMAD UR4, UR6, UR7, URZ ;  /* 0x00000007060472a4 */ /* 0x000fd8000f8e023f */
.L_x_1723:
[----:B------:R-:W-:Y:S01]  /*11c0*/  ULDC UR39, c[0x0][0xc48] ;  /* 0x0003120000277ab9 */ /* 0x000fe20000000800 */
[----:B------:R-:W-:Y:S01]  /*11d0*/  ULDC.64 UR10, c[0x0][0x418] ;  /* 0x00010600000a7ab9 */ /* 0x000fe20000000a00 */
[----:B------:R-:W-:Y:S02]  /*11e0*/  UISETP.NE.AND UP1, UPT, UR39, 0x1, UPT ;  /* 0x000000012700788c */ /* 0x000fe4000bf25270 */
[----:B------:R-:W-:Y:S02]  /*11f0*/  UISETP.NE.U32.AND UP0, UPT, UR10, URZ, UPT ;  /* 0x0000003f0a00728c */ /* 0x000fe4000bf05070 */
[----:B------:R-:W-:Y:S02]  /*1200*/  UIADD3 UR4, UR9, -UR4, URZ ;  /* 0x8000000409047290 */ /* 0x000fe4000fffe03f */
[----:B------:R-:W-:Y:S01]  /*1210*/  UISETP.NE.AND.EX UP0, UPT, UR11, URZ, UPT, UP0 ;  /* 0x0000003f0b00728c */ /* 0x000fe2000bf05300 */
[----:B------:R-:W-:Y:S01]  /*1220*/  ULDC UR7, c[0x0][0xc54] ;  /* 0x0003150000077ab9 */ /* 0x000fe20000000800 */
[----:B------:R-:W-:Y:S01]  /*1230*/  ULDC UR49, c[0x0][0x424] ;  /* 0x0001090000317ab9 */ /* 0x000fe20000000800 */
[----:B------:R-:W-:-:S02]  /*1240*/  UISETP.NE.AND UP2, UPT, UR45, 0x1, UPT ;  /* 0x000000012d00788c */ /* 0x000fc4000bf45270 */
[----:B------:R-:W-:Y:S02]  /*1250*/  ULOP3.LUT UR5, URZ, UR6, URZ, 0x33, !UPT ;  /* 0x000000063f057292 */ /* 0x000fe4000f8e333f */
[----:B------:R-:W-:Y:S02]  /*1260*/  UIMAD UR8, UR8, UR7, UR4 ;  /* 0x00000007080872a4 */ /* 0x000fe4000f8e0204 */
[----:B------:R-:W-:Y:S01]  /*1270*/  USEL UR49, UR49, 0x1, UP0 ;  /* 0x0000000131317887 */ /* 0x000fe20008000000 */
[----:B------:R-:W-:Y:S01]  /*1280*/  PLOP3.LUT P0, PT, PT, PT, UP2, 0x80, 0x0 ;  /* 0x000000000000781c */ /* 0x000fe20003f0f028 */
[----:B------:R-:W-:Y:S01]  /*1290*/  ULDC UR40, c[0x0][0xc3c] ;  /* 0x00030f0000287ab9 */ /* 0x000fe20000000800 */
[----:B------:R-:W-:Y:S01]  /*12a0*/  ULDC UR6, c[0x0][0x2f0] ;  /* 0x0000bc0000067ab9 */ /* 0x000fe20000000800 */
[----:B------:R-:W-:Y:S01]  /*12b0*/  @UP1 ULDC UR4, c[0x0][0xc4c] ;  /* 0x0003130000041ab9 */ /* 0x000fe20000000800 */
[----:B------:R-:W-:Y:S02]  /*12c0*/  UIADD3 UR40, UR5, UR40, URZ ;  /* 0x0000002805287290 */ /* 0x000fe4000fffe03f */
[----:B------:R-:W-:-:S02]  /*12d0*/  UIMAD.WIDE.U32 UR4, UR8, UR4, URZ ;  /* 0x00000004080472a5 */ /* 0x000fc4000f8e003f */
[----:B------:R-:W-:Y:S01]  /*12e0*/  UIMAD UR7, UR49, UR6, 0x3f ;  /* 0x0000003f310774a4 */ /* 0x000fe2000f8e0206 */
[----:B------:R-:W-:Y:S01]  /*12f0*/  @UP1 ULDC UR9, c[0x0][0xc50] ;  /* 0x0003140000091ab9 */ /* 0x000fe20000000800 */
[----:B------:R-:W-:Y:S01]  /*1300*/  UMOV UR42, UR8 ;  /* 0x00000008002a7c82 */ /* 0x000fe20008000000 */
[----:B------:R-:W-:Y:S02]  /*1310*/  @UP1 USHF.R.U32.HI UR42, URZ, UR9, UR5 ;  /* 0x000000093f2a1299 */ /* 0x000fe40008011605 */
[----:B------:R-:W-:Y:S02]  /*1320*/  USHF.R.S32.HI UR4, URZ, 0x1f, UR7 ;  /* 0x0000001f3f047899 */ /* 0x000fe40008011407 */
[----:B------:R-:W-:Y:S02]  /*1330*/  UIADD3 UR5, -UR42, URZ, URZ ;  /* 0x0000003f2a057290 */ /* 0x000fe4000fffe13f */
[----:B------:R-:W-:Y:S02]  /*1340*/  ULEA.HI UR4, UR4, UR7, URZ, 0x6 ;  /* 0x0000000704047291 */ /* 0x000fe4000f8f303f */
[----:B------:R-:W-:-:S02]  /*1350*/  USHF.L.U32 UR40, UR40, 0x6, URZ ;  /* 0x0000000628287899 */ /* 0x000fc4000800063f */
[----:B------:R-:W-:Y:S02]  /*1360*/  UIMAD UR39, UR39, UR5, UR8 ;  /* 0x00000005272772a4 */ /* 0x000fe4000f8e0208 */
[----:B------:R-:W-:Y:S01]  /*1370*/  USHF.R.S32.HI UR50, URZ, 0x6, UR4 ;  /* 0x000000063f327899 */ /* 0x000fe20008011404 */
[----:B------:R-:W-:Y:S11]  /*1380*/  @!P0 BRA `(.L_x_1724) ;  /* 0x0000002000348947 */ /* 0x000ff60003800000 */
[----:B------:R-:W0:Y:S01]  /*1390*/  LDC R0, c[0x0][0x448] ;  /* 0x00011200ff007b82 */ /* 0x000e220000000800 */
[----:B------:R-:W-:Y:S01]  /*13a0*/  UIADD3 UR7, UR40, 0x3f, URZ ;  /* 0x0000003f28077890 */ /* 0x000fe2000fffe03f */
[----:B------:R-:W-:Y:S02]  /*13b0*/  ULDC UR5, c[0x0][0x288] ;  /* 0x0000a20000057ab9 */ /* 0x000fe40000000800 */
[----:B------:R-:W-:-:S04]  /*13c0*/  UIADD3 UR4, -UR5, 0x1, URZ ;  /* 0x0000000105047890 */ /* 0x000fc8000fffe13f */
[----:B------:R-:W1:Y:S01]  /*13d0*/  LDC.64 R6, c[0x0][0x9e0] ;  /* 0x00027800ff067b82 */ /* 0x000e620000000a00 */
[----:B------:R-:W-:Y:S01]  /*13e0*/  UIMAD UR4, UR49, UR6, UR4 ;  /* 0x00000006310472a4 */ /* 0x000fe2000f8e0204 */
[----:B0-----:R-:W-:Y:S01]  /*13f0*/  ISETP.NE.AND P1, PT, R0, 0x1, PT ;  /* 0x000000010000780c */ /* 0x001fe20003f25270 */
[----:B------:R-:W-:Y:S01]  /*1400*/  IMAD.U32 R0, RZ, RZ, UR7 ;  /* 0x00000007ff007e24 */ /* 0x000fe2000f8e00ff */
[----:B-1----:R-:W-:-:S11]  /*1410*/  ISETP.GE.AND P2, PT, R7, 0x1, PT ;  /* 0x000000010700780c */ /* 0x002fd60003f46270 */
[----:B------:R-:W0:Y:S08]  /*1420*/  @P1 LDC R3, c[0x0][0x44c] ;  /* 0x00011300ff031b82 */ /* 0x000e300000000800 */
[----:B------:R-:W1:Y:S01]  /*1430*/  @P1 LDC R4, c[0x0][0x450] ;  /* 0x00011400ff041b82 */ /* 0x000e620000000800 */
[----:B0-----:R-:W-:-:S05]  /*1440*/  @P1 IMAD.HI.U32 R3, R3, UR7, RZ ;  /* 0x0000000703031c27 */ /* 0x001fca000f8e00ff */
[----:B-1----:R-:W-:-:S05]  /*1450*/  @P1 SHF.R.U32.HI R0, RZ, R4, R3 ;  /* 0x00000004ff001219 */ /* 0x002fca0000011603 */
[----:B------:R-:W-:-:S04]  /*1460*/  VIADD R9, R0, UR4 ;  /* 0x0000000400097c36 */ /* 0x000fc80008000000 */
[----:B------:R-:W-:Y:S01]  /*1470*/  IMAD.IADD R0, R9, 0x1, R6 ;  /* 0x0000000109007824 */ /* 0x000fe200078e0206 */
[----:B------:R-:W-:Y:S06]  /*1480*/  @!P2 BRA `(.L_x_1725) ;  /* 0x000000000040a947 */ /* 0x000fec0003800000 */
[C---:B------:R-:W-:Y:S01]  /*1490*/  ISETP.GT.AND P0, PT, R9.reuse, RZ, PT ;  /* 0x000000ff0900720c */ /* 0x040fe20003f04270 */
[----:B------:R-:W-:-:S12]  /*14a0*/  VIADD R3, R9, 0xffffffff ;  /* 0xffffffff09037836 */ /* 0x000fd80000000000 */
[----:B------:R-:W-:Y:S05]  /*14b0*/  @P0 BRA `(.L_x_1726) ;  /* 0x00000000001c0947 */ /* 0x000fea0003800000 */
[----:B------:R-:W-:Y:S01]  /*14c0*/  ISETP.NE.AND P0, PT, R7, 0x1, PT ;  /* 0x000000010700780c */ /* 0x000fe20003f05270 */
[----:B------:R-:W-:-:S12]  /*14d0*/  IMAD.MOV R3, RZ, RZ, -R9 ;  /* 0x000000ffff037224 */ /* 0x000fd800078e0a09 */
[----:B------:R-:W0:Y:S02]  /*14e0*/  @P0 LDC.64 R4, c[0x0][0x9e8] ;  /* 0x00027a00ff040b82 */ /* 0x000e240000000a00 */
[----:B0-----:R-:W-:-:S05]  /*14f0*/  @P0 IMAD.HI.U32 R4, R3, R4, RZ ;  /* 0x0000000403040227 */ /* 0x001fca00078e00ff */
[----:B------:R-:W-:-:S04]  /*1500*/  @P0 SHF.R.U32.HI R3, RZ, R5, R4 ;  /* 0x00000005ff030219 */ /* 0x000fc80000011604 */
[----:B------:R-:W-:Y:S01]  /*1510*/  LOP3.LUT R3, RZ, R3, RZ, 0x33, !PT ;  /* 0x00000003ff037212 */ /* 0x000fe200078e33ff */
[----:B------:R-:W-:Y:S06]  /*1520*/  BRA `(.L_x_1727) ;  /* 0x0000000000107947 */ /* 0x000fec0003800000 */
.L_x_1726:
[----:B------:R-:W-:-:S13]  /*1530*/  ISETP.NE.AND P0, PT, R7, 0x1, PT ;  /* 0x000000010700780c */ /* 0x000fda0003f05270 */
[----:B------:R-:W0:Y:S02]  /*1540*/  @P0 LDC.64 R4, c[0x0][0x9e8] ;  /* 0x00027a00ff040b82 */ /* 0x000e240000000a00 */
[----:B0-----:R-:W-:-:S05]  /*1550*/  @P0 IMAD.HI.U32 R4, R3, R4, RZ ;  /* 0x0000000403040227 */ /* 0x001fca00078e00ff */
[----:B------:R-:W-:-:S07]  /*1560*/  @P0 SHF.R.U32.HI R3, RZ, R5, R4 ;  /* 0x00000005ff030219 */ /* 0x000fce0000011604 */
.L_x_1727:
[----:B------:R-:W-:-:S05]  /*1570*/  IMAD R3, R3, R7, R7 ;  /* 0x0000000703037224 */ /* 0x000fca00078e0207 */
[----:B------:R-:W-:-:S07]  /*1580*/  VIMNMX R0, R0, R3, PT ;  /* 0x0000000300007248 */ /* 0x000fce0003fe0100 */
.L_x_1725:
[----:B------:R-:W0:Y:S01]  /*1590*/  @P1 LDC R5, c[0x0][0x44c] ;  /* 0x00011300ff051b82 */ /* 0x000e220000000800 */
[----:B------:R-:W-:Y:S01]  /*15a0*/  VIADD R0, R0, 0x3f ;  /* 0x0000003f00007836 */ /* 0x000fe20000000000 */
[----:B------:R-:W-:Y:S01]  /*15b0*/  UIMAD UR6, UR49, UR6, -UR5 ;  /* 0x00000006310672a4 */ /* 0x000fe2000f8e0a05 */
[----:B------:R-:W-:Y:S01]  /*15c0*/  IMAD.U32 R4, RZ, RZ, UR40 ;  /* 0x00000028ff047e24 */ /* 0x000fe2000f8e00ff */
[----:B------:R-:W-:Y:S02]  /*15d0*/  ULDC UR4, c[0x0][0x9dc] ;  /* 0x0002770000047ab9 */ /* 0x000fe40000000800 */
[----:B------:R-:W-:Y:S02]  /*15e0*/  SHF.R.S32.HI R3, RZ, 0x1f, R0 ;  /* 0x0000001fff037819 */ /* 0x000fe40000011400 */
[----:B------:R-:W1:Y:S02]  /*15f0*/  @P1 LDC R6, c[0x0][0x450] ;  /* 0x00011400ff061b82 */ /* 0x000e640000000800 */
[----:B------:R-:W-:-:S04]  /*1600*/  LEA.HI R3, R3, R0, RZ, 0x6 ;  /* 0x0000000003037211 */ /* 0x000fc800078f30ff */
[----:B------:R-:W-:Y:S01]  /*1610*/  SHF.R.S32.HI R3, RZ, 0x6, R3 ;  /* 0x00000006ff037819 */ /* 0x000fe20000011403 */
[----:B0-----:R-:W-:-:S05]  /*1620*/  @P1 IMAD.HI.U32 R5, R5, UR40, RZ ;  /* 0x0000002805051c27 */ /* 0x001fca000f8e00ff */
[----:B-1----:R-:W-:-:S05]  /*1630*/  @P1 SHF.R.U32.HI R4, RZ, R6, R5 ;  /* 0x00000006ff041219 */ /* 0x002fca0000011605 */
[----:B------:R-:W-:Y:S01]  /*1640*/  VIADD R0, R4, UR6 ;  /* 0x0000000604007c36 */ /* 0x000fe20008000000 */
[----:B------:R-:W-:-:S03]  /*1650*/  VIMNMX R4, R3, UR50, PT ;  /* 0x0000003203047c48 */ /* 0x000fc6000bfe0100 */
[----:B------:R-:W-:Y:S01]  /*1660*/  VIADD R3, R0, -UR4 ;  /* 0x8000000400037c36 */ /* 0x000fe20008000000 */
[----:B------:R-:W-:Y:S06]  /*1670*/  @!P2 BRA `(.L_x_1728) ;  /* 0x00000000003ca947 */ /* 0x000fec0003800000 */
[----:B------:R-:W-:-:S13]  /*1680*/  ISETP.GT.AND P0, PT, R0, -0x1, PT ;  /* 0xffffffff0000780c */ /* 0x000fda0003f04270 */
[----:B------:R-:W-:Y:S05]  /*1690*/  @P0 BRA `(.L_x_1729) ;  /* 0x00000000001c0947 */ /* 0x000fea0003800000 */
[----:B------:R-:W-:Y:S02]  /*16a0*/  ISETP.NE.AND P0, PT, R7, 0x1, PT ;  /* 0x000000010700780c */ /* 0x000fe40003f05270 */
[----:B------:R-:W-:-:S11]  /*16b0*/  LOP3.LUT R5, RZ, R0, RZ, 0x33, !PT ;  /* 0x00000000ff057212 */ /* 0x000fd600078e33ff */
[----:B------:R-:W0:Y:S02]  /*16c0*/  @P0 LDC.64 R8, c[0x0][0x9e8] ;  /* 0x00027a00ff080b82 */ /* 0x000e240000000a00 */
[----:B0-----:R-:W-:-:S05]  /*16d0*/  @P0 IMAD.HI.U32 R0, R5, R8, RZ ;  /* 0x0000000805000227 */ /* 0x001fca00078e00ff */
[----:B------:R-:W-:-:S04]  /*16e0*/  @P0 SHF.R.U32.HI R5, RZ, R9, R0 ;  /* 0x00000009ff050219 */ /* 0x000fc80000011600 */
[----:B------:R-:W-:Y:S01]  /*16f0*/  LOP3.LUT R0, RZ, R5, RZ, 0x33, !PT ;  /* 0x00000005ff007212 */ /* 0x000fe200078e33ff */
[----:B------:R-:W-:Y:S06]  /*1700*/  BRA `(.L_x_1730) ;  /* 0x0000000000107947 */ /* 0x000fec0003800000 */
.L_x_1729:
[----:B------:R-:W-:-:S13]  /*1710*/  ISETP.NE.AND P0, PT, R7, 0x1, PT ;  /* 0x000000010700780c */ /* 0x000fda0003f05270 */
[----:B------:R-:W0:Y:S02]  /*1720*/  @P0 LDC.64 R8, c[0x0][0x9e8] ;  /* 0x00027a00ff080b82 */ /* 0x000e240000000a00 */
[----:B0-----:R-:W-:-:S05]  /*1730*/  @P0 IMAD.HI.U32 R6, R0, R8, RZ ;  /* 0x0000000800060227 */ /* 0x001fca00078e00ff */
[----:B------:R-:W-:-:S07]  /*1740*/  @P0 SHF.R.U32.HI R0, RZ, R9, R6 ;  /* 0x00000009ff000219 */ /* 0x000fce0000011606 */
.L_x_1730:
[----:B------:R-:W-:-:S05]  /*1750*/  IMAD R0, R0, R7, RZ ;  /* 0x0000000700007224 */ /* 0x000fca00078e02ff */
[----:B------:R-:W-:-:S07]  /*1760*/  VIMNMX R3, R3, R0, !PT ;  /* 0x0000000003037248 */ /* 0x000fce0007fe0100 */
.L_x_1728:
[----:B------:R-:W-:Y:S01]  /*1770*/  SHF.R.S32.HI R6, RZ, 0x1f, R3 ;  /* 0x0000001fff067819 */ /* 0x000fe20000011403 */
[----:B------:R-:W-:Y:S01]  /*1780*/  IMAD.MOV.U32 R0, RZ, RZ, RZ ;  /* 0x000000ffff007224 */ /* 0x000fe200078e00ff */
[----:B------:R-:W-:Y:S02]  /*1790*/  PLOP3.LUT P0, PT, PT, PT, PT, 0x80, 0x0 ;  /* 0x000000000000781c */ /* 0x000fe40003f0f070 */
[----:B------:R-:W-:Y:S02]  /*17a0*/  CS2R R150, SRZ ;  /* 0x0000000000967805 */ /* 0x000fe4000001ff00 */
[----:B------:R-:W-:Y:S01]  /*17b0*/  LEA.HI R6, R6, R3, RZ, 0x6 ;  /* 0x0000000306067211 */ /* 0x000fe200078f30ff */
[----:B------:R-:W-:Y:S01]  /*17c0*/  IMAD.MOV.U32 R3, RZ, RZ, RZ ;  /* 0x000000ffff037224 */ /* 0x000fe200078e00ff */
[----:B------:R-:W-:Y:S02]  /*17d0*/  CS2R R148, SRZ ;  /* 0x0000000000947805 */ /* 0x000fe4000001ff00 */
[----:B------:R-:W-:-:S02]  /*17e0*/  CS2R R168, SRZ ;  /* 0x0000000000a87805 */ /* 0x000fc4000001ff00 */
[----:B------:R-:W-:Y:S02]  /*17f0*/  SHF.R.S32.HI R5, RZ, 0x6, R6 ;  /* 0x00000006ff057819 */ /* 0x000fe40000011406 */
[----:B------:R-:W-:Y:S02]  /*1800*/  CS2R R166, SRZ ;  /* 0x0000000000a67805 */ /* 0x000fe4000001ff00 */
[----:B------:R-:W-:Y:S02]  /*1810*/  CS2R R144, SRZ ;  /* 0x0000000000907805 */ /* 0x000fe4000001ff00 */
[----:B------:R-:W-:Y:S02]  /*1820*/  CS2R R164, SRZ ;  /* 0x0000000000a47805 */ /* 0x000fe4000001ff00 */
[----:B------:R-:W-:Y:S02]  /*1830*/  VIMNMX R5, RZ, R5, !PT ;  /* 0x00000005ff057248 */ /* 0x000fe40007fe0100 */
[----:B------:R-:W-:-:S02]  /*1840*/  CS2R R140, SRZ ;  /* 0x00000000008c7805 */ /* 0x000fc4000001ff00 */
[----:B------:R-:W-:Y:S02]  /*1850*/  CS2R R162, SRZ ;  /* 0x0000000000a27805 */ /* 0x000fe4000001ff00 */
[----:B------:R-:W-:Y:S02]  /*1860*/  CS2R R136, SRZ ;  /* 0x0000000000887805 */ /* 0x000fe4000001ff00 */
[----:B------:R-:W-:Y:S02]  /*1870*/  ISETP.GT.AND P1, PT, R4, R5, PT ;  /* 0x000000050400720c */ /* 0x000fe40003f24270 */
        /* <DEDUP_REMOVED lines=54> */
[----:B------:R-:W-:Y:S01]  /*1be0*/  CS2R R26, SRZ ;  /* 0x00000000001a7805 */ /* 0x000fe2000001ff00 */
[----:B------:R-:W-:Y:S01]  /*1bf0*/  IMAD.MOV.U32 R21, RZ, RZ, RZ ;  /* 0x000000ffff157224 */ /* 0x000fe200078e00ff */
[----:B------:R-:W-:Y:S06]  /*1c00*/  @!P1 BRA `(.L_x_1731) ;  /* 0x000000b000b89947 */ /* 0x000fec0003800000 */
        /* <DEDUP_REMOVED lines=14> */
.L_x_1732:
[----:B------:R-:W-:Y:S01]  /*1cf0*/  ULEA UR21, UR36, UR43, 0x3 ;  /* 0x0000002b24157291 */ /* 0x000fe2000f8e183f */
[----:B------:R-:W-:-:S05]  /*1d00*/  IMAD.U32 R0, RZ, RZ, UR37 ;  /* 0x00000025ff007e24 */ /* 0x000fca000f8e00ff */
[----:B------:R-:W-:-:S04]  /*1d10*/  SHF.L.U32 R0, R0, 0x1f, RZ ;  /* 0x0000001f00007819 */ /* 0x000fc800000006ff */
[----:B------:R-:W0:Y:S02]  /*1d20*/  SYNCS.PHASECHK.TRANS64.TRYWAIT P1, [UR21+0x28c50], R0 ;  /* 0x028c5000ff0075a7 */ /* 0x000e240008020155 */
[----:B0-----:R-:W-:Y:S05]  /*1d30*/  @!P1 BRA `(.L_x_1733) ;  /* 0x0000013400349947 */ /* 0x001fea0003800000 */
.L_x_1952:
[----:B------:R-:W-:Y:S01]  /*1d40*/  BAR.SYNC.DEFER_BLOCKING 0xe, 0x100 ;  /* 0x0384000000007b1d */ /* 0x000fe20000010000 */
[----:B------:R-:W-:Y:S01]  /*1d50*/  UIADD3 UR4, UR43, 0x26800, URZ ;  /* 0x000268002b047890 */ /* 0x000fe2000fffe03f */
[----:B------:R-:W-:Y:S01]  /*1d60*/  VIADD R4, R4, 0xfffffffe ;  /* 0xfffffffe04047836 */ /* 0x000fe20000000000 */
[----:B------:R-:W-:Y:S01]  /*1d70*/  ULEA UR18, UR36, UR20, 0xc ;  /* 0x0000001424127291 */ /* 0x000fe2000f8e603f */
[----:B0-----:R-:W-:Y:S01]  /*1d80*/  IMAD.U32 R0, RZ, RZ, UR21 ;  /* 0x00000015ff007e24 */ /* 0x001fe2000f8e00ff */
[----:B------:R-:W-:Y:S01]  /*1d90*/  USHF.R.U32.HI UR4, URZ, 0x4, UR4 ;  /* 0x000000043f047899 */ /* 0x000fe20008011604 */
[----:B------:R-:W-:Y:S01]  /*1da0*/  UMOV UR19, 0x40000040 ;  /* 0x4000004000137882 */ /* 0x000fe20000000000 */
[----:B------:R-:W-:Y:S02]  /*1db0*/  UMOV UR17, 0x40000040 ;  /* 0x4000004000117882 */ /* 0x000fe40000000000 */
[----:B------:R-:W-:Y:S01]  /*1dc0*/  ULOP3.LUT UR4, UR4, 0x3fff, URZ, 0xc0, !UPT ;  /* 0x00003fff04047892 */ /* 0x000fe2000f8ec03f */
[----:B------:R-:W0:Y:S01]  /*1dd0*/  S2R R3, SR_TID.X ;  /* 0x0000000000037919 */ /* 0x000e220000002100 */
[----:B------:R-:W-:Y:S01]  /*1de0*/  UIADD3 UR6, UR18, 0x80, URZ ;  /* 0x0000008012067890 */ /* 0x000fe2000fffe03f */
[----:B------:R-:W-:Y:S01]  /*1df0*/  ISETP.GE.AND P1, PT, R4, R5, PT ;  /* 0x000000050400720c */ /* 0x000fe20003f26270 */
[----:B------:R-:W-:Y:S01]  /*1e00*/  ULOP3.LUT UR16, UR4, 0x10000, URZ, 0xfc, !UPT ;  /* 0x0001000004107892 */ /* 0x000fe2000f8efc3f */
[----:B------:R-:W-:Y:S01]  /*1e10*/  UMOV UR7, 0x40000040 ;  /* 0x4000004000077882 */ /* 0x000fe20000000000 */
[----:B------:R-:W-:-:S02]  /*1e20*/  UMOV UR5, 0x40000040 ;  /* 0x4000004000057882 */ /* 0x000fc40000000000 */
[----:B------:R-:W-:Y:S02]  /*1e30*/  UIADD3 UR4, UR16, 0x2, URZ ;  /* 0x0000000210047890 */ /* 0x000fe4000fffe03f */
[----:B------:R-:W-:Y:S02]  /*1e40*/  UIADD3 UR10, UR18, 0x100, URZ ;  /* 0x00000100120a7890 */ /* 0x000fe4000fffe03f */
[----:B------:R-:W-:Y:S01]  /*1e50*/  UIADD3 UR8, UR16, 0x4, URZ ;  /* 0x0000000410087890 */ /* 0x000fe2000fffe03f */
[----:B------:R-:W-:Y:S01]  /*1e60*/  UMOV UR11, 0x40000040 ;  /* 0x40000040000b7882 */ /* 0x000fe20000000000 */
[----:B------:R-:W-:Y:S01]  /*1e70*/  WARPGROUP.ARRIVE ;  /* 0x00000000000079c5 */ /* 0x000fe20000000000 */
[----:B------:R-:W-:Y:S01]  /*1e80*/  UMOV UR9, 0x40000040 ;  /* 0x4000004000097882 */ /* 0x000fe20000000000 */
[----:B------:R-:W-:Y:S02]  /*1e90*/  UIADD3 UR14, UR18, 0x180, URZ ;  /* 0x00000180120e7890 */ /* 0x000fe4000fffe03f */
[----:B------:R-:W-:-:S02]  /*1ea0*/  UIADD3 UR12, UR16, 0x6, URZ ;  /* 0x00000006100c7890 */ /* 0x000fc4000fffe03f */
[----:B------:R-:W-:Y:S01]  /*1eb0*/  HGMMA.64x256x16.F32.BF16 R24, gdesc[UR16].tnspB, RZ, !UPT, gsb0 ;  /* 0x43e00000101879f0 */ /* 0x000fe2000c0018ff */
[----:B------:R-:W-:Y:S01]  /*1ec0*/  UMOV UR15, 0x40000040 ;  /* 0x40000040000f7882 */ /* 0x000fe20000000000 */
        /* <DEDUP_REMOVED lines=20> */
.L_x_1739:
[----:B------:R-:W-:Y:S01]  /*2010*/  BAR.SYNC.DEFER_BLOCKING 0xe, 0x100 ;  /* 0x0384000000007b1d */ /* 0x000fe20000010000 */
[----:B------:R-:W-:Y:S01]  /*2020*/  IMAD.U32 R3, RZ, RZ, UR36 ;  /* 0x00000024ff037e24 */ /* 0x000fe2000f8e00ff */
[----:B------:R-:W-:Y:S01]  /*2030*/  UIADD3 UR36, UR36, 0x1, URZ ;  /* 0x0000000124247890 */ /* 0x000fe2000fffe03f */
[C---:B------:R-:W-:Y:S01]  /*2040*/  ISETP.GT.AND P3, PT, R4.reuse, R5, PT ;  /* 0x000000050400720c */ /* 0x040fe20003f64270 */
[----:B------:R-:W-:Y:S02]  /*2050*/  VIADD R4, R4, 0xffffffff ;  /* 0xffffffff04047836 */ /* 0x000fe40000000000 */
[----:B01----:R-:W-:Y:S01]  /*2060*/  IMAD R0, R3, 0x40, R16 ;  /* 0x0000004003007824 */ /* 0x003fe200078e0210 */
        /* <DEDUP_REMOVED lines=137> */
.L_x_1735:
[----:B------:R-:W-:Y:S01]  /*2900*/  ULEA UR21, UR36, UR43, 0x3 ;  /* 0x0000002b24157291 */ /* 0x000fe2000f8e183f */
[----:B------:R-:W-:-:S05]  /*2910*/  IMAD.U32 R0, RZ, RZ, UR37 ;  /* 0x00000025ff007e24 */ /* 0x000fca000f8e00ff */
[----:B------:R-:W-:-:S04]  /*2920*/  SHF.L.U32 R0, R0, 0x1f, RZ ;  /* 0x0000001f00007819 */ /* 0x000fc800000006ff */
[----:B------:R0:W1:Y:S01]  /*2930*/  SYNCS.PHASECHK.TRANS64.TRYWAIT P1, [UR21+0x28c50], R0 ;  /* 0x028c5000ff0075a7 */ /* 0x0000620008020155 */
[----:B------:R-:W-:Y:S05]  /*2940*/  @!P0 BRA `(.L_x_1736) ;  /* 0x0000000000048947 */ /* 0x000fea0003800000 */
[----:B------:R-:W-:Y:S01]  /*2950*/  BPT.TRAP 0x1 ;  /* 0x000000040000795c */ /* 0x000fe20000300000 */
.L_x_1736:
[----:B-1----:R-:W-:Y:S05]  /*2960*/  @P1 BRA `(.L_x_1737) ;  /* 0x0000000000081947 */ /* 0x002fea0003800000 */
[----:B------:R-:W1:Y:S02]  /*2970*/  SYNCS.PHASECHK.TRANS64.TRYWAIT P1, [UR21+0x28c50], R0 ;  /* 0x028c5000ff0075a7 */ /* 0x000e640008020155 */
[----:B-1----:R-:W-:Y:S05]  /*2980*/  @!P1 BRA `(.L_x_1738) ;  /* 0x0000012800389947 */ /* 0x002fea0003800000 */
.L_x_1737:
[----:B------:R-:W-:Y:S01]  /*2990*/  ULEA UR18, UR36, UR20, 0xc ;  /* 0x0000001424127291 */ /* 0x000fe2000f8e603f */
[----:B------:R-:W-:Y:S01]  /*29a0*/  WARPGROUP.ARRIVE ;  /* 0x00000000000079c5 */ /* 0x000fe20000000000 */
[----:B------:R-:W-:Y:S01]  /*29b0*/  UMOV UR19, 0x40000040 ;  /* 0x4000004000137882 */ /* 0x000fe20000000000 */
[----:B------:R-:W-:Y:S01]  /*29c0*/  UMOV UR7, 0x40000040 ;  /* 0x4000004000077882 */ /* 0x000fe20000000000 */
[----:B------:R-:W-:Y:S01]  /*29d0*/  UIADD3 UR6, UR18, 0x80, URZ ;  /* 0x0000008012067890 */ /* 0x000fe2000fffe03f */
[----:B01----:R-:W-:Y:S01]  /*29e0*/  IMAD.U32 R0, RZ, RZ, UR21 ;  /* 0x00000015ff007e24 */ /* 0x003fe2000f8e00ff */
[----:B------:R-:W-:Y:S01]  /*29f0*/  UIADD3 UR10, UR18, 0x100, URZ ;  /* 0x00000100120a7890 */ /* 0x000fe2000fffe03f */
[----:B------:R-:W-:Y:S02]  /*2a00*/  UMOV UR11, 0x40000040 ;  /* 0x40000040000b7882 */ /* 0x000fe40000000000 */
[----:B------:R-:W-:Y:S01]  /*2a10*/  HGMMA.64x256x16.F32.BF16 R24, gdesc[UR16].tnspB, R24, gsb0 ;  /* 0x43e00000101879f0 */ /* 0x000fe20008001818 */
[----:B------:R-:W-:Y:S01]  /*2a20*/  UIADD3 UR14, UR18, 0x180, URZ ;  /* 0x00000180120e7890 */ /* 0x000fe2000fffe03f */
[----:B------:R-:W-:Y:S01]  /*2a30*/  @!P2 VIADD R0, R0, 0x28c60 ;  /* 0x00028c600000a836 */ /* 0x000fe20000000000 */
[----:B------:R-:W-:-:S04]  /*2a40*/  UMOV UR15, 0x40000040 ;  /* 0x40000040000f7882 */ /* 0x000fc80000000000 */
[----:B------:R-:W-:Y:S01]  /*2a50*/  @!P2 PRMT R0, RZ, 0x654, R0 ;  /* 0x00000654ff00a816 */ /* 0x000fe20000000000 */
        /* <DEDUP_REMOVED lines=16> */
.L_x_1734:
        /* <DEDUP_REMOVED lines=140> */
[----:B------:R-:W-:-:S02]  /*3420*/  IMAD.MOV.U32 R0, RZ, RZ, RZ ;  /* 0x000000ffff007224 */ /* 0x000fc400078e00ff */
[----:B------:R-:W-:Y:S01]  /*3430*/  IMAD.MOV.U32 R3, RZ, RZ, RZ ;  /* 0x000000ffff037224 */ /* 0x000fe200078e00ff */
[----:B------:R-:W-:Y:S06]  /*3440*/  BAR.ARV 0xf, 0x100 ;  /* 0x03c4000000007b1d */ /* 0x000fec0000002000 */
[----:B------:R-:W-:Y:S05]  /*3450*/  BRA `(.L_x_1731) ;  /* 0x0000009800a47947 */ /* 0x000fea0003800000 */
.L_x_1724:
[----:B------:R-:W-:Y:S01]  /*3460*/  ULDC UR4, c[0x0][0x448] ;  /* 0x0001120000047ab9 */ /* 0x000fe20000000800 */
[----:B------:R-:W-:Y:S02]  /*3470*/  UIADD3 UR7, UR40, 0x3f, URZ ;  /* 0x0000003f28077890 */ /* 0x000fe4000fffe03f */
[----:B------:R-:W-:Y:S01]  /*3480*/  UISETP.NE.AND UP0, UPT, UR4, 0x1, UPT ;  /* 0x000000010400788c */ /* 0x000fe2000bf05270 */
[----:B------:R-:W-:Y:S02]  /*3490*/  ULDC UR11, c[0x0][0x288] ;  /* 0x0000a200000b7ab9 */ /* 0x000fe40000000800 */
[----:B------:R-:W-:Y:S01]  /*34a0*/  ULDC.64 UR4, c[0x0][0x9e0] ;  /* 0x0002780000047ab9 */ /* 0x000fe20000000a00 */
[----:B------:R-:W-:Y:S02]  /*34b0*/  UIADD3 UR10, -UR11, 0x1, URZ ;  /* 0x000000010b0a7890 */ /* 0x000fe4000fffe13f */
[----:B------:R-:W-:Y:S02]  /*34c0*/  UISETP.GE.AND UP1, UPT, UR5, 0x1, UPT ;  /* 0x000000010500788c */ /* 0x000fe4000bf26270 */
[----:B------:R-:W-:-:S03]  /*34d0*/  UIMAD UR10, UR49, UR6, UR10 ;  /* 0x00000006310a72a4 */ /* 0x000fc6000f8e020a */
[----:B------:R-:W-:Y:S01]  /*34e0*/  @UP0 ULDC UR8, c[0x0][0x44c] ;  /* 0x0001130000080ab9 */ /* 0x000fe20000000800 */
[----:B------:R-:W-:Y:S01]  /*34f0*/  PLOP3.LUT P1, PT, PT, PT, UP1, 0x80, 0x0 ;  /* 0x000000000000781c */ /* 0x000fe20003f2f018 */
[----:B------:R-:W-:Y:S01]  /*3500*/  UIMAD.WIDE.U32 UR8, UR7, UR8, URZ ;  /* 0x00000008070872a5 */ /* 0x000fe2000f8e003f */
[----:B------:R-:W-:-:S03]  /*3510*/  @UP0 ULDC UR12, c[0x0][0x450] ;  /* 0x00011400000c0ab9 */ /* 0x000fc60000000800 */
[----:B------:R-:W-:-:S04]  /*3520*/  @UP0 USHF.R.U32.HI UR7, URZ, UR12, UR9 ;  /* 0x0000000c3f070299 */ /* 0x000fc80008011609 */
[----:B------:R-:W-:-:S04]  /*3530*/  UIADD3 UR8, UR10, UR7, URZ ;  /* 0x000000070a087290 */ /* 0x000fc8000fffe03f */
[----:B------:R-:W-:Y:S01]  /*3540*/  UIADD3 UR4, UR8, UR4, URZ ;  /* 0x0000000408047290 */ /* 0x000fe2000fffe03f */
[----:B------:R-:W-:Y:S11]  /*3550*/  @!P1 BRA `(.L_x_1740) ;  /* 0x0000000000449947 */ /* 0x000ff60003800000 */
[----:B------:R-:W-:Y:S01]  /*3560*/  ISETP.LT.AND P0, PT, RZ, UR8, PT ;  /* 0x00000008ff007c0c */ /* 0x000fe2000bf01270 */
[----:B------:R-:W-:-:S12]  /*3570*/  UIADD3 UR7, UR8, -0x1, URZ ;  /* 0xffffffff08077890 */ /* 0x000fd8000fffe03f */
[----:B------:R-:W-:Y:S05]  /*3580*/  @P0 BRA `(.L_x_1741) ;  /* 0x00000000001c0947 */ /* 0x000fea0003800000 */
[----:B------:R-:W-:Y:S02]  /*3590*/  UISETP.NE.AND UP1, UPT, UR5, 0x1, UPT ;  /* 0x000000010500788c */ /* 0x000fe4000bf25270 */
[----:B------:R-:W-:-:S09]  /*35a0*/  UIADD3 UR7, -UR8, URZ, URZ ;  /* 0x0000003f08077290 */ /* 0x000fd2000fffe13f */
[----:B------:R-:W-:Y:S02]  /*35b0*/  @UP1 ULDC.64 UR12, c[0x0][0x9e8] ;  /* 0x00027a00000c1ab9 */ /* 0x000fe40000000a00 */
[----:B------:R-:W-:-:S04]  /*35c0*/  UIMAD.WIDE.U32 UR8, UR7, UR12, URZ ;  /* 0x0000000c070872a5 */ /* 0x000fc8000f8e003f */
[----:B------:R-:W-:-:S04]  /*35d0*/  @UP1 USHF.R.U32.HI UR7, URZ, UR13, UR9 ;  /* 0x0000000d3f071299 */ /* 0x000fc80008011609 */
[----:B------:R-:W-:Y:S01]  /*35e0*/  ULOP3.LUT UR7, URZ, UR7, URZ, 0x33, !UPT ;  /* 0x000000073f077292 */ /* 0x000fe2000f8e333f */
[----:B------:R-:W-:Y:S11]  /*35f0*/  BRA `(.L_x_1742) ;  /* 0x0000000000107947 */ /* 0x000ff60003800000 */
.L_x_1741:
[----:B------:R-:W-:-:S11]  /*3600*/  UISETP.NE.AND UP1, UPT, UR5, 0x1, UPT ;  /* 0x000000010500788c */ /* 0x000fd6000bf25270 */
[----:B------:R-:W-:Y:S02]  /*3610*/  @UP1 ULDC.64 UR12, c[0x0][0x9e8] ;  /* 0x00027a00000c1ab9 */ /* 0x000fe40000000a00 */
[----:B------:R-:W-:-:S04]  /*3620*/  UIMAD.WIDE.U32 UR8, UR7, UR12, URZ ;  /* 0x0000000c070872a5 */ /* 0x000fc8000f8e003f */
[----:B------:R-:W-:-:S12]  /*3630*/  @UP1 USHF.R.U32.HI UR7, URZ, UR13, UR9 ;  /* 0x0000000d3f071299 */ /* 0x000fd80008011609 */
.L_x_1742:
[----:B------:R-:W-:-:S04]  /*3640*/  UIMAD UR7, UR7, UR5, UR5 ;  /* 0x00000005070772a4 */ /* 0x000fc8000f8e0205 */
[----:B------:R-:W-:-:S04]  /*3650*/  UISETP.LT.AND UP1, UPT, UR4, UR7, UPT ;  /* 0x000000070400728c */ /* 0x000fc8000bf21270 */
[----:B------:R-:W-:-:S12]  /*3660*/  USEL UR4, UR4, UR7, UP1 ;  /* 0x0000000704047287 */ /* 0x000fd80008800000 */
.L_x_1740:
[----:B------:R-:W-:Y:S01]  /*3670*/  UIADD3 UR4, UR4, 0x3f, URZ ;  /* 0x0000003f04047890 */ /* 0x000fe2000fffe03f */
[----:B------:R-:W-:Y:S01]  /*3680*/  @UP0 ULDC UR8, c[0x0][0x44c] ;  /* 0x0001130000080ab9 */ /* 0x000fe20000000800 */
[----:B------:R-:W-:Y:S02]  /*3690*/  @UP0 ULDC UR12, c[0x0][0x450] ;  /* 0x00011400000c0ab9 */ /* 0x000fe40000000800 */
[----:B------:R-:W-:Y:S02]  /*36a0*/  USHF.R.S32.HI UR7, URZ, 0x1f, UR4 ;  /* 0x0000001f3f077899 */ /* 0x000fe40008011404 */
[----:B------:R-:W-:Y:S02]  /*36b0*/  UIMAD.WIDE.U32 UR8, UR40, UR8, URZ ;  /* 0x00000008280872a5 */ /* 0x000fe4000f8e003f */
[----:B------:R-:W-:Y:S01]  /*36c0*/  UMOV UR10, UR40 ;  /* 0x00000028000a7c82 */ /* 0x000fe20008000000 */
[----:B------:R-:W-:Y:S02]  /*36d0*/  ULEA.HI UR7, UR7, UR4, URZ, 0x6 ;  /* 0x0000000407077291 */ /* 0x000fe4000f8f303f */
[----:B------:R-:W-:-:S02]  /*36e0*/  UIMAD UR4, UR49, UR6, -UR11 ;  /* 0x00000006310472a4 */ /* 0x000fc4000f8e0a0b */
[----:B------:R-:W-:Y:S02]  /*36f0*/  @UP0 USHF.R.U32.HI UR10, URZ, UR12, UR9 ;  /* 0x0000000c3f0a0299 */ /* 0x000fe40008011609 */
[----:B------:R-:W-:Y:S02]  /*3700*/  USHF.R.S32.HI UR7, URZ, 0x6, UR7 ;  /* 0x000000063f077899 */ /* 0x000fe40008011407 */
[----:B------:R-:W-:Y:S01]  /*3710*/  UIADD3 UR4, UR4, UR10, URZ ;  /* 0x0000000a04047290 */ /* 0x000fe2000fffe03f */
[----:B------:R-:W-:Y:S01]  /*3720*/  ULDC UR6, c[0x0][0x9dc] ;  /* 0x0002770000067ab9 */ /* 0x000fe20000000800 */
[----:B------:R-:W-:Y:S02]  /*3730*/  UISETP.LT.AND UP0, UPT, UR50, UR7, UPT ;  /* 0x000000073200728c */ /* 0x000fe4000bf01270 */
[----:B------:R-:W-:Y:S02]  /*3740*/  UIADD3 UR6, UR4, -UR6, URZ ;  /* 0x8000000604067290 */ /* 0x000fe4000fffe03f */
[----:B------:R-:W-:-:S04]  /*3750*/  USEL UR50, UR50, UR7, UP0 ;  /* 0x0000000732327287 */ /* 0x000fc80008000000 */
[----:B------:R-:W-:Y:S01]  /*3760*/  IMAD.U32 R3, RZ, RZ, UR6 ;  /* 0x00000006ff037e24 */ /* 0x000fe2000f8e00ff */
[----:B------:R-:W-:Y:S07]  /*3770*/  @!P1 BRA `(.L_x_1743) ;  /* 0x0000000000409947 */ /* 0x000fee0003800000 */
[----:B------:R-:W-:-:S06]  /*3780*/  UISETP.GT.AND UP0, UPT, UR4, -0x1, UPT ;  /* 0xffffffff0400788c */ /* 0x000fcc000bf04270 */
[----:B------:R-:W-:-:S13]  /*3790*/  PLOP3.LUT P0, PT, PT, PT, UP0, 0x80, 0x0 ;  /* 0x000000000000781c */ /* 0x000fda0003f0f008 */
[----:B------:R-:W-:Y:S05]  /*37a0*/  @P0 BRA `(.L_x_1744) ;  /* 0x00000000001c0947 */ /* 0x000fea0003800000 */
[----:B------:R-:W-:Y:S02]  /*37b0*/  UISETP.NE.AND UP0, UPT, UR5, 0x1, UPT ;  /* 0x000000010500788c */ /* 0x000fe4000bf05270 */
[----:B------:R-:W-:-:S09]  /*37c0*/  ULOP3.LUT UR4, URZ, UR4, URZ, 0x33, !UPT ;  /* 0x000000043f047292 */ /* 0x000fd2000f8e333f */
[----:B------:R-:W-:Y:S02]  /*37d0*/  @UP0 ULDC.64 UR8, c[0x0][0x9e8] ;  /* 0x00027a0000080ab9 */ /* 0x000fe40000000a00 */
[----:B------:R-:W-:-:S04]  /*37e0*/  UIMAD.WIDE.U32 UR6, UR4, UR8, URZ ;  /* 0x00000008040672a5 */ /* 0x000fc8000f8e003f */
[----:B------:R-:W-:-:S04]  /*37f0*/  @UP0 USHF.R.U32.HI UR4, URZ, UR9, UR7 ;  /* 0x000000093f040299 */ /* 0x000fc80008011607 */
[----:B------:R-:W-:Y:S01]  /*3800*/  ULOP3.LUT UR4, URZ, UR4, URZ, 0x33, !UPT ;  /* 0x000000043f047292 */ /* 0x000fe2000f8e333f */
[----:B------:R-:W-:Y:S11]  /*3810*/  BRA `(.L_x_1745) ;  /* 0x0000000000107947 */ /* 0x000ff60003800000 */
.L_x_1744:
[----:B------:R-:W-:-:S11]  /*3820*/  UISETP.NE.AND UP0, UPT, UR5, 0x1, UPT ;  /* 0x000000010500788c */ /* 0x000fd6000bf05270 */
[----:B------:R-:W-:Y:S02]  /*3830*/  @UP0 ULDC.64 UR8, c[0x0][0x9e8] ;  /* 0x00027a0000080ab9 */ /* 0x000fe40000000a00 */
[----:B------:R-:W-:-:S04]  /*3840*/  UIMAD.WIDE.U32 UR6, UR4, UR8, URZ ;  /* 0x00000008040672a5 */ /* 0x000fc8000f8e003f */
[----:B------:R-:W-:-:S12]  /*3850*/  @UP0 USHF.R.U32.HI UR4, URZ, UR9, UR7 ;  /* 0x000000093f040299 */ /* 0x000fd80008011607 */
.L_x_1745:
[----:B------:R-:W-:-:S06]  /*3860*/  UIMAD UR4, UR4, UR5, URZ ;  /* 0x00000005040472a4 */ /* 0x000fcc000f8e023f */
[----:B------:R-:W-:-:S07]  /*3870*/  VIMNMX R3, R3, UR4, !PT ;  /* 0x0000000403037c48 */ /* 0x000fce000ffe0100 */
.L_x_1743:
        /* <DEDUP_REMOVED lines=16> */
[----:B------:R-:W-:Y:S02]  /*3980*/  ISETP.LT.AND P1, PT, R186, UR50, PT ;  /* 0x00000032ba007c0c */ /* 0x000fe4000bf21270 */
        /* <DEDUP_REMOVED lines=68> */
[----:B------:R-:W-:-:S04]  /*3dd0*/  ULOP3.LUT UR5, UR5, 0x3fff, URZ, 0xc0, !UPT ;  /* 0x00003fff05057892 */ /* 0x000fc8000f8ec03f */
[----:B------:R-:W-:-:S04]  /*3de0*/  ULOP3.LUT UR48, UR5, 0x2000000, URZ, 0xfc, !UPT ;  /* 0x0200000005307892 */ /* 0x000fc8000f8efc3f */
[----:B------:R-:W-:Y:S08]  /*3df0*/  @!P0 BRA `(.L_x_1746) ;  /* 0x0000000000408947 */ /* 0x000ff00003800000 */
        /* <DEDUP_REMOVED lines=16> */
.L_x_1746:
        /* <DEDUP_REMOVED lines=9> */
.L_x_1953:
[----:B------:R-:W-:Y:S05]  /*3f90*/  @!P3 BRA `(.L_x_1748) ;  /* 0x000000000004b947 */ /* 0x000fea0003800000 */
[----:B------:R-:W-:Y:S01]  /*3fa0*/  BPT.TRAP 0x1 ;  /* 0x000000040000795c */ /* 0x000fe20000300000 */
.L_x_1748:
[----:B------:R-:W-:Y:S02]  /*3fb0*/  IMAD.U32 R7, RZ, RZ, UR36 ;  /* 0x00000024ff077e24 */ /* 0x000fe4000f8e00ff */
[----:B------:R-:W-:-:S03]  /*3fc0*/  IMAD.U32 R10, RZ, RZ, UR37 ;  /* 0x00000025ff0a7e24 */ /* 0x000fc6000f8e00ff */
[----:B------:R-:W-:Y:S02]  /*3fd0*/  LEA R7, R7, UR43, 0x3 ;  /* 0x0000002b07077c11 */ /* 0x000fe4000f8e18ff */
[----:B------:R-:W-:-:S04]  /*3fe0*/  SHF.L.U32 R10, R10, 0x1f, RZ ;  /* 0x0000001f0a0a7819 */ /* 0x000fc800000006ff */
[----:B------:R1:W2:Y:S01]  /*3ff0*/  SYNCS.PHASECHK.TRANS64.TRYWAIT P0, [R7+URZ+0x28c30], R10 ;  /* 0x028c300a070075a7 */ /* 0x0002a2000800017f */
[----:B------:R-:W-:Y:S05]  /*4000*/  @!P3 BRA `(.L_x_1749) ;  /* 0x000000000004b947 */ /* 0x000fea0003800000 */
[----:B------:R-:W-:Y:S01]  /*4010*/  BPT.TRAP 0x1 ;  /* 0x000000040000795c */ /* 0x000fe20000300000 */
.L_x_1749:
[----:B--2---:R-:W-:Y:S05]  /*4020*/  @P0 BRA `(.L_x_1750) ;  /* 0x0000000000080947 */ /* 0x004fea0003800000 */
[----:B------:R-:W2:Y:S02]  /*4030*/  SYNCS.PHASECHK.TRANS64.TRYWAIT P0, [R7+URZ+0x28c30], R10 ;  /* 0x028c300a070075a7 */ /* 0x000ea4000800017f */
[----:B--2---:R-:W-:Y:S05]  /*4040*/  @!P0 BRA `(.L_x_1751) ;  /* 0x0000011000b88947 */ /* 0x004fea0003800000 */
.L_x_1750:
        /* <DEDUP_REMOVED lines=15> */
[----:B------:R-:W0:Y:S01]  /*4140*/  LDC R3, c[0x0][0x448] ;  /* 0x00011200ff037b82 */ /* 0x000e220000000800 */
[----:B------:R-:W-:Y:S01]  /*4150*/  UMOV UR7, 0x40000040 ;  /* 0x4000004000077882 */ /* 0x000fe20000000000 */
[----:B------:R-:W-:Y:S01]  /*4160*/  UMOV UR5, 0x40000040 ;  /* 0x4000004000057882 */ /* 0x000fe20000000000 */
[----:B------:R-:W-:Y:S01]  /*4170*/  ULOP3.LUT UR4, UR4, 0x3fff, URZ, 0xc0, !UPT ;  /* 0x00003fff04047892 */ /* 0x000fe2000f8ec03f */
[----:B------:R-:W-:Y:S01]  /*4180*/  UMOV UR11, 0x40000040 ;  /* 0x40000040000b7882 */ /* 0x000fe20000000000 */
[----:B------:R-:W-:-:S02]  /*4190*/  UMOV UR9, 0x40000040 ;  /* 0x4000004000097882 */ /* 0x000fc40000000000 */
[----:B------:R-:W-:Y:S01]  /*41a0*/  ULEA UR18, UR36, UR18, 0x9 ;  /* 0x0000001224127291 */ /* 0x000fe2000f8e483f */
[----:B------:R-:W3:Y:S01]  /*41b0*/  LDC.64 R8, c[0x0][0x9e0] ;  /* 0x00027800ff087b82 */ /* 0x000ee20000000a00 */
        /* <DEDUP_REMOVED lines=10> */
[----:B0-----:R-:W-:Y:S01]  /*4260*/  ISETP.NE.AND P5, PT, R3, 0x1, PT ;  /* 0x000000010300780c */ /* 0x001fe20003fa5270 */
[----:B------:R-:W-:Y:S01]  /*4270*/  VIADD R3, R185, UR40 ;  /* 0x00000028b9037c36 */ /* 0x000fe20008000000 */
[----:B------:R-:W-:Y:S01]  /*4280*/  ULEA UR18, UR50, 0xffffffc0, 0x6 ;  /* 0xffffffc032127891 */ /* 0x000fe2000f8e303f */
[----:B---3--:R-:W-:-:S10]  /*4290*/  ISETP.GE.AND P6, PT, R9, 0x1, PT ;  /* 0x000000010900780c */ /* 0x008fd40003fc6270 */
[----:B------:R-:W0:Y:S08]  /*42a0*/  @P5 LDC R4, c[0x0][0x44c] ;  /* 0x00011300ff045b82 */ /* 0x000e300000000800 */
[----:B------:R-:W3:Y:S01]  /*42b0*/  @P5 LDC R6, c[0x0][0x450] ;  /* 0x00011400ff065b82 */ /* 0x000ee20000000800 */
[----:B0-----:R-:W-:-:S04]  /*42c0*/  @P5 IMAD.HI.U32 R5, R3, R4, RZ ;  /* 0x0000000403055227 */ /* 0x001fc800078e00ff */
[----:B------:R-:W-:Y:S02]  /*42d0*/  IMAD.MOV.U32 R4, RZ, RZ, R3 ;  /* 0x000000ffff047224 */ /* 0x000fe400078e0003 */
[----:B------:R-:W-:Y:S01]  /*42e0*/  @!P4 VIADD R3, R7, 0x28c40 ;  /* 0x00028c400703c836 */ /* 0x000fe20000000000 */
[----:B---3--:R-:W-:-:S04]  /*42f0*/  @P5 SHF.R.U32.HI R4, RZ, R6, R5 ;  /* 0x00000006ff045219 */ /* 0x008fc80000011605 */
[----:B------:R-:W-:Y:S01]  /*4300*/  @!P4 PRMT R3, RZ, 0x654, R3 ;  /* 0x00000654ff03c816 */ /* 0x000fe20000000003 */
[----:B------:R-:W0:Y:S01]  /*4310*/  SHFL.IDX PT, R12, R4, RZ, 0x1c1f ;  /* 0x001c1fff040c7589 */ /* 0x000e2200000e0000 */
[----:B------:R-:W-:Y:S02]  /*4320*/  WARPGROUP.DEPBAR.LE gsb0, 0x0 ;  /* 0x00008000000079c5 */ /* 0x000fe40000010000 */
[----:B------:R-:W-:-:S06]  /*4330*/  WARPGROUP.ARRIVE ;  /* 0x00000000000079c5 */ /* 0x000fcc0000000000 */
[----:B------:R-:W-:Y:S01]  /*4340*/  HGMMA.64x64x16.F32.BF16 R24, gdesc[UR4], R24, gsb0 ;  /* 0x00e00000041879f0 */ /* 0x000fe20008001818 */
[----:B------:R-:W-:Y:S02]  /*4350*/  UMOV UR6, 0xffffffc0 ;  /* 0xffffffc000067882 */ /* 0x000fe40000000000 */
[----:B------:R-:W-:Y:S01]  /*4360*/  UIMAD UR6, UR50, UR6, 0x41 ;  /* 0x00000041320674a4 */ /* 0x000fe2000f8e0206 */
[----:B------:R-:W-:Y:S02]  /*4370*/  WARPGROUP.DEPBAR.LE gsb0, 0x0 ;  /* 0x00008000000079c5 */ /* 0x000fe40000010000 */
[----:B------:R-:W-:-:S06]  /*4380*/  WARPGROUP.ARRIVE ;  /* 0x00000000000079c5 */ /* 0x000fcc0000000000 */
[----:B------:R-:W-:Y:S01]  /*4390*/  HGMMA.64x64x16.F32.BF16 R24, gdesc[UR8], R24, gsb0 ;  /* 0x00e00000081879f0 */ /* 0x000fe20008001818 */
[----:B------:R-:W-:Y:S02]  /*43a0*/  ULDC UR11, c[0x0][0x2f0] ;  /* 0x0000bc00000b7ab9 */ /* 0x000fe40000000800 */
[----:B------:R-:W-:Y:S02]  /*43b0*/  UIMAD UR10, UR49, UR11, UR6 ;  /* 0x0000000b310a72a4 */ /* 0x000fe4000f8e0206 */
[----:B------:R-:W-:Y:S02]  /*43c0*/  UIMAD UR7, UR49, UR11, -UR18 ;  /* 0x0000000b310772a4 */ /* 0x000fe4000f8e0a12 */
[----:B------:R-:W-:-:S04]  /*43d0*/  UIADD3 UR6, UR6, -0x1, URZ ;  /* 0xffffffff06067890 */ /* 0x000fc8000fffe03f */
[----:B------:R-:W-:Y:S01]  /*43e0*/  IADD3 R11, -R2, UR7, RZ ;  /* 0x00000007020b7c10 */ /* 0x000fe2000fffe1ff */
[----:B------:R-:W-:Y:S02]  /*43f0*/  WARPGROUP.DEPBAR.LE gsb0, 0x0 ;  /* 0x00008000000079c5 */ /* 0x000fe40000010000 */
[----:B------:R-:W-:-:S06]  /*4400*/  WARPGROUP.ARRIVE ;  /* 0x00000000000079c5 */ /* 0x000fcc0000000000 */
[----:B------:R-:W-:Y:S01]  /*4410*/  HGMMA.64x64x16.F32.BF16 R24, gdesc[UR12], R24, gsb0 ;  /* 0x00e000000c1879f0 */ /* 0x000fe20008001818 */
[----:B------:R-:W-:Y:S01]  /*4420*/  ULDC UR14, c[0x0][0x288] ;  /* 0x0000a200000e7ab9 */ /* 0x000fe20000000800 */
[----:B------:R-:W-:Y:S01]  /*4430*/  ULDC UR15, c[0x0][0x9dc] ;  /* 0x00027700000f7ab9 */ /* 0x000fe20000000800 */
[----:B------:R-:W-:Y:S02]  /*4440*/  WARPGROUP.DEPBAR.LE gsb0, 0x0 ;  /* 0x00008000000079c5 */ /* 0x000fe40000010000 */
[----:B------:R3:W-:Y:S02]  /*4450*/  @!P4 SYNCS.ARRIVE.TRANS64.RED.A1T0 RZ, [R3+URZ], RZ ;  /* 0x000000ff03ffc9a7 */ /* 0x0007e4000810043f */
[----:B---3--:R-:W-:Y:S01]  /*4460*/  IMAD.U32 R3, RZ, RZ, UR10 ;  /* 0x0000000aff037e24 */ /* 0x008fe2000f8e00ff */
[----:B------:R-:W-:-:S04]  /*4470*/  ULOP3.LUT UR10, URZ, UR15, URZ, 0x33, !UPT ;  /* 0x0000000f3f0a7292 */ /* 0x000fc8000f8e333f */
[----:B------:R-:W-:-:S05]  /*4480*/  IADD3 R3, R3, -UR14, -R2 ;  /* 0x8000000e03037c10 */ /* 0x000fca000fffe802 */
[C---:B------:R-:W-:Y:S02]  /*4490*/  IMAD.IADD R14, R3.reuse, 0x1, R8 ;  /* 0x00000001030e7824 */ /* 0x040fe400078e0208 */
[----:B------:R-:W-:-:S03]  /*44a0*/  VIADD R13, R3, UR10 ;  /* 0x0000000a030d7c36 */ /* 0x000fc60008000000 */
[----:B0-----:R-:W-:Y:S01]  /*44b0*/  VIADDMNMX R6, R12, R14, R11, PT ;  /* 0x0000000e0c067246 */ /* 0x001fe2000380010b */
[----:B------:R-:W-:Y:S01]  /*44c0*/  IMAD.IADD R3, R13, 0x1, R12 ;  /* 0x000000010d037824 */ /* 0x000fe200078e020c */
[----:B------:R-:W-:Y:S06]  /*44d0*/  @!P6 BRA `(.L_x_1752) ;  /* 0x000000000058e947 */ /* 0x000fec0003800000 */
[----:B------:R-:W-:Y:S01]  /*44e0*/  IMAD.U32 R5, RZ, RZ, UR49 ;  /* 0x00000031ff057e24 */ /* 0x000fe2000f8e00ff */
[----:B------:R-:W-:Y:S03]  /*44f0*/  BSSY B0, `(.L_x_1753) ;  /* 0x0000010000007945 */ /* 0x000fe60003800000 */
[----:B------:R-:W-:-:S04]  /*4500*/  IMAD R5, R5, UR11, R12 ;  /* 0x0000000b05057c24 */ /* 0x000fc8000f8e020c */
[----:B------:R-:W-:-:S05]  /*4510*/  VIADD R5, R5, -UR14 ;  /* 0x8000000e05057c36 */ /* 0x000fca0008000000 */
        /* <DEDUP_REMOVED lines=9> */
.L_x_1754:
[----:B------:R-:W-:-:S13]  /*45b0*/  ISETP.NE.AND P0, PT, R9, 0x1, PT ;  /* 0x000000010900780c */ /* 0x000fda0003f05270 */
[----:B------:R-:W0:Y:S02]  /*45c0*/  @P0 LDC.64 R20, c[0x0][0x9e8] ;  /* 0x00027a00ff140b82 */ /* 0x000e240000000a00 */
[----:B0-----:R-:W-:-:S05]  /*45d0*/  @P0 IMAD.HI.U32 R12, R5, R20, RZ ;  /* 0x00000014050c0227 */ /* 0x001fca00078e00ff */
[----:B------:R-:W-:-:S07]  /*45e0*/  @P0 SHF.R.U32.HI R5, RZ, R21, R12 ;  /* 0x00000015ff050219 */ /* 0x000fce000001160c */
.L_x_1755:
[----:B------:R-:W-:Y:S05]  /*45f0*/  BSYNC B0 ;  /* 0x0000000000007941 */ /* 0x000fea0003800000 */
.L_x_1753:
[----:B------:R-:W-:-:S04]  /*4600*/  IMAD R5, R5, R9, -UR18 ;  /* 0x8000001205057e24 */ /* 0x000fc8000f8e0209 */
[----:B------:R-:W-:-:S05]  /*4610*/  IMAD.IADD R12, R5, 0x1, -R2 ;  /* 0x00000001050c7824 */ /* 0x000fca00078e0a02 */
[----:B------:R-:W-:Y:S02]  /*4620*/  VIMNMX R3, R3, R12, !PT ;  /* 0x0000000c03037248 */ /* 0x000fe40007fe0100 */
[----:B------:R-:W-:-:S07]  /*4630*/  VIADDMNMX R6, R12, R9, R6, PT ;  /* 0x000000090c067246 */ /* 0x000fce0003800106 */
.L_x_1752:
[----:B------:R-:W-:Y:S01]  /*4640*/  UISETP.GE.AND UP0, UPT, UR6, 0x1, UPT ;  /* 0x000000010600788c */ /* 0x000fe2000bf06270 */
[----:B------:R-:W0:Y:S01]  /*4650*/  SHFL.IDX PT, R12, R4, 0x1, 0x1c1f ;  /* 0x003c1f00040c7f89 */ /* 0x000e2200000e0000 */
[----:B------:R-:W-:Y:S02]  /*4660*/  UISETP.GE.AND UP1, UPT, UR6, 0x2, UPT ;  /* 0x000000020600788c */ /* 0x000fe4000bf26270 */
[----:B------:R-:W-:Y:S02]  /*4670*/  UP2UR UR10, UPR, URZ, 0x1 ;  /* 0x000000013f0a7883 */ /* 0x000fe40008000000 */
[----:B------:R-:W-:Y:S01]  /*4680*/  PLOP3.LUT P1, PT, PT, PT, UP0, 0x40, 0x0 ;  /* 0x000000000000781c */ /* 0x000fe20003f2e808 */
[----:B------:R-:W-:Y:S01]  /*4690*/  UISETP.GE.AND UP0, UPT, UR6, 0xa, UPT ;  /* 0x0000000a0600788c */ /* 0x000fe2000bf06270 */
[----:B------:R-:W-:Y:S01]  /*46a0*/  PLOP3.LUT P0, PT, PT, PT, UP1, 0x40, 0x0 ;  /* 0x000000000000781c */ /* 0x000fe20003f0e818 */
[----:B------:R-:W-:Y:S01]  /*46b0*/  UISETP.GE.AND UP3, UPT, UR6, 0x9, UPT ;  /* 0x000000090600788c */ /* 0x000fe2000bf66270 */
[C---:B------:R-:W-:Y:S01]  /*46c0*/  ISETP.GT.AND P1, PT, R3.reuse, RZ, P1 ;  /* 0x000000ff0300720c */ /* 0x040fe20000f24270 */
[----:B------:R-:W-:Y:S01]  /*46d0*/  UISETP.GE.AND UP2, UPT, UR6, 0x11, UPT ;  /* 0x000000110600788c */ /* 0x000fe2000bf46270 */
[C---:B------:R-:W-:Y:S01]  /*46e0*/  ISETP.GT.AND P0, PT, R3.reuse, 0x1, P0 ;  /* 0x000000010300780c */ /* 0x040fe20000704270 */
[----:B------:R-:W-:Y:S01]  /*46f0*/  UP2UR UR22, UPR, URZ, 0x1 ;  /* 0x000000013f167883 */ /* 0x000fe20008000000 */
[----:B------:R-:W-:Y:S01]  /*4700*/  ISETP.LT.OR P1, PT, R6, 0x1, P1 ;  /* 0x000000010600780c */ /* 0x000fe20000f21670 */
[----:B------:R-:W-:Y:S01]  /*4710*/  UP2UR UR7, UPR, URZ, 0x2 ;  /* 0x000000023f077883 */ /* 0x000fe20008000000 */
[----:B------:R-:W-:Y:S01]  /*4720*/  PLOP3.LUT P2, PT, PT, PT, UP3, 0x40, 0x0 ;  /* 0x000000000000781c */ /* 0x000fe20003f4e838 */
[----:B------:R-:W-:Y:S01]  /*4730*/  UISETP.GE.AND UP1, UPT, UR6, 0x12, UPT ;  /* 0x000000120600788c */ /* 0x000fe2000bf26270 */
[----:B------:R-:W-:Y:S01]  /*4740*/  FSEL R15, R24, -INF , !P1 ;  /* 0xff800000180f7808 */ /* 0x000fe20004800000 */
[----:B------:R-:W-:Y:S01]  /*4750*/  UP2UR UR21, UPR, URZ, 0x8 ;  /* 0x000000083f157883 */ /* 0x000fe20008000000 */
[----:B------:R-:W-:Y:S01]  /*4760*/  PLOP3.LUT P1, PT, PT, PT, UP0, 0x40, 0x0 ;  /* 0x000000000000781c */ /* 0x000fe20003f2e808 */
[----:B------:R-:W-:Y:S01]  /*4770*/  UISETP.GE.AND UP0, UPT, UR6, 0x19, UPT ;  /* 0x000000190600788c */ /* 0x000fe2000bf06270 */
[C---:B------:R-:W-:Y:S01]  /*4780*/  ISETP.LT.OR P0, PT, R6.reuse, 0x2, P0 ;  /* 0x000000020600780c */ /* 0x040fe20000701670 */
[----:B------:R-:W-:Y:S01]  /*4790*/  UP2UR UR23, UPR, URZ, 0x4 ;  /* 0x000000043f177883 */ /* 0x000fe20008000000 */
[C---:B------:R-:W-:Y:S01]  /*47a0*/  ISETP.GT.AND P1, PT, R3.reuse, 0x9, P1 ;  /* 0x000000090300780c */ /* 0x040fe20000f24270 */
[----:B------:R-:W-:Y:S01]  /*47b0*/  UP2UR UR25, UPR, URZ, 0x1 ;  /* 0x000000013f197883 */ /* 0x000fe20008000000 */
[----:B------:R-:W-:Y:S01]  /*47c0*/  ISETP.GT.AND P2, PT, R3, 0x8, P2 ;  /* 0x000000080300780c */ /* 0x000fe20001744270 */
[----:B------:R-:W-:Y:S01]  /*47d0*/  UP2UR UR24, UPR, URZ, 0x2 ;  /* 0x000000023f187883 */ /* 0x000fe20008000000 */
[----:B------:R-:W-:Y:S01]  /*47e0*/  FSEL R25, R25, -INF , !P0 ;  /* 0xff80000019197808 */ /* 0x000fe20004000000 */
[----:B------:R-:W-:Y:S01]  /*47f0*/  UISETP.GE.AND UP3, UPT, UR6, 0x31, UPT ;  /* 0x000000310600788c */ /* 0x000fe2000bf66270 */
[----:B------:R-:W-:Y:S01]  /*4800*/  PLOP3.LUT P0, PT, PT, PT, UP2, 0x40, 0x0 ;  /* 0x000000000000781c */ /* 0x000fe20003f0e828 */
[----:B------:R-:W-:Y:S01]  /*4810*/  UISETP.GE.AND UP2, UPT, UR6, 0x2a, UPT ;  /* 0x0000002a0600788c */ /* 0x000fe2000bf46270 */
[C---:B------:R-:W-:Y:S01]  /*4820*/  ISETP.LT.OR P1, PT, R6.reuse, 0xa, P1 ;  /* 0x0000000a0600780c */ /* 0x040fe20000f21670 */
[----:B------:R-:W-:Y:S01]  /*4830*/  UISETP.GE.AND UP4, UPT, UR6, 0x32, UPT ;  /* 0x000000320600788c */ /* 0x000fe2000bf86270 */
[----:B------:R-:W-:Y:S01]  /*4840*/  ISETP.LT.OR P2, PT, R6, 0x9, P2 ;  /* 0x000000090600780c */ /* 0x000fe20001741670 */
[----:B------:R-:W-:Y:S01]  /*4850*/  UISETP.GE.AND UP5, UPT, UR6, 0x39, UPT ;  /* 0x000000390600788c */ /* 0x000fe2000bfa6270 */
[----:B------:R-:W-:Y:S01]  /*4860*/  ISETP.GT.AND P0, PT, R3, 0x10, P0 ;  /* 0x000000100300780c */ /* 0x000fe20000704270 */
[----:B------:R-:W-:Y:S01]  /*4870*/  UISETP.GE.AND UP6, UPT, UR6, 0x3a, UPT ;  /* 0x0000003a0600788c */ /* 0x000fe2000bfc6270 */
[----:B------:R-:W-:-:S02]  /*4880*/  FSEL R29, R29, -INF , !P1 ;  /* 0xff8000001d1d7808 */ /* 0x000fc40004800000 */
[----:B------:R-:W-:Y:S02]  /*4890*/  FSEL R21, R28, -INF , !P2 ;  /* 0xff8000001c157808 */ /* 0x000fe40005000000 */
[----:B------:R-:W-:Y:S01]  /*48a0*/  PLOP3.LUT P1, PT, PT, PT, UP0, 0x40, 0x0 ;  /* 0x000000000000781c */ /* 0x000fe20003f2e808 */
[----:B------:R-:W-:Y:S01]  /*48b0*/  UISETP.GE.AND UP0, UPT, UR6, 0x1a, UPT ;  /* 0x0000001a0600788c */ /* 0x000fe2000bf06270 */
[----:B------:R-:W-:Y:S01]  /*48c0*/  PLOP3.LUT P2, PT, PT, PT, UP1, 0x40, 0x0 ;  /* 0x000000000000781c */ /* 0x000fe20003f4e818 */
[----:B------:R-:W-:Y:S01]  /*48d0*/  UISETP.GE.AND UP1, UPT, UR6, 0x29, UPT ;  /* 0x000000290600788c */ /* 0x000fe2000bf26270 */
[----:B------:R-:W-:Y:S01]  /*48e0*/  ISETP.LT.OR P0, PT, R6, 0x11, P0 ;  /* 0x000000110600780c */ /* 0x000fe20000701670 */
[----:B------:R-:W-:Y:S01]  /*48f0*/  UP2UR UR26, UPR, URZ, 0x1 ;  /* 0x000000013f1a7883 */ /* 0x000fe20008000000 */
[----:B------:R-:W-:Y:S02]  /*4900*/  ISETP.GT.AND P2, PT, R3, 0x11, P2 ;  /* 0x000000110300780c */ /* 0x000fe40001744270 */
[----:B------:R-:W-:-:S02]  /*4910*/  FSEL R57, R32, -INF , !P0 ;  /* 0xff80000020397808 */ /* 0x000fc40004000000 */
[----:B------:R-:W-:Y:S01]  /*4920*/  PLOP3.LUT P0, PT, PT, PT, UP0, 0x40, 0x0 ;  /* 0x000000000000781c */ /* 0x000fe20003f0e808 */
[----:B------:R-:W-:Y:S01]  /*4930*/  UISETP.GE.AND UP0, UPT, UR6, 0x21, UPT ;  /* 0x000000210600788c */ /* 0x000fe2000bf06270 */
[C---:B------:R-:W-:Y:S02]  /*4940*/  ISETP.LT.OR P2, PT, R6.reuse, 0x12, P2 ;  /* 0x000000120600780c */ /* 0x040fe40001741670 */
[----:B------:R-:W-:Y:S01]  /*4950*/  ISETP.GT.AND P1, PT, R3, 0x18, P1 ;  /* 0x000000180300780c */ /* 0x000fe20000f24270 */
[----:B------:R-:W-:Y:S01]  /*4960*/  UP2UR UR27, UPR, URZ, 0x1 ;  /* 0x000000013f1b7883 */ /* 0x000fe20008000000 */
[----:B------:R-:W-:Y:S02]  /*4970*/  FSEL R33, R33, -INF , !P2 ;  /* 0xff80000021217808 */ /* 0x000fe40005000000 */
[----:B------:R-:W-:Y:S01]  /*4980*/  PLOP3.LUT P2, PT, PT, PT, UP0, 0x40, 0x0 ;  /* 0x000000000000781c */ /* 0x000fe20003f4e808 */
[----:B------:R-:W-:Y:S01]  /*4990*/  UISETP.GE.AND UP0, UPT, UR6, 0x22, UPT ;  /* 0x000000220600788c */ /* 0x000fe2000bf06270 */
[----:B------:R-:W-:-:S02]  /*49a0*/  ISETP.LT.OR P1, PT, R6, 0x19, P1 ;  /* 0x000000190600780c */ /* 0x000fc40000f21670 */
[C---:B------:R-:W-:Y:S02]  /*49b0*/  ISETP.GT.AND P0, PT, R3.reuse, 0x19, P0 ;  /* 0x000000190300780c */ /* 0x040fe40000704270 */
[----:B------:R-:W-:Y:S02]  /*49c0*/  FSEL R59, R36, -INF , !P1 ;  /* 0xff800000243b7808 */ /* 0x000fe40004800000 */
[----:B------:R-:W-:Y:S02]  /*49d0*/  PLOP3.LUT P1, PT, PT, PT, UP0, 0x40, 0x0 ;  /* 0x000000000000781c */ /* 0x000fe40003f2e808 */
[C---:B------:R-:W-:Y:S02]  /*49e0*/  ISETP.GT.AND P2, PT, R3.reuse, 0x20, P2 ;  /* 0x000000200300780c */ /* 0x040fe40001744270 */
[----:B------:R-:W-:Y:S02]  /*49f0*/  ISETP.GT.AND P1, PT, R3, 0x21, P1 ;  /* 0x000000210300780c */ /* 0x000fe40000f24270 */
[----:B------:R-:W-:-:S02]  /*4a00*/  ISETP.LT.OR P0, PT, R6, 0x1a, P0 ;  /* 0x0000001a0600780c */ /* 0x000fc40000701670 */
[C---:B------:R-:W-:Y:S02]  /*4a10*/  ISETP.LT.OR P2, PT, R6.reuse, 0x21, P2 ;  /* 0x000000210600780c */ /* 0x040fe40001741670 */
[----:B------:R-:W-:Y:S02]  /*4a20*/  ISETP.LT.OR P1, PT, R6, 0x22, P1 ;  /* 0x000000220600780c */ /* 0x000fe40000f21670 */
[----:B------:R-:W-:Y:S02]  /*4a30*/  FSEL R37, R37, -INF , !P0 ;  /* 0xff80000025257808 */ /* 0x000fe40004000000 */
[----:B------:R-:W-:Y:S02]  /*4a40*/  FSEL R61, R40, -INF , !P2 ;  /* 0xff800000283d7808 */ /* 0x000fe40005000000 */
[----:B------:R-:W-:Y:S02]  /*4a50*/  FSEL R41, R41, -INF , !P1 ;  /* 0xff80000029297808 */ /* 0x000fe40004800000 */
[----:B------:R-:W-:-:S02]  /*4a60*/  PLOP3.LUT P0, PT, PT, PT, UP1, 0x40, 0x0 ;  /* 0x000000000000781c */ /* 0x000fc40003f0e818 */
[----:B------:R-:W-:Y:S02]  /*4a70*/  PLOP3.LUT P2, PT, PT, PT, UP2, 0x40, 0x0 ;  /* 0x000000000000781c */ /* 0x000fe40003f4e828 */
[----:B------:R-:W-:Y:S02]  /*4a80*/  PLOP3.LUT P1, PT, PT, PT, UP3, 0x40, 0x0 ;  /* 0x000000000000781c */ /* 0x000fe40003f2e838 */
[C---:B------:R-:W-:Y:S02]  /*4a90*/  ISETP.GT.AND P0, PT, R3.reuse, 0x28, P0 ;  /* 0x000000280300780c */ /* 0x040fe40000704270 */
        /* <DEDUP_REMOVED lines=13> */
[----:B------:R-:W-:Y:S01]  /*4b70*/  ISETP.GT.AND P1, PT, R3, 0x39, P1 ;  /* 0x000000390300780c */ /* 0x000fe20000f24270 */
[----:B0-----:R-:W-:Y:S01]  /*4b80*/  IMAD.IADD R3, R13, 0x1, R12 ;  /* 0x000000010d037824 */ /* 0x001fe200078e020c */
[----:B------:R-:W-:-:S02]  /*4b90*/  ISETP.LT.OR P0, PT, R6, 0x32, P0 ;  /* 0x000000320600780c */ /* 0x000fc40000701670 */
[C---:B------:R-:W-:Y:S02]  /*4ba0*/  ISETP.LT.OR P2, PT, R6.reuse, 0x39, P2 ;  /* 0x000000390600780c */ /* 0x040fe40001741670 */
[----:B------:R-:W-:Y:S02]  /*4bb0*/  ISETP.LT.OR P1, PT, R6, 0x3a, P1 ;  /* 0x0000003a0600780c */ /* 0x000fe40000f21670 */
[----:B------:R-:W-:Y:S02]  /*4bc0*/  VIADDMNMX R4, R12, R14, R11, PT ;  /* 0x0000000e0c047246 */ /* 0x000fe4000380010b */
[----:B------:R-:W-:Y:S02]  /*4bd0*/  FSEL R49, R49, -INF , !P0 ;  /* 0xff80000031317808 */ /* 0x000fe40004000000 */
[----:B------:R-:W-:Y:S02]  /*4be0*/  FSEL R67, R52, -INF , !P2 ;  /* 0xff80000034437808 */ /* 0x000fe40005000000 */
[----:B------:R-:W-:Y:S01]  /*4bf0*/  FSEL R53, R53, -INF , !P1 ;  /* 0xff80000035357808 */ /* 0x000fe20004800000 */
        /* <DEDUP_REMOVED lines=14> */
.L_x_1758:
[----:B------:R-:W-:-:S13]  /*4ce0*/  ISETP.NE.AND P0, PT, R9, 0x1, PT ;  /* 0x000000010900780c */ /* 0x000fda0003f05270 */
[----:B------:R-:W0:Y:S02]  /*4cf0*/  @P0 LDC.64 R12, c[0x0][0x9e8] ;  /* 0x00027a00ff0c0b82 */ /* 0x000e240000000a00 */
[----:B0-----:R-:W-:-:S05]  /*4d00*/  @P0 IMAD.HI.U32 R6, R5, R12, RZ ;  /* 0x0000000c05060227 */ /* 0x001fca00078e00ff */
[----:B------:R-:W-:-:S07]  /*4d10*/  @P0 SHF.R.U32.HI R5, RZ, R13, R6 ;  /* 0x0000000dff050219 */ /* 0x000fce0000011606 */
.L_x_1759:
[----:B------:R-:W-:Y:S05]  /*4d20*/  BSYNC B0 ;  /* 0x0000000000007941 */ /* 0x000fea0003800000 */
.L_x_1757:
[----:B------:R-:W-:-:S04]  /*4d30*/  IMAD R5, R5, R9, -UR18 ;  /* 0x8000001205057e24 */ /* 0x000fc8000f8e0209 */
[----:B------:R-:W-:-:S05]  /*4d40*/  IMAD.IADD R6, R5, 0x1, -R2 ;  /* 0x0000000105067824 */ /* 0x000fca00078e0a02 */
[----:B------:R-:W-:Y:S02]  /*4d50*/  VIMNMX R3, R3, R6, !PT ;  /* 0x0000000603037248 */ /* 0x000fe40007fe0100 */
[----:B------:R-:W-:-:S07]  /*4d60*/  VIADDMNMX R4, R6, R9, R4, PT ;  /* 0x0000000906047246 */ /* 0x000fce0003800104 */
.L_x_1756:
[----:B------:R-:W-:Y:S01]  /*4d70*/  FMNMX.FTZ R5, R15, R25, !PT ;  /* 0x000000190f057209 */ /* 0x000fe20007810000 */
[----:B------:R-:W-:Y:S01]  /*4d80*/  UP2UR UR6, UPR, URZ, 0x4 ;  /* 0x000000043f067883 */ /* 0x000fe20008000000 */
[----:B------:R-:W-:Y:S01]  /*4d90*/  BAR.SYNC.DEFER_BLOCKING 0xf, 0x100 ;  /* 0x03c4000000007b1d */ /* 0x000fe20000010000 */
[----:B------:R-:W-:Y:S01]  /*4da0*/  UISETP.NE.AND UP2, UPT, UR7, URZ, UPT ;  /* 0x0000003f0700728c */ /* 0x000fe2000bf45270 */
[----:B------:R-:W-:Y:S01]  /*4db0*/  FMNMX.FTZ R5, R21, R5, !PT ;  /* 0x0000000515057209 */ /* 0x000fe20007810000 */
[----:B------:R-:W-:Y:S02]  /*4dc0*/  UP2UR UR7, UPR, URZ, 0x8 ;  /* 0x000000083f077883 */ /* 0x000fe40008000000 */
[----:B------:R-:W-:Y:S01]  /*4dd0*/  UISETP.NE.AND UP3, UPT, UR10, URZ, UPT ;  /* 0x0000003f0a00728c */ /* 0x000fe2000bf65270 */
[----:B------:R-:W-:Y:S01]  /*4de0*/  FMNMX.FTZ R5, R29, R5, !PT ;  /* 0x000000051d057209 */ /* 0x000fe20007810000 */
[----:B------:R-:W-:Y:S01]  /*4df0*/  UP2UR UR18, UPR, URZ, 0x10 ;  /* 0x000000103f127883 */ /* 0x000fe20008000000 */
[----:B------:R-:W-:Y:S01]  /*4e00*/  PLOP3.LUT P0, PT, PT, PT, UP2, 0x40, 0x0 ;  /* 0x000000000000781c */ /* 0x000fe20003f0e828 */
[----:B------:R-:W-:Y:S01]  /*4e10*/  ULDC UR10, c[0x0][0x988] ;  /* 0x00026200000a7ab9 */ /* 0x000fe20000000800 */
[----:B------:R-:W-:Y:S01]  /*4e20*/  FMNMX.FTZ R5, R57, R5, !PT ;  /* 0x0000000539057209 */ /* 0x000fe20007810000 */
[----:B------:R-:W-:Y:S01]  /*4e30*/  UP2UR UR19, UPR, URZ, 0x20 ;  /* 0x000000203f137883 */ /* 0x000fe20008000000 */
[----:B------:R-:W-:Y:S01]  /*4e40*/  PLOP3.LUT P1, PT, PT, PT, UP3, 0x40, 0x0 ;  /* 0x000000000000781c */ /* 0x000fe20003f2e838 */
[----:B------:R-:W-:Y:S01]  /*4e50*/  UISETP.NE.AND UP4, UPT, UR21, URZ, UPT ;  /* 0x0000003f1500728c */ /* 0x000fe2000bf85270 */
[----:B------:R-:W-:Y:S01]  /*4e60*/  FMNMX.FTZ R5, R33, R5, !PT ;  /* 0x0000000521057209 */ /* 0x000fe20007810000 */
[----:B------:R-:W-:Y:S01]  /*4e70*/  UISETP.NE.AND UP5, UPT, UR22, URZ, UPT ;  /* 0x0000003f1600728c */ /* 0x000fe2000bfa5270 */
[----:B------:R-:W-:Y:S01]  /*4e80*/  ISETP.GT.AND P1, PT, R3, RZ, P1 ;  /* 0x000000ff0300720c */ /* 0x000fe20000f24270 */
[----:B------:R-:W-:Y:S01]  /*4e90*/  UISETP.NE.AND UP2, UPT, UR23, URZ, UPT ;  /* 0x0000003f1700728c */ /* 0x000fe2000bf45270 */
[----:B------:R-:W-:Y:S01]  /*4ea0*/  FMNMX.FTZ R5, R59, R5, !PT ;  /* 0x000000053b057209 */ /* 0x000fe20007810000 */
[----:B------:R-:W-:Y:S01]  /*4eb0*/  UISETP.NE.AND UP3, UPT, UR24, URZ, UPT ;  /* 0x0000003f1800728c */ /* 0x000fe2000bf65270 */
[----:B------:R-:W-:Y:S01]  /*4ec0*/  ISETP.LT.OR P1, PT, R4, 0x1, P1 ;  /* 0x000000010400780c */ /* 0x000fe20000f21670 */
[----:B------:R-:W-:Y:S01]  /*4ed0*/  UP2UR UR20, UPR, URZ, 0x40 ;  /* 0x000000403f147883 */ /* 0x000fe20008000000 */
[----:B------:R-:W-:Y:S01]  /*4ee0*/  FMNMX.FTZ R5, R37, R5, !PT ;  /* 0x0000000525057209 */ /* 0x000fe20007810000 */
[----:B------:R-:W-:Y:S01]  /*4ef0*/  UISETP.NE.AND UP6, UPT, UR27, URZ, UPT ;  /* 0x0000003f1b00728c */ /* 0x000fe2000bfc5270 */
[----:B------:R-:W-:-:S02]  /*4f00*/  FSEL R26, R26, -INF , !P1 ;  /* 0xff8000001a1a7808 */ /* 0x000fc40004800000 */
[----:B------:R-:W-:Y:S02]  /*4f10*/  FMNMX.FTZ R5, R61, R5, !PT ;  /* 0x000000053d057209 */ /* 0x000fe40007810000 */
[----:B------:R-:W-:Y:S01]  /*4f20*/  PLOP3.LUT P1, PT, PT, PT, UP5, 0x40, 0x0 ;  /* 0x000000000000781c */ /* 0x000fe20003f2e858 */
[----:B------:R-:W-:Y:S01]  /*4f30*/  UISETP.NE.AND UP5, UPT, UR26, URZ, UPT ;  /* 0x0000003f1a00728c */ /* 0x000fe2000bfa5270 */
[----:B------:R-:W-:Y:S02]  /*4f40*/  FMNMX.FTZ R5, R41, R5, !PT ;  /* 0x0000000529057209 */ /* 0x000fe40007810000 */
[----:B------:R-:W-:Y:S02]  /*4f50*/  ISETP.GT.AND P0, PT, R3, 0x1, P0 ;  /* 0x000000010300780c */ /* 0x000fe40000704270 */
[----:B------:R-:W-:Y:S02]  /*4f60*/  FMNMX.FTZ R5, R63, R5, !PT ;  /* 0x000000053f057209 */ /* 0x000fe40007810000 */
[----:B------:R-:W-:-:S02]  /*4f70*/  ISETP.GT.AND P1, PT, R3, 0x9, P1 ;  /* 0x000000090300780c */ /* 0x000fc40000f24270 */
[----:B------:R-:W-:Y:S02]  /*4f80*/  FMNMX.FTZ R5, R45, R5, !PT ;  /* 0x000000052d057209 */ /* 0x000fe40007810000 */
[C---:B------:R-:W-:Y:S02]  /*4f90*/  ISETP.LT.OR P0, PT, R4.reuse, 0x2, P0 ;  /* 0x000000020400780c */ /* 0x040fe40000701670 */
[----:B------:R-:W-:Y:S02]  /*4fa0*/  FMNMX.FTZ R5, R65, R5, !PT ;  /* 0x0000000541057209 */ /* 0x000fe40007810000 */
[----:B------:R-:W-:Y:S02]  /*4fb0*/  ISETP.LT.OR P1, PT, R4, 0xa, P1 ;  /* 0x0000000a0400780c */ /* 0x000fe40000f21670 */
[----:B------:R-:W-:Y:S02]  /*4fc0*/  FMNMX.FTZ R5, R49, R5, !PT ;  /* 0x0000000531057209 */ /* 0x000fe40007810000 */
[----:B------:R-:W-:-:S02]  /*4fd0*/  FSEL R27, R27, -INF , !P0 ;  /* 0xff8000001b1b7808 */ /* 0x000fc40004000000 */
[----:B------:R-:W-:Y:S02]  /*4fe0*/  FMNMX.FTZ R5, R67, R5, !PT ;  /* 0x0000000543057209 */ /* 0x000fe40007810000 */
[----:B------:R-:W-:Y:S01]  /*4ff0*/  PLOP3.LUT P0, PT, PT, PT, UP2, 0x40, 0x0 ;  /* 0x000000000000781c */ /* 0x000fe20003f0e828 */
[----:B------:R-:W-:Y:S01]  /*5000*/  UISETP.NE.AND UP2, UPT, UR6, URZ, UPT ;  /* 0x0000003f0600728c */ /* 0x000fe2000bf45270 */
[----:B------:R-:W-:Y:S02]  /*5010*/  FMNMX.FTZ R6, R53, R5, !PT ;  /* 0x0000000535067209 */ /* 0x000fe40007810000 */
[----:B------:R-:W-:Y:S02]  /*5020*/  FSEL R31, R31, -INF , !P1 ;  /* 0xff8000001f1f7808 */ /* 0x000fe40004800000 */
[----:B------:R-:W-:Y:S01]  /*5030*/  ISETP.GT.AND P0, PT, R3, 0x10, P0 ;  /* 0x000000100300780c */ /* 0x000fe20000704270 */
[----:B------:R-:W0:Y:S03]  /*5040*/  SHFL.BFLY PT, R5, R6, 0x2, 0x1f ;  /* 0x0c401f0006057f89 */ /* 0x000e2600000e0000 */
[----:B------:R-:W-:-:S04]  /*5050*/  ISETP.LT.OR P0, PT, R4, 0x11, P0 ;  /* 0x000000110400780c */ /* 0x000fc80000701670 */
[----:B------:R-:W-:Y:S02]  /*5060*/  FSEL R34, R34, -INF , !P0 ;  /* 0xff80000022227808 */ /* 0x000fe40004000000 */
[----:B------:R-:W-:Y:S01]  /*5070*/  PLOP3.LUT P0, PT, PT, PT, UP5, 0x40, 0x0 ;  /* 0x000000000000781c */ /* 0x000fe20003f0e858 */
[----:B------:R-:W-:-:S03]  /*5080*/  UISETP.NE.AND UP5, UPT, UR19, URZ, UPT ;  /* 0x0000003f1300728c */ /* 0x000fc6000bfa5270 */
[----:B------:R-:W-:-:S04]  /*5090*/  ISETP.GT.AND P0, PT, R3, 0x19, P0 ;  /* 0x000000190300780c */ /* 0x000fc80000704270 */
[----:B------:R-:W-:-:S04]  /*50a0*/  ISETP.LT.OR P0, PT, R4, 0x1a, P0 ;  /* 0x0000001a0400780c */ /* 0x000fc80000701670 */
[----:B------:R-:W-:Y:S02]  /*50b0*/  FSEL R39, R39, -INF , !P0 ;  /* 0xff80000027277808 */ /* 0x000fe40004000000 */
[----:B------:R-:W-:Y:S02]  /*50c0*/  PLOP3.LUT P0, PT, PT, PT, UP1, 0x40, 0x0 ;  /* 0x000000000000781c */ /* 0x000fe40003f0e818 */
[----:B0-----:R-:W-:Y:S02]  /*50d0*/  FMNMX.FTZ R11, R6, R5, !PT ;  /* 0x00000005060b7209 */ /* 0x001fe40007810000 */
[----:B------:R-:W-:-:S03]  /*50e0*/  ISETP.GT.AND P0, PT, R3, 0x28, P0 ;  /* 0x000000280300780c */ /* 0x000fc60000704270 */
[----:B------:R-:W0:Y:S01]  /*50f0*/  SHFL.BFLY PT, R12, R11, 0x1, 0x1f ;  /* 0x0c201f000b0c7f89 */ /* 0x000e2200000e0000 */
[----:B------:R-:W-:-:S04]  /*5100*/  ISETP.LT.OR P0, PT, R4, 0x29, P0 ;  /* 0x000000290400780c */ /* 0x000fc80000701670 */
[----:B------:R-:W-:Y:S02]  /*5110*/  FSEL R46, R46, -INF , !P0 ;  /* 0xff8000002e2e7808 */ /* 0x000fe40004000000 */
[----:B0-----:R-:W-:Y:S02]  /*5120*/  FMNMX.FTZ R5, R11, R12, !PT ;  /* 0x0000000c0b057209 */ /* 0x001fe40007810000 */
[----:B------:R-:W-:Y:S02]  /*5130*/  FMNMX.FTZ R11, R26, R27, !PT ;  /* 0x0000001b1a0b7209 */ /* 0x000fe40007810000 */
[C---:B------:R-:W-:Y:S01]  /*5140*/  FSETP.NEU.FTZ.AND P2, PT, R5.reuse, -INF , PT ;  /* 0xff8000000500780b */ /* 0x040fe20003f5d000 */
[----:B------:R-:W-:-:S05]  /*5150*/  FMUL.FTZ R12, R5, UR10 ;  /* 0x0000000a050c7c20 */ /* 0x000fca0008410000 */
[----:B------:R-:W-:Y:S02]  /*5160*/  FSEL R12, R12, RZ, P2 ;  /* 0x000000ff0c0c7208 */ /* 0x000fe40001000000 */
[----:B------:R-:W-:Y:S01]  /*5170*/  PLOP3.LUT P2, PT, PT, PT, UP4, 0x40, 0x0 ;  /* 0x000000000000781c */ /* 0x000fe20003f4e848 */
[----:B------:R-:W-:Y:S02]  /*5180*/  UISETP.NE.AND UP4, UPT, UR25, URZ, UPT ;  /* 0x0000003f1900728c */ /* 0x000fe4000bf85270 */
[--C-:B------:R-:W-:Y:S01]  /*5190*/  FFMA.FTZ R13, R15, UR10, -R12.reuse ;  /* 0x0000000a0f0d7c23 */ /* 0x100fe2000801080c */
[----:B------:R-:W-:Y:S01]  /*51a0*/  ISETP.GT.AND P2, PT, R3, 0x8, P2 ;  /* 0x000000080300780c */ /* 0x000fe20001744270 */
[--C-:B------:R-:W-:Y:S01]  /*51b0*/  FFMA.FTZ R14, R29, UR10, -R12.reuse ;  /* 0x0000000a1d0e7c23 */ /* 0x100fe2000801080c */
[--C-:B------:R-:W-:Y:S01]  /*51c0*/  FFMA.FTZ R20, R57, UR10, -R12.reuse ;  /* 0x0000000a39147c23 */ /* 0x100fe2000801080c */
[----:B------:R-:W-:Y:S01]  /*51d0*/  PLOP3.LUT P1, PT, PT, PT, UP4, 0x40, 0x0 ;  /* 0x000000000000781c */ /* 0x000fe20003f2e848 */
[----:B------:R-:W-:Y:S01]  /*51e0*/  UISETP.NE.AND UP4, UPT, UR18, URZ, UPT ;  /* 0x0000003f1200728c */ /* 0x000fe2000bf85270 */
[----:B------:R-:W-:Y:S01]  /*51f0*/  ISETP.LT.OR P2, PT, R4, 0x9, P2 ;  /* 0x000000090400780c */ /* 0x000fe20001741670 */
[----:B------:R-:W-:Y:S01]  /*5200*/  MUFU.EX2 R13, R13 ;  /* 0x0000000d000d7308 */ /* 0x000fe20000000800 */
[----:B------:R-:W-:Y:S01]  /*5210*/  ISETP.GT.AND P1, PT, R3, 0x18, P1 ;  /* 0x000000180300780c */ /* 0x000fe20000f24270 */
[--C-:B------:R-:W-:Y:S01]  /*5220*/  FFMA.FTZ R24, R37, UR10, -R12.reuse ;  /* 0x0000000a25187c23 */ /* 0x100fe2000801080c */
[----:B------:R-:W-:Y:S01]  /*5230*/  FSEL R30, R30, -INF , !P2 ;  /* 0xff8000001e1e7808 */ /* 0x000fe20005000000 */
[--C-:B------:R-:W-:Y:S01]  /*5240*/  FFMA.FTZ R28, R45, UR10, -R12.reuse ;  /* 0x0000000a2d1c7c23 */ /* 0x100fe2000801080c */
[----:B------:R-:W-:Y:S01]  /*5250*/  PLOP3.LUT P2, PT, PT, PT, UP3, 0x40, 0x0 ;  /* 0x000000000000781c */ /* 0x000fe20003f4e838 */
[----:B------:R-:W-:Y:S01]  /*5260*/  UISETP.NE.AND UP3, UPT, UR7, URZ, UPT ;  /* 0x0000003f0700728c */ /* 0x000fe2000bf65270 */
[----:B------:R-:W-:Y:S01]  /*5270*/  ISETP.LT.OR P1, PT, R4, 0x19, P1 ;  /* 0x000000190400780c */ /* 0x000fe20000f21670 */
[----:B------:R0:W-:Y:S01]  /*5280*/  MUFU.EX2 R15, R14 ;  /* 0x0000000e000f7308 */ /* 0x0001e20000000800 */
[----:B------:R-:W-:Y:S01]  /*5290*/  ISETP.GT.AND P2, PT, R3, 0x11, P2 ;  /* 0x000000110300780c */ /* 0x000fe20001744270 */
[----:B------:R-:W-:Y:S01]  /*52a0*/  FFMA.FTZ R32, R65, UR10, -R12 ;  /* 0x0000000a41207c23 */ /* 0x000fe2000801080c */
[----:B------:R-:W-:-:S02]  /*52b0*/  FMNMX.FTZ R6, R30, R11, !PT ;  /* 0x0000000b1e067209 */ /* 0x000fc40007810000 */
[----:B------:R-:W-:Y:S02]  /*52c0*/  ISETP.LT.OR P2, PT, R4, 0x12, P2 ;  /* 0x000000120400780c */ /* 0x000fe40001741670 */
[----:B------:R-:W-:Y:S01]  /*52d0*/  FSEL R38, R38, -INF , !P1 ;  /* 0xff80000026267808 */ /* 0x000fe20004800000 */
[----:B------:R-:W-:Y:S01]  /*52e0*/  MUFU.EX2 R20, R20 ;  /* 0x0000001400147308 */ /* 0x000fe20000000800 */
[----:B------:R-:W-:Y:S01]  /*52f0*/  FSEL R35, R35, -INF , !P2 ;  /* 0xff80000023237808 */ /* 0x000fe20005000000 */
[----:B0-----:R-:W-:Y:S01]  /*5300*/  FFMA.FTZ R14, R63, UR10, -R12 ;  /* 0x0000000a3f0e7c23 */ /* 0x001fe2000801080c */
[----:B------:R-:W-:Y:S02]  /*5310*/  FMNMX.FTZ R11, R31, R6, !PT ;  /* 0x000000061f0b7209 */ /* 0x000fe40007810000 */
[----:B------:R-:W-:Y:S01]  /*5320*/  PLOP3.LUT P2, PT, PT, PT, UP6, 0x40, 0x0 ;  /* 0x000000000000781c */ /* 0x000fe20003f4e868 */
[----:B------:R-:W-:Y:S01]  /*5330*/  UISETP.NE.AND UP6, UPT, UR20, URZ, UPT ;  /* 0x0000003f1400728c */ /* 0x000fe2000bfc5270 */
[----:B------:R-:W-:Y:S01]  /*5340*/  PLOP3.LUT P1, PT, PT, PT, UP0, 0x40, 0x0 ;  /* 0x000000000000781c */ /* 0x000fe20003f2e808 */
[----:B------:R-:W-:Y:S01]  /*5350*/  MUFU.EX2 R29, R28 ;  /* 0x0000001c001d7308 */ /* 0x000fe20000000800 */
[----:B------:R-:W-:-:S02]  /*5360*/  FMNMX.FTZ R6, R34, R11, !PT ;  /* 0x0000000b22067209 */ /* 0x000fc40007810000 */
[C---:B------:R-:W-:Y:S02]  /*5370*/  ISETP.GT.AND P2, PT, R3.reuse, 0x20, P2 ;  /* 0x000000200300780c */ /* 0x040fe40001744270 */
[----:B------:R-:W-:Y:S02]  /*5380*/  ISETP.GT.AND P1, PT, R3, 0x21, P1 ;  /* 0x000000210300780c */ /* 0x000fe40000f24270 */
[----:B------:R-:W-:Y:S01]  /*5390*/  FMNMX.FTZ R11, R35, R6, !PT ;  /* 0x00000006230b7209 */ /* 0x000fe20007810000 */
[----:B------:R-:W-:Y:S01]  /*53a0*/  MUFU.EX2 R24, R24 ;  /* 0x0000001800187308 */ /* 0x000fe20000000800 */
[C---:B------:R-:W-:Y:S02]  /*53b0*/  ISETP.LT.OR P2, PT, R4.reuse, 0x21, P2 ;  /* 0x000000210400780c */ /* 0x040fe40001741670 */
[----:B------:R-:W-:Y:S02]  /*53c0*/  ISETP.LT.OR P1, PT, R4, 0x22, P1 ;  /* 0x000000220400780c */ /* 0x000fe40000f21670 */
[----:B------:R-:W-:-:S02]  /*53d0*/  FMNMX.FTZ R6, R38, R11, !PT ;  /* 0x0000000b26067209 */ /* 0x000fc40007810000 */
[----:B------:R-:W-:Y:S01]  /*53e0*/  FSEL R42, R42, -INF , !P2 ;  /* 0xff8000002a2a7808 */ /* 0x000fe20005000000 */
[----:B------:R-:W-:Y:S01]  /*53f0*/  MUFU.EX2 R14, R14 ;  /* 0x0000000e000e7308 */ /* 0x000fe20000000800 */
[----:B------:R-:W-:Y:S02]  /*5400*/  FSEL R43, R43, -INF , !P1 ;  /* 0xff8000002b2b7808 */ /* 0x000fe40004800000 */
[----:B------:R-:W-:Y:S02]  /*5410*/  PLOP3.LUT P2, PT, PT, PT, UP2, 0x40, 0x0 ;  /* 0x000000000000781c */ /* 0x000fe40003f4e828 */
[----:B------:R-:W-:Y:S02]  /*5420*/  PLOP3.LUT P1, PT, PT, PT, UP3, 0x40, 0x0 ;  /* 0x000000000000781c */ /* 0x000fe40003f2e838 */
[----:B------:R-:W-:Y:S01]  /*5430*/  FMNMX.FTZ R11, R39, R6, !PT ;  /* 0x00000006270b7209 */ /* 0x000fe20007810000 */
[----:B------:R-:W-:Y:S01]  /*5440*/  MUFU.EX2 R32, R32 ;  /* 0x0000002000207308 */ /* 0x000fe20000000800 */
[----:B------:R-:W-:-:S02]  /*5450*/  ISETP.GT.AND P2, PT, R3, 0x29, P2 ;  /* 0x000000290300780c */ /* 0x000fc40001744270 */
[----:B------:R-:W-:Y:S02]  /*5460*/  ISETP.GT.AND P1, PT, R3, 0x30, P1 ;  /* 0x000000300300780c */ /* 0x000fe40000f24270 */
[----:B------:R-:W-:Y:S02]  /*5470*/  FMNMX.FTZ R6, R42, R11, !PT ;  /* 0x0000000b2a067209 */ /* 0x000fe40007810000 */
[C---:B------:R-:W-:Y:S02]  /*5480*/  ISETP.LT.OR P2, PT, R4.reuse, 0x2a, P2 ;  /* 0x0000002a0400780c */ /* 0x040fe40001741670 */
[----:B------:R-:W-:Y:S02]  /*5490*/  ISETP.LT.OR P1, PT, R4, 0x31, P1 ;  /* 0x000000310400780c */ /* 0x000fe40000f21670 */
[----:B------:R-:W-:Y:S02]  /*54a0*/  PLOP3.LUT P0, PT, PT, PT, UP4, 0x40, 0x0 ;  /* 0x000000000000781c */ /* 0x000fe40003f0e848 */
[----:B------:R-:W-:-:S02]  /*54b0*/  FMNMX.FTZ R11, R43, R6, !PT ;  /* 0x000000062b0b7209 */ /* 0x000fc40007810000 */
[----:B------:R-:W-:Y:S02]  /*54c0*/  FSEL R47, R47, -INF , !P2 ;  /* 0xff8000002f2f7808 */ /* 0x000fe40005000000 */
[----:B------:R-:W-:Y:S02]  /*54d0*/  FSEL R50, R50, -INF , !P1 ;  /* 0xff80000032327808 */ /* 0x000fe40004800000 */
[----:B------:R-:W-:Y:S02]  /*54e0*/  PLOP3.LUT P2, PT, PT, PT, UP5, 0x40, 0x0 ;  /* 0x000000000000781c */ /* 0x000fe40003f4e858 */
[----:B------:R-:W-:Y:S02]  /*54f0*/  PLOP3.LUT P1, PT, PT, PT, UP6, 0x40, 0x0 ;  /* 0x000000000000781c */ /* 0x000fe40003f2e868 */
[----:B------:R-:W-:Y:S02]  /*5500*/  ISETP.GT.AND P0, PT, R3, 0x31, P0 ;  /* 0x000000310300780c */ /* 0x000fe40000704270 */
[----:B------:R-:W-:Y:S01]  /*5510*/  FMNMX.FTZ R6, R46, R11, !PT ;  /* 0x0000000b2e067209 */ /* 0x000fe20007810000 */
[--C-:B------:R-:W-:Y:S01]  /*5520*/  FFMA.FTZ R11, R25, UR10, -R12.reuse ;  /* 0x0000000a190b7c23 */ /* 0x100fe2000801080c */
[----:B------:R-:W-:Y:S01]  /*5530*/  ISETP.GT.AND P2, PT, R3, 0x38, P2 ;  /* 0x000000380300780c */ /* 0x000fe20001744270 */
[----:B------:R-:W-:Y:S01]  /*5540*/  FFMA.FTZ R25, R61, UR10, -R12 ;  /* 0x0000000a3d197c23 */ /* 0x000fe2000801080c */
[----:B------:R-:W-:Y:S01]  /*5550*/  ISETP.GT.AND P1, PT, R3, 0x39, P1 ;  /* 0x000000390300780c */ /* 0x000fe20000f24270 */
[----:B------:R0:W3:Y:S01]  /*5560*/  MUFU.EX2 R152, R11 ;  /* 0x0000000b00987308 */ /* 0x0000e20000000800 */
[----:B------:R-:W-:-:S02]  /*5570*/  ISETP.LT.OR P0, PT, R4, 0x32, P0 ;  /* 0x000000320400780c */ /* 0x000fc40000701670 */
[----:B------:R-:W-:Y:S02]  /*5580*/  FMNMX.FTZ R3, R47, R6, !PT ;  /* 0x000000062f037209 */ /* 0x000fe40007810000 */
[----:B------:R-:W-:Y:S02]  /*5590*/  ISETP.LT.OR P2, PT, R4, 0x39, P2 ;  /* 0x000000390400780c */ /* 0x000fe40001741670 */
[----:B------:R-:W-:Y:S01]  /*55a0*/  FSEL R51, R51, -INF , !P0 ;  /* 0xff80000033337808 */ /* 0x000fe20004000000 */
[----:B------:R-:W-:Y:S01]  /*55b0*/  MUFU.EX2 R25, R25 ;  /* 0x0000001900197308 */ /* 0x000fe20000000800 */
[----:B------:R-:W-:Y:S01]  /*55c0*/  FMNMX.FTZ R6, R50, R3, !PT ;  /* 0x0000000332067209 */ /* 0x000fe20007810000 */
[--C-:B0-----:R-:W-:Y:S01]  /*55d0*/  FFMA.FTZ R11, R33, UR10, -R12.reuse ;  /* 0x0000000a210b7c23 */ /* 0x101fe2000801080c */
[----:B------:R-:W-:Y:S01]  /*55e0*/  ISETP.LT.OR P1, PT, R4, 0x3a, P1 ;  /* 0x0000003a0400780c */ /* 0x000fe20000f21670 */
[----:B------:R-:W-:Y:S01]  /*55f0*/  FFMA.FTZ R33, R49, UR10, -R12 ;  /* 0x0000000a31217c23 */ /* 0x000fe2000801080c */
[----:B------:R-:W-:-:S02]  /*5600*/  FSEL R54, R54, -INF , !P2 ;  /* 0xff80000036367808 */ /* 0x000fc40005000000 */
[----:B------:R-:W-:Y:S01]  /*5610*/  FMNMX.FTZ R3, R51, R6, !PT ;  /* 0x0000000633037209 */ /* 0x000fe20007810000 */
[--C-:B------:R-:W-:Y:S01]  /*5620*/  FFMA.FTZ R6, R21, UR10, -R12.reuse ;  /* 0x0000000a15067c23 */ /* 0x100fe2000801080c */
[----:B------:R-:W-:Y:S01]  /*5630*/  FSEL R55, R55, -INF , !P1 ;  /* 0xff80000037377808 */ /* 0x000fe20004800000 */
[----:B------:R-:W-:Y:S01]  /*5640*/  FFMA.FTZ R21, R59, UR10, -R12 ;  /* 0x0000000a3b157c23 */ /* 0x000fe2000801080c */
[----:B------:R-:W-:Y:S01]  /*5650*/  FMNMX.FTZ R4, R54, R3, !PT ;  /* 0x0000000336047209 */ /* 0x000fe20007810000 */
[----:B------:R-:W0:Y:S01]  /*5660*/  MUFU.EX2 R154, R6 ;  /* 0x00000006009a7308 */ /* 0x000e220000000800 */
[----:B---3--:R-:W-:Y:S01]  /*5670*/  FADD.FTZ R37, R13, R152 ;  /* 0x000000980d257221 */ /* 0x008fe20000010000 */
[----:B------:R-:W-:Y:S02]  /*5680*/  F2FP.BF16.F32.PACK_AB R152, R152, R13 ;  /* 0x0000000d9898723e */ /* 0x000fe400000010ff */
[----:B------:R-:W-:Y:S02]  /*5690*/  FMNMX.FTZ R4, R55, R4, !PT ;  /* 0x0000000437047209 */ /* 0x000fe40007810000 */
[----:B------:R-:W-:-:S02]  /*56a0*/  F2FP.BF16.F32.PACK_AB R162, R29, R14 ;  /* 0x0000000e1da2723e */ /* 0x000fc400000010ff */
[----:B------:R-:W3:Y:S01]  /*56b0*/  MUFU.EX2 R11, R11 ;  /* 0x0000000b000b7308 */ /* 0x000ee20000000800 */
[----:B------:R-:W4:Y:S07]  /*56c0*/  SHFL.BFLY PT, R3, R4, 0x2, 0x1f ;  /* 0x0c401f0004037f89 */ /* 0x000f2e00000e0000 */
[----:B------:R-:W5:Y:S01]  /*56d0*/  MUFU.EX2 R21, R21 ;  /* 0x0000001500157308 */ /* 0x000f620000000800 */
[----:B0-----:R-:W-:Y:S01]  /*56e0*/  FADD.FTZ R28, R154, R37 ;  /* 0x000000259a1c7221 */ /* 0x001fe20000010000 */
[----:B------:R-:W-:-:S06]  /*56f0*/  F2FP.BF16.F32.PACK_AB R154, R15, R154 ;  /* 0x0000009a0f9a723e */ /* 0x000fcc00000010ff */
[----:B------:R-:W0:Y:S01]  /*5700*/  MUFU.EX2 R33, R33 ;  /* 0x0000002100217308 */ /* 0x000e220000000800 */
[----:B---3--:R-:W-:Y:S02]  /*5710*/  F2FP.BF16.F32.PACK_AB R156, R11, R20 ;  /* 0x000000140b9c723e */ /* 0x008fe400000010ff */
[----:B----4-:R-:W-:Y:S01]  /*5720*/  FMNMX.FTZ R3, R4, R3, !PT ;  /* 0x0000000304037209 */ /* 0x010fe20007810000 */
[----:B------:R-:W-:Y:S01]  /*5730*/  FFMA.FTZ R4, R41, UR10, -R12 ;  /* 0x0000000a29047c23 */ /* 0x000fe2000801080c */
[----:B------:R-:W-:Y:S01]  /*5740*/  FADD.FTZ R41, R15, R28 ;  /* 0x0000001c0f297221 */ /* 0x000fe20000010000 */
[----:B-----5:R-:W-:Y:S02]  /*5750*/  F2FP.BF16.F32.PACK_AB R158, R24, R21 ;  /* 0x00000015189e723e */ /* 0x020fe400000010ff */
[----:B------:R-:W3:Y:S01]  /*5760*/  SHFL.BFLY PT, R6, R3, 0x1, 0x1f ;  /* 0x0c201f0003067f89 */ /* 0x000ee200000e0000 */
[----:B------:R-:W-:Y:S01]  /*5770*/  FADD.FTZ R40, R20, R41 ;  /* 0x0000002914287221 */ /* 0x000fe20000010000 */
[----:B------:R-:W4:Y:S01]  /*5780*/  MUFU.EX2 R4, R4 ;  /* 0x0000000400047308 */ /* 0x000f220000000800 */
[----:B0-----:R-:W-:-:S02]  /*5790*/  F2FP.BF16.F32.PACK_AB R164, R33, R32 ;  /* 0x0000002021a4723e */ /* 0x001fc400000010ff */
[----:B------:R-:W-:Y:S01]  /*57a0*/  FADD.FTZ R40, R11, R40 ;  /* 0x000000280b287221 */ /* 0x000fe20000010000 */
[----:B----4-:R-:W-:Y:S02]  /*57b0*/  F2FP.BF16.F32.PACK_AB R160, R4, R25 ;  /* 0x0000001904a0723e */ /* 0x010fe400000010ff */
[----:B---3--:R-:W-:Y:S01]  /*57c0*/  FMNMX.FTZ R6, R3, R6, !PT ;  /* 0x0000000603067209 */ /* 0x008fe20007810000 */
[--C-:B------:R-:W-:Y:S01]  /*57d0*/  FFMA.FTZ R3, R67, UR10, -R12.reuse ;  /* 0x0000000a43037c23 */ /* 0x100fe2000801080c */
[----:B------:R-:W-:Y:S02]  /*57e0*/  FFMA.FTZ R12, R53, UR10, -R12 ;  /* 0x0000000a350c7c23 */ /* 0x000fe4000801080c */
[C---:B------:R-:W-:Y:S01]  /*57f0*/  FSETP.NEU.FTZ.AND P0, PT, R6.reuse, -INF , PT ;  /* 0xff8000000600780b */ /* 0x040fe20003f1d000 */
[----:B------:R-:W-:Y:S02]  /*5800*/  FMUL.FTZ R36, R6, UR10 ;  /* 0x0000000a06247c20 */ /* 0x000fe40008410000 */
[----:B------:R-:W-:Y:S03]  /*5810*/  MUFU.EX2 R3, R3 ;  /* 0x0000000300037308 */ /* 0x000fe60000000800 */
[----:B------:R-:W-:-:S05]  /*5820*/  FSEL R36, R36, RZ, P0 ;  /* 0x000000ff24247208 */ /* 0x000fca0000000000 */
        /* <DEDUP_REMOVED lines=13> */
[--C-:B------:R-:W-:Y:S01]  /*5900*/  FFMA.FTZ R50, R50, UR10, -R36.reuse ;  /* 0x0000000a32327c23 */ /* 0x100fe20008010824 */
[----:B------:R-:W0:Y:S01]  /*5910*/  MUFU.EX2 R27, R27 ;  /* 0x0000001b001b7308 */ /* 0x000e220000000800 */
[--C-:B------:R-:W-:Y:S01]  /*5920*/  FFMA.FTZ R51, R51, UR10, -R36.reuse ;  /* 0x0000000a33337c23 */ /* 0x100fe20008010824 */
[--C-:B------:R-:W-:Y:S01]  /*5930*/  FFMA.FTZ R54, R54, UR10, -R36.reuse ;  /* 0x0000000a36367c23 */ /* 0x100fe20008010824 */
[----:B------:R-:W-:-:S05]  /*5940*/  FFMA.FTZ R36, R55, UR10, -R36 ;  /* 0x0000000a37247c23 */ /* 0x000fca0008010824 */
[----:B------:R-:W3:Y:S08]  /*5950*/  MUFU.EX2 R30, R30 ;  /* 0x0000001e001e7308 */ /* 0x000ef00000000800 */
[----:B------:R-:W4:Y:S01]  /*5960*/  MUFU.EX2 R31, R31 ;  /* 0x0000001f001f7308 */ /* 0x000f220000000800 */
[----:B0-----:R-:W-:Y:S01]  /*5970*/  FADD.FTZ R37, R26, R27 ;  /* 0x0000001b1a257221 */ /* 0x001fe20000010000 */
[----:B------:R-:W-:-:S06]  /*5980*/  F2FP.BF16.F32.PACK_AB R153, R27, R26 ;  /* 0x0000001a1b99723e */ /* 0x000fcc00000010ff */
[----:B------:R-:W0:Y:S01]  /*5990*/  MUFU.EX2 R34, R34 ;  /* 0x0000002200227308 */ /* 0x000e220000000800 */
[----:B---3--:R-:W-:-:S07]  /*59a0*/  FADD.FTZ R28, R30, R37 ;  /* 0x000000251e1c7221 */ /* 0x008fce0000010000 */
[----:B------:R-:W3:Y:S01]  /*59b0*/  MUFU.EX2 R35, R35 ;  /* 0x0000002300237308 */ /* 0x000ee20000000800 */
[C---:B----4-:R-:W-:Y:S01]  /*59c0*/  FADD.FTZ R37, R31.reuse, R28 ;  /* 0x0000001c1f257221 */ /* 0x050fe20000010000 */
[----:B------:R-:W-:-:S05]  /*59d0*/  F2FP.BF16.F32.PACK_AB R155, R31, R30 ;  /* 0x0000001e1f9b723e */ /* 0x000fca00000010ff */
[----:B------:R4:W-:Y:S01]  /*59e0*/  STSM.16.M88.4 [R18+0x26800], R152 ;  /* 0x0268009812007844 */ /* 0x0009e20000000200 */
[----:B------:R-:W5:Y:S01]  /*59f0*/  MUFU.EX2 R38, R38 ;  /* 0x0000002600267308 */ /* 0x000f620000000800 */
[----:B0-----:R-:W-:Y:S01]  /*5a00*/  FADD.FTZ R28, R34, R37 ;  /* 0x00000025221c7221 */ /* 0x001fe20000010000 */
[----:B------:R-:W-:-:S06]  /*5a10*/  FADD.FTZ R37, R21, R40 ;  /* 0x0000002815257221 */ /* 0x000fcc0000010000 */
[----:B------:R-:W0:Y:S01]  /*5a20*/  MUFU.EX2 R39, R39 ;  /* 0x0000002700277308 */ /* 0x000e220000000800 */
[C---:B---3--:R-:W-:Y:S01]  /*5a30*/  FADD.FTZ R13, R35.reuse, R28 ;  /* 0x0000001c230d7221 */ /* 0x048fe20000010000 */
[----:B------:R-:W-:Y:S01]  /*5a40*/  FADD.FTZ R28, R24, R37 ;  /* 0x00000025181c7221 */ /* 0x000fe20000010000 */
[----:B------:R-:W-:-:S03]  /*5a50*/  F2FP.BF16.F32.PACK_AB R157, R35, R34 ;  /* 0x00000022239d723e */ /* 0x000fc600000010ff */
[----:B------:R-:W-:Y:S02]  /*5a60*/  FADD.FTZ R15, R25, R28 ;  /* 0x0000001c190f7221 */ /* 0x000fe40000010000 */
[----:B------:R-:W3:Y:S01]  /*5a70*/  MUFU.EX2 R42, R42 ;  /* 0x0000002a002a7308 */ /* 0x000ee20000000800 */
[----:B-----5:R-:W-:Y:S01]  /*5a80*/  FADD.FTZ R20, R38, R13 ;  /* 0x0000000d26147221 */ /* 0x020fe20000010000 */
[----:B------:R-:W-:-:S06]  /*5a90*/  FADD.FTZ R15, R4, R15 ;  /* 0x0000000f040f7221 */ /* 0x000fcc0000010000 */
[----:B------:R-:W5:Y:S01]  /*5aa0*/  MUFU.EX2 R43, R43 ;  /* 0x0000002b002b7308 */ /* 0x000f620000000800 */
[C---:B0-----:R-:W-:Y:S01]  /*5ab0*/  FADD.FTZ R13, R39.reuse, R20 ;  /* 0x00000014270d7221 */ /* 0x041fe20000010000 */
[----:B------:R-:W-:-:S05]  /*5ac0*/  F2FP.BF16.F32.PACK_AB R159, R39, R38 ;  /* 0x00000026279f723e */ /* 0x000fca00000010ff */
[----:B------:R4:W-:Y:S01]  /*5ad0*/  STSM.16.M88.4 [R19], R156 ;  /* 0x0000009c13007844 */ /* 0x0009e20000000200 */
[----:B------:R-:W0:Y:S01]  /*5ae0*/  MUFU.EX2 R46, R46 ;  /* 0x0000002e002e7308 */ /* 0x000e220000000800 */
[----:B---3--:R-:W-:-:S07]  /*5af0*/  FADD.FTZ R4, R42, R13 ;  /* 0x0000000d2a047221 */ /* 0x008fce0000010000 */
[----:B------:R-:W3:Y:S01]  /*5b00*/  MUFU.EX2 R47, R47 ;  /* 0x0000002f002f7308 */ /* 0x000ee20000000800 */
[C---:B-----5:R-:W-:Y:S01]  /*5b10*/  FADD.FTZ R13, R43.reuse, R4 ;  /* 0x000000042b0d7221 */ /* 0x060fe20000010000 */
[----:B------:R-:W-:Y:S01]  /*5b20*/  FADD.FTZ R4, R14, R15 ;  /* 0x0000000f0e047221 */ /* 0x000fe20000010000 */
[----:B------:R-:W-:-:S03]  /*5b30*/  F2FP.BF16.F32.PACK_AB R161, R43, R42 ;  /* 0x0000002a2ba1723e */ /* 0x000fc600000010ff */
[----:B------:R-:W-:Y:S02]  /*5b40*/  FADD.FTZ R29, R29, R4 ;  /* 0x000000041d1d7221 */ /* 0x000fe40000010000 */
[----:B------:R-:W-:Y:S01]  /*5b50*/  MUFU.EX2 R50, R50 ;  /* 0x0000003200327308 */ /* 0x000fe20000000800 */
[----:B0-----:R-:W-:Y:S01]  /*5b60*/  FADD.FTZ R14, R46, R13 ;  /* 0x0000000d2e0e7221 */ /* 0x001fe20000010000 */
[----:B------:R-:W-:-:S04]  /*5b70*/  FADD.FTZ R32, R32, R29 ;  /* 0x0000001d20207221 */ /* 0x000fc80000010000 */
[----:B------:R-:W-:Y:S02]  /*5b80*/  FADD.FTZ R32, R33, R32 ;  /* 0x0000002021207221 */ /* 0x000fe40000010000 */
[----:B------:R-:W0:Y:S01]  /*5b90*/  MUFU.EX2 R51, R51 ;  /* 0x0000003300337308 */ /* 0x000e220000000800 */
[C---:B---3--:R-:W-:Y:S01]  /*5ba0*/  F2FP.BF16.F32.PACK_AB R163, R47.reuse, R46 ;  /* 0x0000002e2fa3723e */ /* 0x048fe200000010ff */
[----:B------:R-:W-:-:S04]  /*5bb0*/  FADD.FTZ R47, R47, R14 ;  /* 0x0000000e2f2f7221 */ /* 0x000fc80000010000 */
[----:B------:R4:W-:Y:S02]  /*5bc0*/  STSM.16.M88.4 [R23], R160 ;  /* 0x000000a017007844 */ /* 0x0009e40000000200 */
[----:B------:R-:W3:Y:S08]  /*5bd0*/  MUFU.EX2 R12, R12 ;  /* 0x0000000c000c7308 */ /* 0x000ef00000000800 */
[----:B------:R-:W5:Y:S01]  /*5be0*/  MUFU.EX2 R54, R54 ;  /* 0x0000003600367308 */ /* 0x000f620000000800 */
[----:B0-----:R-:W-:Y:S01]  /*5bf0*/  F2FP.BF16.F32.PACK_AB R165, R51, R50 ;  /* 0x0000003233a5723e */ /* 0x001fe200000010ff */
[----:B------:R-:W-:-:S04]  /*5c00*/  FADD.FTZ R50, R50, R47 ;  /* 0x0000002f32327221 */ /* 0x000fc80000010000 */
[----:B------:R-:W-:Y:S02]  /*5c10*/  FADD.FTZ R51, R51, R50 ;  /* 0x0000003233337221 */ /* 0x000fe40000010000 */
[----:B------:R-:W0:Y:S01]  /*5c20*/  MUFU.EX2 R11, R36 ;  /* 0x00000024000b7308 */ /* 0x000e220000000800 */
[----:B---3--:R-:W-:Y:S01]  /*5c30*/  F2FP.BF16.F32.PACK_AB R166, R12, R3 ;  /* 0x000000030ca6723e */ /* 0x008fe200000010ff */
[----:B------:R-:W-:-:S04]  /*5c40*/  FADD.FTZ R3, R3, R32 ;  /* 0x0000002003037221 */ /* 0x000fc80000010000 */
[----:B------:R-:W-:Y:S01]  /*5c50*/  FADD.FTZ R3, R12, R3 ;  /* 0x000000030c037221 */ /* 0x000fe20000010000 */
[----:B-----5:R-:W-:Y:S01]  /*5c60*/  FADD.FTZ R4, R54, R51 ;  /* 0x0000003336047221 */ /* 0x020fe20000010000 */
[----:B0-----:R-:W-:-:S03]  /*5c70*/  F2FP.BF16.F32.PACK_AB R167, R11, R54 ;  /* 0x000000360ba7723e */ /* 0x001fc600000010ff */
[----:B------:R-:W-:Y:S02]  /*5c80*/  FADD.FTZ R4, R11, R4 ;  /* 0x000000040b047221 */ /* 0x000fe40000010000 */
[----:B------:R4:W-:Y:S01]  /*5c90*/  STSM.16.M88.4 [R22], R164 ;  /* 0x000000a416007844 */ /* 0x0009e20000000200 */
[----:B------:R-:W-:Y:S05]  /*5ca0*/  @!P3 BRA `(.L_x_1760) ;  /* 0x000000000004b947 */ /* 0x000fea0003800000 */
[----:B------:R-:W-:Y:S01]  /*5cb0*/  BPT.TRAP 0x1 ;  /* 0x000000040000795c */ /* 0x000fe20000300000 */
.L_x_1760:
[----:B------:R0:W3:Y:S01]  /*5cc0*/  SYNCS.PHASECHK.TRANS64.TRYWAIT P0, [R7+URZ+0x28c50], R10 ;  /* 0x028c500a070075a7 */ /* 0x0000e2000800017f */
[----:B------:R-:W-:Y:S05]  /*5cd0*/  @!P3 BRA `(.L_x_1761) ;  /* 0x000000000004b947 */ /* 0x000fea0003800000 */
[----:B------:R-:W-:Y:S01]  /*5ce0*/  BPT.TRAP 0x1 ;  /* 0x000000040000795c */ /* 0x000fe20000300000 */
.L_x_1761:
[----:B---3--:R-:W-:Y:S05]  /*5cf0*/  @P0 BRA `(.L_x_1762) ;  /* 0x0000000000080947 */ /* 0x008fea0003800000 */
[----:B------:R-:W3:Y:S02]  /*5d00*/  SYNCS.PHASECHK.TRANS64.TRYWAIT P0, [R7+URZ+0x28c50], R10 ;  /* 0x028c500a070075a7 */ /* 0x000ee4000800017f */
[----:B---3--:R-:W-:Y:S05]  /*5d10*/  @!P0 BRA `(.L_x_1763) ;  /* 0x000000f400988947 */ /* 0x008fea0003800000 */
.L_x_1762:
[----:B------:R-:W-:Y:S01]  /*5d20*/  ULEA UR18, UR36, UR48, 0xc ;  /* 0x0000003024127291 */ /* 0x000fe2000f8e603f */
[----:B------:R-:W-:Y:S01]  /*5d30*/  WARPGROUP.ARRIVE ;  /* 0x00000000000079c5 */ /* 0x000fe20000000000 */
[----:B------:R-:W-:Y:S01]  /*5d40*/  UMOV UR7, 0x40000040 ;  /* 0x4000004000077882 */ /* 0x000fe20000000000 */
[----:B0123--:R-:W0:Y:S01]  /*5d50*/  @P5 LDC R10, c[0x0][0x44c] ;  /* 0x00011300ff0a5b82 */ /* 0x00fe220000000800 */
[----:B------:R-:W-:Y:S01]  /*5d60*/  @!P4 VIADD R7, R7, 0x28c60 ;  /* 0x00028c600707c836 */ /* 0x000fe20000000000 */
[----:B------:R-:W-:Y:S02]  /*5d70*/  UIADD3 UR50, UR50, -0x2, URZ ;  /* 0xfffffffe32327890 */ /* 0x000fe4000fffe03f */
[----:B------:R-:W-:Y:S02]  /*5d80*/  UMOV UR6, UR18 ;  /* 0x0000001200067c82 */ /* 0x000fe40008000000 */
[----:B------:R-:W-:Y:S01]  /*5d90*/  HGMMA.64x256x16.F32.BF16 R24, R152, gdesc[UR4].tnspB, RZ, !UPT, gsb0 ;  /* 0x43e0000498187df0 */ /* 0x000fe2000c0018ff */
[----:B------:R-:W-:Y:S01]  /*5da0*/  UIADD3 UR6, UR18, 0x80, URZ ;  /* 0x0000008012067890 */ /* 0x000fe2000fffe03f */
[----:B------:R-:W1:Y:S01]  /*5db0*/  @P5 LDC R11, c[0x0][0x450] ;  /* 0x00011400ff0b5b82 */ /* 0x000e620000000800 */
[----:B------:R-:W-:Y:S01]  /*5dc0*/  UMOV UR7, 0x40000040 ;  /* 0x4000004000077882 */ /* 0x000fe20000000000 */
[----:B------:R-:W-:Y:S01]  /*5dd0*/  @!P4 PRMT R7, RZ, 0x654, R7 ;  /* 0x00000654ff07c816 */ /* 0x000fe20000000007 */
[----:B0-----:R-:W-:Y:S01]  /*5de0*/  @P5 IMAD.HI.U32 R10, R10, UR40, RZ ;  /* 0x000000280a0a5c27 */ /* 0x001fe2000f8e00ff */
[----:B------:R-:W-:-:S02]  /*5df0*/  WARPGROUP.DEPBAR.LE gsb0, 0x0 ;  /* 0x00008000000079c5 */ /* 0x000fc40000010000 */
[----:B------:R-:W-:-:S15]  /*5e00*/  WARPGROUP.ARRIVE ;  /* 0x00000000000079c5 */ /* 0x000fde0000000000 */
[----:B------:R-:W-:-:S05]  /*5e10*/  NOP ;  /* 0x0000000000007918 */ /* 0x000fca0000000000 */
        /* <DEDUP_REMOVED lines=12> */
[----:B------:R-:W-:Y:S01]  /*5ee0*/  HGMMA.64x256x16.F32.BF16 R24, R164, gdesc[UR4].tnspB, R24, gsb0 ;  /* 0x43e00004a4187df0 */ /* 0x000fe20008001818 */
[----:B------:R-:W-:Y:S02]  /*5ef0*/  UIMAD UR6, UR49, UR11, -UR14 ;  /* 0x0000000b310672a4 */ /* 0x000fe4000f8e0a0e */
        /* <DEDUP_REMOVED lines=9> */
[----:B------:R0:W-:Y:S02]  /*5f90*/  @!P4 SYNCS.ARRIVE.TRANS64.RED.A1T0 RZ, [R7+URZ], RZ ;  /* 0x000000ff07ffc9a7 */ /* 0x0001e4000810043f */
[----:B0-----:R-:W-:Y:S01]  /*5fa0*/  IMAD.U32 R7, RZ, RZ, UR40 ;  /* 0x00000028ff077e24 */ /* 0x001fe2000f8e00ff */
        /* <DEDUP_REMOVED lines=14> */
.L_x_1765:
[----:B------:R-:W-:-:S13]  /*6090*/  ISETP.NE.AND P0, PT, R9, 0x1, PT ;  /* 0x000000010900780c */ /* 0x000fda0003f05270 */
[----:B------:R-:W0:Y:S02]  /*60a0*/  @P0 LDC.64 R10, c[0x0][0x9e8] ;  /* 0x00027a00ff0a0b82 */ /* 0x000e240000000a00 */
[----:B0-----:R-:W-:-:S05]  /*60b0*/  @P0 IMAD.HI.U32 R10, R7, R10, RZ ;  /* 0x0000000a070a0227 */ /* 0x001fca00078e00ff */
[----:B------:R-:W-:-:S07]  /*60c0*/  @P0 SHF.R.U32.HI R7, RZ, R11, R10 ;  /* 0x0000000bff070219 */ /* 0x000fce000001160a */
.L_x_1766:
[----:B------:R-:W-:-:S05]  /*60d0*/  IMAD R7, R7, R9, R9 ;  /* 0x0000000907077224 */ /* 0x000fca00078e0209 */
[----:B------:R-:W-:-:S07]  /*60e0*/  VIMNMX R8, R8, R7, PT ;  /* 0x0000000708087248 */ /* 0x000fce0003fe0100 */
.L_x_1764:
[----:B------:R-:W-:Y:S01]  /*60f0*/  SHF.R.S32.HI R7, RZ, 0x1f, R8 ;  /* 0x0000001fff077819 */ /* 0x000fe20000011408 */
[----:B------:R-:W-:Y:S01]  /*6100*/  ULDC UR25, c[0x0][0x9e4] ;  /* 0x0002790000197ab9 */ /* 0x000fe20000000800 */
[----:B------:R-:W-:Y:S01]  /*6110*/  ULDC UR20, c[0x0][0x288] ;  /* 0x0000a20000147ab9 */ /* 0x000fe20000000800 */
[----:B------:R-:W-:Y:S01]  /*6120*/  ULDC UR21, c[0x0][0x9dc] ;  /* 0x0002770000157ab9 */ /* 0x000fe20000000800 */
[----:B------:R-:W-:Y:S01]  /*6130*/  LEA.HI R7, R7, R8, RZ, 0x6 ;  /* 0x0000000807077211 */ /* 0x000fe200078f30ff */
[----:B------:R-:W-:Y:S01]  /*6140*/  ULDC UR22, c[0x0][0x2f0] ;  /* 0x0000bc0000167ab9 */ /* 0x000fe20000000800 */
[----:B------:R-:W-:Y:S01]  /*6150*/  ULDC UR23, c[0x0][0x988] ;  /* 0x0002620000177ab9 */ /* 0x000fe20000000800 */
[----:B------:R-:W-:Y:S01]  /*6160*/  ULDC UR26, c[0x0][0x9e0] ;  /* 0x00027800001a7ab9 */ /* 0x000fe20000000800 */
[----:B------:R-:W-:-:S04]  /*6170*/  SHF.R.S32.HI R7, RZ, 0x6, R7 ;  /* 0x00000006ff077819 */ /* 0x000fc80000011407 */
[----:B------:R-:W-:-:S04]  /*6180*/  VIMNMX R11, R186, R7, !PT ;  /* 0x00000007ba0b7248 */ /* 0x000fc80007fe0100 */
[----:B------:R-:W-:-:S13]  /*6190*/  ISETP.LE.AND P0, PT, R11, UR50, PT ;  /* 0x000000320b007c0c */ /* 0x000fda000bf03270 */
[----:B------:R-:W-:Y:S05]  /*61a0*/  @!P0 BRA `(.L_x_1767) ;  /* 0x0000002000e48947 */ /* 0x000fea0003800000 */
.L_x_1784:
[----:B------:R-:W-:-:S04]  /*61b0*/  UIADD3 UR24, UR36, 0x1, URZ ;  /* 0x0000000124187890 */ /* 0x000fc8000fffe03f */
[----:B------:R-:W-:-:S04]  /*61c0*/  UISETP.NE.AND UP0, UPT, UR24, 0x2, UPT ;  /* 0x000000021800788c */ /* 0x000fc8000bf05270 */
[----:B------:R-:W-:Y:S02]  /*61d0*/  USEL UR6, URZ, 0x1, UP0 ;  /* 0x000000013f067887 */ /* 0x000fe40008000000 */
[----:B------:R-:W-:Y:S02]  /*61e0*/  USEL UR24, UR24, URZ, UP0 ;  /* 0x0000003f18187287 */ /* 0x000fe40008000000 */
[----:B------:R-:W-:Y:S01]  /*61f0*/  ULOP3.LUT UR37, UR37, UR6, URZ, 0x3c, !UPT ;  /* 0x0000000625257292 */ /* 0x000fe2000f8e3c3f */
[----:B012---:R-:W-:Y:S11]  /*6200*/  @!P3 BRA `(.L_x_1768) ;  /* 0x000000000004b947 */ /* 0x007ff60003800000 */
[----:B------:R-:W-:Y:S01]  /*6210*/  BPT.TRAP 0x1 ;  /* 0x000000040000795c */ /* 0x000fe20000300000 */
.L_x_1768:
[----:B------:R-:W-:Y:S01]  /*6220*/  ULEA UR27, UR24, UR43, 0x3 ;  /* 0x0000002b181b7291 */ /* 0x000fe2000f8e183f */
[----:B------:R-:W-:-:S05]  /*6230*/  IMAD.U32 R10, RZ, RZ, UR37 ;  /* 0x00000025ff0a7e24 */ /* 0x000fca000f8e00ff */
[----:B------:R-:W-:-:S04]  /*6240*/  SHF.L.U32 R10, R10, 0x1f, RZ ;  /* 0x0000001f0a0a7819 */ /* 0x000fc800000006ff */
[----:B------:R0:W1:Y:S01]  /*6250*/  SYNCS.PHASECHK.TRANS64.TRYWAIT P0, [UR27+0x28c30], R10 ;  /* 0x028c300aff0075a7 */ /* 0x000062000800015b */
[----:B------:R-:W-:Y:S05]  /*6260*/  @!P3 BRA `(.L_x_1769) ;  /* 0x000000000004b947 */ /* 0x000fea0003800000 */
[----:B------:R-:W-:Y:S01]  /*6270*/  BPT.TRAP 0x1 ;  /* 0x000000040000795c */ /* 0x000fe20000300000 */
.L_x_1769:
[----:B-1----:R-:W-:Y:S05]  /*6280*/  @P0 BRA `(.L_x_1770) ;  /* 0x0000000000080947 */ /* 0x002fea0003800000 */
[----:B------:R-:W1:Y:S02]  /*6290*/  SYNCS.PHASECHK.TRANS64.TRYWAIT P0, [UR27+0x28c30], R10 ;  /* 0x028c300aff0075a7 */ /* 0x000e64000800015b */
[----:B-1----:R-:W-:Y:S05]  /*62a0*/  @!P0 BRA `(.L_x_1771) ;  /* 0x000000f000488947 */ /* 0x002fea0003800000 */
.L_x_1770:
[----:B------:R-:W-:Y:S01]  /*62b0*/  R2UR UR18, R0 ;  /* 0x00000000001272ca */ /* 0x000fe200000e0000 */
[----:B----4-:R-:W-:Y:S01]  /*62c0*/  WARPGROUP.ARRIVE ;  /* 0x00000000000079c5 */ /* 0x010fe20000000000 */
[----:B------:R-:W-:Y:S01]  /*62d0*/  UMOV UR19, 0x40000040 ;  /* 0x4000004000137882 */ /* 0x000fe20000000000 */
[----:B------:R-:W-:Y:S01]  /*62e0*/  UMOV UR7, 0x40000040 ;  /* 0x4000004000077882 */ /* 0x000fe20000000000 */
[----:B------:R-:W-:Y:S01]  /*62f0*/  UMOV UR11, 0x40000040 ;  /* 0x40000040000b7882 */ /* 0x000fe20000000000 */
[----:B------:R-:W-:Y:S01]  /*6300*/  UMOV UR15, 0x40000040 ;  /* 0x40000040000f7882 */ /* 0x000fe20000000000 */
[----:B-1----:R-:W1:Y:S01]  /*6310*/  @P5 LDC R7, c[0x0][0x44c] ;  /* 0x00011300ff075b82 */ /* 0x002e620000000800 */
[----:B------:R-:W-:Y:S02]  /*6320*/  VIADD R12, R185, UR40 ;  /* 0x00000028b90c7c36 */ /* 0x000fe40008000000 */
[----:B------:R-:W-:-:S04]  /*6330*/  IMAD.U32 R14, RZ, RZ, UR49 ;  /* 0x00000031ff0e7e24 */ /* 0x000fc8000f8e00ff */
[----:B------:R-:W-:Y:S01]  /*6340*/  ULEA UR18, UR24, UR18, 0x9 ;  /* 0x0000001218127291 */ /* 0x000fe2000f8e483f */
[----:B------:R-:W2:Y:S03]  /*6350*/  @P5 LDC R9, c[0x0][0x450] ;  /* 0x00011400ff095b82 */ /* 0x000ea60000000800 */
[----:B------:R-:W-:Y:S02]  /*6360*/  UIADD3 UR6, UR18, 0x2, URZ ;  /* 0x0000000212067890 */ /* 0x000fe4000fffe03f */
[----:B------:R-:W-:Y:S02]  /*6370*/  UIADD3 UR10, UR18, 0x4, URZ ;  /* 0x00000004120a7890 */ /* 0x000fe4000fffe03f */
[----:B------:R-:W-:Y:S02]  /*6380*/  UIADD3 UR14, UR18, 0x6, URZ ;  /* 0x00000006120e7890 */ /* 0x000fe4000fffe03f */
[----:B------:R-:W-:Y:S01]  /*6390*/  HGMMA.64x64x16.F32.BF16 R152, gdesc[UR16], RZ, !UPT, gsb0 ;  /* 0x00e00000109879f0 */ /* 0x000fe2000c0018ff */
[----:B-1----:R-:W-:-:S04]  /*63a0*/  @P5 IMAD.HI.U32 R8, R12, R7, RZ ;  /* 0x000000070c085227 */ /* 0x002fc800078e00ff */
[----:B------:R-:W-:Y:S01]  /*63b0*/  IMAD.U32 R7, RZ, RZ, UR27 ;  /* 0x0000001bff077e24 */ /* 0x000fe2000f8e00ff */
[----:B--2---:R-:W-:-:S03]  /*63c0*/  @P5 SHF.R.U32.HI R12, RZ, R9, R8 ;  /* 0x00000009ff0c5219 */ /* 0x004fc60000011608 */
[----:B------:R-:W-:Y:S02]  /*63d0*/  @!P4 VIADD R8, R7, 0x28c40 ;  /* 0x00028c400708c836 */ /* 0x000fe40000000000 */
[----:B------:R-:W1:Y:S03]  /*63e0*/  SHFL.IDX PT, R21, R12, RZ, 0x1c1f ;  /* 0x001c1fff0c157589 */ /* 0x000e6600000e0000 */
[----:B------:R-:W-:Y:S01]  /*63f0*/  @!P4 PRMT R8, RZ, 0x654, R8 ;  /* 0x00000654ff08c816 */ /* 0x000fe20000000008 */
[----:B------:R-:W-:Y:S02]  /*6400*/  WARPGROUP.DEPBAR.LE gsb0, 0x0 ;  /* 0x00008000000079c5 */ /* 0x000fe40000010000 */
[----:B------:R-:W-:-:S06]  /*6410*/  WARPGROUP.ARRIVE ;  /* 0x00000000000079c5 */ /* 0x000fcc0000000000 */
[----:B------:R-:W-:Y:S01]  /*6420*/  HGMMA.64x64x16.F32.BF16 R152, gdesc[UR4], R152, gsb0 ;  /* 0x00e00000049879f0 */ /* 0x000fe20008001898 */
[----:B------:R-:W-:-:S06]  /*6430*/  USHF.L.U32 UR6, UR50, 0x6, URZ ;  /* 0x0000000632067899 */ /* 0x000fcc000800063f */
[----:B------:R-:W-:-:S05]  /*6440*/  IMAD.U32 R9, RZ, RZ, UR6 ;  /* 0x00000006ff097e24 */ /* 0x000fca000f8e00ff */
[----:B------:R-:W-:Y:S01]  /*6450*/  IADD3 R9, -R2, 0x1, -R9 ;  /* 0x0000000102097810 */ /* 0x000fe20007ffe909 */
[----:B------:R-:W-:Y:S02]  /*6460*/  WARPGROUP.DEPBAR.LE gsb0, 0x0 ;  /* 0x00008000000079c5 */ /* 0x000fe40000010000 */
[----:B------:R-:W-:-:S06]  /*6470*/  WARPGROUP.ARRIVE ;  /* 0x00000000000079c5 */ /* 0x000fcc0000000000 */
[----:B------:R-:W-:Y:S01]  /*6480*/  HGMMA.64x64x16.F32.BF16 R152, gdesc[UR8], R152, gsb0 ;  /* 0x00e00000089879f0 */ /* 0x000fe20008001898 */
[----:B------:R-:W-:Y:S02]  /*6490*/  UMOV UR11, UR22 ;  /* 0x00000016000b7c82 */ /* 0x000fe40008000000 */
[----:B------:R-:W-:Y:S01]  /*64a0*/  IMAD R9, R14, UR11, R9 ;  /* 0x0000000b0e097c24 */ /* 0x000fe2000f8e0209 */
[----:B------:R-:W-:Y:S02]  /*64b0*/  WARPGROUP.DEPBAR.LE gsb0, 0x0 ;  /* 0x00008000000079c5 */ /* 0x000fe40000010000 */
[----:B------:R-:W-:-:S06]  /*64c0*/  WARPGROUP.ARRIVE ;  /* 0x00000000000079c5 */ /* 0x000fcc0000000000 */
[----:B------:R-:W-:Y:S01]  /*64d0*/  HGMMA.64x64x16.F32.BF16 R152, gdesc[UR12], R152, gsb0 ;  /* 0x00e000000c9879f0 */ /* 0x000fe20008001898 */
[----:B------:R-:W-:Y:S01]  /*64e0*/  UMOV UR15, UR21 ;  /* 0x00000015000f7c82 */ /* 0x000fe20008000000 */
[----:B------:R-:W-:Y:S01]  /*64f0*/  UMOV UR14, UR20 ;  /* 0x00000014000e7c82 */ /* 0x000fe20008000000 */
[----:B------:R-:W-:Y:S01]  /*6500*/  ULOP3.LUT UR7, URZ, UR15, URZ, 0x33, !UPT ;  /* 0x0000000f3f077292 */ /* 0x000fe2000f8e333f */
[----:B------:R-:W-:-:S04]  /*6510*/  VIADD R9, R9, -UR14 ;  /* 0x8000000e09097c36 */ /* 0x000fc80008000000 */
[C---:B------:R-:W-:Y:S02]  /*6520*/  VIADD R20, R9.reuse, UR26 ;  /* 0x0000001a09147c36 */ /* 0x040fe40008000000 */
[----:B------:R-:W-:Y:S02]  /*6530*/  VIADD R192, R9, UR7 ;  /* 0x0000000709c07c36 */ /* 0x000fe40008000000 */
[C---:B-1----:R-:W-:Y:S02]  /*6540*/  IMAD.IADD R13, R21.reuse, 0x1, R20 ;  /* 0x00000001150d7824 */ /* 0x042fe400078e0214 */
[----:B------:R-:W-:Y:S01]  /*6550*/  IMAD.IADD R15, R21, 0x1, R192 ;  /* 0x00000001150f7824 */ /* 0x000fe200078e02c0 */
[----:B------:R-:W-:Y:S02]  /*6560*/  WARPGROUP.DEPBAR.LE gsb0, 0x0 ;  /* 0x00008000000079c5 */ /* 0x000fe40000010000 */
[----:B------:R1:W-:Y:S01]  /*6570*/  @!P4 SYNCS.ARRIVE.TRANS64.RED.A1T0 RZ, [R8+URZ], RZ ;  /* 0x000000ff08ffc9a7 */ /* 0x0003e2000810043f */
[----:B------:R-:W-:Y:S05]  /*6580*/  @!P6 BRA `(.L_x_1772) ;  /* 0x00000000005ce947 */ /* 0x000fea0003800000 */
[----:B-1----:R-:W-:Y:S01]  /*6590*/  IMAD R8, R14, UR11, R21 ;  /* 0x0000000b0e087c24 */ /* 0x002fe2000f8e0215 */
[----:B------:R-:W-:Y:S03]  /*65a0*/  BSSY B0, `(.L_x_1773) ;  /* 0x0000011000007945 */ /* 0x000fe60003800000 */
[----:B------:R-:W-:-:S05]  /*65b0*/  VIADD R21, R8, -UR14 ;  /* 0x8000000e08157c36 */ /* 0x000fca0008000000 */
[----:B------:R-:W-:-:S13]  /*65c0*/  ISETP.GT.AND P0, PT, R21, -0x1, PT ;  /* 0xffffffff1500780c */ /* 0x000fda0003f04270 */
[----:B------:R-:W-:Y:S05]  /*65d0*/  @P0 BRA `(.L_x_1774) ;  /* 0x0000000000200947 */ /* 0x000fea0003800000 */
[----:B------:R-:W-:Y:S01]  /*65e0*/  IMAD.U32 R194, RZ, RZ, UR25 ;  /* 0x00000019ffc27e24 */ /* 0x000fe2000f8e00ff */
[----:B------:R-:W-:-:S04]  /*65f0*/  LOP3.LUT R21, RZ, R21, RZ, 0x33, !PT ;  /* 0x00000015ff157212 */ /* 0x000fc800078e33ff */
[----:B------:R-:W-:-:S13]  /*6600*/  ISETP.NE.AND P0, PT, R194, 0x1, PT ;  /* 0x00000001c200780c */ /* 0x000fda0003f05270 */
[----:B------:R-:W1:Y:S02]  /*6610*/  @P0 LDC.64 R8, c[0x0][0x9e8] ;  /* 0x00027a00ff080b82 */ /* 0x000e640000000a00 */
[----:B-1----:R-:W-:-:S05]  /*6620*/  @P0 IMAD.HI.U32 R8, R21, R8, RZ ;  /* 0x0000000815080227 */ /* 0x002fca00078e00ff */
[----:B------:R-:W-:-:S04]  /*6630*/  @P0 SHF.R.U32.HI R21, RZ, R9, R8 ;  /* 0x00000009ff150219 */ /* 0x000fc80000011608 */
[----:B------:R-:W-:Y:S01]  /*6640*/  LOP3.LUT R21, RZ, R21, RZ, 0x33, !PT ;  /* 0x00000015ff157212 */ /* 0x000fe200078e33ff */
[----:B------:R-:W-:Y:S06]  /*6650*/  BRA `(.L_x_1775) ;  /* 0x0000000000147947 */ /* 0x000fec0003800000 */
.L_x_1774:
[----:B------:R-:W-:-:S05]  /*6660*/  IMAD.U32 R194, RZ, RZ, UR25 ;  /* 0x00000019ffc27e24 */ /* 0x000fca000f8e00ff */
[----:B------:R-:W-:-:S13]  /*6670*/  ISETP.NE.AND P0, PT, R194, 0x1, PT ;  /* 0x00000001c200780c */ /* 0x000fda0003f05270 */
[----:B------:R-:W1:Y:S02]  /*6680*/  @P0 LDC.64 R8, c[0x0][0x9e8] ;  /* 0x00027a00ff080b82 */ /* 0x000e640000000a00 */
[----:B-1----:R-:W-:-:S05]  /*6690*/  @P0 IMAD.HI.U32 R8, R21, R8, RZ ;  /* 0x0000000815080227 */ /* 0x002fca00078e00ff */
[----:B------:R-:W-:-:S07]  /*66a0*/  @P0 SHF.R.U32.HI R21, RZ, R9, R8 ;  /* 0x00000009ff150219 */ /* 0x000fce0000011608 */
.L_x_1775:
[----:B------:R-:W-:Y:S05]  /*66b0*/  BSYNC B0 ;  /* 0x0000000000007941 */ /* 0x000fea0003800000 */
.L_x_1773:
[----:B------:R-:W-:-:S04]  /*66c0*/  IMAD R21, R21, R194, -UR6 ;  /* 0x8000000615157e24 */ /* 0x000fc8000f8e02c2 */
[----:B------:R-:W-:-:S05]  /*66d0*/  IMAD.IADD R8, R21, 0x1, -R2 ;  /* 0x0000000115087824 */ /* 0x000fca00078e0a02 */
[----:B------:R-:W-:Y:S02]  /*66e0*/  VIADDMNMX R13, R8, R194, R13, PT ;  /* 0x000000c2080d7246 */ /* 0x000fe4000380010d */
[----:B------:R-:W-:-:S07]  /*66f0*/  VIMNMX R15, R15, R8, !PT ;  /* 0x000000080f0f7248 */ /* 0x000fce0007fe0100 */
.L_x_1772:
[----:B------:R-:W-:Y:S01]  /*6700*/  UISETP.GT.AND UP0, UPT, UR50, -0x1, UPT ;  /* 0xffffffff3200788c */ /* 0x000fe2000bf04270 */
[----:B------:R-:W2:Y:S05]  /*6710*/  SHFL.IDX PT, R9, R12, 0x1, 0x1c1f ;  /* 0x003c1f000c097f89 */ /* 0x000eaa00000e0000 */
[----:B------:R-:W-:-:S04]  /*6720*/  PLOP3.LUT P0, PT, PT, PT, UP0, 0x80, 0x0 ;  /* 0x000000000000781c */ /* 0x000fc80003f0f008 */
[C---:B------:R-:W-:Y:S02]  /*6730*/  ISETP.GT.AND P2, PT, R15.reuse, RZ, P0 ;  /* 0x000000ff0f00720c */ /* 0x040fe40000744270 */
[----:B------:R-:W-:Y:S02]  /*6740*/  ISETP.GT.AND P1, PT, R15, 0x1, P0 ;  /* 0x000000010f00780c */ /* 0x000fe40000724270 */
[C---:B------:R-:W-:Y:S02]  /*6750*/  ISETP.LT.OR P2, PT, R13.reuse, 0x1, P2 ;  /* 0x000000010d00780c */ /* 0x040fe40001741670 */
[----:B------:R-:W-:Y:S02]  /*6760*/  ISETP.LT.OR P1, PT, R13, 0x2, P1 ;  /* 0x000000020d00780c */ /* 0x000fe40000f21670 */
[----:B------:R-:W-:Y:S02]  /*6770*/  FSEL R152, R152, -INF , !P2 ;  /* 0xff80000098987808 */ /* 0x000fe40005000000 */
[----:B------:R-:W-:-:S02]  /*6780*/  FSEL R153, R153, -INF , !P1 ;  /* 0xff80000099997808 */ /* 0x000fc40004800000 */
[C---:B------:R-:W-:Y:S02]  /*6790*/  ISETP.GT.AND P2, PT, R15.reuse, 0x8, P0 ;  /* 0x000000080f00780c */ /* 0x040fe40000744270 */
[----:B------:R-:W-:Y:S01]  /*67a0*/  ISETP.GT.AND P1, PT, R15, 0x9, P0 ;  /* 0x000000090f00780c */ /* 0x000fe20000724270 */
[----:B--2---:R-:W-:Y:S01]  /*67b0*/  IMAD.IADD R12, R20, 0x1, R9 ;  /* 0x00000001140c7824 */ /* 0x004fe200078e0209 */
[C---:B------:R-:W-:Y:S02]  /*67c0*/  ISETP.LT.OR P2, PT, R13.reuse, 0x9, P2 ;  /* 0x000000090d00780c */ /* 0x040fe40001741670 */
[----:B------:R-:W-:Y:S02]  /*67d0*/  ISETP.LT.OR P1, PT, R13, 0xa, P1 ;  /* 0x0000000a0d00780c */ /* 0x000fe40000f21670 */
[----:B------:R-:W-:Y:S02]  /*67e0*/  FSEL R156, R156, -INF , !P2 ;  /* 0xff8000009c9c7808 */ /* 0x000fe40005000000 */
[----:B------:R-:W-:-:S02]  /*67f0*/  FSEL R157, R157, -INF , !P1 ;  /* 0xff8000009d9d7808 */ /* 0x000fc40004800000 */
[C---:B------:R-:W-:Y:S02]  /*6800*/  ISETP.GT.AND P2, PT, R15.reuse, 0x10, P0 ;  /* 0x000000100f00780c */ /* 0x040fe40000744270 */
[----:B------:R-:W-:Y:S02]  /*6810*/  ISETP.GT.AND P1, PT, R15, 0x11, P0 ;  /* 0x000000110f00780c */ /* 0x000fe40000724270 */
        /* <DEDUP_REMOVED lines=31> */
[----:B------:R-:W-:Y:S01]  /*6a10*/  ISETP.LT.OR P1, PT, R13, 0x3a, P1 ;  /* 0x0000003a0d00780c */ /* 0x000fe20000f21670 */
[----:B------:R-:W-:Y:S01]  /*6a20*/  IMAD.IADD R13, R192, 0x1, R9 ;  /* 0x00000001c00d7824 */ /* 0x000fe200078e0209 */
[----:B------:R-:W-:Y:S02]  /*6a30*/  FSEL R180, R180, -INF , !P2 ;  /* 0xff800000b4b47808 */ /* 0x000fe40005000000 */
[----:B------:R-:W-:Y:S01]  /*6a40*/  FSEL R181, R181, -INF , !P1 ;  /* 0xff800000b5b57808 */ /* 0x000fe20004800000 */
[----:B------:R-:W-:Y:S08]  /*6a50*/  @!P6 BRA `(.L_x_1776) ;  /* 0x00000000005ce947 */ /* 0x000ff00003800000 */
[----:B------:R-:W-:Y:S01]  /*6a60*/  IMAD R14, R14, UR11, R9 ;  /* 0x0000000b0e0e7c24 */ /* 0x000fe2000f8e0209 */
[----:B------:R-:W-:Y:S03]  /*6a70*/  BSSY B0, `(.L_x_1777) ;  /* 0x0000011000007945 */ /* 0x000fe60003800000 */
[----:B------:R-:W-:-:S05]  /*6a80*/  VIADD R15, R14, -UR14 ;  /* 0x8000000e0e0f7c36 */ /* 0x000fca0008000000 */
[----:B------:R-:W-:-:S13]  /*6a90*/  ISETP.GT.AND P1, PT, R15, -0x1, PT ;  /* 0xffffffff0f00780c */ /* 0x000fda0003f24270 */
[----:B------:R-:W-:Y:S05]  /*6aa0*/  @P1 BRA `(.L_x_1778) ;  /* 0x0000000000201947 */ /* 0x000fea0003800000 */
[----:B------:R-:W-:Y:S01]  /*6ab0*/  IMAD.U32 R14, RZ, RZ, UR25 ;  /* 0x00000019ff0e7e24 */ /* 0x000fe2000f8e00ff */
[----:B------:R-:W-:-:S04]  /*6ac0*/  LOP3.LUT R15, RZ, R15, RZ, 0x33, !PT ;  /* 0x0000000fff0f7212 */ /* 0x000fc800078e33ff */
[----:B------:R-:W-:-:S13]  /*6ad0*/  ISETP.NE.AND P1, PT, R14, 0x1, PT ;  /* 0x000000010e00780c */ /* 0x000fda0003f25270 */
[----:B-1----:R-:W1:Y:S02]  /*6ae0*/  @P1 LDC.64 R8, c[0x0][0x9e8] ;  /* 0x00027a00ff081b82 */ /* 0x002e640000000a00 */
[----:B-1----:R-:W-:-:S05]  /*6af0*/  @P1 IMAD.HI.U32 R8, R15, R8, RZ ;  /* 0x000000080f081227 */ /* 0x002fca00078e00ff */
[----:B------:R-:W-:-:S04]  /*6b00*/  @P1 SHF.R.U32.HI R15, RZ, R9, R8 ;  /* 0x00000009ff0f1219 */ /* 0x000fc80000011608 */
[----:B------:R-:W-:Y:S01]  /*6b10*/  LOP3.LUT R15, RZ, R15, RZ, 0x33, !PT ;  /* 0x0000000fff0f7212 */ /* 0x000fe200078e33ff */
[----:B------:R-:W-:Y:S06]  /*6b20*/  BRA `(.L_x_1779) ;  /* 0x0000000000147947 */ /* 0x000fec0003800000 */
.L_x_1778:
[----:B------:R-:W-:-:S05]  /*6b30*/  IMAD.U32 R14, RZ, RZ, UR25 ;  /* 0x00000019ff0e7e24 */ /* 0x000fca000f8e00ff */
[----:B------:R-:W-:-:S13]  /*6b40*/  ISETP.NE.AND P1, PT, R14, 0x1, PT ;  /* 0x000000010e00780c */ /* 0x000fda0003f25270 */
[----:B-1----:R-:W1:Y:S02]  /*6b50*/  @P1 LDC.64 R8, c[0x0][0x9e8] ;  /* 0x00027a00ff081b82 */ /* 0x002e640000000a00 */
[----:B-1----:R-:W-:-:S05]  /*6b60*/  @P1 IMAD.HI.U32 R8, R15, R8, RZ ;  /* 0x000000080f081227 */ /* 0x002fca00078e00ff */
[----:B------:R-:W-:-:S07]  /*6b70*/  @P1 SHF.R.U32.HI R15, RZ, R9, R8 ;  /* 0x00000009ff0f1219 */ /* 0x000fce0000011608 */
.L_x_1779:
[----:B------:R-:W-:Y:S05]  /*6b80*/  BSYNC B0 ;  /* 0x0000000000007941 */ /* 0x000fea0003800000 */
.L_x_1777:
[----:B------:R-:W-:-:S04]  /*6b90*/  IMAD R15, R15, R14, -UR6 ;  /* 0x800000060f0f7e24 */ /* 0x000fc8000f8e020e */
[----:B------:R-:W-:-:S05]  /*6ba0*/  IMAD.IADD R15, R15, 0x1, -R2 ;  /* 0x000000010f0f7824 */ /* 0x000fca00078e0a02 */
[----:B------:R-:W-:Y:S02]  /*6bb0*/  VIADDMNMX R12, R15, R14, R12, PT ;  /* 0x0000000e0f0c7246 */ /* 0x000fe4000380010c */
[----:B------:R-:W-:-:S07]  /*6bc0*/  VIMNMX R13, R13, R15, !PT ;  /* 0x0000000f0d0d7248 */ /* 0x000fce0007fe0100 */
.L_x_1776:
[----:B-1----:R-:W-:Y:S01]  /*6bd0*/  FMNMX.FTZ R8, R152, R5, !PT ;  /* 0x0000000598087209 */ /* 0x002fe20007810000 */
[----:B------:R-:W-:Y:S01]  /*6be0*/  UMOV UR10, UR23 ;  /* 0x00000017000a7c82 */ /* 0x000fe20008000000 */
[----:B------:R-:W-:Y:S02]  /*6bf0*/  ISETP.GT.AND P2, PT, R13, 0x1, P0 ;  /* 0x000000010d00780c */ /* 0x000fe40000744270 */
[----:B------:R-:W-:Y:S02]  /*6c00*/  FMNMX.FTZ R9, R153, R8, !PT ;  /* 0x0000000899097209 */ /* 0x000fe40007810000 */
[----:B------:R-:W-:Y:S02]  /*6c10*/  ISETP.LT.OR P2, PT, R12, 0x2, P2 ;  /* 0x000000020c00780c */ /* 0x000fe40001741670 */
[----:B------:R-:W-:Y:S02]  /*6c20*/  FMNMX.FTZ R8, R156, R9, !PT ;  /* 0x000000099c087209 */ /* 0x000fe40007810000 */
[----:B------:R-:W-:-:S02]  /*6c30*/  FSEL R155, R155, -INF , !P2 ;  /* 0xff8000009b9b7808 */ /* 0x000fc40005000000 */
[----:B------:R-:W-:Y:S02]  /*6c40*/  FMNMX.FTZ R9, R157, R8, !PT ;  /* 0x000000089d097209 */ /* 0x000fe40007810000 */
[C---:B------:R-:W-:Y:S02]  /*6c50*/  ISETP.GT.AND P2, PT, R13.reuse, 0x9, P0 ;  /* 0x000000090d00780c */ /* 0x040fe40000744270 */
[----:B------:R-:W-:Y:S02]  /*6c60*/  FMNMX.FTZ R8, R160, R9, !PT ;  /* 0x00000009a0087209 */ /* 0x000fe40007810000 */
[----:B------:R-:W-:Y:S02]  /*6c70*/  ISETP.GT.AND P1, PT, R13, 0x8, P0 ;  /* 0x000000080d00780c */ /* 0x000fe40000724270 */
[----:B------:R-:W-:Y:S02]  /*6c80*/  FMNMX.FTZ R9, R161, R8, !PT ;  /* 0x00000008a1097209 */ /* 0x000fe40007810000 */
[----:B------:R-:W-:-:S02]  /*6c90*/  ISETP.LT.OR P2, PT, R12, 0xa, P2 ;  /* 0x0000000a0c00780c */ /* 0x000fc40001741670 */
[----:B------:R-:W-:Y:S02]  /*6ca0*/  FMNMX.FTZ R8, R164, R9, !PT ;  /* 0x00000009a4087209 */ /* 0x000fe40007810000 */
[----:B------:R-:W-:Y:S02]  /*6cb0*/  ISETP.LT.OR P1, PT, R12, 0x9, P1 ;  /* 0x000000090c00780c */ /* 0x000fe40000f21670 */
[----:B------:R-:W-:Y:S02]  /*6cc0*/  FMNMX.FTZ R9, R165, R8, !PT ;  /* 0x00000008a5097209 */ /* 0x000fe40007810000 */
[----:B------:R-:W-:Y:S02]  /*6cd0*/  FSEL R159, R159, -INF , !P2 ;  /* 0xff8000009f9f7808 */ /* 0x000fe40005000000 */
[----:B------:R-:W-:Y:S02]  /*6ce0*/  FMNMX.FTZ R8, R168, R9, !PT ;  /* 0x00000009a8087209 */ /* 0x000fe40007810000 */
[----:B------:R-:W-:-:S02]  /*6cf0*/  ISETP.GT.AND P2, PT, R13, 0x11, P0 ;  /* 0x000000110d00780c */ /* 0x000fc40000744270 */
[----:B------:R-:W-:Y:S02]  /*6d00*/  FMNMX.FTZ R9, R169, R8, !PT ;  /* 0x00000008a9097209 */ /* 0x000fe40007810000 */
[----:B------:R-:W-:Y:S02]  /*6d10*/  FSEL R158, R158, -INF , !P1 ;  /* 0xff8000009e9e7808 */ /* 0x000fe40004800000 */
        /* <DEDUP_REMOVED lines=9> */
[----:B------:R-:W-:-:S02]  /*6db0*/  ISETP.GT.AND P2, PT, R13, RZ, P0 ;  /* 0x000000ff0d00720c */ /* 0x000fc40000744270 */
[----:B------:R-:W-:Y:S02]  /*6dc0*/  FMNMX.FTZ R8, R181, R8, !PT ;  /* 0x00000008b5087209 */ /* 0x000fe40007810000 */
[----:B------:R-:W-:Y:S02]  /*6dd0*/  FSEL R162, R162, -INF , !P1 ;  /* 0xff800000a2a27808 */ /* 0x000fe40004800000 */
[----:B------:R-:W-:Y:S01]  /*6de0*/  ISETP.GT.AND P1, PT, R13, 0x18, P0 ;  /* 0x000000180d00780c */ /* 0x000fe20000724270 */
[----:B------:R-:W1:Y:S01]  /*6df0*/  SHFL.BFLY PT, R9, R8, 0x2, 0x1f ;  /* 0x0c401f0008097f89 */ /* 0x000e6200000e0000 */
[C---:B------:R-:W-:Y:S02]  /*6e00*/  ISETP.LT.OR P2, PT, R12.reuse, 0x1, P2 ;  /* 0x000000010c00780c */ /* 0x040fe40001741670 */
[----:B------:R-:W-:-:S04]  /*6e10*/  ISETP.LT.OR P1, PT, R12, 0x19, P1 ;  /* 0x000000190c00780c */ /* 0x000fc80000f21670 */
[----:B------:R-:W-:Y:S02]  /*6e20*/  FSEL R166, R166, -INF , !P1 ;  /* 0xff800000a6a67808 */ /* 0x000fe40004800000 */
[----:B------:R-:W-:-:S04]  /*6e30*/  ISETP.GT.AND P1, PT, R13, 0x19, P0 ;  /* 0x000000190d00780c */ /* 0x000fc80000724270 */
[----:B------:R-:W-:-:S04]  /*6e40*/  ISETP.LT.OR P1, PT, R12, 0x1a, P1 ;  /* 0x0000001a0c00780c */ /* 0x000fc80000f21670 */
[----:B------:R-:W-:Y:S02]  /*6e50*/  FSEL R167, R167, -INF , !P1 ;  /* 0xff800000a7a77808 */ /* 0x000fe40004800000 */
[----:B------:R-:W-:-:S04]  /*6e60*/  ISETP.GT.AND P1, PT, R13, 0x21, P0 ;  /* 0x000000210d00780c */ /* 0x000fc80000724270 */
[----:B------:R-:W-:Y:S02]  /*6e70*/  ISETP.LT.OR P1, PT, R12, 0x22, P1 ;  /* 0x000000220c00780c */ /* 0x000fe40000f21670 */
[----:B-1----:R-:W-:Y:S02]  /*6e80*/  FMNMX.FTZ R15, R8, R9, !PT ;  /* 0x00000009080f7209 */ /* 0x002fe40007810000 */
[----:B------:R-:W-:Y:S02]  /*6e90*/  FSEL R9, R154, -INF , !P2 ;  /* 0xff8000009a097808 */ /* 0x000fe40005000000 */
[----:B------:R-:W-:Y:S01]  /*6ea0*/  ISETP.GT.AND P2, PT, R13, 0x20, P0 ;  /* 0x000000200d00780c */ /* 0x000fe20000744270 */
[----:B------:R-:W1:Y:S01]  /*6eb0*/  SHFL.BFLY PT, R8, R15, 0x1, 0x1f ;  /* 0x0c201f000f087f89 */ /* 0x000e6200000e0000 */
[----:B------:R-:W-:Y:S02]  /*6ec0*/  FMNMX.FTZ R14, R9, R6, !PT ;  /* 0x00000006090e7209 */ /* 0x000fe40007810000 */
[----:B------:R-:W-:-:S02]  /*6ed0*/  ISETP.LT.OR P2, PT, R12, 0x21, P2 ;  /* 0x000000210c00780c */ /* 0x000fc40001741670 */
[----:B------:R-:W-:Y:S02]  /*6ee0*/  FSEL R171, R171, -INF , !P1 ;  /* 0xff800000abab7808 */ /* 0x000fe40004800000 */
[----:B------:R-:W-:Y:S02]  /*6ef0*/  FSEL R170, R170, -INF , !P2 ;  /* 0xff800000aaaa7808 */ /* 0x000fe40005000000 */
[C---:B------:R-:W-:Y:S02]  /*6f00*/  ISETP.GT.AND P2, PT, R13.reuse, 0x28, P0 ;  /* 0x000000280d00780c */ /* 0x040fe40000744270 */
[----:B------:R-:W-:Y:S02]  /*6f10*/  ISETP.GT.AND P1, PT, R13, 0x29, P0 ;  /* 0x000000290d00780c */ /* 0x000fe40000724270 */
[C---:B------:R-:W-:Y:S02]  /*6f20*/  ISETP.LT.OR P2, PT, R12.reuse, 0x29, P2 ;  /* 0x000000290c00780c */ /* 0x040fe40001741670 */
[----:B------:R-:W-:-:S02]  /*6f30*/  ISETP.LT.OR P1, PT, R12, 0x2a, P1 ;  /* 0x0000002a0c00780c */ /* 0x000fc40000f21670 */
[----:B------:R-:W-:Y:S02]  /*6f40*/  FSEL R174, R174, -INF , !P2 ;  /* 0xff800000aeae7808 */ /* 0x000fe40005000000 */
[----:B------:R-:W-:Y:S02]  /*6f50*/  FSEL R175, R175, -INF , !P1 ;  /* 0xff800000afaf7808 */ /* 0x000fe40004800000 */
[----:B------:R-:W-:Y:S02]  /*6f60*/  ISETP.GT.AND P1, PT, R13, 0x30, P0 ;  /* 0x000000300d00780c */ /* 0x000fe40000724270 */
[----:B-1----:R-:W-:Y:S02]  /*6f70*/  FMNMX.FTZ R8, R15, R8, !PT ;  /* 0x000000080f087209 */ /* 0x002fe40007810000 */
[----:B------:R-:W-:Y:S02]  /*6f80*/  FMNMX.FTZ R15, R155, R14, !PT ;  /* 0x0000000e9b0f7209 */ /* 0x000fe40007810000 */
[C---:B------:R-:W-:Y:S01]  /*6f90*/  FSETP.NEU.FTZ.AND P2, PT, R8.reuse, -INF , PT ;  /* 0xff8000000800780b */ /* 0x040fe20003f5d000 */
[----:B------:R-:W-:Y:S01]  /*6fa0*/  FMUL.FTZ R20, R8, UR10 ;  /* 0x0000000a08147c20 */ /* 0x000fe20008410000 */
[----:B------:R-:W-:-:S02]  /*6fb0*/  FMNMX.FTZ R14, R158, R15, !PT ;  /* 0x0000000f9e0e7209 */ /* 0x000fc40007810000 */
[----:B------:R-:W-:Y:S02]  /*6fc0*/  ISETP.LT.OR P1, PT, R12, 0x31, P1 ;  /* 0x000000310c00780c */ /* 0x000fe40000f21670 */
[----:B------:R-:W-:Y:S02]  /*6fd0*/  FMNMX.FTZ R15, R159, R14, !PT ;  /* 0x0000000e9f0f7209 */ /* 0x000fe40007810000 */
[----:B------:R-:W-:Y:S02]  /*6fe0*/  FSEL R178, R178, -INF , !P1 ;  /* 0xff800000b2b27808 */ /* 0x000fe40004800000 */
[----:B------:R-:W-:Y:S02]  /*6ff0*/  FMNMX.FTZ R14, R162, R15, !PT ;  /* 0x0000000fa20e7209 */ /* 0x000fe40007810000 */
[----:B------:R-:W-:Y:S02]  /*7000*/  ISETP.GT.AND P1, PT, R13, 0x31, P0 ;  /* 0x000000310d00780c */ /* 0x000fe40000724270 */
[----:B------:R-:W-:-:S02]  /*7010*/  FMNMX.FTZ R15, R163, R14, !PT ;  /* 0x0000000ea30f7209 */ /* 0x000fc40007810000 */
[----:B------:R-:W-:Y:S02]  /*7020*/  FSEL R14, R20, RZ, P2 ;  /* 0x000000ff140e7208 */ /* 0x000fe40001000000 */
[----:B------:R-:W-:Y:S02]  /*7030*/  FMNMX.FTZ R20, R166, R15, !PT ;  /* 0x0000000fa6147209 */ /* 0x000fe40007810000 */
[----:B------:R-:W-:Y:S01]  /*7040*/  ISETP.LT.OR P1, PT, R12, 0x32, P1 ;  /* 0x000000320c00780c */ /* 0x000fe20000f21670 */
[--C-:B------:R-:W-:Y:S01]  /*7050*/  FFMA.FTZ R154, R156, UR10, -R14.reuse ;  /* 0x0000000a9c9a7c23 */ /* 0x100fe2000801080e */
[----:B------:R-:W-:Y:S01]  /*7060*/  FMNMX.FTZ R15, R167, R20, !PT ;  /* 0x00000014a70f7209 */ /* 0x000fe20007810000 */
[--C-:B------:R-:W-:Y:S01]  /*7070*/  FFMA.FTZ R156, R160, UR10, -R14.reuse ;  /* 0x0000000aa09c7c23 */ /* 0x100fe2000801080e */
[----:B------:R-:W-:Y:S01]  /*7080*/  FSEL R179, R179, -INF , !P1 ;  /* 0xff800000b3b37808 */ /* 0x000fe20004800000 */
[--C-:B------:R-:W-:Y:S01]  /*7090*/  FFMA.FTZ R160, R168, UR10, -R14.reuse ;  /* 0x0000000aa8a07c23 */ /* 0x100fe2000801080e */
[----:B------:R-:W-:Y:S01]  /*70a0*/  FMNMX.FTZ R20, R170, R15, !PT ;  /* 0x0000000faa147209 */ /* 0x000fe20007810000 */
[--C-:B------:R-:W-:Y:S01]  /*70b0*/  FFMA.FTZ R152, R152, UR10, -R14.reuse ;  /* 0x0000000a98987c23 */ /* 0x100fe2000801080e */
[----:B------:R-:W-:Y:S01]  /*70c0*/  ISETP.GT.AND P1, PT, R13, 0x38, P0 ;  /* 0x000000380d00780c */ /* 0x000fe20000724270 */
[--C-:B------:R-:W-:Y:S01]  /*70d0*/  FFMA.FTZ R15, R153, UR10, -R14.reuse ;  /* 0x0000000a990f7c23 */ /* 0x100fe2000801080e */
[----:B------:R-:W-:Y:S01]  /*70e0*/  FMNMX.FTZ R21, R171, R20, !PT ;  /* 0x00000014ab157209 */ /* 0x000fe20007810000 */
[----:B------:R-:W-:Y:S01]  /*70f0*/  MUFU.EX2 R154, R154 ;  /* 0x0000009a009a7308 */ /* 0x000fe20000000800 */
[----:B------:R-:W-:Y:S01]  /*7100*/  ISETP.GT.AND P0, PT, R13, 0x39, P0 ;  /* 0x000000390d00780c */ /* 0x000fe20000704270 */
[--C-:B------:R-:W-:Y:S01]  /*7110*/  FFMA.FTZ R13, R157, UR10, -R14.reuse ;  /* 0x0000000a9d0d7c23 */ /* 0x100fe2000801080e */
[----:B------:R-:W-:Y:S01]  /*7120*/  FMNMX.FTZ R20, R174, R21, !PT ;  /* 0x00000015ae147209 */ /* 0x000fe20007810000 */
[--C-:B------:R-:W-:Y:S01]  /*7130*/  FFMA.FTZ R157, R169, UR10, -R14.reuse ;  /* 0x0000000aa99d7c23 */ /* 0x100fe2000801080e */
[C---:B------:R-:W-:Y:S01]  /*7140*/  ISETP.LT.OR P1, PT, R12.reuse, 0x39, P1 ;  /* 0x000000390c00780c */ /* 0x040fe20000f21670 */
[--C-:B------:R-:W-:Y:S01]  /*7150*/  FFMA.FTZ R153, R165, UR10, -R14.reuse ;  /* 0x0000000aa5997c23 */ /* 0x100fe2000801080e */
[----:B------:R-:W-:Y:S01]  /*7160*/  FMNMX.FTZ R21, R175, R20, !PT ;  /* 0x00000014af157209 */ /* 0x000fe20007810000 */
[----:B------:R-:W-:Y:S01]  /*7170*/  MUFU.EX2 R152, R152 ;  /* 0x0000009800987308 */ /* 0x000fe20000000800 */
[----:B------:R-:W-:Y:S01]  /*7180*/  ISETP.LT.OR P0, PT, R12, 0x3a, P0 ;  /* 0x0000003a0c00780c */ /* 0x000fe20000701670 */
[--C-:B------:R-:W-:Y:S01]  /*7190*/  FFMA.FTZ R165, R177, UR10, -R14.reuse ;  /* 0x0000000ab1a57c23 */ /* 0x100fe2000801080e */
[----:B------:R-:W-:Y:S01]  /*71a0*/  FMNMX.FTZ R20, R178, R21, !PT ;  /* 0x00000015b2147209 */ /* 0x000fe20007810000 */
[----:B------:R-:W-:Y:S01]  /*71b0*/  FFMA.FTZ R180, R180, UR10, -R14 ;  /* 0x0000000ab4b47c23 */ /* 0x000fe2000801080e */
[----:B------:R-:W-:Y:S01]  /*71c0*/  FSEL R182, R182, -INF , !P1 ;  /* 0xff800000b6b67808 */ /* 0x000fe20004800000 */
[----:B------:R-:W-:Y:S01]  /*71d0*/  IMAD.U32 R177, RZ, RZ, UR36 ;  /* 0x00000024ffb17e24 */ /* 0x000fe2000f8e00ff */
[----:B------:R-:W-:Y:S01]  /*71e0*/  FMNMX.FTZ R21, R179, R20, !PT ;  /* 0x00000014b3157209 */ /* 0x000fe20007810000 */
[----:B------:R-:W-:Y:S01]  /*71f0*/  MUFU.EX2 R15, R15 ;  /* 0x0000000f000f7308 */ /* 0x000fe20000000800 */
[----:B------:R-:W-:-:S02]  /*7200*/  FSEL R183, R183, -INF , !P0 ;  /* 0xff800000b7b77808 */ /* 0x000fc40004000000 */
[----:B------:R-:W-:Y:S01]  /*7210*/  FMNMX.FTZ R12, R182, R21, !PT ;  /* 0x00000015b60c7209 */ /* 0x000fe20007810000 */
[----:B------:R-:W-:-:S03]  /*7220*/  FFMA.FTZ R21, R161, UR10, -R14 ;  /* 0x0000000aa1157c23 */ /* 0x000fc6000801080e */
[----:B------:R-:W-:Y:S01]  /*7230*/  FMNMX.FTZ R20, R183, R12, !PT ;  /* 0x0000000cb7147209 */ /* 0x000fe20007810000 */
[----:B------:R-:W-:Y:S01]  /*7240*/  FFMA.FTZ R12, R164, UR10, -R14 ;  /* 0x0000000aa40c7c23 */ /* 0x000fe2000801080e */
[----:B------:R-:W-:Y:S01]  /*7250*/  FSEL R164, R8, RZ, P2 ;  /* 0x000000ff08a47208 */ /* 0x000fe20001000000 */
[----:B------:R-:W-:Y:S02]  /*7260*/  MUFU.EX2 R13, R13 ;  /* 0x0000000d000d7308 */ /* 0x000fe40000000800 */
[----:B------:R-:W1:Y:S02]  /*7270*/  SHFL.BFLY PT, R161, R20, 0x2, 0x1f ;  /* 0x0c401f0014a17f89 */ /* 0x000e6400000e0000 */
[----:B------:R-:W-:-:S04]  /*7280*/  FADD.FTZ R164, -R164, R5 ;  /* 0x00000005a4a47221 */ /* 0x000fc80000010100 */
[----:B------:R-:W-:Y:S01]  /*7290*/  FMUL.FTZ R5, R164, UR10 ;  /* 0x0000000aa4057c20 */ /* 0x000fe20008410000 */
[----:B------:R-:W-:Y:S01]  /*72a0*/  MUFU.EX2 R156, R156 ;  /* 0x0000009c009c7308 */ /* 0x000fe20000000800 */
[----:B------:R-:W-:-:S07]  /*72b0*/  FFMA.FTZ R164, R176, UR10, -R14 ;  /* 0x0000000ab0a47c23 */ /* 0x000fce000801080e */
[----:B------:R-:W2:Y:S08]  /*72c0*/  MUFU.EX2 R5, R5 ;  /* 0x0000000500057308 */ /* 0x000eb00000000800 */
[----:B------:R-:W3:Y:S01]  /*72d0*/  MUFU.EX2 R21, R21 ;  /* 0x0000001500157308 */ /* 0x000ee20000000800 */
[----:B-1----:R-:W-:Y:S01]  /*72e0*/  FMNMX.FTZ R168, R20, R161, !PT ;  /* 0x000000a114a87209 */ /* 0x002fe20007810000 */
[----:B------:R-:W-:Y:S01]  /*72f0*/  FFMA.FTZ R161, R173, UR10, -R14 ;  /* 0x0000000aada17c23 */ /* 0x000fe2000801080e */
[----:B------:R-:W-:-:S02]  /*7300*/  IMAD.MOV R173, RZ, RZ, -R17 ;  /* 0x000000ffffad7224 */ /* 0x000fc400078e0a11 */
[--C-:B------:R-:W-:Y:S01]  /*7310*/  FFMA.FTZ R20, R172, UR10, -R14.reuse ;  /* 0x0000000aac147c23 */ /* 0x100fe2000801080e */
[----:B------:R-:W-:Y:S01]  /*7320*/  FFMA.FTZ R172, R181, UR10, -R14 ;  /* 0x0000000ab5ac7c23 */ /* 0x000fe2000801080e */
[----:B------:R-:W1:Y:S01]  /*7330*/  SHFL.BFLY PT, R169, R168, 0x1, 0x1f ;  /* 0x0c201f00a8a97f89 */ /* 0x000e6200000e0000 */
[----:B------:R-:W-:Y:S01]  /*7340*/  ISETP.NE.AND P0, PT, R2, R173, PT ;  /* 0x000000ad0200720c */ /* 0x000fe20003f05270 */
[----:B--2---:R-:W-:Y:S01]  /*7350*/  FFMA.FTZ R176, R5, R3, R152 ;  /* 0x0000000305b07223 */ /* 0x004fe20000010098 */
[----:B------:R-:W2:Y:S01]  /*7360*/  MUFU.EX2 R12, R12 ;  /* 0x0000000c000c7308 */ /* 0x000ea20000000800 */
[C---:B------:R-:W-:Y:S01]  /*7370*/  F2FP.BF16.F32.PACK_AB R152, R15.reuse, R152 ;  /* 0x000000980f98723e */ /* 0x040fe200000010ff */
[-C--:B------:R-:W-:Y:S01]  /*7380*/  FMUL.FTZ R24, R24, R5.reuse ;  /* 0x0000000518187220 */ /* 0x080fe20000410000 */
[----:B------:R-:W-:Y:S01]  /*7390*/  FADD.FTZ R173, R15, R176 ;  /* 0x000000b00fad7221 */ /* 0x000fe20000010000 */
[-C--:B------:R-:W-:Y:S01]  /*73a0*/  FMUL.FTZ R25, R25, R5.reuse ;  /* 0x0000000519197220 */ /* 0x080fe20000410000 */
[-C--:B------:R-:W-:Y:S01]  /*73b0*/  FMUL.FTZ R28, R28, R5.reuse ;  /* 0x000000051c1c7220 */ /* 0x080fe20000410000 */
[-C--:B------:R-:W-:Y:S01]  /*73c0*/  FMUL.FTZ R29, R29, R5.reuse ;  /* 0x000000051d1d7220 */ /* 0x080fe20000410000 */
[----:B------:R-:W-:Y:S01]  /*73d0*/  FADD.FTZ R14, R154, R173 ;  /* 0x000000ad9a0e7221 */ /* 0x000fe20000010000 */
[----:B------:R-:W4:Y:S01]  /*73e0*/  MUFU.EX2 R153, R153 ;  /* 0x0000009900997308 */ /* 0x000f220000000800 */
[C---:B------:R-:W-:Y:S01]  /*73f0*/  F2FP.BF16.F32.PACK_AB R154, R13.reuse, R154 ;  /* 0x0000009a0d9a723e */ /* 0x040fe200000010ff */
[----:B------:R-:W-:Y:S01]  /*7400*/  FMUL.FTZ R32, R32, R5 ;  /* 0x0000000520207220 */ /* 0x000fe20000410000 */
[----:B------:R-:W-:Y:S01]  /*7410*/  FADD.FTZ R173, R13, R14 ;  /* 0x0000000e0dad7221 */ /* 0x000fe20000010000 */
[----:B------:R-:W-:-:S02]  /*7420*/  @!P0 IMAD R14, R177, 0x40, R16 ;  /* 0x00000040b10e8824 */ /* 0x000fc400078e0210 */
[-C--:B------:R-:W-:Y:S01]  /*7430*/  FMUL.FTZ R33, R33, R5.reuse ;  /* 0x0000000521217220 */ /* 0x080fe20000410000 */
[-C--:B------:R-:W-:Y:S01]  /*7440*/  FMUL.FTZ R36, R36, R5.reuse ;  /* 0x0000000524247220 */ /* 0x080fe20000410000 */
[-C--:B------:R-:W-:Y:S01]  /*7450*/  FMUL.FTZ R37, R37, R5.reuse ;  /* 0x0000000525257220 */ /* 0x080fe20000410000 */
[----:B------:R-:W5:Y:S01]  /*7460*/  MUFU.EX2 R160, R160 ;  /* 0x000000a000a07308 */ /* 0x000f620000000800 */
[-C--:B------:R-:W-:Y:S01]  /*7470*/  FMUL.FTZ R40, R40, R5.reuse ;  /* 0x0000000528287220 */ /* 0x080fe20000410000 */
[-C--:B------:R-:W-:Y:S01]  /*7480*/  FMUL.FTZ R41, R41, R5.reuse ;  /* 0x0000000529297220 */ /* 0x080fe20000410000 */
[----:B------:R-:W-:Y:S01]  /*7490*/  FMUL.FTZ R44, R44, R5 ;  /* 0x000000052c2c7220 */ /* 0x000fe20000410000 */
[----:B-1----:R-:W-:Y:S01]  /*74a0*/  FMNMX.FTZ R168, R168, R169, !PT ;  /* 0x000000a9a8a87209 */ /* 0x002fe20007810000 */
[-C--:B------:R-:W-:Y:S01]  /*74b0*/  FMUL.FTZ R45, R45, R5.reuse ;  /* 0x000000052d2d7220 */ /* 0x080fe20000410000 */
[-C--:B------:R-:W-:Y:S01]  /*74c0*/  FMUL.FTZ R48, R48, R5.reuse ;  /* 0x0000000530307220 */ /* 0x080fe20000410000 */
[-C--:B------:R-:W-:Y:S01]  /*74d0*/  FMUL.FTZ R49, R49, R5.reuse ;  /* 0x0000000531317220 */ /* 0x080fe20000410000 */
[C---:B------:R-:W-:Y:S01]  /*74e0*/  FSETP.NEU.FTZ.AND P1, PT, R168.reuse, -INF , PT ;  /* 0xff800000a800780b */ /* 0x040fe20003f3d000 */
[----:B------:R-:W-:Y:S01]  /*74f0*/  FMUL.FTZ R3, R168, UR10 ;  /* 0x0000000aa8037c20 */ /* 0x000fe20008410000 */
[----:B------:R1:W-:Y:S01]  /*7500*/  MUFU.EX2 R169, R180 ;  /* 0x000000b400a97308 */ /* 0x0003e20000000800 */
[-C--:B------:R-:W-:Y:S01]  /*7510*/  FMUL.FTZ R52, R52, R5.reuse ;  /* 0x0000000534347220 */ /* 0x080fe20000410000 */
[-C--:B------:R-:W-:Y:S01]  /*7520*/  FMUL.FTZ R53, R53, R5.reuse ;  /* 0x0000000535357220 */ /* 0x080fe20000410000 */
[-C--:B------:R-:W-:Y:S01]  /*7530*/  FMUL.FTZ R56, R56, R5.reuse ;  /* 0x0000000538387220 */ /* 0x080fe20000410000 */
[----:B------:R-:W-:Y:S01]  /*7540*/  FSEL R176, R3, RZ, P1 ;  /* 0x000000ff03b07208 */ /* 0x000fe20000800000 */
[-C--:B------:R-:W-:Y:S01]  /*7550*/  FMUL.FTZ R57, R57, R5.reuse ;  /* 0x0000000539397220 */ /* 0x080fe20000410000 */
[----:B------:R-:W-:Y:S01]  /*7560*/  FSEL R3, R168, RZ, P1 ;  /* 0x000000ffa8037208 */ /* 0x000fe20000800000 */
[-C--:B------:R-:W-:Y:S01]  /*7570*/  FMUL.FTZ R60, R60, R5.reuse ;  /* 0x000000053c3c7220 */ /* 0x080fe20000410000 */
[----:B------:R-:W0:Y:S01]  /*7580*/  MUFU.EX2 R157, R157 ;  /* 0x0000009d009d7308 */ /* 0x000e220000000800 */
[----:B-1----:R-:W-:Y:S01]  /*7590*/  FADD.FTZ R180, R156, R173 ;  /* 0x000000ad9cb47221 */ /* 0x002fe20000010000 */
[----:B------:R-:W-:Y:S01]  /*75a0*/  FFMA.FTZ R9, R9, UR10, -R176 ;  /* 0x0000000a09097c23 */ /* 0x000fe200080108b0 */
[----:B------:R-:W-:Y:S01]  /*75b0*/  FADD.FTZ R3, -R3, R6 ;  /* 0x0000000603037221 */ /* 0x000fe20000010100 */
[----:B------:R-:W-:Y:S01]  /*75c0*/  FFMA.FTZ R155, R155, UR10, -R176 ;  /* 0x0000000a9b9b7c23 */ /* 0x000fe200080108b0 */
[----:B---3--:R-:W-:Y:S01]  /*75d0*/  FADD.FTZ R177, R21, R180 ;  /* 0x000000b415b17221 */ /* 0x008fe20000010000 */
[----:B------:R-:W-:Y:S01]  /*75e0*/  @!P0 LEA R173, R14, UR43, 0x2 ;  /* 0x0000002b0ead8c11 */ /* 0x000fe2000f8e10ff */
[----:B------:R-:W-:Y:S01]  /*75f0*/  FMUL.FTZ R3, R3, UR10 ;  /* 0x0000000a03037c20 */ /* 0x000fe20008410000 */
[----:B------:R-:W1:Y:S01]  /*7600*/  MUFU.EX2 R20, R20 ;  /* 0x0000001400147308 */ /* 0x000e620000000800 */
[----:B--2---:R-:W-:Y:S01]  /*7610*/  FADD.FTZ R6, R12, R177 ;  /* 0x000000b10c067221 */ /* 0x004fe20000010000 */
[--C-:B------:R-:W-:Y:S01]  /*7620*/  FFMA.FTZ R177, R162, UR10, -R176.reuse ;  /* 0x0000000aa2b17c23 */ /* 0x100fe200080108b0 */
[--C-:B------:R-:W-:Y:S01]  /*7630*/  FFMA.FTZ R158, R158, UR10, -R176.reuse ;  /* 0x0000000a9e9e7c23 */ /* 0x100fe200080108b0 */
[----:B------:R-:W-:Y:S01]  /*7640*/  FFMA.FTZ R159, R159, UR10, -R176 ;  /* 0x0000000a9f9f7c23 */ /* 0x000fe200080108b0 */
[----:B----4-:R-:W-:Y:S01]  /*7650*/  FADD.FTZ R181, R153, R6 ;  /* 0x0000000699b57221 */ /* 0x010fe20000010000 */
[--C-:B------:R-:W-:Y:S01]  /*7660*/  FFMA.FTZ R163, R163, UR10, -R176.reuse ;  /* 0x0000000aa3a37c23 */ /* 0x100fe200080108b0 */
[--C-:B------:R-:W-:Y:S01]  /*7670*/  FFMA.FTZ R180, R166, UR10, -R176.reuse ;  /* 0x0000000aa6b47c23 */ /* 0x100fe200080108b0 */
[----:B------:R-:W2:Y:S01]  /*7680*/  MUFU.EX2 R161, R161 ;  /* 0x000000a100a17308 */ /* 0x000ea20000000800 */
[----:B-----5:R-:W-:Y:S01]  /*7690*/  FADD.FTZ R162, R160, R181 ;  /* 0x000000b5a0a27221 */ /* 0x020fe20000010000 */
[--C-:B------:R-:W-:Y:S01]  /*76a0*/  FFMA.FTZ R181, R170, UR10, -R176.reuse ;  /* 0x0000000aaab57c23 */ /* 0x100fe200080108b0 */
[--C-:B------:R-:W-:Y:S01]  /*76b0*/  FFMA.FTZ R167, R167, UR10, -R176.reuse ;  /* 0x0000000aa7a77c23 */ /* 0x100fe200080108b0 */
[----:B------:R-:W-:Y:S01]  /*76c0*/  FFMA.FTZ R171, R171, UR10, -R176 ;  /* 0x0000000aabab7c23 */ /* 0x000fe200080108b0 */
[----:B0-----:R-:W-:Y:S01]  /*76d0*/  FADD.FTZ R193, R157, R162 ;  /* 0x000000a29dc17221 */ /* 0x001fe20000010000 */
[--C-:B------:R-:W-:Y:S01]  /*76e0*/  FFMA.FTZ R174, R174, UR10, -R176.reuse ;  /* 0x0000000aaeae7c23 */ /* 0x100fe200080108b0 */
[--C-:B------:R-:W-:Y:S01]  /*76f0*/  FFMA.FTZ R175, R175, UR10, -R176.reuse ;  /* 0x0000000aafaf7c23 */ /* 0x100fe200080108b0 */
[----:B------:R-:W-:Y:S01]  /*7700*/  MUFU.EX2 R9, R9 ;  /* 0x0000000900097308 */ /* 0x000fe20000000800 */
[----:B-1----:R-:W-:Y:S01]  /*7710*/  FADD.FTZ R162, R20, R193 ;  /* 0x000000c114a27221 */ /* 0x002fe20000010000 */
[--C-:B------:R-:W-:Y:S01]  /*7720*/  FFMA.FTZ R178, R178, UR10, -R176.reuse ;  /* 0x0000000ab2b27c23 */ /* 0x100fe200080108b0 */
[--C-:B------:R-:W-:Y:S01]  /*7730*/  FFMA.FTZ R179, R179, UR10, -R176.reuse ;  /* 0x0000000ab3b37c23 */ /* 0x100fe200080108b0 */
[--C-:B------:R-:W-:Y:S01]  /*7740*/  FFMA.FTZ R182, R182, UR10, -R176.reuse ;  /* 0x0000000ab6b67c23 */ /* 0x100fe200080108b0 */
[----:B------:R-:W-:Y:S01]  /*7750*/  FFMA.FTZ R176, R183, UR10, -R176 ;  /* 0x0000000ab7b07c23 */ /* 0x000fe200080108b0 */
[----:B------:R0:W-:Y:S01]  /*7760*/  @!P0 STS [R173+0x28800], R5 ;  /* 0x02880005ad008388 */ /* 0x0001e20000000800 */
[----:B------:R-:W-:Y:S01]  /*7770*/  F2FP.BF16.F32.PACK_AB R160, R157, R160 ;  /* 0x000000a09da0723e */ /* 0x000fe200000010ff */
[----:B------:R2:W1:Y:S01]  /*7780*/  MUFU.EX2 R6, R3 ;  /* 0x0000000300067308 */ /* 0x0004620000000800 */
[----:B------:R-:W-:Y:S01]  /*7790*/  F2FP.BF16.F32.PACK_AB R156, R21, R156 ;  /* 0x0000009c159c723e */ /* 0x000fe200000010ff */
        /* <DEDUP_REMOVED lines=15> */
[----:B-1----:R-:W-:Y:S01]  /*7890*/  FFMA.FTZ R13, R6, R4, R9 ;  /* 0x00000004060d7223 */ /* 0x002fe20000010009 */
[----:B------:R1:W-:Y:S01]  /*78a0*/  @!P0 STS [R173+0x28820], R6 ;  /* 0x02882006ad008388 */ /* 0x0003e20000000800 */
[-C--:B------:R-:W-:Y:S01]  /*78b0*/  FMUL.FTZ R85, R85, R5.reuse ;  /* 0x0000000555557220 */ /* 0x080fe20000410000 */
[-C--:B------:R-:W-:Y:S01]  /*78c0*/  FMUL.FTZ R88, R88, R5.reuse ;  /* 0x0000000558587220 */ /* 0x080fe20000410000 */
[-C--:B------:R-:W-:Y:S01]  /*78d0*/  FMUL.FTZ R89, R89, R5.reuse ;  /* 0x0000000559597220 */ /* 0x080fe20000410000 */
[-C--:B------:R-:W-:Y:S01]  /*78e0*/  FMUL.FTZ R92, R92, R5.reuse ;  /* 0x000000055c5c7220 */ /* 0x080fe20000410000 */
[-C--:B------:R-:W-:Y:S01]  /*78f0*/  FMUL.FTZ R93, R93, R5.reuse ;  /* 0x000000055d5d7220 */ /* 0x080fe20000410000 */
[----:B------:R-:W4:Y:S01]  /*7900*/  MUFU.EX2 R165, R165 ;  /* 0x000000a500a57308 */ /* 0x000f220000000800 */
[----:B---3--:R-:W-:Y:S01]  /*7910*/  FADD.FTZ R162, R164, R3 ;  /* 0x00000003a4a27221 */ /* 0x008fe20000010000 */
[-C--:B------:R-:W-:Y:S01]  /*7920*/  FMUL.FTZ R96, R96, R5.reuse ;  /* 0x0000000560607220 */ /* 0x080fe20000410000 */
[-C--:B------:R-:W-:Y:S01]  /*7930*/  FMUL.FTZ R97, R97, R5.reuse ;  /* 0x0000000561617220 */ /* 0x080fe20000410000 */
[-C--:B------:R-:W-:Y:S01]  /*7940*/  FMUL.FTZ R100, R100, R5.reuse ;  /* 0x0000000564647220 */ /* 0x080fe20000410000 */
[-C--:B------:R-:W-:Y:S01]  /*7950*/  FMUL.FTZ R101, R101, R5.reuse ;  /* 0x0000000565657220 */ /* 0x080fe20000410000 */
[-C--:B------:R-:W-:Y:S01]  /*7960*/  FMUL.FTZ R104, R104, R5.reuse ;  /* 0x0000000568687220 */ /* 0x080fe20000410000 */
[-C--:B------:R-:W-:Y:S01]  /*7970*/  FMUL.FTZ R105, R105, R5.reuse ;  /* 0x0000000569697220 */ /* 0x080fe20000410000 */
[----:B------:R3:W5:Y:S01]  /*7980*/  MUFU.EX2 R155, R158 ;  /* 0x0000009e009b7308 */ /* 0x0007620000000800 */
        /* <DEDUP_REMOVED lines=8> */
[----:B---3--:R-:W-:Y:S01]  /*7a10*/  F2FP.BF16.F32.PACK_AB R158, R153, R12 ;  /* 0x0000000c999e723e */ /* 0x008fe200000010ff */
[C---:B----4-:R-:W-:Y:S01]  /*7a20*/  FADD.FTZ R162, R165.reuse, R162 ;  /* 0x000000a2a5a27221 */ /* 0x050fe20000010000 */
[----:B------:R-:W-:Y:S01]  /*7a30*/  F2FP.BF16.F32.PACK_AB R164, R165, R164 ;  /* 0x000000a4a5a4723e */ /* 0x000fe200000010ff */
[----:B------:R-:W-:Y:S01]  /*7a40*/  FMUL.FTZ R120, R120, R5 ;  /* 0x0000000578787220 */ /* 0x000fe20000410000 */
[----:B------:R-:W-:Y:S01]  /*7a50*/  F2FP.BF16.F32.PACK_AB R153, R14, R9 ;  /* 0x000000090e99723e */ /* 0x000fe200000010ff */
[----:B------:R-:W-:Y:S01]  /*7a60*/  FADD.FTZ R3, R169, R162 ;  /* 0x000000a2a9037221 */ /* 0x000fe20000010000 */
[----:B------:R-:W-:Y:S01]  /*7a70*/  F2FP.BF16.F32.PACK_AB R162, R161, R20 ;  /* 0x00000014a1a2723e */ /* 0x000fe200000010ff */
[----:B------:R-:W-:Y:S01]  /*7a80*/  MUFU.EX2 R177, R177 ;  /* 0x000000b100b17308 */ /* 0x000fe20000000800 */
[----:B-----5:R-:W-:Y:S01]  /*7a90*/  FADD.FTZ R13, R155, R4 ;  /* 0x000000049b0d7221 */ /* 0x020fe20000010000 */
[-C--:B------:R-:W-:Y:S01]  /*7aa0*/  FMUL.FTZ R121, R121, R5.reuse ;  /* 0x0000000579797220 */ /* 0x080fe20000410000 */
[-C--:B------:R-:W-:Y:S01]  /*7ab0*/  FMUL.FTZ R124, R124, R5.reuse ;  /* 0x000000057c7c7220 */ /* 0x080fe20000410000 */
[-C--:B------:R-:W-:Y:S01]  /*7ac0*/  FMUL.FTZ R125, R125, R5.reuse ;  /* 0x000000057d7d7220 */ /* 0x080fe20000410000 */
[-C--:B------:R-:W-:Y:S01]  /*7ad0*/  FMUL.FTZ R128, R128, R5.reuse ;  /* 0x0000000580807220 */ /* 0x080fe20000410000 */
[-C--:B------:R-:W-:Y:S01]  /*7ae0*/  FMUL.FTZ R129, R129, R5.reuse ;  /* 0x0000000581817220 */ /* 0x080fe20000410000 */
[----:B------:R-:W-:Y:S01]  /*7af0*/  FMUL.FTZ R132, R132, R5 ;  /* 0x0000000584847220 */ /* 0x000fe20000410000 */
[----:B------:R-:W3:Y:S01]  /*7b00*/  MUFU.EX2 R172, R172 ;  /* 0x000000ac00ac7308 */ /* 0x000ee20000000800 */
[----:B--2---:R-:W-:Y:S01]  /*7b10*/  F2FP.BF16.F32.PACK_AB R155, R170, R155 ;  /* 0x0000009baa9b723e */ /* 0x004fe200000010ff */
[----:B------:R-:W-:Y:S01]  /*7b20*/  BAR.SYNC.DEFER_BLOCKING 0xf, 0x100 ;  /* 0x03c4000000007b1d */ /* 0x000fe20000010000 */
        /* <DEDUP_REMOVED lines=9> */
[----:B------:R-:W-:Y:S01]  /*7bc0*/  FMUL.FTZ R149, R149, R5 ;  /* 0x0000000595957220 */ /* 0x000fe20000410000 */
[-C--:B------:R-:W-:Y:S01]  /*7bd0*/  FMUL.FTZ R26, R26, R6.reuse ;  /* 0x000000061a1a7220 */ /* 0x080fe20000410000 */
[-C--:B------:R-:W-:Y:S01]  /*7be0*/  FMUL.FTZ R27, R27, R6.reuse ;  /* 0x000000061b1b7220 */ /* 0x080fe20000410000 */
[-C--:B------:R-:W-:Y:S01]  /*7bf0*/  FMUL.FTZ R30, R30, R6.reuse ;  /* 0x000000061e1e7220 */ /* 0x080fe20000410000 */
[----:B------:R4:W5:Y:S01]  /*7c00*/  MUFU.EX2 R159, R180 ;  /* 0x000000b4009f7308 */ /* 0x0009620000000800 */
[C---:B---3--:R-:W-:Y:S01]  /*7c10*/  FADD.FTZ R3, R172.reuse, R3 ;  /* 0x00000003ac037221 */ /* 0x048fe20000010000 */
[----:B------:R-:W-:Y:S01]  /*7c20*/  F2FP.BF16.F32.PACK_AB R166, R172, R169 ;  /* 0x000000a9aca6723e */ /* 0x000fe200000010ff */
[-C--:B------:R-:W-:Y:S01]  /*7c30*/  FMUL.FTZ R31, R31, R6.reuse ;  /* 0x000000061f1f7220 */ /* 0x080fe20000410000 */
[-C--:B------:R-:W-:Y:S01]  /*7c40*/  FMUL.FTZ R34, R34, R6.reuse ;  /* 0x0000000622227220 */ /* 0x080fe20000410000 */
[-C--:B------:R-:W-:Y:S01]  /*7c50*/  FMUL.FTZ R35, R35, R6.reuse ;  /* 0x0000000623237220 */ /* 0x080fe20000410000 */
[-C--:B------:R-:W-:Y:S01]  /*7c60*/  FMUL.FTZ R38, R38, R6.reuse ;  /* 0x0000000626267220 */ /* 0x080fe20000410000 */
[-C--:B------:R-:W-:Y:S01]  /*7c70*/  FMUL.FTZ R39, R39, R6.reuse ;  /* 0x0000000627277220 */ /* 0x080fe20000410000 */
[----:B------:R-:W3:Y:S01]  /*7c80*/  MUFU.EX2 R20, R167 ;  /* 0x000000a700147308 */ /* 0x000ee20000000800 */
[----:B----4-:R-:W-:Y:S01]  /*7c90*/  FADD.FTZ R180, R170, R13 ;  /* 0x0000000daab47221 */ /* 0x010fe20000010000 */
[----:B--2---:R-:W-:Y:S01]  /*7ca0*/  F2FP.BF16.F32.PACK_AB R157, R12, R177 ;  /* 0x000000b10c9d723e */ /* 0x004fe200000010ff */
[----:B------:R1:W-:Y:S01]  /*7cb0*/  STSM.16.M88.4 [R18+0x26800], R152 ;  /* 0x0268009812007844 */ /* 0x0003e20000000200 */
[-C--:B------:R-:W-:Y:S01]  /*7cc0*/  FMUL.FTZ R42, R42, R6.reuse ;  /* 0x000000062a2a7220 */ /* 0x080fe20000410000 */
[----:B------:R-:W-:Y:S01]  /*7cd0*/  FADD.FTZ R13, R177, R180 ;  /* 0x000000b4b10d7221 */ /* 0x000fe20000010000 */
        /* <DEDUP_REMOVED lines=11> */
[-C--:B------:R-:W-:Y:S01]  /*7d90*/  FMUL.FTZ R62, R62, R6.reuse ;  /* 0x000000063e3e7220 */ /* 0x080fe20000410000 */
[-C--:B------:R-:W-:Y:S01]  /*7da0*/  FMUL.FTZ R63, R63, R6.reuse ;  /* 0x000000063f3f7220 */ /* 0x080fe20000410000 */
[-C--:B------:R-:W-:Y:S01]  /*7db0*/  FMUL.FTZ R66, R66, R6.reuse ;  /* 0x0000000642427220 */ /* 0x080fe20000410000 */
[-C--:B------:R-:W-:Y:S01]  /*7dc0*/  FMUL.FTZ R67, R67, R6.reuse ;  /* 0x0000000643437220 */ /* 0x080fe20000410000 */
[-C--:B------:R-:W-:Y:S01]  /*7dd0*/  FMUL.FTZ R70, R70, R6.reuse ;  /* 0x0000000646467220 */ /* 0x080fe20000410000 */
[-C--:B------:R-:W-:Y:S01]  /*7de0*/  FMUL.FTZ R71, R71, R6.reuse ;  /* 0x0000000647477220 */ /* 0x080fe20000410000 */
[-C--:B------:R-:W-:Y:S01]  /*7df0*/  FMUL.FTZ R74, R74, R6.reuse ;  /* 0x000000064a4a7220 */ /* 0x080fe20000410000 */
[----:B------:R0:W1:Y:S01]  /*7e00*/  MUFU.EX2 R163, R174 ;  /* 0x000000ae00a37308 */ /* 0x0000620000000800 */
        /* <DEDUP_REMOVED lines=8> */
[----:B0-----:R-:W-:Y:S01]  /*7e90*/  FADD.FTZ R174, R12, R13 ;  /* 0x0000000d0cae7221 */ /* 0x001fe20000010000 */
[-C--:B------:R-:W-:Y:S01]  /*7ea0*/  FMUL.FTZ R90, R90, R6.reuse ;  /* 0x000000065a5a7220 */ /* 0x080fe20000410000 */
[-C--:B------:R-:W-:Y:S01]  /*7eb0*/  FMUL.FTZ R91, R91, R6.reuse ;  /* 0x000000065b5b7220 */ /* 0x080fe20000410000 */
[-C--:B------:R-:W-:Y:S01]  /*7ec0*/  FMUL.FTZ R94, R94, R6.reuse ;  /* 0x000000065e5e7220 */ /* 0x080fe20000410000 */
[----:B-----5:R-:W-:Y:S01]  /*7ed0*/  FADD.FTZ R13, R159, R174 ;  /* 0x000000ae9f0d7221 */ /* 0x020fe20000010000 */
[C---:B---3--:R-:W-:Y:S01]  /*7ee0*/  F2FP.BF16.F32.PACK_AB R159, R20.reuse, R159 ;  /* 0x0000009f149f723e */ /* 0x048fe200000010ff */
[-C--:B------:R-:W-:Y:S01]  /*7ef0*/  FMUL.FTZ R95, R95, R6.reuse ;  /* 0x000000065f5f7220 */ /* 0x080fe20000410000 */
[----:B------:R0:W3:Y:S01]  /*7f00*/  MUFU.EX2 R165, R178 ;  /* 0x000000b200a57308 */ /* 0x0000e20000000800 */
[----:B------:R-:W-:Y:S01]  /*7f10*/  FADD.FTZ R180, R20, R13 ;  /* 0x0000000d14b47221 */ /* 0x000fe20000010000 */
[-C--:B------:R-:W-:Y:S01]  /*7f20*/  FMUL.FTZ R98, R98, R6.reuse ;  /* 0x0000000662627220 */ /* 0x080fe20000410000 */
[----:B------:R3:W-:Y:S01]  /*7f30*/  STSM.16.M88.4 [R19], R156 ;  /* 0x0000009c13007844 */ /* 0x0007e20000000200 */
[-C--:B------:R-:W-:Y:S01]  /*7f40*/  FMUL.FTZ R99, R99, R6.reuse ;  /* 0x0000000663637220 */ /* 0x080fe20000410000 */
[----:B--2---:R-:W-:Y:S01]  /*7f50*/  FADD.FTZ R13, R161, R180 ;  /* 0x000000b4a10d7221 */ /* 0x004fe20000010000 */
[----:B----4-:R-:W-:Y:S01]  /*7f60*/  F2FP.BF16.F32.PACK_AB R161, R172, R161 ;  /* 0x000000a1aca1723e */ /* 0x010fe200000010ff */
[-C--:B------:R-:W-:Y:S01]  /*7f70*/  FMUL.FTZ R102, R102, R6.reuse ;  /* 0x0000000666667220 */ /* 0x080fe20000410000 */
[----:B------:R-:W2:Y:S01]  /*7f80*/  MUFU.EX2 R174, R179 ;  /* 0x000000b300ae7308 */ /* 0x000ea20000000800 */
[----:B0-----:R-:W-:Y:S01]  /*7f90*/  FADD.FTZ R178, R172, R13 ;  /* 0x0000000dacb27221 */ /* 0x001fe20000010000 */
[-C--:B------:R-:W-:Y:S01]  /*7fa0*/  FMUL.FTZ R103, R103, R6.reuse ;  /* 0x0000000667677220 */ /* 0x080fe20000410000 */
[-C--:B------:R-:W-:Y:S01]  /*7fb0*/  FMUL.FTZ R106, R106, R6.reuse ;  /* 0x000000066a6a7220 */ /* 0x080fe20000410000 */
[-C--:B------:R-:W-:Y:S01]  /*7fc0*/  FMUL.FTZ R107, R107, R6.reuse ;  /* 0x000000066b6b7220 */ /* 0x080fe20000410000 */
[----:B-1----:R-:W-:Y:S01]  /*7fd0*/  FADD.FTZ R13, R163, R178 ;  /* 0x000000b2a30d7221 */ /* 0x002fe20000010000 */
[----:B------:R-:W-:Y:S01]  /*7fe0*/  F2FP.BF16.F32.PACK_AB R163, R4, R163 ;  /* 0x000000a304a3723e */ /* 0x000fe200000010ff */
[-C--:B------:R-:W-:Y:S01]  /*7ff0*/  FMUL.FTZ R110, R110, R6.reuse ;  /* 0x000000066e6e7220 */ /* 0x080fe20000410000 */
[----:B------:R-:W0:Y:S01]  /*8000*/  MUFU.EX2 R167, R182 ;  /* 0x000000b600a77308 */ /* 0x000e220000000800 */
[----:B------:R-:W-:Y:S01]  /*8010*/  FADD.FTZ R178, R4, R13 ;  /* 0x0000000d04b27221 */ /* 0x000fe20000010000 */
[-C--:B------:R-:W-:Y:S01]  /*8020*/  FMUL.FTZ R111, R111, R6.reuse ;  /* 0x000000066f6f7220 */ /* 0x080fe20000410000 */
[----:B------:R1:W-:Y:S01]  /*8030*/  STSM.16.M88.4 [R23], R160 ;  /* 0x000000a017007844 */ /* 0x0003e20000000200 */
[-C--:B------:R-:W-:Y:S01]  /*8040*/  FMUL.FTZ R114, R114, R6.reuse ;  /* 0x0000000672727220 */ /* 0x080fe20000410000 */
[----:B---3--:R-:W-:Y:S01]  /*8050*/  FADD.FTZ R13, R165, R178 ;  /* 0x000000b2a50d7221 */ /* 0x008fe20000010000 */
[-C--:B------:R-:W-:Y:S01]  /*8060*/  FMUL.FTZ R115, R115, R6.reuse ;  /* 0x0000000673737220 */ /* 0x080fe20000410000 */
[-C--:B------:R-:W-:Y:S01]  /*8070*/  FMUL.FTZ R118, R118, R6.reuse ;  /* 0x0000000676767220 */ /* 0x080fe20000410000 */
[----:B------:R-:W3:Y:S01]  /*8080*/  MUFU.EX2 R176, R176 ;  /* 0x000000b000b07308 */ /* 0x000ee20000000800 */
[C---:B--2---:R-:W-:Y:S01]  /*8090*/  FADD.FTZ R14, R174.reuse, R13 ;  /* 0x0000000dae0e7221 */ /* 0x044fe20000010000 */
[----:B------:R-:W-:Y:S01]  /*80a0*/  F2FP.BF16.F32.PACK_AB R165, R174, R165 ;  /* 0x000000a5aea5723e */ /* 0x000fe200000010ff */
[-C--:B------:R-:W-:Y:S01]  /*80b0*/  FMUL.FTZ R119, R119, R6.reuse ;  /* 0x0000000677777220 */ /* 0x080fe20000410000 */
[-C--:B------:R-:W-:Y:S01]  /*80c0*/  FMUL.FTZ R122, R122, R6.reuse ;  /* 0x000000067a7a7220 */ /* 0x080fe20000410000 */
[-C--:B------:R-:W-:Y:S01]  /*80d0*/  FMUL.FTZ R123, R123, R6.reuse ;  /* 0x000000067b7b7220 */ /* 0x080fe20000410000 */
[-C--:B------:R-:W-:Y:S01]  /*80e0*/  FMUL.FTZ R126, R126, R6.reuse ;  /* 0x000000067e7e7220 */ /* 0x080fe20000410000 */
[-C--:B------:R-:W-:Y:S01]  /*80f0*/  FMUL.FTZ R127, R127, R6.reuse ;  /* 0x000000067f7f7220 */ /* 0x080fe20000410000 */
[-C--:B------:R-:W-:Y:S01]  /*8100*/  FMUL.FTZ R130, R130, R6.reuse ;  /* 0x0000000682827220 */ /* 0x080fe20000410000 */
[----:B0-----:R-:W-:Y:S01]  /*8110*/  FADD.FTZ R5, R167, R14 ;  /* 0x0000000ea7057221 */ /* 0x001fe20000010000 */
[-C--:B------:R-:W-:Y:S01]  /*8120*/  FMUL.FTZ R131, R131, R6.reuse ;  /* 0x0000000683837220 */ /* 0x080fe20000410000 */
[-C--:B------:R-:W-:Y:S01]  /*8130*/  FMUL.FTZ R134, R134, R6.reuse ;  /* 0x0000000686867220 */ /* 0x080fe20000410000 */
[-C--:B------:R-:W-:Y:S01]  /*8140*/  FMUL.FTZ R135, R135, R6.reuse ;  /* 0x0000000687877220 */ /* 0x080fe20000410000 */
[-C--:B------:R-:W-:Y:S01]  /*8150*/  FMUL.FTZ R138, R138, R6.reuse ;  /* 0x000000068a8a7220 */ /* 0x080fe20000410000 */
[-C--:B------:R-:W-:Y:S01]  /*8160*/  FMUL.FTZ R139, R139, R6.reuse ;  /* 0x000000068b8b7220 */ /* 0x080fe20000410000 */
[-C--:B------:R-:W-:Y:S01]  /*8170*/  FMUL.FTZ R142, R142, R6.reuse ;  /* 0x000000068e8e7220 */ /* 0x080fe20000410000 */
[-C--:B------:R-:W-:Y:S01]  /*8180*/  FMUL.FTZ R143, R143, R6.reuse ;  /* 0x000000068f8f7220 */ /* 0x080fe20000410000 */
[C---:B---3--:R-:W-:Y:S01]  /*8190*/  F2FP.BF16.F32.PACK_AB R167, R176.reuse, R167 ;  /* 0x000000a7b0a7723e */ /* 0x048fe200000010ff */
[----:B------:R-:W-:Y:S01]  /*81a0*/  FADD.FTZ R4, R176, R5 ;  /* 0x00000005b0047221 */ /* 0x000fe20000010000 */
[-C--:B------:R-:W-:Y:S01]  /*81b0*/  FMUL.FTZ R146, R146, R6.reuse ;  /* 0x0000000692927220 */ /* 0x080fe20000410000 */
[-C--:B------:R-:W-:Y:S01]  /*81c0*/  FMUL.FTZ R147, R147, R6.reuse ;  /* 0x0000000693937220 */ /* 0x080fe20000410000 */
[-C--:B------:R-:W-:Y:S01]  /*81d0*/  FMUL.FTZ R150, R150, R6.reuse ;  /* 0x0000000696967220 */ /* 0x080fe20000410000 */
[----:B------:R1:W-:Y:S01]  /*81e0*/  STSM.16.M88.4 [R22], R164 ;  /* 0x000000a416007844 */ /* 0x0003e20000000200 */
[----:B------:R-:W-:Y:S01]  /*81f0*/  FMUL.FTZ R151, R151, R6 ;  /* 0x0000000697977220 */ /* 0x000fe20000410000 */
[----:B------:R-:W-:Y:S06]  /*8200*/  @!P3 BRA `(.L_x_1780) ;  /* 0x000000000004b947 */ /* 0x000fec0003800000 */
[----:B------:R-:W-:Y:S01]  /*8210*/  BPT.TRAP 0x1 ;  /* 0x000000040000795c */ /* 0x000fe20000300000 */
.L_x_1780:
[----:B------:R0:W2:Y:S01]  /*8220*/  SYNCS.PHASECHK.TRANS64.TRYWAIT P0, [UR27+0x28c50], R10 ;  /* 0x028c500aff0075a7 */ /* 0x0000a2000800015b */
[----:B------:R-:W-:Y:S05]  /*8230*/  @!P3 BRA `(.L_x_1781) ;  /* 0x000000000004b947 */ /* 0x000fea0003800000 */
[----:B------:R-:W-:Y:S01]  /*8240*/  BPT.TRAP 0x1 ;  /* 0x000000040000795c */ /* 0x000fe20000300000 */
.L_x_1781:
[----:B--2---:R-:W-:Y:S05]  /*8250*/  @P0 BRA `(.L_x_1782) ;  /* 0x0000000000080947 */ /* 0x004fea0003800000 */
[----:B------:R-:W2:Y:S02]  /*8260*/  SYNCS.PHASECHK.TRANS64.TRYWAIT P0, [UR27+0x28c50], R10 ;  /* 0x028c500aff0075a7 */ /* 0x000ea4000800015b */
[----:B--2---:R-:W-:Y:S05]  /*8270*/  @!P0 BRA `(.L_x_1783) ;  /* 0x000000d0006c8947 */ /* 0x004fea0003800000 */
.L_x_1782:
[----:B------:R-:W-:Y:S01]  /*8280*/  ULEA UR18, UR24, UR48, 0xc ;  /* 0x0000003018127291 */ /* 0x000fe2000f8e603f */
[----:B------:R-:W-:Y:S01]  /*8290*/  WARPGROUP.ARRIVE ;  /* 0x00000000000079c5 */ /* 0x000fe20000000000 */
[----:B------:R-:W-:Y:S01]  /*82a0*/  UMOV UR7, 0x40000040 ;  /* 0x4000004000077882 */ /* 0x000fe20000000000 */
[----:B------:R-:W-:Y:S01]  /*82b0*/  ISETP.LT.AND P0, PT, R11, UR50, PT ;  /* 0x000000320b007c0c */ /* 0x000fe2000bf01270 */
[----:B--2---:R-:W-:Y:S01]  /*82c0*/  @!P4 VIADD R7, R7, 0x28c60 ;  /* 0x00028c600707c836 */ /* 0x004fe20000000000 */
[----:B------:R-:W-:Y:S01]  /*82d0*/  UIADD3 UR50, UR50, -0x1, URZ ;  /* 0xffffffff32327890 */ /* 0x000fe2000fffe03f */
[----:B------:R-:W-:Y:S01]  /*82e0*/  IMAD.MOV.U32 R6, RZ, RZ, R168 ;  /* 0x000000ffff067224 */ /* 0x000fe200078e00a8 */
[----:B------:R-:W-:Y:S01]  /*82f0*/  UMOV UR6, UR18 ;  /* 0x0000001200067c82 */ /* 0x000fe20008000000 */
[----:B------:R-:W-:Y:S01]  /*8300*/  UMOV UR36, UR24 ;  /* 0x0000001800247c82 */ /* 0x000fe20008000000 */
[----:B------:R-:W-:Y:S01]  /*8310*/  HGMMA.64x256x16.F32.BF16 R24, R152, gdesc[UR4].tnspB, R24, gsb0 ;  /* 0x43e0000498187df0 */ /* 0x000fe20008001818 */
[----:B------:R-:W-:Y:S01]  /*8320*/  UIADD3 UR6, UR18, 0x80, URZ ;  /* 0x0000008012067890 */ /* 0x000fe2000fffe03f */
[----:B------:R-:W-:Y:S01]  /*8330*/  @!P4 PRMT R7, RZ, 0x654, R7 ;  /* 0x00000654ff07c816 */ /* 0x000fe20000000007 */
[----:B------:R-:W-:Y:S01]  /*8340*/  UMOV UR7, 0x40000040 ;  /* 0x4000004000077882 */ /* 0x000fe20000000000 */
[----:B------:R-:W-:Y:S01]  /*8350*/  IMAD.MOV.U32 R5, RZ, RZ, R8 ;  /* 0x000000ffff057224 */ /* 0x000fe200078e0008 */
[----:B------:R-:W-:-:S02]  /*8360*/  WARPGROUP.DEPBAR.LE gsb0, 0x0 ;  /* 0x00008000000079c5 */ /* 0x000fc40000010000 */
        /* <DEDUP_REMOVED lines=26> */
[----:B------:R-:W-:Y:S01]  /*8510*/  IMAD.MOV.U32 R6, RZ, RZ, R168 ;  /* 0x000000ffff067224 */ /* 0x000fe200078e00a8 */
[----:B------:R-:W-:Y:S01]  /*8520*/  UMOV UR36, UR24 ;  /* 0x0000001800247c82 */ /* 0x000fe20008000000 */
[----:B------:R-:W-:-:S07]  /*8530*/  IMAD.MOV.U32 R5, RZ, RZ, R8 ;  /* 0x000000ffff057224 */ /* 0x000fce00078e0008 */
.L_x_1767:
[----:B--2---:R-:W2:Y:S01]  /*8540*/  LDC R7, c[0x0][0x448] ;  /* 0x00011200ff077b82 */ /* 0x004ea20000000800 */
[----:B------:R-:W-:Y:S02]  /*8550*/  UIADD3 UR6, UR40, 0x3f, URZ ;  /* 0x0000003f28067890 */ /* 0x000fe4000fffe03f */
[----:B------:R-:W-:-:S04]  /*8560*/  UIADD3 UR14, -UR14, 0x1, URZ ;  /* 0x000000010e0e7890 */ /* 0x000fc8000fffe13f */
[----:B------:R-:W-:Y:S01]  /*8570*/  UIMAD UR14, UR49, UR11, UR14 ;  /* 0x0000000b310e72a4 */ /* 0x000fe2000f8e020e */
[----:B------:R-:W3:Y:S01]  /*8580*/  LDC R12, c[0x0][0x9e4] ;  /* 0x00027900ff0c7b82 */ /* 0x000ee20000000800 */
[----:B--2---:R-:W-:Y:S02]  /*8590*/  ISETP.NE.AND P5, PT, R7, 0x1, PT ;  /* 0x000000010700780c */ /* 0x004fe40003fa5270 */
[----:B---3--:R-:W-:-:S11]  /*85a0*/  ISETP.GE.AND P6, PT, R12, 0x1, PT ;  /* 0x000000010c00780c */ /* 0x008fd60003fc6270 */
[----:B------:R-:W2:Y:S08]  /*85b0*/  @P5 LDC R7, c[0x0][0x44c] ;  /* 0x00011300ff075b82 */ /* 0x000eb00000000800 */
[----:B------:R-:W3:Y:S01]  /*85c0*/  @P5 LDC R9, c[0x0][0x450] ;  /* 0x00011400ff095b82 */ /* 0x000ee20000000800 */
[----:B--2---:R-:W-:-:S04]  /*85d0*/  @P5 IMAD.HI.U32 R8, R7, UR6, RZ ;  /* 0x0000000607085c27 */ /* 0x004fc8000f8e00ff */
[----:B------:R-:W-:Y:S01]  /*85e0*/  IMAD.U32 R7, RZ, RZ, UR6 ;  /* 0x00000006ff077e24 */ /* 0x000fe2000f8e00ff */
[----:B---3--:R-:W-:-:S05]  /*85f0*/  @P5 SHF.R.U32.HI R7, RZ, R9, R8 ;  /* 0x00000009ff075219 */ /* 0x008fca0000011608 */
[----:B------:R-:W-:-:S04]  /*8600*/  VIADD R7, R7, UR14 ;  /* 0x0000000e07077c36 */ /* 0x000fc80008000000 */
[----:B------:R-:W-:Y:S01]  /*8610*/  VIADD R8, R7, -UR15 ;  /* 0x8000000f07087c36 */ /* 0x000fe20008000000 */
[----:B------:R-:W-:Y:S06]  /*8620*/  @!P6 BRA `(.L_x_1785) ;  /* 0x00000000003ce947 */ /* 0x000fec0003800000 */
[----:B------:R-:W-:-:S13]  /*8630*/  ISETP.GT.AND P0, PT, R7, -0x1, PT ;  /* 0xffffffff0700780c */ /* 0x000fda0003f04270 */
[----:B------:R-:W-:Y:S05]  /*8640*/  @P0 BRA `(.L_x_1786) ;  /* 0x00000000001c0947 */ /* 0x000fea0003800000 */
[----:B------:R-:W-:Y:S02]  /*8650*/  ISETP.NE.AND P0, PT, R12, 0x1, PT ;  /* 0x000000010c00780c */ /* 0x000fe40003f05270 */
[----:B------:R-:W-:-:S11]  /*8660*/  LOP3.LUT R7, RZ, R7, RZ, 0x33, !PT ;  /* 0x00000007ff077212 */ /* 0x000fd600078e33ff */
[----:B0-----:R-:W0:Y:S02]  /*8670*/  @P0 LDC.64 R10, c[0x0][0x9e8] ;  /* 0x00027a00ff0a0b82 */ /* 0x001e240000000a00 */
[----:B0-----:R-:W-:-:S05]  /*8680*/  @P0 IMAD.HI.U32 R10, R7, R10, RZ ;  /* 0x0000000a070a0227 */ /* 0x001fca00078e00ff */
[----:B------:R-:W-:-:S04]  /*8690*/  @P0 SHF.R.U32.HI R7, RZ, R11, R10 ;  /* 0x0000000bff070219 */ /* 0x000fc8000001160a */
[----:B------:R-:W-:Y:S01]  /*86a0*/  LOP3.LUT R7, RZ, R7, RZ, 0x33, !PT ;  /* 0x00000007ff077212 */ /* 0x000fe200078e33ff */
[----:B------:R-:W-:Y:S06]  /*86b0*/  BRA `(.L_x_1787) ;  /* 0x0000000000107947 */ /* 0x000fec0003800000 */
.L_x_1786:
[----:B------:R-:W-:-:S13]  /*86c0*/  ISETP.NE.AND P0, PT, R12, 0x1, PT ;  /* 0x000000010c00780c */ /* 0x000fda0003f05270 */
[----:B0-----:R-:W0:Y:S02]  /*86d0*/  @P0 LDC.64 R10, c[0x0][0x9e8] ;  /* 0x00027a00ff0a0b82 */ /* 0x001e240000000a00 */
[----:B0-----:R-:W-:-:S05]  /*86e0*/  @P0 IMAD.HI.U32 R10, R7, R10, RZ ;  /* 0x0000000a070a0227 */ /* 0x001fca00078e00ff */
[----:B------:R-:W-:-:S07]  /*86f0*/  @P0 SHF.R.U32.HI R7, RZ, R11, R10 ;  /* 0x0000000bff070219 */ /* 0x000fce000001160a */
.L_x_1787:
[----:B------:R-:W-:-:S05]  /*8700*/  IMAD R7, R7, R12, RZ ;  /* 0x0000000c07077224 */ /* 0x000fca00078e02ff */
[----:B------:R-:W-:-:S07]  /*8710*/  VIMNMX R8, R8, R7, !PT ;  /* 0x0000000708087248 */ /* 0x000fce0007fe0100 */
.L_x_1785:
[----:B------:R-:W-:-:S05]  /*8720*/  VIADD R8, R8, 0x3f ;  /* 0x0000003f08087836 */ /* 0x000fca0000000000 */
[----:B------:R-:W-:-:S04]  /*8730*/  SHF.R.S32.HI R7, RZ, 0x1f, R8 ;  /* 0x0000001fff077819 */ /* 0x000fc80000011408 */
[----:B------:R-:W-:-:S04]  /*8740*/  LEA.HI R7, R7, R8, RZ, 0x6 ;  /* 0x0000000807077211 */ /* 0x000fc800078f30ff */
[----:B------:R-:W-:-:S04]  /*8750*/  SHF.R.S32.HI R7, RZ, 0x6, R7 ;  /* 0x00000006ff077819 */ /* 0x000fc80000011407 */
[----:B------:R-:W-:-:S04]  /*8760*/  VIMNMX R7, R186, R7, !PT ;  /* 0x00000007ba077248 */ /* 0x000fc80007fe0100 */
[----:B------:R-:W-:-:S13]  /*8770*/  ISETP.LE.AND P0, PT, R7, UR50, PT ;  /* 0x0000003207007c0c */ /* 0x000fda000bf03270 */
[----:B------:R-:W-:Y:S05]  /*8780*/  @!P0 BRA `(.L_x_1788) ;  /* 0x0000001800388947 */ /* 0x000fea0003800000 */
[----:B------:R-:W-:Y:S01]  /*8790*/  IMAD.MOV.U32 R9, RZ, RZ, R6 ;  /* 0x000000ffff097224 */ /* 0x000fe200078e0006 */
[----:B------:R-:W-:Y:S01]  /*87a0*/  UMOV UR22, UR36 ;  /* 0x0000002400167c82 */ /* 0x000fe20008000000 */
[----:B0-----:R-:W-:Y:S01]  /*87b0*/  IMAD.MOV.U32 R10, RZ, RZ, R5 ;  /* 0x000000ffff0a7224 */ /* 0x001fe200078e0005 */
[----:B------:R-:W-:-:S06]  /*87c0*/  ULDC UR21, c[0x0][0x988] ;  /* 0x0002620000157ab9 */ /* 0x000fcc0000000800 */
.L_x_1797:
[----:B------:R-:W-:Y:S01]  /*87d0*/  UIADD3 UR36, UR22, 0x1, URZ ;  /* 0x0000000116247890 */ /* 0x000fe2000fffe03f */
[----:B------:R-:W-:Y:S01]  /*87e0*/  IMAD.U32 R6, RZ, RZ, UR50 ;  /* 0x00000032ff067e24 */ /* 0x000fe2000f8e00ff */
[----:B------:R-:W-:Y:S02]  /*87f0*/  UIADD3 UR20, UR50, -0x1, URZ ;  /* 0xffffffff32147890 */ /* 0x000fe4000fffe03f */
[----:B------:R-:W-:Y:S02]  /*8800*/  UISETP.NE.AND UP0, UPT, UR36, 0x2, UPT ;  /* 0x000000022400788c */ /* 0x000fe4000bf05270 */
[----:B------:R-:W-:Y:S02]  /*8810*/  ISETP.GT.AND P0, PT, R6, R7, PT ;  /* 0x000000070600720c */ /* 0x000fe40003f04270 */
[----:B------:R-:W-:Y:S02]  /*8820*/  USEL UR6, URZ, 0x1, UP0 ;  /* 0x000000013f067887 */ /* 0x000fe40008000000 */
[----:B------:R-:W-:-:S02]  /*8830*/  USEL UR36, UR36, URZ, UP0 ;  /* 0x0000003f24247287 */ /* 0x000fc40008000000 */
[----:B------:R-:W-:Y:S01]  /*8840*/  ULOP3.LUT UR37, UR37, UR6, URZ, 0x3c, !UPT ;  /* 0x0000000625257292 */ /* 0x000fe2000f8e3c3f */
[----:B------:R-:W-:Y:S01]  /*8850*/  UMOV UR50, UR20 ;  /* 0x0000001400327c82 */ /* 0x000fe20008000000 */
[----:B0123--:R-:W-:Y:S10]  /*8860*/  @!P3 BRA `(.L_x_1789) ;  /* 0x000000000004b947 */ /* 0x00fff40003800000 */
[----:B------:R-:W-:Y:S01]  /*8870*/  BPT.TRAP 0x1 ;  /* 0x000000040000795c */ /* 0x000fe20000300000 */
.L_x_1789:
[----:B------:R-:W-:Y:S01]  /*8880*/  ULEA UR23, UR36, UR43, 0x3 ;  /* 0x0000002b24177291 */ /* 0x000fe2000f8e183f */
[----:B------:R-:W-:-:S05]  /*8890*/  IMAD.U32 R8, RZ, RZ, UR37 ;  /* 0x00000025ff087e24 */ /* 0x000fca000f8e00ff */
[----:B------:R-:W-:-:S04]  /*88a0*/  SHF.L.U32 R8, R8, 0x1f, RZ ;  /* 0x0000001f08087819 */ /* 0x000fc800000006ff */
[----:B------:R0:W2:Y:S01]  /*88b0*/  SYNCS.PHASECHK.TRANS64.TRYWAIT P1, [UR23+0x28c30], R8 ;  /* 0x028c3008ff0075a7 */ /* 0x0000a20008020157 */
[----:B------:R-:W-:Y:S05]  /*88c0*/  @!P3 BRA `(.L_x_1790) ;  /* 0x000000000004b947 */ /* 0x000fea0003800000 */
[----:B------:R-:W-:Y:S01]  /*88d0*/  BPT.TRAP 0x1 ;  /* 0x000000040000795c */ /* 0x000fe20000300000 */
.L_x_1790:
[----:B--2---:R-:W-:Y:S05]  /*88e0*/  @P1 BRA `(.L_x_1791) ;  /* 0x0000000000081947 */ /* 0x004fea0003800000 */
[----:B------:R-:W2:Y:S02]  /*88f0*/  SYNCS.PHASECHK.TRANS64.TRYWAIT P1, [UR23+0x28c30], R8 ;  /* 0x028c3008ff0075a7 */ /* 0x000ea40008020157 */
[----:B--2---:R-:W-:Y:S05]  /*8900*/  @!P1 BRA `(.L_x_1792) ;  /* 0x000000c800dc9947 */ /* 0x004fea0003800000 */
.L_x_1791:
[----:B------:R-:W-:Y:S01]  /*8910*/  R2UR UR18, R0 ;  /* 0x00000000001272ca */ /* 0x000fe200000e0000 */
[----:B-1--4-:R-:W-:Y:S01]  /*8920*/  WARPGROUP.ARRIVE ;  /* 0x00000000000079c5 */ /* 0x012fe20000000000 */
[----:B------:R-:W-:Y:S01]  /*8930*/  UMOV UR19, 0x40000040 ;  /* 0x4000004000137882 */ /* 0x000fe20000000000 */
[----:B------:R-:W-:Y:S01]  /*8940*/  UMOV UR7, 0x40000040 ;  /* 0x4000004000077882 */ /* 0x000fe20000000000 */
[----:B------:R-:W-:Y:S01]  /*8950*/  UMOV UR11, 0x40000040 ;  /* 0x40000040000b7882 */ /* 0x000fe20000000000 */
[----:B------:R-:W-:-:S08]  /*8960*/  UMOV UR15, 0x40000040 ;  /* 0x40000040000f7882 */ /* 0x000fd00000000000 */
[----:B------:R-:W-:-:S04]  /*8970*/  ULEA UR18, UR36, UR18, 0x9 ;  /* 0x0000001224127291 */ /* 0x000fc8000f8e483f */
[----:B------:R-:W-:Y:S02]  /*8980*/  UIADD3 UR6, UR18, 0x2, URZ ;  /* 0x0000000212067890 */ /* 0x000fe4000fffe03f */
[----:B------:R-:W-:Y:S02]  /*8990*/  UIADD3 UR10, UR18, 0x4, URZ ;  /* 0x00000004120a7890 */ /* 0x000fe4000fffe03f */
[----:B------:R-:W-:Y:S02]  /*89a0*/  UIADD3 UR14, UR18, 0x6, URZ ;  /* 0x00000006120e7890 */ /* 0x000fe4000fffe03f */
[----:B------:R-:W-:Y:S03]  /*89b0*/  HGMMA.64x64x16.F32.BF16 R152, gdesc[UR16], RZ, !UPT, gsb0 ;  /* 0x00e00000109879f0 */ /* 0x000fe6000c0018ff */
[----:B------:R-:W-:Y:S02]  /*89c0*/  WARPGROUP.DEPBAR.LE gsb0, 0x0 ;  /* 0x00008000000079c5 */ /* 0x000fe40000010000 */
[----:B------:R-:W-:-:S06]  /*89d0*/  WARPGROUP.ARRIVE ;  /* 0x00000000000079c5 */ /* 0x000fcc0000000000 */
[----:B------:R-:W-:Y:S03]  /*89e0*/  HGMMA.64x64x16.F32.BF16 R152, gdesc[UR4], R152, gsb0 ;  /* 0x00e00000049879f0 */ /* 0x000fe60008001898 */
[----:B------:R-:W-:Y:S02]  /*89f0*/  WARPGROUP.DEPBAR.LE gsb0, 0x0 ;  /* 0x00008000000079c5 */ /* 0x000fe40000010000 */
[----:B------:R-:W-:-:S06]  /*8a00*/  WARPGROUP.ARRIVE ;  /* 0x00000000000079c5 */ /* 0x000fcc0000000000 */
[----:B------:R-:W-:Y:S01]  /*8a10*/  HGMMA.64x64x16.F32.BF16 R152, gdesc[UR8], R152, gsb0 ;  /* 0x00e00000089879f0 */ /* 0x000fe20008001898 */
[----:B------:R-:W-:Y:S02]  /*8a20*/  UMOV UR10, UR21 ;  /* 0x00000015000a7c82 */ /* 0x000fe40008000000 */
        /* <DEDUP_REMOVED lines=21> */
[----:B------:R-:W1:Y:S02]  /*8b80*/  SHFL.BFLY PT, R5, R12, 0x2, 0x1f ;  /* 0x0c401f000c057f89 */ /* 0x000e6400000e0000 */
[----:B-1----:R-:W-:Y:S02]  /*8b90*/  FMNMX.FTZ R13, R12, R5, !PT ;  /* 0x000000050c0d7209 */ /* 0x002fe40007810000 */
[----:B------:R-:W-:-:S03]  /*8ba0*/  FMNMX.FTZ R5, R155, R6, !PT ;  /* 0x000000069b057209 */ /* 0x000fc60007810000 */
[----:B------:R-:W1:Y:S01]  /*8bb0*/  SHFL.BFLY PT, R14, R13, 0x1, 0x1f ;  /* 0x0c201f000d0e7f89 */ /* 0x000e6200000e0000 */
[----:B------:R-:W-:-:S04]  /*8bc0*/  FMNMX.FTZ R6, R158, R5, !PT ;  /* 0x000000059e067209 */ /* 0x000fc80007810000 */
[----:B------:R-:W-:-:S04]  /*8bd0*/  FMNMX.FTZ R5, R159, R6, !PT ;  /* 0x000000069f057209 */ /* 0x000fc80007810000 */
[----:B------:R-:W-:-:S04]  /*8be0*/  FMNMX.FTZ R6, R162, R5, !PT ;  /* 0x00000005a2067209 */ /* 0x000fc80007810000 */
[----:B------:R-:W-:-:S04]  /*8bf0*/  FMNMX.FTZ R11, R163, R6, !PT ;  /* 0x00000006a30b7209 */ /* 0x000fc80007810000 */
[----:B------:R-:W-:-:S04]  /*8c00*/  FMNMX.FTZ R6, R166, R11, !PT ;  /* 0x0000000ba6067209 */ /* 0x000fc80007810000 */
[----:B------:R-:W-:Y:S02]  /*8c10*/  FMNMX.FTZ R11, R167, R6, !PT ;  /* 0x00000006a70b7209 */ /* 0x000fe40007810000 */
[----:B-1----:R-:W-:Y:S02]  /*8c20*/  FMNMX.FTZ R5, R13, R14, !PT ;  /* 0x0000000e0d057209 */ /* 0x002fe40007810000 */
[----:B------:R-:W-:-:S03]  /*8c30*/  FMNMX.FTZ R6, R170, R11, !PT ;  /* 0x0000000baa067209 */ /* 0x000fc60007810000 */
[----:B------:R-:W-:Y:S01]  /*8c40*/  FMUL.FTZ R20, R5, UR10 ;  /* 0x0000000a05147c20 */ /* 0x000fe20008410000 */
        /* <DEDUP_REMOVED lines=10> */
[--C-:B------:R-:W-:Y:S01]  /*8cf0*/  FFMA.FTZ R160, R168, UR10, -R20.reuse ;  /* 0x0000000aa8a07c23 */ /* 0x100fe20008010814 */
[----:B------:R-:W-:Y:S01]  /*8d00*/  FMNMX.FTZ R6, R178, R13, !PT ;  /* 0x0000000db2067209 */ /* 0x000fe20007810000 */
[--C-:B------:R-:W-:Y:S01]  /*8d10*/  FFMA.FTZ R168, R177, UR10, -R20.reuse ;  /* 0x0000000ab1a87c23 */ /* 0x100fe20008010814 */
[----:B------:R-:W1:Y:S01]  /*8d20*/  MUFU.EX2 R10, R10 ;  /* 0x0000000a000a7308 */ /* 0x000e620000000800 */
[--C-:B------:R-:W-:Y:S01]  /*8d30*/  FFMA.FTZ R15, R161, UR10, -R20.reuse ;  /* 0x0000000aa10f7c23 */ /* 0x100fe20008010814 */
[----:B------:R-:W-:Y:S01]  /*8d40*/  FMNMX.FTZ R13, R179, R6, !PT ;  /* 0x00000006b30d7209 */ /* 0x000fe20007810000 */
[--C-:B------:R-:W-:Y:S01]  /*8d50*/  FFMA.FTZ R161, R176, UR10, -R20.reuse ;  /* 0x0000000ab0a17c23 */ /* 0x100fe20008010814 */
[--C-:B------:R-:W-:Y:S01]  /*8d60*/  FFMA.FTZ R180, R180, UR10, -R20.reuse ;  /* 0x0000000ab4b47c23 */ /* 0x100fe20008010814 */
[--C-:B------:R-:W-:Y:S01]  /*8d70*/  FFMA.FTZ R14, R164, UR10, -R20.reuse ;  /* 0x0000000aa40e7c23 */ /* 0x100fe20008010814 */
[----:B------:R-:W-:Y:S01]  /*8d80*/  FMNMX.FTZ R6, R182, R13, !PT ;  /* 0x0000000db6067209 */ /* 0x000fe20007810000 */
[--C-:B------:R-:W-:Y:S01]  /*8d90*/  FFMA.FTZ R13, R157, UR10, -R20.reuse ;  /* 0x0000000a9d0d7c23 */ /* 0x100fe20008010814 */
[----:B------:R-:W2:Y:S01]  /*8da0*/  MUFU.EX2 R11, R11 ;  /* 0x0000000b000b7308 */ /* 0x000ea20000000800 */
[--C-:B------:R-:W-:Y:S01]  /*8db0*/  FFMA.FTZ R157, R172, UR10, -R20.reuse ;  /* 0x0000000aac9d7c23 */ /* 0x100fe20008010814 */
[----:B------:R-:W-:Y:S01]  /*8dc0*/  FMNMX.FTZ R6, R183, R6, !PT ;  /* 0x00000006b7067209 */ /* 0x000fe20007810000 */
[----:B------:R-:W-:-:S04]  /*8dd0*/  FFMA.FTZ R164, R173, UR10, -R20 ;  /* 0x0000000aada47c23 */ /* 0x000fc80008010814 */
[----:B------:R-:W3:Y:S01]  /*8de0*/  SHFL.BFLY PT, R153, R6, 0x2, 0x1f ;  /* 0x0c401f0006997f89 */ /* 0x000ee200000e0000 */
[----:B------:R-:W4:Y:S01]  /*8df0*/  MUFU.EX2 R152, R152 ;  /* 0x0000009800987308 */ /* 0x000f220000000800 */
[-C--:B-1----:R-:W-:Y:S01]  /*8e00*/  FMUL.FTZ R24, R24, R10.reuse ;  /* 0x0000000a18187220 */ /* 0x082fe20000410000 */
[-C--:B------:R-:W-:Y:S01]  /*8e10*/  FMUL.FTZ R25, R25, R10.reuse ;  /* 0x0000000a19197220 */ /* 0x080fe20000410000 */
[-C--:B------:R-:W-:Y:S01]  /*8e20*/  FMUL.FTZ R28, R28, R10.reuse ;  /* 0x0000000a1c1c7220 */ /* 0x080fe20000410000 */
[-C--:B------:R-:W-:Y:S01]  /*8e30*/  FMUL.FTZ R29, R29, R10.reuse ;  /* 0x0000000a1d1d7220 */ /* 0x080fe20000410000 */
[-C--:B------:R-:W-:Y:S01]  /*8e40*/  FMUL.FTZ R32, R32, R10.reuse ;  /* 0x0000000a20207220 */ /* 0x080fe20000410000 */
[-C--:B------:R-:W-:Y:S01]  /*8e50*/  FMUL.FTZ R33, R33, R10.reuse ;  /* 0x0000000a21217220 */ /* 0x080fe20000410000 */
[-C--:B------:R-:W-:Y:S01]  /*8e60*/  FMUL.FTZ R36, R36, R10.reuse ;  /* 0x0000000a24247220 */ /* 0x080fe20000410000 */
[----:B------:R-:W-:Y:S01]  /*8e70*/  MUFU.EX2 R12, R12 ;  /* 0x0000000c000c7308 */ /* 0x000fe20000000800 */
[----:B--2---:R-:W-:Y:S01]  /*8e80*/  FFMA.FTZ R3, R10, R3, R11 ;  /* 0x000000030a037223 */ /* 0x004fe2000001000b */
[-C--:B------:R-:W-:Y:S01]  /*8e90*/  FMUL.FTZ R37, R37, R10.reuse ;  /* 0x0000000a25257220 */ /* 0x080fe20000410000 */
[-C--:B------:R-:W-:Y:S01]  /*8ea0*/  FMUL.FTZ R40, R40, R10.reuse ;  /* 0x0000000a28287220 */ /* 0x080fe20000410000 */
[-C--:B------:R-:W-:Y:S01]  /*8eb0*/  FMUL.FTZ R41, R41, R10.reuse ;  /* 0x0000000a29297220 */ /* 0x080fe20000410000 */
[-C--:B------:R-:W-:Y:S01]  /*8ec0*/  FMUL.FTZ R44, R44, R10.reuse ;  /* 0x0000000a2c2c7220 */ /* 0x080fe20000410000 */
[-C--:B------:R-:W-:Y:S01]  /*8ed0*/  FMUL.FTZ R45, R45, R10.reuse ;  /* 0x0000000a2d2d7220 */ /* 0x080fe20000410000 */
[-C--:B------:R-:W-:Y:S01]  /*8ee0*/  FMUL.FTZ R48, R48, R10.reuse ;  /* 0x0000000a30307220 */ /* 0x080fe20000410000 */
[----:B------:R-:W-:Y:S01]  /*8ef0*/  MUFU.EX2 R13, R13 ;  /* 0x0000000d000d7308 */ /* 0x000fe20000000800 */
[----:B----4-:R-:W-:Y:S01]  /*8f00*/  FADD.FTZ R3, R152, R3 ;  /* 0x0000000398037221 */ /* 0x010fe20000010000 */
[-C--:B------:R-:W-:Y:S01]  /*8f10*/  FMUL.FTZ R49, R49, R10.reuse ;  /* 0x0000000a31317220 */ /* 0x080fe20000410000 */
[-C--:B------:R-:W-:Y:S01]  /*8f20*/  FMUL.FTZ R52, R52, R10.reuse ;  /* 0x0000000a34347220 */ /* 0x080fe20000410000 */
[-C--:B------:R-:W-:Y:S01]  /*8f30*/  FMUL.FTZ R53, R53, R10.reuse ;  /* 0x0000000a35357220 */ /* 0x080fe20000410000 */
[-C--:B------:R-:W-:Y:S01]  /*8f40*/  FMUL.FTZ R56, R56, R10.reuse ;  /* 0x0000000a38387220 */ /* 0x080fe20000410000 */
[-C--:B------:R-:W-:Y:S01]  /*8f50*/  FMUL.FTZ R57, R57, R10.reuse ;  /* 0x0000000a39397220 */ /* 0x080fe20000410000 */
[----:B---3--:R-:W-:Y:S01]  /*8f60*/  FMNMX.FTZ R165, R6, R153, !PT ;  /* 0x0000009906a57209 */ /* 0x008fe20007810000 */
[--C-:B------:R-:W-:Y:S01]  /*8f70*/  FFMA.FTZ R153, R169, UR10, -R20.reuse ;  /* 0x0000000aa9997c23 */ /* 0x100fe20008010814 */
[----:B------:R-:W-:Y:S01]  /*8f80*/  MUFU.EX2 R156, R156 ;  /* 0x0000009c009c7308 */ /* 0x000fe20000000800 */
[----:B------:R-:W-:Y:S01]  /*8f90*/  FFMA.FTZ R20, R181, UR10, -R20 ;  /* 0x0000000ab5147c23 */ /* 0x000fe20008010814 */
[----:B------:R-:W-:Y:S01]  /*8fa0*/  IMAD.U32 R181, RZ, RZ, UR22 ;  /* 0x00000016ffb57e24 */ /* 0x000fe2000f8e00ff */
[----:B------:R-:W1:Y:S01]  /*8fb0*/  SHFL.BFLY PT, R6, R165, 0x1, 0x1f ;  /* 0x0c201f00a5067f89 */ /* 0x000e6200000e0000 */
        /* <DEDUP_REMOVED lines=23> */
[----:B-1----:R-:W-:Y:S01]  /*9130*/  FMNMX.FTZ R6, R165, R6, !PT ;  /* 0x00000006a5067209 */ /* 0x002fe20007810000 */
        /* <DEDUP_REMOVED lines=8> */
[--C-:B------:R-:W-:Y:S01]  /*91c0*/  FFMA.FTZ R192, R167, UR10, -R177.reuse ;  /* 0x0000000aa7c07c23 */ /* 0x100fe200080108b1 */
[----:B------:R-:W-:Y:S01]  /*91d0*/  FMUL.FTZ R9, R9, UR10 ;  /* 0x0000000a09097c20 */ /* 0x000fe20008410000 */
[--C-:B------:R-:W-:Y:S01]  /*91e0*/  FFMA.FTZ R172, R154, UR10, -R177.reuse ;  /* 0x0000000a9aac7c23 */ /* 0x100fe200080108b1 */
[--C-:B------:R-:W-:Y:S01]  /*91f0*/  FFMA.FTZ R167, R170, UR10, -R177.reuse ;  /* 0x0000000aaaa77c23 */ /* 0x100fe200080108b1 */
[----:B------:R-:W-:Y:S01]  /*9200*/  FFMA.FTZ R170, R171, UR10, -R177 ;  /* 0x0000000aabaa7c23 */ /* 0x000fe200080108b1 */
[----:B------:R-:W-:-:S02]  /*9210*/  IMAD.MOV R171, RZ, RZ, -R17 ;  /* 0x000000ffffab7224 */ /* 0x000fc400078e0a11 */
[--C-:B------:R-:W-:Y:S01]  /*9220*/  FFMA.FTZ R155, R155, UR10, -R177.reuse ;  /* 0x0000000a9b9b7c23 */ /* 0x100fe200080108b1 */
[----:B------:R-:W-:Y:S01]  /*9230*/  MUFU.EX2 R9, R9 ;  /* 0x0000000900097308 */ /* 0x000fe20000000800 */
[--C-:B------:R-:W-:Y:S01]  /*9240*/  FFMA.FTZ R169, R158, UR10, -R177.reuse ;  /* 0x0000000a9ea97c23 */ /* 0x100fe200080108b1 */
[--C-:B------:R-:W-:Y:S01]  /*9250*/  FFMA.FTZ R176, R159, UR10, -R177.reuse ;  /* 0x0000000a9fb07c23 */ /* 0x100fe200080108b1 */
[----:B------:R-:W-:Y:S01]  /*9260*/  ISETP.NE.AND P1, PT, R2, R171, PT ;  /* 0x000000ab0200720c */ /* 0x000fe20003f25270 */
[----:B------:R-:W-:Y:S02]  /*9270*/  IMAD.U32 R171, RZ, RZ, UR23 ;  /* 0x00000017ffab7e24 */ /* 0x000fe4000f8e00ff */
[--C-:B------:R-:W-:Y:S01]  /*9280*/  FFMA.FTZ R159, R162, UR10, -R177.reuse ;  /* 0x0000000aa29f7c23 */ /* 0x100fe200080108b1 */
[--C-:B-1----:R-:W-:Y:S01]  /*9290*/  FFMA.FTZ R180, R163, UR10, -R177.reuse ;  /* 0x0000000aa3b47c23 */ /* 0x102fe200080108b1 */
[----:B------:R-:W-:Y:S01]  /*92a0*/  FFMA.FTZ R163, R166, UR10, -R177 ;  /* 0x0000000aa6a37c23 */ /* 0x000fe200080108b1 */
[----:B------:R-:W1:Y:S01]  /*92b0*/  MUFU.EX2 R172, R172 ;  /* 0x000000ac00ac7308 */ /* 0x000e620000000800 */
[----:B------:R-:W-:-:S02]  /*92c0*/  @!P4 VIADD R154, R171, 0x28c40 ;  /* 0x00028c40ab9ac836 */ /* 0x000fc40000000000 */
[--C-:B------:R-:W-:Y:S01]  /*92d0*/  FFMA.FTZ R173, R174, UR10, -R177.reuse ;  /* 0x0000000aaead7c23 */ /* 0x100fe200080108b1 */
[--C-:B------:R-:W-:Y:S01]  /*92e0*/  FFMA.FTZ R174, R175, UR10, -R177.reuse ;  /* 0x0000000aafae7c23 */ /* 0x100fe200080108b1 */
[--C-:B------:R-:W-:Y:S01]  /*92f0*/  FFMA.FTZ R175, R178, UR10, -R177.reuse ;  /* 0x0000000ab2af7c23 */ /* 0x100fe200080108b1 */
[--C-:B------:R-:W-:Y:S01]  /*9300*/  FFMA.FTZ R178, R179, UR10, -R177.reuse ;  /* 0x0000000ab3b27c23 */ /* 0x100fe200080108b1 */
[----:B------:R-:W-:Y:S01]  /*9310*/  @!P4 PRMT R154, RZ, 0x654, R154 ;  /* 0x00000654ff9ac816 */ /* 0x000fe2000000009a */
[--C-:B------:R-:W-:Y:S01]  /*9320*/  FFMA.FTZ R182, R182, UR10, -R177.reuse ;  /* 0x0000000ab6b67c23 */ /* 0x100fe200080108b1 */
[----:B------:R-:W2:Y:S01]  /*9330*/  MUFU.EX2 R155, R155 ;  /* 0x0000009b009b7308 */ /* 0x000ea20000000800 */
[----:B------:R-:W-:Y:S01]  /*9340*/  @!P1 IMAD R158, R181, 0x40, R16 ;  /* 0x00000040b59e9824 */ /* 0x000fe200078e0210 */
[----:B------:R3:W-:Y:S01]  /*9350*/  @!P4 SYNCS.ARRIVE.TRANS64.RED.A1T0 RZ, [R154+URZ], RZ ;  /* 0x000000ff9affc9a7 */ /* 0x0007e2000810043f */
[----:B------:R-:W-:Y:S01]  /*9360*/  FFMA.FTZ R177, R183, UR10, -R177 ;  /* 0x0000000ab7b17c23 */ /* 0x000fe200080108b1 */
[-C--:B------:R-:W-:Y:S01]  /*9370*/  FMUL.FTZ R109, R109, R10.reuse ;  /* 0x0000000a6d6d7220 */ /* 0x080fe20000410000 */
[-C--:B------:R-:W-:Y:S01]  /*9380*/  FMUL.FTZ R112, R112, R10.reuse ;  /* 0x0000000a70707220 */ /* 0x080fe20000410000 */
[----:B------:R-:W-:Y:S01]  /*9390*/  @!P1 LEA R158, R158, UR43, 0x2 ;  /* 0x0000002b9e9e9c11 */ /* 0x000fe2000f8e10ff */
[----:B------:R-:W-:Y:S01]  /*93a0*/  FMUL.FTZ R113, R113, R10 ;  /* 0x0000000a71717220 */ /* 0x000fe20000410000 */
[----:B------:R-:W4:Y:S01]  /*93b0*/  MUFU.EX2 R169, R169 ;  /* 0x000000a900a97308 */ /* 0x000f220000000800 */
[----:B-1----:R-:W-:Y:S01]  /*93c0*/  FFMA.FTZ R4, R9, R4, R172 ;  /* 0x0000000409047223 */ /* 0x002fe200000100ac */
[----:B---3--:R-:W-:Y:S01]  /*93d0*/  FADD.FTZ R154, R12, R3 ;  /* 0x000000030c9a7221 */ /* 0x008fe20000010000 */
[----:B------:R-:W-:Y:S01]  /*93e0*/  @!P1 STS [R158+0x28800], R10 ;  /* 0x0288000a9e009388 */ /* 0x000fe20000000800 */
[-C--:B------:R-:W-:Y:S01]  /*93f0*/  FMUL.FTZ R116, R116, R10.reuse ;  /* 0x0000000a74747220 */ /* 0x080fe20000410000 */
[-C--:B------:R-:W-:Y:S01]  /*9400*/  FMUL.FTZ R117, R117, R10.reuse ;  /* 0x0000000a75757220 */ /* 0x080fe20000410000 */
[----:B------:R-:W-:Y:S01]  /*9410*/  FADD.FTZ R3, R13, R154 ;  /* 0x0000009a0d037221 */ /* 0x000fe20000010000 */
[----:B------:R1:W-:Y:S01]  /*9420*/  @!P1 STS [R158+0x28820], R9 ;  /* 0x028820099e009388 */ /* 0x0003e20000000800 */
[----:B------:R-:W3:Y:S01]  /*9430*/  MUFU.EX2 R176, R176 ;  /* 0x000000b000b07308 */ /* 0x000ee20000000800 */
[----:B--2---:R-:W-:Y:S01]  /*9440*/  FADD.FTZ R4, R155, R4 ;  /* 0x000000049b047221 */ /* 0x004fe20000010000 */
[----:B------:R-:W-:Y:S01]  /*9450*/  FADD.FTZ R154, R156, R3 ;  /* 0x000000039c9a7221 */ /* 0x000fe20000010000 */
[-C--:B------:R-:W-:Y:S01]  /*9460*/  FMUL.FTZ R120, R120, R10.reuse ;  /* 0x0000000a78787220 */ /* 0x080fe20000410000 */
[-C--:B------:R-:W-:Y:S01]  /*9470*/  FMUL.FTZ R121, R121, R10.reuse ;  /* 0x0000000a79797220 */ /* 0x080fe20000410000 */
[-C--:B------:R-:W-:Y:S01]  /*9480*/  FMUL.FTZ R124, R124, R10.reuse ;  /* 0x0000000a7c7c7220 */ /* 0x080fe20000410000 */
[----:B------:R-:W-:Y:S01]  /*9490*/  FADD.FTZ R179, R15, R154 ;  /* 0x0000009a0fb37221 */ /* 0x000fe20000010000 */
[-C--:B------:R-:W-:Y:S01]  /*94a0*/  FMUL.FTZ R125, R125, R10.reuse ;  /* 0x0000000a7d7d7220 */ /* 0x080fe20000410000 */
[----:B------:R-:W2:Y:S01]  /*94b0*/  MUFU.EX2 R159, R159 ;  /* 0x0000009f009f7308 */ /* 0x000ea20000000800 */
[----:B----4-:R-:W-:Y:S01]  /*94c0*/  FADD.FTZ R3, R169, R4 ;  /* 0x00000004a9037221 */ /* 0x010fe20000010000 */
[----:B------:R-:W-:Y:S01]  /*94d0*/  FADD.FTZ R154, R14, R179 ;  /* 0x000000b30e9a7221 */ /* 0x000fe20000010000 */
[-C--:B------:R-:W-:Y:S01]  /*94e0*/  FMUL.FTZ R128, R128, R10.reuse ;  /* 0x0000000a80807220 */ /* 0x080fe20000410000 */
[-C--:B------:R-:W-:Y:S01]  /*94f0*/  FMUL.FTZ R129, R129, R10.reuse ;  /* 0x0000000a81817220 */ /* 0x080fe20000410000 */
[-C--:B------:R-:W-:Y:S01]  /*9500*/  FMUL.FTZ R132, R132, R10.reuse ;  /* 0x0000000a84847220 */ /* 0x080fe20000410000 */
[----:B------:R-:W-:Y:S01]  /*9510*/  FADD.FTZ R179, R21, R154 ;  /* 0x0000009a15b37221 */ /* 0x000fe20000010000 */
        /* <DEDUP_REMOVED lines=12> */
[----:B------:R-:W-:Y:S01]  /*95e0*/  FMUL.FTZ R149, R149, R10 ;  /* 0x0000000a95957220 */ /* 0x000fe20000410000 */
[----:B------:R-:W-:Y:S01]  /*95f0*/  F2FP.BF16.F32.PACK_AB R152, R152, R11 ;  /* 0x0000000b9898723e */ /* 0x000fe200000010ff */
[-C--:B------:R-:W-:Y:S01]  /*9600*/  FMUL.FTZ R26, R26, R9.reuse ;  /* 0x000000091a1a7220 */ /* 0x080fe20000410000 */
[----:B------:R-:W-:Y:S01]  /*9610*/  F2FP.BF16.F32.PACK_AB R156, R15, R156 ;  /* 0x0000009c0f9c723e */ /* 0x000fe200000010ff */
[-C--:B------:R-:W-:Y:S01]  /*9620*/  FMUL.FTZ R27, R27, R9.reuse ;  /* 0x000000091b1b7220 */ /* 0x080fe20000410000 */
[----:B------:R-:W2:Y:S01]  /*9630*/  MUFU.EX2 R160, R160 ;  /* 0x000000a000a07308 */ /* 0x000ea20000000800 */
[----:B----4-:R-:W-:Y:S01]  /*9640*/  FADD.FTZ R4, R180, R3 ;  /* 0x00000003b4047221 */ /* 0x010fe20000010000 */
[----:B-1----:R-:W-:Y:S01]  /*9650*/  F2FP.BF16.F32.PACK_AB R158, R21, R14 ;  /* 0x0000000e159e723e */ /* 0x002fe200000010ff */
[-C--:B------:R-:W-:Y:S01]  /*9660*/  FMUL.FTZ R30, R30, R9.reuse ;  /* 0x000000091e1e7220 */ /* 0x080fe20000410000 */
        /* <DEDUP_REMOVED lines=21> */
[----:B-1----:R-:W-:Y:S01]  /*97c0*/  FADD.FTZ R4, R192, R3 ;  /* 0x00000003c0047221 */ /* 0x002fe20000010000 */
[-C--:B------:R-:W-:Y:S01]  /*97d0*/  FMUL.FTZ R63, R63, R9.reuse ;  /* 0x000000093f3f7220 */ /* 0x080fe20000410000 */
[-C--:B------:R-:W-:Y:S01]  /*97e0*/  FMUL.FTZ R66, R66, R9.reuse ;  /* 0x0000000942427220 */ /* 0x080fe20000410000 */
[-C--:B------:R-:W-:Y:S01]  /*97f0*/  FMUL.FTZ R67, R67, R9.reuse ;  /* 0x0000000943437220 */ /* 0x080fe20000410000 */
[-C--:B------:R-:W-:Y:S01]  /*9800*/  FMUL.FTZ R70, R70, R9.reuse ;  /* 0x0000000946467220 */ /* 0x080fe20000410000 */
[-C--:B------:R-:W-:Y:S01]  /*9810*/  FMUL.FTZ R71, R71, R9.reuse ;  /* 0x0000000947477220 */ /* 0x080fe20000410000 */
[-C--:B------:R-:W-:Y:S01]  /*9820*/  FMUL.FTZ R74, R74, R9.reuse ;  /* 0x000000094a4a7220 */ /* 0x080fe20000410000 */
[----:B------:R-:W1:Y:S01]  /*9830*/  MUFU.EX2 R157, R157 ;  /* 0x0000009d009d7308 */ /* 0x000e620000000800 */
[C---:B---3--:R-:W-:Y:S01]  /*9840*/  FADD.FTZ R154, R153.reuse, R154 ;  /* 0x0000009a999a7221 */ /* 0x048fe20000010000 */
[----:B------:R-:W-:Y:S01]  /*9850*/  F2FP.BF16.F32.PACK_AB R160, R153, R160 ;  /* 0x000000a099a0723e */ /* 0x000fe200000010ff */
[-C--:B------:R-:W-:Y:S01]  /*9860*/  FMUL.FTZ R75, R75, R9.reuse ;  /* 0x000000094b4b7220 */ /* 0x080fe20000410000 */
[----:B------:R-:W-:Y:S01]  /*9870*/  F2FP.BF16.F32.PACK_AB R153, R155, R172 ;  /* 0x000000ac9b99723e */ /* 0x000fe200000010ff */
[----:B------:R-:W-:Y:S01]  /*9880*/  FMUL.FTZ R78, R78, R9 ;  /* 0x000000094e4e7220 */ /* 0x000fe20000410000 */
[----:B------:R-:W-:Y:S01]  /*9890*/  F2FP.BF16.F32.PACK_AB R155, R176, R169 ;  /* 0x000000a9b09b723e */ /* 0x000fe200000010ff */
        /* <DEDUP_REMOVED lines=11> */
[----:B------:R-:W-:Y:S01]  /*9950*/  F2FP.BF16.F32.PACK_AB R154, R13, R12 ;  /* 0x0000000c0d9a723e */ /* 0x000fe200000010ff */
[----:B------:R-:W-:Y:S01]  /*9960*/  BAR.SYNC.DEFER_BLOCKING 0xf, 0x100 ;  /* 0x03c4000000007b1d */ /* 0x000fe20000010000 */
        /* <DEDUP_REMOVED lines=16> */
[----:B------:R-:W-:Y:S01]  /*9a70*/  FMUL.FTZ R115, R115, R9 ;  /* 0x0000000973737220 */ /* 0x000fe20000410000 */
[----:B------:R-:W-:Y:S01]  /*9a80*/  F2FP.BF16.F32.PACK_AB R157, R180, R159 ;  /* 0x0000009fb49d723e */ /* 0x000fe200000010ff */
[----:B------:R-:W-:Y:S01]  /*9a90*/  FMUL.FTZ R118, R118, R9 ;  /* 0x0000000976767220 */ /* 0x000fe20000410000 */
[----:B------:R-:W-:Y:S01]  /*9aa0*/  F2FP.BF16.F32.PACK_AB R159, R192, R163 ;  /* 0x000000a3c09f723e */ /* 0x000fe200000010ff */
[-C--:B------:R-:W-:Y:S01]  /*9ab0*/  FMUL.FTZ R119, R119, R9.reuse ;  /* 0x0000000977777220 */ /* 0x080fe20000410000 */
[----:B------:R-:W2:Y:S01]  /*9ac0*/  MUFU.EX2 R174, R174 ;  /* 0x000000ae00ae7308 */ /* 0x000ea20000000800 */
[----:B-1----:R-:W-:Y:S01]  /*9ad0*/  FADD.FTZ R3, R173, R4 ;  /* 0x00000004ad037221 */ /* 0x002fe20000010000 */
[----:B------:R1:W-:Y:S01]  /*9ae0*/  STSM.16.M88.4 [R18+0x26800], R152 ;  /* 0x0268009812007844 */ /* 0x0003e20000000200 */
[-C--:B------:R-:W-:Y:S01]  /*9af0*/  FMUL.FTZ R122, R122, R9.reuse ;  /* 0x000000097a7a7220 */ /* 0x080fe20000410000 */
[-C--:B------:R-:W-:Y:S01]  /*9b00*/  FMUL.FTZ R123, R123, R9.reuse ;  /* 0x000000097b7b7220 */ /* 0x080fe20000410000 */
[-C--:B------:R-:W-:Y:S01]  /*9b10*/  FMUL.FTZ R126, R126, R9.reuse ;  /* 0x000000097e7e7220 */ /* 0x080fe20000410000 */
[----:B------:R1:W-:Y:S01]  /*9b20*/  STSM.16.M88.4 [R19], R156 ;  /* 0x0000009c13007844 */ /* 0x0003e20000000200 */
        /* <DEDUP_REMOVED lines=18> */
[C---:B----4-:R-:W-:Y:S01]  /*9c50*/  FADD.FTZ R10, R168.reuse, R11 ;  /* 0x0000000ba80a7221 */ /* 0x050fe20000010000 */
[----:B------:R-:W-:Y:S01]  /*9c60*/  F2FP.BF16.F32.PACK_AB R164, R168, R161 ;  /* 0x000000a1a8a4723e */ /* 0x000fe200000010ff */
[----:B------:R-:W-:Y:S01]  /*9c70*/  FMUL.FTZ R151, R151, R9 ;  /* 0x0000000997977220 */ /* 0x000fe20000410000 */
[----:B------:R-:W-:Y:S01]  /*9c80*/  F2FP.BF16.F32.PACK_AB R161, R170, R167 ;  /* 0x000000a7aaa1723e */ /* 0x000fe200000010ff */
[----:B------:R-:W-:-:S03]  /*9c90*/  FADD.FTZ R3, R165, R10 ;  /* 0x0000000aa5037221 */ /* 0x000fc60000010000 */
[----:B------:R-:W4:Y:S01]  /*9ca0*/  MUFU.EX2 R178, R178 ;  /* 0x000000b200b27308 */ /* 0x000f220000000800 */
[----:B---3--:R-:W-:Y:S01]  /*9cb0*/  FADD.FTZ R11, R175, R4 ;  /* 0x00000004af0b7221 */ /* 0x008fe20000010000 */
[----:B------:R1:W-:Y:S06]  /*9cc0*/  STSM.16.M88.4 [R23], R160 ;  /* 0x000000a017007844 */ /* 0x0003ec0000000200 */
[----:B------:R-:W3:Y:S01]  /*9cd0*/  MUFU.EX2 R182, R182 ;  /* 0x000000b600b67308 */ /* 0x000ee20000000800 */
[C---:B--2---:R-:W-:Y:S01]  /*9ce0*/  F2FP.BF16.F32.PACK_AB R166, R20.reuse, R165 ;  /* 0x000000a514a6723e */ /* 0x044fe200000010ff */
[----:B------:R-:W-:-:S06]  /*9cf0*/  FADD.FTZ R3, R20, R3 ;  /* 0x0000000314037221 */ /* 0x000fcc0000010000 */
[----:B------:R-:W2:Y:S01]  /*9d00*/  MUFU.EX2 R177, R177 ;  /* 0x000000b100b17308 */ /* 0x000ea20000000800 */
[C---:B----4-:R-:W-:Y:S01]  /*9d10*/  FADD.FTZ R11, R178.reuse, R11 ;  /* 0x0000000bb20b7221 */ /* 0x050fe20000010000 */
[----:B------:R-:W-:-:S03]  /*9d20*/  F2FP.BF16.F32.PACK_AB R165, R178, R175 ;  /* 0x000000afb2a5723e */ /* 0x000fc600000010ff */
[----:B---3--:R-:W-:Y:S01]  /*9d30*/  FADD.FTZ R4, R182, R11 ;  /* 0x0000000bb6047221 */ /* 0x008fe20000010000 */
[----:B--2---:R-:W-:-:S03]  /*9d40*/  F2FP.BF16.F32.PACK_AB R167, R177, R182 ;  /* 0x000000b6b1a7723e */ /* 0x004fc600000010ff */
[----:B------:R-:W-:Y:S02]  /*9d50*/  FADD.FTZ R4, R177, R4 ;  /* 0x00000004b1047221 */ /* 0x000fe40000010000 */
[----:B------:R1:W-:Y:S01]  /*9d60*/  STSM.16.M88.4 [R22], R164 ;  /* 0x000000a416007844 */ /* 0x0003e20000000200 */
[----:B------:R-:W-:Y:S05]  /*9d70*/  @!P3 BRA `(.L_x_1793) ;  /* 0x000000000004b947 */ /* 0x000fea0003800000 */
[----:B------:R-:W-:Y:S01]  /*9d80*/  BPT.TRAP 0x1 ;  /* 0x000000040000795c */ /* 0x000fe20000300000 */
.L_x_1793:
[----:B------:R2:W3:Y:S01]  /*9d90*/  SYNCS.PHASECHK.TRANS64.TRYWAIT P1, [UR23+0x28c50], R8 ;  /* 0x028c5008ff0075a7 */ /* 0x0004e20008020157 */
[----:B------:R-:W-:Y:S05]  /*9da0*/  @!P3 BRA `(.L_x_1794) ;  /* 0x000000000004b947 */ /* 0x000fea0003800000 */
[----:B------:R-:W-:Y:S01]  /*9db0*/  BPT.TRAP 0x1 ;  /* 0x000000040000795c */ /* 0x000fe20000300000 */
.L_x_1794:
[----:B---3--:R-:W-:Y:S05]  /*9dc0*/  @P1 BRA `(.L_x_1795) ;  /* 0x0000000000081947 */ /* 0x008fea0003800000 */
[----:B------:R-:W3:Y:S02]  /*9dd0*/  SYNCS.PHASECHK.TRANS64.TRYWAIT P1, [UR23+0x28c50], R8 ;  /* 0x028c5008ff0075a7 */ /* 0x000ee40008020157 */
[----:B---3--:R-:W-:Y:S05]  /*9de0*/  @!P1 BRA `(.L_x_1796) ;  /* 0x000000b400bc9947 */ /* 0x008fea0003800000 */
.L_x_1795:
        /* <DEDUP_REMOVED lines=39> */
[----:B------:R-:W-:-:S05]  /*a060*/  UMOV UR50, UR20 ;  /* 0x0000001400327c82 */ /* 0x000fca0008000000 */
.L_x_1788:
[----:B------:R-:W-:-:S13]  /*a070*/  ISETP.LE.AND P0, PT, R186, UR50, PT ;  /* 0x00000032ba007c0c */ /* 0x000fda000bf03270 */
[----:B------:R-:W-:Y:S05]  /*a080*/  @!P0 BRA `(.L_x_1798) ;  /* 0x0000002000ec8947 */ /* 0x000fea0003800000 */
[----:B0-----:R-:W-:Y:S01]  /*a090*/  IMAD.MOV.U32 R10, RZ, RZ, R6 ;  /* 0x000000ffff0a7224 */ /* 0x001fe200078e0006 */
[----:B------:R-:W-:Y:S01]  /*a0a0*/  UMOV UR21, UR36 ;  /* 0x0000002400157c82 */ /* 0x000fe20008000000 */
[----:B------:R-:W-:Y:S01]  /*a0b0*/  IMAD.MOV.U32 R11, RZ, RZ, R5 ;  /* 0x000000ffff0b7224 */ /* 0x000fe200078e0005 */
[----:B------:R-:W-:Y:S01]  /*a0c0*/  ULDC UR22, c[0x0][0x9e4] ;  /* 0x0002790000167ab9 */ /* 0x000fe20000000800 */
[----:B------:R-:W-:Y:S01]  /*a0d0*/  ULDC UR23, c[0x0][0x288] ;  /* 0x0000a20000177ab9 */ /* 0x000fe20000000800 */
[----:B------:R-:W-:Y:S01]  /*a0e0*/  ULDC UR24, c[0x0][0x9dc] ;  /* 0x0002770000187ab9 */ /* 0x000fe20000000800 */
[----:B------:R-:W-:Y:S01]  /*a0f0*/  ULDC UR20, c[0x0][0x988] ;  /* 0x0002620000147ab9 */ /* 0x000fe20000000800 */
[----:B------:R-:W-:-:S05]  /*a100*/  ULDC UR25, c[0x0][0x9e0] ;  /* 0x0002780000197ab9 */ /* 0x000fca0000000800 */
.L_x_1815:
[----:B------:R-:W-:-:S04]  /*a110*/  UIADD3 UR36, UR21, 0x1, URZ ;  /* 0x0000000115247890 */ /* 0x000fc8000fffe03f */
[----:B------:R-:W-:-:S04]  /*a120*/  UISETP.NE.AND UP0, UPT, UR36, 0x2, UPT ;  /* 0x000000022400788c */ /* 0x000fc8000bf05270 */
[----:B------:R-:W-:Y:S02]  /*a130*/  USEL UR6, URZ, 0x1, UP0 ;  /* 0x000000013f067887 */ /* 0x000fe40008000000 */
[----:B------:R-:W-:Y:S02]  /*a140*/  USEL UR36, UR36, URZ, UP0 ;  /* 0x0000003f24247287 */ /* 0x000fe40008000000 */
[----:B------:R-:W-:Y:S01]  /*a150*/  ULOP3.LUT UR37, UR37, UR6, URZ, 0x3c, !UPT ;  /* 0x0000000625257292 */ /* 0x000fe2000f8e3c3f */
[----:B0-----:R-:W-:Y:S11]  /*a160*/  @!P3 BRA `(.L_x_1799) ;  /* 0x000000000004b947 */ /* 0x001ff60003800000 */
[----:B------:R-:W-:Y:S01]  /*a170*/  BPT.TRAP 0x1 ;  /* 0x000000040000795c */ /* 0x000fe20000300000 */
.L_x_1799:
[----:B------:R-:W-:Y:S01]  /*a180*/  ULEA UR26, UR36, UR43, 0x3 ;  /* 0x0000002b241a7291 */ /* 0x000fe2000f8e183f */
[----:B------:R-:W-:-:S05]  /*a190*/  IMAD.U32 R9, RZ, RZ, UR37 ;  /* 0x00000025ff097e24 */ /* 0x000fca000f8e00ff */
[----:B------:R-:W-:-:S04]  /*a1a0*/  SHF.L.U32 R9, R9, 0x1f, RZ ;  /* 0x0000001f09097819 */ /* 0x000fc800000006ff */
[----:B------:R0:W0:Y:S01]  /*a1b0*/  SYNCS.PHASECHK.TRANS64.TRYWAIT P0, [UR26+0x28c30], R9 ;  /* 0x028c3009ff0075a7 */ /* 0x000022000800015a */
[----:B------:R-:W-:Y:S05]  /*a1c0*/  @!P3 BRA `(.L_x_1800) ;  /* 0x000000000004b947 */ /* 0x000fea0003800000 */
[----:B------:R-:W-:Y:S01]  /*a1d0*/  BPT.TRAP 0x1 ;  /* 0x000000040000795c */ /* 0x000fe20000300000 */
.L_x_1800:
[----:B0-----:R-:W-:Y:S05]  /*a1e0*/  @P0 BRA `(.L_x_1801) ;  /* 0x0000000000080947 */ /* 0x001fea0003800000 */
[----:B------:R-:W0:Y:S02]  /*a1f0*/  SYNCS.PHASECHK.TRANS64.TRYWAIT P0, [UR26+0x28c30], R9 ;  /* 0x028c3009ff0075a7 */ /* 0x000e24000800015a */
[----:B0-----:R-:W-:Y:S05]  /*a200*/  @!P0 BRA `(.L_x_1802) ;  /* 0x000000b000c88947 */ /* 0x001fea0003800000 */
.L_x_1801:
[----:B------:R-:W-:Y:S01]  /*a210*/  R2UR UR18, R0 ;  /* 0x00000000001272ca */ /* 0x000fe200000e0000 */
[----:B-1-34-:R-:W-:Y:S01]  /*a220*/  WARPGROUP.ARRIVE ;  /* 0x00000000000079c5 */ /* 0x01afe20000000000 */
[----:B------:R-:W-:Y:S01]  /*a230*/  UMOV UR19, 0x40000040 ;  /* 0x4000004000137882 */ /* 0x000fe20000000000 */
[----:B------:R-:W-:Y:S01]  /*a240*/  UMOV UR7, 0x40000040 ;  /* 0x4000004000077882 */ /* 0x000fe20000000000 */
[----:B------:R-:W-:Y:S01]  /*a250*/  UMOV UR11, 0x40000040 ;  /* 0x40000040000b7882 */ /* 0x000fe20000000000 */
[----:B------:R-:W-:Y:S01]  /*a260*/  UMOV UR15, 0x40000040 ;  /* 0x40000040000f7882 */ /* 0x000fe20000000000 */
[----:B------:R-:W0:Y:S01]  /*a270*/  @P5 LDC R7, c[0x0][0x44c] ;  /* 0x00011300ff075b82 */ /* 0x000e220000000800 */
[----:B------:R-:W-:Y:S02]  /*a280*/  VIADD R12, R185, UR40 ;  /* 0x00000028b90c7c36 */ /* 0x000fe40008000000 */
[----:B--2---:R-:W-:-:S04]  /*a290*/  IMAD.U32 R8, RZ, RZ, UR26 ;  /* 0x0000001aff087e24 */ /* 0x004fc8000f8e00ff */
[----:B------:R-:W-:Y:S01]  /*a2a0*/  ULEA UR18, UR36, UR18, 0x9 ;  /* 0x0000001224127291 */ /* 0x000fe2000f8e483f */
[----:B------:R-:W1:Y:S03]  /*a2b0*/  @P5 LDC R6, c[0x0][0x450] ;  /* 0x00011400ff065b82 */ /* 0x000e660000000800 */
[----:B------:R-:W-:Y:S02]  /*a2c0*/  UIADD3 UR6, UR18, 0x2, URZ ;  /* 0x0000000212067890 */ /* 0x000fe4000fffe03f */
[----:B------:R-:W-:Y:S02]  /*a2d0*/  UIADD3 UR10, UR18, 0x4, URZ ;  /* 0x00000004120a7890 */ /* 0x000fe4000fffe03f */
[----:B------:R-:W-:Y:S02]  /*a2e0*/  UIADD3 UR14, UR18, 0x6, URZ ;  /* 0x00000006120e7890 */ /* 0x000fe4000fffe03f */
[----:B------:R-:W-:Y:S01]  /*a2f0*/  HGMMA.64x64x16.F32.BF16 R152, gdesc[UR16], RZ, !UPT, gsb0 ;  /* 0x00e00000109879f0 */ /* 0x000fe2000c0018ff */
[----:B------:R-:W2:Y:S01]  /*a300*/  LDC R5, c[0x0][0x2f0] ;  /* 0x0000bc00ff057b82 */ /* 0x000ea20000000800 */
[----:B0-----:R-:W-:-:S05]  /*a310*/  @P5 IMAD.HI.U32 R7, R12, R7, RZ ;  /* 0x000000070c075227 */ /* 0x001fca00078e00ff */
[----:B-1----:R-:W-:Y:S01]  /*a320*/  @P5 SHF.R.U32.HI R12, RZ, R6, R7 ;  /* 0x00000006ff0c5219 */ /* 0x002fe20000011607 */
[----:B------:R-:W-:-:S04]  /*a330*/  @!P4 VIADD R6, R8, 0x28c40 ;  /* 0x00028c400806c836 */ /* 0x000fc80000000000 */
[----:B------:R-:W0:Y:S01]  /*a340*/  SHFL.IDX PT, R192, R12, RZ, 0x1c1f ;  /* 0x001c1fff0cc07589 */ /* 0x000e2200000e0000 */
[----:B------:R-:W-:Y:S01]  /*a350*/  @!P4 PRMT R6, RZ, 0x654, R6 ;  /* 0x00000654ff06c816 */ /* 0x000fe20000000006 */
[----:B------:R-:W-:Y:S02]  /*a360*/  WARPGROUP.DEPBAR.LE gsb0, 0x0 ;  /* 0x00008000000079c5 */ /* 0x000fe40000010000 */
[----:B------:R-:W-:-:S06]  /*a370*/  WARPGROUP.ARRIVE ;  /* 0x00000000000079c5 */ /* 0x000fcc0000000000 */
[----:B------:R-:W-:Y:S01]  /*a380*/  HGMMA.64x64x16.F32.BF16 R152, gdesc[UR4], R152, gsb0 ;  /* 0x00e00000049879f0 */ /* 0x000fe20008001898 */
[----:B------:R-:W-:Y:S02]  /*a390*/  USHF.L.U32 UR6, UR50, 0x6, URZ ;  /* 0x0000000632067899 */ /* 0x000fe4000800063f */
[----:B------:R-:W-:-:S04]  /*a3a0*/  ULOP3.LUT UR7, URZ, UR24, URZ, 0x33, !UPT ;  /* 0x000000183f077292 */ /* 0x000fc8000f8e333f */
[----:B------:R-:W-:-:S05]  /*a3b0*/  IMAD.U32 R7, RZ, RZ, UR6 ;  /* 0x00000006ff077e24 */ /* 0x000fca000f8e00ff */
[----:B------:R-:W-:-:S05]  /*a3c0*/  IADD3 R14, -R2, 0x1, -R7 ;  /* 0x00000001020e7810 */ /* 0x000fca0007ffe907 */
[----:B--2---:R-:W-:-:S04]  /*a3d0*/  IMAD R14, R5, UR49, R14 ;  /* 0x00000031050e7c24 */ /* 0x004fc8000f8e020e */
[----:B------:R-:W-:-:S04]  /*a3e0*/  VIADD R14, R14, -UR23 ;  /* 0x800000170e0e7c36 */ /* 0x000fc80008000000 */
[C---:B------:R-:W-:Y:S02]  /*a3f0*/  VIADD R20, R14.reuse, UR25 ;  /* 0x000000190e147c36 */ /* 0x040fe40008000000 */
[----:B------:R-:W-:Y:S02]  /*a400*/  VIADD R21, R14, UR7 ;  /* 0x000000070e157c36 */ /* 0x000fe40008000000 */
[--C-:B0-----:R-:W-:Y:S02]  /*a410*/  IMAD.IADD R13, R20, 0x1, R192.reuse ;  /* 0x00000001140d7824 */ /* 0x101fe400078e02c0 */
[----:B------:R-:W-:Y:S01]  /*a420*/  IMAD.IADD R14, R21, 0x1, R192 ;  /* 0x00000001150e7824 */ /* 0x000fe200078e02c0 */
[----:B------:R-:W-:Y:S02]  /*a430*/  WARPGROUP.DEPBAR.LE gsb0, 0x0 ;  /* 0x00008000000079c5 */ /* 0x000fe40000010000 */
[----:B------:R-:W-:-:S06]  /*a440*/  WARPGROUP.ARRIVE ;  /* 0x00000000000079c5 */ /* 0x000fcc0000000000 */
[----:B------:R-:W-:Y:S03]  /*a450*/  HGMMA.64x64x16.F32.BF16 R152, gdesc[UR8], R152, gsb0 ;  /* 0x00e00000089879f0 */ /* 0x000fe60008001898 */
[----:B------:R-:W-:Y:S02]  /*a460*/  WARPGROUP.DEPBAR.LE gsb0, 0x0 ;  /* 0x00008000000079c5 */ /* 0x000fe40000010000 */
[----:B------:R-:W-:-:S06]  /*a470*/  WARPGROUP.ARRIVE ;  /* 0x00000000000079c5 */ /* 0x000fcc0000000000 */
[----:B------:R-:W-:Y:S03]  /*a480*/  HGMMA.64x64x16.F32.BF16 R152, gdesc[UR12], R152, gsb0 ;  /* 0x00e000000c9879f0 */ /* 0x000fe60008001898 */
[----:B------:R-:W-:Y:S02]  /*a490*/  WARPGROUP.DEPBAR.LE gsb0, 0x0 ;  /* 0x00008000000079c5 */ /* 0x000fe40000010000 */
[----:B------:R0:W-:Y:S01]  /*a4a0*/  @!P4 SYNCS.ARRIVE.TRANS64.RED.A1T0 RZ, [R6+URZ], RZ ;  /* 0x000000ff06ffc9a7 */ /* 0x0001e2000810043f */
[----:B------:R-:W-:Y:S05]  /*a4b0*/  @!P6 BRA `(.L_x_1803) ;  /* 0x00000000005ce947 */ /* 0x000fea0003800000 */
[----:B0-----:R-:W-:Y:S01]  /*a4c0*/  IMAD R6, R5, UR49, R192 ;  /* 0x0000003105067c24 */ /* 0x001fe2000f8e02c0 */
[----:B------:R-:W-:Y:S03]  /*a4d0*/  BSSY B0, `(.L_x_1804) ;  /* 0x0000011000007945 */ /* 0x000fe60003800000 */
[----:B------:R-:W-:-:S05]  /*a4e0*/  VIADD R15, R6, -UR23 ;  /* 0x80000017060f7c36 */ /* 0x000fca0008000000 */
[----:B------:R-:W-:-:S13]  /*a4f0*/  ISETP.GT.AND P0, PT, R15, -0x1, PT ;  /* 0xffffffff0f00780c */ /* 0x000fda0003f04270 */
[----:B------:R-:W-:Y:S05]  /*a500*/  @P0 BRA `(.L_x_1805) ;  /* 0x0000000000200947 */ /* 0x000fea0003800000 */
[----:B------:R-:W-:Y:S01]  /*a510*/  IMAD.U32 R192, RZ, RZ, UR22 ;  /* 0x00000016ffc07e24 */ /* 0x000fe2000f8e00ff */
[----:B------:R-:W-:-:S04]  /*a520*/  LOP3.LUT R15, RZ, R15, RZ, 0x33, !PT ;  /* 0x0000000fff0f7212 */ /* 0x000fc800078e33ff */
[----:B------:R-:W-:-:S13]  /*a530*/  ISETP.NE.AND P0, PT, R192, 0x1, PT ;  /* 0x00000001c000780c */ /* 0x000fda0003f05270 */
[----:B------:R-:W0:Y:S02]  /*a540*/  @P0 LDC.64 R6, c[0x0][0x9e8] ;  /* 0x00027a00ff060b82 */ /* 0x000e240000000a00 */
[----:B0-----:R-:W-:-:S05]  /*a550*/  @P0 IMAD.HI.U32 R6, R15, R6, RZ ;  /* 0x000000060f060227 */ /* 0x001fca00078e00ff */
[----:B------:R-:W-:-:S04]  /*a560*/  @P0 SHF.R.U32.HI R15, RZ, R7, R6 ;  /* 0x00000007ff0f0219 */ /* 0x000fc80000011606 */
[----:B------:R-:W-:Y:S01]  /*a570*/  LOP3.LUT R15, RZ, R15, RZ, 0x33, !PT ;  /* 0x0000000fff0f7212 */ /* 0x000fe200078e33ff */
[----:B------:R-:W-:Y:S06]  /*a580*/  BRA `(.L_x_1806) ;  /* 0x0000000000147947 */ /* 0x000fec0003800000 */
.L_x_1805:
[----:B------:R-:W-:-:S05]  /*a590*/  IMAD.U32 R192, RZ, RZ, UR22 ;  /* 0x00000016ffc07e24 */ /* 0x000fca000f8e00ff */
[----:B------:R-:W-:-:S13]  /*a5a0*/  ISETP.NE.AND P0, PT, R192, 0x1, PT ;  /* 0x00000001c000780c */ /* 0x000fda0003f05270 */
[----:B------:R-:W0:Y:S02]  /*a5b0*/  @P0 LDC.64 R6, c[0x0][0x9e8] ;  /* 0x00027a00ff060b82 */ /* 0x000e240000000a00 */
[----:B0-----:R-:W-:-:S05]  /*a5c0*/  @P0 IMAD.HI.U32 R6, R15, R6, RZ ;  /* 0x000000060f060227 */ /* 0x001fca00078e00ff */
[----:B------:R-:W-:-:S07]  /*a5d0*/  @P0 SHF.R.U32.HI R15, RZ, R7, R6 ;  /* 0x00000007ff0f0219 */ /* 0x000fce0000011606 */
.L_x_1806:
[----:B------:R-:W-:Y:S05]  /*a5e0*/  BSYNC B0 ;  /* 0x0000000000007941 */ /* 0x000fea0003800000 */
.L_x_1804:
[----:B------:R-:W-:-:S04]  /*a5f0*/  IMAD R15, R15, R192, -UR6 ;  /* 0x800000060f0f7e24 */ /* 0x000fc8000f8e02c0 */
[----:B------:R-:W-:-:S05]  /*a600*/  IMAD.IADD R15, R15, 0x1, -R2 ;  /* 0x000000010f0f7824 */ /* 0x000fca00078e0a02 */
[----:B------:R-:W-:Y:S02]  /*a610*/  VIADDMNMX R13, R15, R192, R13, PT ;  /* 0x000000c00f0d7246 */ /* 0x000fe4000380010d */
[----:B------:R-:W-:-:S07]  /*a620*/  VIMNMX R14, R14, R15, !PT ;  /* 0x0000000f0e0e7248 */ /* 0x000fce0007fe0100 */
.L_x_1803:
[----:B------:R-:W-:Y:S01]  /*a630*/  UISETP.GT.AND UP0, UPT, UR50, -0x1, UPT ;  /* 0xffffffff3200788c */ /* 0x000fe2000bf04270 */
[----:B0-----:R-:W0:Y:S05]  /*a640*/  SHFL.IDX PT, R6, R12, 0x1, 0x1c1f ;  /* 0x003c1f000c067f89 */ /* 0x001e2a00000e0000 */
        /* <DEDUP_REMOVED lines=9> */
[----:B0-----:R-:W-:Y:S01]  /*a6e0*/  IMAD.IADD R12, R20, 0x1, R6 ;  /* 0x00000001140c7824 */ /* 0x001fe200078e0206 */
        /* <DEDUP_REMOVED lines=55> */
.L_x_1809:
[----:B------:R-:W-:-:S05]  /*aa60*/  IMAD.U32 R14, RZ, RZ, UR22 ;  /* 0x00000016ff0e7e24 */ /* 0x000fca000f8e00ff */
[----:B------:R-:W-:-:S13]  /*aa70*/  ISETP.NE.AND P1, PT, R14, 0x1, PT ;  /* 0x000000010e00780c */ /* 0x000fda0003f25270 */
[----:B------:R-:W0:Y:S02]  /*aa80*/  @P1 LDC.64 R6, c[0x0][0x9e8] ;  /* 0x00027a00ff061b82 */ /* 0x000e240000000a00 */
[----:B0-----:R-:W-:-:S05]  /*aa90*/  @P1 IMAD.HI.U32 R6, R5, R6, RZ ;  /* 0x0000000605061227 */ /* 0x001fca00078e00ff */
[----:B------:R-:W-:-:S07]  /*aaa0*/  @P1 SHF.R.U32.HI R5, RZ, R7, R6 ;  /* 0x00000007ff051219 */ /* 0x000fce0000011606 */
.L_x_1810:
[----:B------:R-:W-:Y:S05]  /*aab0*/  BSYNC B0 ;  /* 0x0000000000007941 */ /* 0x000fea0003800000 */
.L_x_1808:
[----:B------:R-:W-:-:S04]  /*aac0*/  IMAD R5, R5, R14, -UR6 ;  /* 0x8000000605057e24 */ /* 0x000fc8000f8e020e */
[----:B------:R-:W-:-:S05]  /*aad0*/  IMAD.IADD R5, R5, 0x1, -R2 ;  /* 0x0000000105057824 */ /* 0x000fca00078e0a02 */
[----:B------:R-:W-:Y:S02]  /*aae0*/  VIADDMNMX R12, R5, R14, R12, PT ;  /* 0x0000000e050c7246 */ /* 0x000fe4000380010c */
[----:B------:R-:W-:-:S07]  /*aaf0*/  VIMNMX R13, R13, R5, !PT ;  /* 0x000000050d0d7248 */ /* 0x000fce0007fe0100 */
.L_x_1807:
[----:B------:R-:W-:Y:S01]  /*ab00*/  FMNMX.FTZ R6, R152, R11, !PT ;  /* 0x0000000b98067209 */ /* 0x000fe20007810000 */
        /* <DEDUP_REMOVED lines=33> */
[----:B------:R-:W0:Y:S01]  /*ad20*/  SHFL.BFLY PT, R5, R6, 0x2, 0x1f ;  /* 0x0c401f0006057f89 */ /* 0x000e2200000e0000 */
[C---:B------:R-:W-:Y:S02]  /*ad30*/  ISETP.LT.OR P2, PT, R12.reuse, 0x1, P2 ;  /* 0x000000010c00780c */ /* 0x040fe40001741670 */
[----:B------:R-:W-:Y:S02]  /*ad40*/  ISETP.LT.OR P1, PT, R12, 0x19, P1 ;  /* 0x000000190c00780c */ /* 0x000fe40000f21670 */
[----:B------:R-:W-:-:S02]  /*ad50*/  FSEL R7, R154, -INF , !P2 ;  /* 0xff8000009a077808 */ /* 0x000fc40005000000 */
[----:B------:R-:W-:Y:S02]  /*ad60*/  FSEL R166, R166, -INF , !P1 ;  /* 0xff800000a6a67808 */ /* 0x000fe40004800000 */
[C---:B------:R-:W-:Y:S02]  /*ad70*/  ISETP.GT.AND P1, PT, R13.reuse, 0x19, P0 ;  /* 0x000000190d00780c */ /* 0x040fe40000724270 */
[----:B------:R-:W-:Y:S02]  /*ad80*/  ISETP.GT.AND P2, PT, R13, 0x20, P0 ;  /* 0x000000200d00780c */ /* 0x000fe40000744270 */
[C---:B------:R-:W-:Y:S02]  /*ad90*/  ISETP.LT.OR P1, PT, R12.reuse, 0x1a, P1 ;  /* 0x0000001a0c00780c */ /* 0x040fe40000f21670 */
[----:B------:R-:W-:Y:S02]  /*ada0*/  ISETP.LT.OR P2, PT, R12, 0x21, P2 ;  /* 0x000000210c00780c */ /* 0x000fe40001741670 */
[----:B------:R-:W-:-:S02]  /*adb0*/  FSEL R167, R167, -INF , !P1 ;  /* 0xff800000a7a77808 */ /* 0x000fc40004800000 */
[----:B------:R-:W-:Y:S02]  /*adc0*/  ISETP.GT.AND P1, PT, R13, 0x21, P0 ;  /* 0x000000210d00780c */ /* 0x000fe40000724270 */
[----:B------:R-:W-:Y:S02]  /*add0*/  FSEL R170, R170, -INF , !P2 ;  /* 0xff800000aaaa7808 */ /* 0x000fe40005000000 */
[----:B------:R-:W-:Y:S02]  /*ade0*/  ISETP.LT.OR P1, PT, R12, 0x22, P1 ;  /* 0x000000220c00780c */ /* 0x000fe40000f21670 */
[----:B0-----:R-:W-:Y:S02]  /*adf0*/  FMNMX.FTZ R5, R6, R5, !PT ;  /* 0x0000000506057209 */ /* 0x001fe40007810000 */
[----:B------:R-:W-:Y:S02]  /*ae00*/  FMNMX.FTZ R6, R7, R10, !PT ;  /* 0x0000000a07067209 */ /* 0x000fe40007810000 */
[----:B------:R-:W-:Y:S01]  /*ae10*/  FSEL R171, R171, -INF , !P1 ;  /* 0xff800000abab7808 */ /* 0x000fe20004800000 */
[----:B------:R-:W0:Y:S01]  /*ae20*/  SHFL.BFLY PT, R14, R5, 0x1, 0x1f ;  /* 0x0c201f00050e7f89 */ /* 0x000e2200000e0000 */
[----:B------:R-:W-:-:S02]  /*ae30*/  FMNMX.FTZ R15, R155, R6, !PT ;  /* 0x000000069b0f7209 */ /* 0x000fc40007810000 */
[----:B------:R-:W-:Y:S02]  /*ae40*/  ISETP.GT.AND P1, PT, R13, 0x29, P0 ;  /* 0x000000290d00780c */ /* 0x000fe40000724270 */
[----:B------:R-:W-:Y:S02]  /*ae50*/  FMNMX.FTZ R6, R158, R15, !PT ;  /* 0x0000000f9e067209 */ /* 0x000fe40007810000 */
[----:B------:R-:W-:Y:S02]  /*ae60*/  ISETP.LT.OR P1, PT, R12, 0x2a, P1 ;  /* 0x0000002a0c00780c */ /* 0x000fe40000f21670 */
[----:B------:R-:W-:Y:S02]  /*ae70*/  FMNMX.FTZ R15, R159, R6, !PT ;  /* 0x000000069f0f7209 */ /* 0x000fe40007810000 */
[----:B------:R-:W-:Y:S02]  /*ae80*/  FSEL R175, R175, -INF , !P1 ;  /* 0xff800000afaf7808 */ /* 0x000fe40004800000 */
[----:B------:R-:W-:-:S02]  /*ae90*/  FMNMX.FTZ R6, R162, R15, !PT ;  /* 0x0000000fa2067209 */ /* 0x000fc40007810000 */
[----:B------:R-:W-:Y:S02]  /*aea0*/  ISETP.GT.AND P1, PT, R13, 0x30, P0 ;  /* 0x000000300d00780c */ /* 0x000fe40000724270 */
[----:B------:R-:W-:Y:S02]  /*aeb0*/  FMNMX.FTZ R15, R163, R6, !PT ;  /* 0x00000006a30f7209 */ /* 0x000fe40007810000 */
[----:B------:R-:W-:Y:S02]  /*aec0*/  ISETP.GT.AND P2, PT, R13, 0x28, P0 ;  /* 0x000000280d00780c */ /* 0x000fe40000744270 */
[----:B------:R-:W-:Y:S02]  /*aed0*/  FMNMX.FTZ R6, R166, R15, !PT ;  /* 0x0000000fa6067209 */ /* 0x000fe40007810000 */
[----:B------:R-:W-:Y:S02]  /*aee0*/  ISETP.LT.OR P1, PT, R12, 0x31, P1 ;  /* 0x000000310c00780c */ /* 0x000fe40000f21670 */
[----:B------:R-:W-:-:S02]  /*aef0*/  FMNMX.FTZ R15, R167, R6, !PT ;  /* 0x00000006a70f7209 */ /* 0x000fc40007810000 */
[----:B------:R-:W-:Y:S02]  /*af00*/  ISETP.LT.OR P2, PT, R12, 0x29, P2 ;  /* 0x000000290c00780c */ /* 0x000fe40001741670 */
[----:B------:R-:W-:Y:S02]  /*af10*/  FMNMX.FTZ R6, R170, R15, !PT ;  /* 0x0000000faa067209 */ /* 0x000fe40007810000 */
[----:B------:R-:W-:Y:S02]  /*af20*/  FSEL R178, R178, -INF , !P1 ;  /* 0xff800000b2b27808 */ /* 0x000fe40004800000 */
[----:B------:R-:W-:Y:S02]  /*af30*/  ISETP.GT.AND P1, PT, R13, 0x31, P0 ;  /* 0x000000310d00780c */ /* 0x000fe40000724270 */
[----:B------:R-:W-:Y:S02]  /*af40*/  FSEL R174, R174, -INF , !P2 ;  /* 0xff800000aeae7808 */ /* 0x000fe40005000000 */
[----:B------:R-:W-:-:S02]  /*af50*/  FMNMX.FTZ R21, R171, R6, !PT ;  /* 0x00000006ab157209 */ /* 0x000fc40007810000 */
[----:B------:R-:W-:Y:S02]  /*af60*/  ISETP.LT.OR P1, PT, R12, 0x32, P1 ;  /* 0x000000320c00780c */ /* 0x000fe40000f21670 */
[----:B------:R-:W-:Y:S02]  /*af70*/  FMNMX.FTZ R6, R174, R21, !PT ;  /* 0x00000015ae067209 */ /* 0x000fe40007810000 */
[----:B------:R-:W-:Y:S02]  /*af80*/  FSEL R179, R179, -INF , !P1 ;  /* 0xff800000b3b37808 */ /* 0x000fe40004800000 */
[----:B------:R-:W-:Y:S02]  /*af90*/  ISETP.GT.AND P1, PT, R13, 0x38, P0 ;  /* 0x000000380d00780c */ /* 0x000fe40000724270 */
[----:B------:R-:W-:Y:S02]  /*afa0*/  FMNMX.FTZ R21, R175, R6, !PT ;  /* 0x00000006af157209 */ /* 0x000fe40007810000 */
[----:B------:R-:W-:-:S02]  /*afb0*/  ISETP.GT.AND P0, PT, R13, 0x39, P0 ;  /* 0x000000390d00780c */ /* 0x000fc40000704270 */
[----:B------:R-:W-:Y:S02]  /*afc0*/  ISETP.LT.OR P1, PT, R12, 0x39, P1 ;  /* 0x000000390c00780c */ /* 0x000fe40000f21670 */
[----:B------:R-:W-:Y:S02]  /*afd0*/  FMNMX.FTZ R6, R178, R21, !PT ;  /* 0x00000015b2067209 */ /* 0x000fe40007810000 */
[----:B0-----:R-:W-:Y:S02]  /*afe0*/  FMNMX.FTZ R5, R5, R14, !PT ;  /* 0x0000000e05057209 */ /* 0x001fe40007810000 */
[----:B------:R-:W-:Y:S02]  /*aff0*/  ISETP.LT.OR P0, PT, R12, 0x3a, P0 ;  /* 0x0000003a0c00780c */ /* 0x000fe40000701670 */
[----:B------:R-:W-:Y:S01]  /*b000*/  FSEL R182, R182, -INF , !P1 ;  /* 0xff800000b6b67808 */ /* 0x000fe20004800000 */
[----:B------:R-:W-:Y:S01]  /*b010*/  FMUL.FTZ R14, R5, UR10 ;  /* 0x0000000a050e7c20 */ /* 0x000fe20008410000 */
[----:B------:R-:W-:-:S02]  /*b020*/  FMNMX.FTZ R21, R179, R6, !PT ;  /* 0x00000006b3157209 */ /* 0x000fc40007810000 */
[----:B------:R-:W-:Y:S02]  /*b030*/  FSETP.NEU.FTZ.AND P2, PT, R5, -INF , PT ;  /* 0xff8000000500780b */ /* 0x000fe40003f5d000 */
[----:B------:R-:W-:Y:S02]  /*b040*/  FSEL R183, R183, -INF , !P0 ;  /* 0xff800000b7b77808 */ /* 0x000fe40004000000 */
[----:B------:R-:W-:Y:S02]  /*b050*/  FMNMX.FTZ R6, R182, R21, !PT ;  /* 0x00000015b6067209 */ /* 0x000fe40007810000 */
[----:B------:R-:W-:Y:S02]  /*b060*/  FSEL R14, R14, RZ, P2 ;  /* 0x000000ff0e0e7208 */ /* 0x000fe40001000000 */
[----:B------:R-:W-:-:S03]  /*b070*/  FMNMX.FTZ R6, R183, R6, !PT ;  /* 0x00000006b7067209 */ /* 0x000fc60007810000 */
[--C-:B------:R-:W-:Y:S01]  /*b080*/  FFMA.FTZ R21, R161, UR10, -R14.reuse ;  /* 0x0000000aa1157c23 */ /* 0x100fe2000801080e */
[--C-:B------:R-:W-:Y:S01]  /*b090*/  FFMA.FTZ R154, R156, UR10, -R14.reuse ;  /* 0x0000000a9c9a7c23 */ /* 0x100fe2000801080e */
[----:B------:R-:W0:Y:S01]  /*b0a0*/  SHFL.BFLY PT, R161, R6, 0x2, 0x1f ;  /* 0x0c401f0006a17f89 */ /* 0x000e2200000e0000 */
        /* <DEDUP_REMOVED lines=13> */
[----:B------:R-:W-:Y:S01]  /*b180*/  IMAD.U32 R177, RZ, RZ, UR21 ;  /* 0x00000015ffb17e24 */ /* 0x000fe2000f8e00ff */
[----:B------:R-:W-:Y:S08]  /*b190*/  MUFU.EX2 R152, R152 ;  /* 0x0000009800987308 */ /* 0x000ff00000000800 */
[----:B------:R-:W-:Y:S01]  /*b1a0*/  MUFU.EX2 R15, R15 ;  /* 0x0000000f000f7308 */ /* 0x000fe20000000800 */
[----:B0-----:R-:W-:Y:S01]  /*b1b0*/  FMNMX.FTZ R168, R6, R161, !PT ;  /* 0x000000a106a87209 */ /* 0x001fe20007810000 */
[----:B------:R-:W-:Y:S01]  /*b1c0*/  FFMA.FTZ R161, R173, UR10, -R14 ;  /* 0x0000000aada17c23 */ /* 0x000fe2000801080e */
[----:B------:R-:W-:Y:S01]  /*b1d0*/  FSEL R6, R5, RZ, P2 ;  /* 0x000000ff05067208 */ /* 0x000fe20001000000 */
[----:B------:R-:W-:-:S02]  /*b1e0*/  IMAD.MOV R173, RZ, RZ, -R17 ;  /* 0x000000ffffad7224 */ /* 0x000fc400078e0a11 */
[----:B------:R-:W0:Y:S02]  /*b1f0*/  SHFL.BFLY PT, R169, R168, 0x1, 0x1f ;  /* 0x0c201f00a8a97f89 */ /* 0x000e2400000e0000 */
[----:B------:R-:W-:Y:S01]  /*b200*/  FADD.FTZ R6, -R6, R11 ;  /* 0x0000000b06067221 */ /* 0x000fe20000010100 */
[----:B------:R-:W-:Y:S01]  /*b210*/  MUFU.EX2 R13, R13 ;  /* 0x0000000d000d7308 */ /* 0x000fe20000000800 */
[----:B------:R-:W-:Y:S02]  /*b220*/  ISETP.NE.AND P1, PT, R2, R173, PT ;  /* 0x000000ad0200720c */ /* 0x000fe40003f25270 */
[----:B------:R-:W-:-:S05]  /*b230*/  FMUL.FTZ R11, R6, UR10 ;  /* 0x0000000a060b7c20 */ /* 0x000fca0008410000 */
[----:B------:R-:W-:Y:S08]  /*b240*/  MUFU.EX2 R156, R156 ;  /* 0x0000009c009c7308 */ /* 0x000ff00000000800 */
[----:B------:R-:W1:Y:S01]  /*b250*/  MUFU.EX2 R11, R11 ;  /* 0x0000000b000b7308 */ /* 0x000e620000000800 */
[----:B0-----:R-:W-:Y:S01]  /*b260*/  FMNMX.FTZ R6, R168, R169, !PT ;  /* 0x000000a9a8067209 */ /* 0x001fe20007810000 */
[----:B------:R-:W-:-:S06]  /*b270*/  FFMA.FTZ R169, R181, UR10, -R14 ;  /* 0x0000000ab5a97c23 */ /* 0x000fcc000801080e */
[----:B------:R-:W0:Y:S01]  /*b280*/  MUFU.EX2 R21, R21 ;  /* 0x0000001500157308 */ /* 0x000e220000000800 */
[C---:B------:R-:W-:Y:S01]  /*b290*/  FSETP.NEU.FTZ.AND P0, PT, R6.reuse, -INF , PT ;  /* 0xff8000000600780b */ /* 0x040fe20003f1d000 */
[----:B------:R-:W-:-:S05]  /*b2a0*/  FMUL.FTZ R176, R6, UR10 ;  /* 0x0000000a06b07c20 */ /* 0x000fca0008410000 */
[----:B------:R-:W-:Y:S01]  /*b2b0*/  FSEL R176, R176, RZ, P0 ;  /* 0x000000ffb0b07208 */ /* 0x000fe20000000000 */
[----:B------:R-:W2:Y:S01]  /*b2c0*/  MUFU.EX2 R12, R12 ;  /* 0x0000000c000c7308 */ /* 0x000ea20000000800 */
[----:B-1----:R-:W-:Y:S01]  /*b2d0*/  FFMA.FTZ R172, R11, R3, R152 ;  /* 0x000000030bac7223 */ /* 0x002fe20000010098 */
[----:B------:R-:W-:Y:S01]  /*b2e0*/  F2FP.BF16.F32.PACK_AB R152, R15, R152 ;  /* 0x000000980f98723e */ /* 0x000fe200000010ff */
[----:B------:R-:W-:Y:S01]  /*b2f0*/  FMUL.FTZ R24, R24, R11 ;  /* 0x0000000b18187220 */ /* 0x000fe20000410000 */
[----:B------:R-:W-:Y:S01]  /*b300*/  FFMA.FTZ R7, R7, UR10, -R176 ;  /* 0x0000000a07077c23 */ /* 0x000fe200080108b0 */
[----:B------:R-:W-:Y:S01]  /*b310*/  FADD.FTZ R3, R15, R172 ;  /* 0x000000ac0f037221 */ /* 0x000fe20000010000 */
[--C-:B------:R-:W-:Y:S01]  /*b320*/  FFMA.FTZ R155, R155, UR10, -R176.reuse ;  /* 0x0000000a9b9b7c23 */ /* 0x100fe200080108b0 */
[--C-:B------:R-:W-:Y:S01]  /*b330*/  FFMA.FTZ R158, R158, UR10, -R176.reuse ;  /* 0x0000000a9e9e7c23 */ /* 0x100fe200080108b0 */
[----:B------:R-:W1:Y:S01]  /*b340*/  MUFU.EX2 R153, R153 ;  /* 0x0000009900997308 */ /* 0x000e620000000800 */
[----:B------:R-:W-:Y:S01]  /*b350*/  FADD.FTZ R14, R154, R3 ;  /* 0x000000039a0e7221 */ /* 0x000fe20000010000 */
[----:B------:R-:W-:Y:S01]  /*b360*/  FSEL R3, R6, RZ, P0 ;  /* 0x000000ff06037208 */ /* 0x000fe20000000000 */
[--C-:B------:R-:W-:Y:S01]  /*b370*/  FFMA.FTZ R159, R159, UR10, -R176.reuse ;  /* 0x0000000a9f9f7c23 */ /* 0x100fe200080108b0 */
[----:B------:R-:W-:Y:S01]  /*b380*/  FFMA.FTZ R163, R163, UR10, -R176 ;  /* 0x0000000aa3a37c23 */ /* 0x000fe200080108b0 */
[----:B------:R-:W-:Y:S01]  /*b390*/  FADD.FTZ R173, R13, R14 ;  /* 0x0000000e0dad7221 */ /* 0x000fe20000010000 */
[----:B------:R-:W-:-:S02]  /*b3a0*/  @!P1 IMAD R14, R177, 0x40, R16 ;  /* 0x00000040b10e9824 */ /* 0x000fc400078e0210 */
[----:B------:R-:W-:Y:S01]  /*b3b0*/  FADD.FTZ R3, -R3, R10 ;  /* 0x0000000a03037221 */ /* 0x000fe20000010100 */
[----:B------:R-:W3:Y:S01]  /*b3c0*/  MUFU.EX2 R160, R160 ;  /* 0x000000a000a07308 */ /* 0x000ee20000000800 */
[----:B------:R-:W-:Y:S01]  /*b3d0*/  FADD.FTZ R172, R156, R173 ;  /* 0x000000ad9cac7221 */ /* 0x000fe20000010000 */
[----:B------:R-:W-:Y:S01]  /*b3e0*/  F2FP.BF16.F32.PACK_AB R154, R13, R154 ;  /* 0x0000009a0d9a723e */ /* 0x000fe200000010ff */
[----:B------:R-:W-:Y:S01]  /*b3f0*/  FMUL.FTZ R3, R3, UR10 ;  /* 0x0000000a03037c20 */ /* 0x000fe20008410000 */
[----:B------:R-:W-:Y:S01]  /*b400*/  FFMA.FTZ R177, R166, UR10, -R176 ;  /* 0x0000000aa6b17c23 */ /* 0x000fe200080108b0 */
[----:B0-----:R-:W-:Y:S01]  /*b410*/  FADD.FTZ R173, R21, R172 ;  /* 0x000000ac15ad7221 */ /* 0x001fe20000010000 */
[----:B------:R-:W-:Y:S01]  /*b420*/  @!P1 LEA R172, R14, UR43, 0x2 ;  /* 0x0000002b0eac9c11 */ /* 0x000fe2000f8e10ff */
[--C-:B------:R-:W-:Y:S01]  /*b430*/  FFMA.FTZ R167, R167, UR10, -R176.reuse ;  /* 0x0000000aa7a77c23 */ /* 0x100fe200080108b0 */
[----:B------:R-:W0:Y:S01]  /*b440*/  MUFU.EX2 R157, R157 ;  /* 0x0000009d009d7308 */ /* 0x000e220000000800 */
[----:B--2---:R-:W-:Y:S01]  /*b450*/  FADD.FTZ R10, R12, R173 ;  /* 0x000000ad0c0a7221 */ /* 0x004fe20000010000 */
[--C-:B------:R-:W-:Y:S01]  /*b460*/  FFMA.FTZ R173, R162, UR10, -R176.reuse ;  /* 0x0000000aa2ad7c23 */ /* 0x100fe200080108b0 */
[----:B------:R-:W-:Y:S01]  /*b470*/  @!P1 STS [R172+0x28800], R11 ;  /* 0x0288000bac009388 */ /* 0x000fe20000000800 */
[----:B------:R-:W-:Y:S01]  /*b480*/  FFMA.FTZ R171, R171, UR10, -R176 ;  /* 0x0000000aabab7c23 */ /* 0x000fe200080108b0 */
[----:B-1----:R-:W-:Y:S01]  /*b490*/  FADD.FTZ R181, R153, R10 ;  /* 0x0000000a99b57221 */ /* 0x002fe20000010000 */
[--C-:B------:R-:W-:Y:S01]  /*b4a0*/  FFMA.FTZ R174, R174, UR10, -R176.reuse ;  /* 0x0000000aaeae7c23 */ /* 0x100fe200080108b0 */
[--C-:B------:R-:W-:Y:S01]  /*b4b0*/  FFMA.FTZ R175, R175, UR10, -R176.reuse ;  /* 0x0000000aafaf7c23 */ /* 0x100fe200080108b0 */
[----:B------:R-:W1:Y:S01]  /*b4c0*/  MUFU.EX2 R20, R20 ;  /* 0x0000001400147308 */ /* 0x000e620000000800 */
[----:B---3--:R-:W-:Y:S01]  /*b4d0*/  FADD.FTZ R162, R160, R181 ;  /* 0x000000b5a0a27221 */ /* 0x008fe20000010000 */
[--C-:B------:R-:W-:Y:S01]  /*b4e0*/  FFMA.FTZ R178, R178, UR10, -R176.reuse ;  /* 0x0000000ab2b27c23 */ /* 0x100fe200080108b0 */
[--C-:B------:R-:W-:Y:S01]  /*b4f0*/  FFMA.FTZ R179, R179, UR10, -R176.reuse ;  /* 0x0000000ab3b37c23 */ /* 0x100fe200080108b0 */
[----:B------:R-:W-:Y:S01]  /*b500*/  FFMA.FTZ R182, R182, UR10, -R176 ;  /* 0x0000000ab6b67c23 */ /* 0x000fe200080108b0 */
[----:B------:R-:W-:Y:S01]  /*b510*/  F2FP.BF16.F32.PACK_AB R156, R21, R156 ;  /* 0x0000009c159c723e */ /* 0x000fe200000010ff */
[-C--:B------:R-:W-:Y:S01]  /*b520*/  FMUL.FTZ R25, R25, R11.reuse ;  /* 0x0000000b19197220 */ /* 0x080fe20000410000 */
[-C--:B------:R-:W-:Y:S01]  /*b530*/  FMUL.FTZ R28, R28, R11.reuse ;  /* 0x0000000b1c1c7220 */ /* 0x080fe20000410000 */
        /* <DEDUP_REMOVED lines=24> */
[----:B------:R3:W-:Y:S01]  /*b6c0*/  MUFU.EX2 R168, R180 ;  /* 0x000000b400a87308 */ /* 0x0007e20000000800 */
        /* <DEDUP_REMOVED lines=8> */
[--C-:B---3--:R-:W-:Y:S01]  /*b750*/  FFMA.FTZ R180, R170, UR10, -R176.reuse ;  /* 0x0000000aaab47c23 */ /* 0x108fe200080108b0 */
[----:B------:R-:W-:Y:S01]  /*b760*/  FFMA.FTZ R176, R183, UR10, -R176 ;  /* 0x0000000ab7b07c23 */ /* 0x000fe200080108b0 */
        /* <DEDUP_REMOVED lines=18> */
[----:B0-----:R-:W-:Y:S01]  /*b890*/  FADD.FTZ R162, R164, R3 ;  /* 0x00000003a4a27221 */ /* 0x001fe20000010000 */
[----:B-1----:R-:W-:Y:S01]  /*b8a0*/  F2FP.BF16.F32.PACK_AB R164, R165, R164 ;  /* 0x000000a4a5a4723e */ /* 0x002fe200000010ff */
[-C--:B------:R-:W-:Y:S01]  /*b8b0*/  FMUL.FTZ R109, R109, R11.reuse ;  /* 0x0000000b6d6d7220 */ /* 0x080fe20000410000 */
[----:B------:R-:W0:Y:S01]  /*b8c0*/  MUFU.EX2 R14, R155 ;  /* 0x0000009b000e7308 */ /* 0x000e220000000800 */
[----:B------:R-:W-:Y:S01]  /*b8d0*/  FADD.FTZ R3, R165, R162 ;  /* 0x000000a2a5037221 */ /* 0x000fe20000010000 */
[----:B---3--:R-:W-:Y:S01]  /*b8e0*/  FFMA.FTZ R13, R10, R4, R7 ;  /* 0x000000040a0d7223 */ /* 0x008fe20000010007 */
[----:B------:R-:W-:Y:S01]  /*b8f0*/  F2FP.BF16.F32.PACK_AB R162, R161, R20 ;  /* 0x00000014a1a2723e */ /* 0x000fe200000010ff */
[----:B------:R1:W-:Y:S01]  /*b900*/  @!P1 STS [R172+0x28820], R10 ;  /* 0x0288200aac009388 */ /* 0x0003e20000000800 */
[-C--:B------:R-:W-:Y:S01]  /*b910*/  FMUL.FTZ R112, R112, R11.reuse ;  /* 0x0000000b70707220 */ /* 0x080fe20000410000 */
[-C--:B------:R-:W-:Y:S01]  /*b920*/  FMUL.FTZ R113, R113, R11.reuse ;  /* 0x0000000b71717220 */ /* 0x080fe20000410000 */
[-C--:B------:R-:W-:Y:S01]  /*b930*/  FMUL.FTZ R116, R116, R11.reuse ;  /* 0x0000000b74747220 */ /* 0x080fe20000410000 */
[----:B------:R2:W3:Y:S01]  /*b940*/  MUFU.EX2 R155, R158 ;  /* 0x0000009e009b7308 */ /* 0x0004e20000000800 */
[----:B----4-:R-:W-:Y:S01]  /*b950*/  F2FP.BF16.F32.PACK_AB R166, R169, R168 ;  /* 0x000000a8a9a6723e */ /* 0x010fe200000010ff */
[-C--:B------:R-:W-:Y:S01]  /*b960*/  FMUL.FTZ R117, R117, R11.reuse ;  /* 0x0000000b75757220 */ /* 0x080fe20000410000 */
[-C--:B------:R-:W-:Y:S01]  /*b970*/  FMUL.FTZ R120, R120, R11.reuse ;  /* 0x0000000b78787220 */ /* 0x080fe20000410000 */
[-C--:B------:R-:W-:Y:S01]  /*b980*/  FMUL.FTZ R121, R121, R11.reuse ;  /* 0x0000000b79797220 */ /* 0x080fe20000410000 */
[-C--:B------:R-:W-:Y:S01]  /*b990*/  FMUL.FTZ R124, R124, R11.reuse ;  /* 0x0000000b7c7c7220 */ /* 0x080fe20000410000 */
[-C--:B------:R-:W-:Y:S01]  /*b9a0*/  FMUL.FTZ R125, R125, R11.reuse ;  /* 0x0000000b7d7d7220 */ /* 0x080fe20000410000 */
[----:B------:R-:W-:Y:S01]  /*b9b0*/  FMUL.FTZ R128, R128, R11 ;  /* 0x0000000b80807220 */ /* 0x000fe20000410000 */
[----:B------:R-:W1:Y:S01]  /*b9c0*/  MUFU.EX2 R170, R159 ;  /* 0x0000009f00aa7308 */ /* 0x000e620000000800 */
[----:B--2---:R-:W-:Y:S01]  /*b9d0*/  F2FP.BF16.F32.PACK_AB R158, R153, R12 ;  /* 0x0000000c999e723e */ /* 0x004fe200000010ff */
[----:B------:R-:W-:Y:S01]  /*b9e0*/  FADD.FTZ R12, R168, R3 ;  /* 0x00000003a80c7221 */ /* 0x000fe20000010000 */
[C---:B0-----:R-:W-:Y:S01]  /*b9f0*/  FADD.FTZ R4, R14.reuse, R13 ;  /* 0x0000000d0e047221 */ /* 0x041fe20000010000 */
[----:B------:R-:W-:Y:S01]  /*ba00*/  F2FP.BF16.F32.PACK_AB R153, R14, R7 ;  /* 0x000000070e99723e */ /* 0x000fe200000010ff */
[-C--:B------:R-:W-:Y:S01]  /*ba10*/  FMUL.FTZ R129, R129, R11.reuse ;  /* 0x0000000b81817220 */ /* 0x080fe20000410000 */
[----:B------:R-:W-:Y:S01]  /*ba20*/  FADD.FTZ R3, R169, R12 ;  /* 0x0000000ca9037221 */ /* 0x000fe20000010000 */
        /* <DEDUP_REMOVED lines=10> */
[C---:B-1----:R-:W-:Y:S01]  /*bad0*/  FADD.FTZ R172, R170.reuse, R13 ;  /* 0x0000000daaac7221 */ /* 0x042fe20000010000 */
[----:B------:R-:W-:Y:S01]  /*bae0*/  F2FP.BF16.F32.PACK_AB R155, R170, R155 ;  /* 0x0000009baa9b723e */ /* 0x000fe200000010ff */
[----:B------:R-:W-:Y:S01]  /*baf0*/  BAR.SYNC.DEFER_BLOCKING 0xf, 0x100 ;  /* 0x03c4000000007b1d */ /* 0x000fe20000010000 */
[-C--:B------:R-:W-:Y:S01]  /*bb00*/  FMUL.FTZ R145, R145, R11.reuse ;  /* 0x0000000b91917220 */ /* 0x080fe20000410000 */
[-C--:B------:R-:W-:Y:S01]  /*bb10*/  FMUL.FTZ R148, R148, R11.reuse ;  /* 0x0000000b94947220 */ /* 0x080fe20000410000 */
[----:B------:R-:W-:Y:S01]  /*bb20*/  FMUL.FTZ R149, R149, R11 ;  /* 0x0000000b95957220 */ /* 0x000fe20000410000 */
[-C--:B------:R-:W-:Y:S01]  /*bb30*/  FMUL.FTZ R26, R26, R10.reuse ;  /* 0x0000000a1a1a7220 */ /* 0x080fe20000410000 */
[-C--:B------:R-:W-:Y:S01]  /*bb40*/  FMUL.FTZ R27, R27, R10.reuse ;  /* 0x0000000a1b1b7220 */ /* 0x080fe20000410000 */
[----:B------:R-:W1:Y:S01]  /*bb50*/  MUFU.EX2 R159, R177 ;  /* 0x000000b1009f7308 */ /* 0x000e620000000800 */
        /* <DEDUP_REMOVED lines=8> */
[C---:B--2---:R-:W-:Y:S01]  /*bbe0*/  FADD.FTZ R172, R12.reuse, R13 ;  /* 0x0000000d0cac7221 */ /* 0x044fe20000010000 */
[----:B------:R-:W-:Y:S01]  /*bbf0*/  F2FP.BF16.F32.PACK_AB R157, R12, R173 ;  /* 0x000000ad0c9d723e */ /* 0x000fe200000010ff */
[-C--:B------:R-:W-:Y:S01]  /*bc00*/  FMUL.FTZ R42, R42, R10.reuse ;  /* 0x0000000a2a2a7220 */ /* 0x080fe20000410000 */
[-C--:B------:R-:W-:Y:S01]  /*bc10*/  FMUL.FTZ R43, R43, R10.reuse ;  /* 0x0000000a2b2b7220 */ /* 0x080fe20000410000 */
[-C--:B------:R-:W-:Y:S01]  /*bc20*/  FMUL.FTZ R46, R46, R10.reuse ;  /* 0x0000000a2e2e7220 */ /* 0x080fe20000410000 */
[-C--:B------:R-:W-:Y:S01]  /*bc30*/  FMUL.FTZ R47, R47, R10.reuse ;  /* 0x0000000a2f2f7220 */ /* 0x080fe20000410000 */
[-C--:B------:R-:W-:Y:S01]  /*bc40*/  FMUL.FTZ R50, R50, R10.reuse ;  /* 0x0000000a32327220 */ /* 0x080fe20000410000 */
[----:B------:R-:W2:Y:S01]  /*bc50*/  MUFU.EX2 R161, R180 ;  /* 0x000000b400a17308 */ /* 0x000ea20000000800 */
[----:B-1----:R-:W-:Y:S01]  /*bc60*/  FADD.FTZ R13, R159, R172 ;  /* 0x000000ac9f0d7221 */ /* 0x002fe20000010000 */
[----:B------:R1:W-:Y:S01]  /*bc70*/  STSM.16.M88.4 [R18+0x26800], R152 ;  /* 0x0268009812007844 */ /* 0x0003e20000000200 */
[-C--:B------:R-:W-:Y:S01]  /*bc80*/  FMUL.FTZ R51, R51, R10.reuse ;  /* 0x0000000a33337220 */ /* 0x080fe20000410000 */
[-C--:B------:R-:W-:Y:S01]  /*bc90*/  FMUL.FTZ R54, R54, R10.reuse ;  /* 0x0000000a36367220 */ /* 0x080fe20000410000 */
[-C--:B------:R-:W-:Y:S01]  /*bca0*/  FMUL.FTZ R55, R55, R10.reuse ;  /* 0x0000000a37377220 */ /* 0x080fe20000410000 */
[-C--:B------:R-:W-:Y:S01]  /*bcb0*/  FMUL.FTZ R58, R58, R10.reuse ;  /* 0x0000000a3a3a7220 */ /* 0x080fe20000410000 */
[-C--:B------:R-:W-:Y:S01]  /*bcc0*/  FMUL.FTZ R59, R59, R10.reuse ;  /* 0x0000000a3b3b7220 */ /* 0x080fe20000410000 */
[----:B------:R-:W3:Y:S01]  /*bcd0*/  MUFU.EX2 R168, R171 ;  /* 0x000000ab00a87308 */ /* 0x000ee20000000800 */
[----:B0-----:R-:W-:Y:S01]  /*bce0*/  F2FP.BF16.F32.PACK_AB R159, R20, R159 ;  /* 0x0000009f149f723e */ /* 0x001fe200000010ff */
[-C--:B------:R-:W-:Y:S01]  /*bcf0*/  FMUL.FTZ R62, R62, R10.reuse ;  /* 0x0000000a3e3e7220 */ /* 0x080fe20000410000 */
[-C--:B------:R-:W-:Y:S01]  /*bd00*/  FMUL.FTZ R63, R63, R10.reuse ;  /* 0x0000000a3f3f7220 */ /* 0x080fe20000410000 */
[-C--:B------:R-:W-:Y:S01]  /*bd10*/  FMUL.FTZ R66, R66, R10.reuse ;  /* 0x0000000a42427220 */ /* 0x080fe20000410000 */
[-C--:B------:R-:W-:Y:S01]  /*bd20*/  FMUL.FTZ R67, R67, R10.reuse ;  /* 0x0000000a43437220 */ /* 0x080fe20000410000 */
[----:B------:R1:W-:Y:S01]  /*bd30*/  STSM.16.M88.4 [R19], R156 ;  /* 0x0000009c13007844 */ /* 0x0003e20000000200 */
[-C--:B------:R-:W-:Y:S01]  /*bd40*/  FMUL.FTZ R70, R70, R10.reuse ;  /* 0x0000000a46467220 */ /* 0x080fe20000410000 */
[----:B------:R0:W4:Y:S01]  /*bd50*/  MUFU.EX2 R163, R174 ;  /* 0x000000ae00a37308 */ /* 0x0001220000000800 */
[-C--:B------:R-:W-:Y:S01]  /*bd60*/  FMUL.FTZ R71, R71, R10.reuse ;  /* 0x0000000a47477220 */ /* 0x080fe20000410000 */
[-C--:B------:R-:W-:Y:S01]  /*bd70*/  FMUL.FTZ R74, R74, R10.reuse ;  /* 0x0000000a4a4a7220 */ /* 0x080fe20000410000 */
[-C--:B------:R-:W-:Y:S01]  /*bd80*/  FMUL.FTZ R75, R75, R10.reuse ;  /* 0x0000000a4b4b7220 */ /* 0x080fe20000410000 */
[-C--:B------:R-:W-:Y:S01]  /*bd90*/  FMUL.FTZ R78, R78, R10.reuse ;  /* 0x0000000a4e4e7220 */ /* 0x080fe20000410000 */
[-C--:B------:R-:W-:Y:S01]  /*bda0*/  FMUL.FTZ R79, R79, R10.reuse ;  /* 0x0000000a4f4f7220 */ /* 0x080fe20000410000 */
[-C--:B------:R-:W-:Y:S01]  /*bdb0*/  FMUL.FTZ R82, R82, R10.reuse ;  /* 0x0000000a52527220 */ /* 0x080fe20000410000 */
[-C--:B------:R-:W-:Y:S01]  /*bdc0*/  FMUL.FTZ R83, R83, R10.reuse ;  /* 0x0000000a53537220 */ /* 0x080fe20000410000 */
[----:B------:R-:W5:Y:S01]  /*bdd0*/  MUFU.EX2 R4, R175 ;  /* 0x000000af00047308 */ /* 0x000f620000000800 */
[----:B0-----:R-:W-:Y:S01]  /*bde0*/  FADD.FTZ R174, R20, R13 ;  /* 0x0000000d14ae7221 */ /* 0x001fe20000010000 */
[-C--:B------:R-:W-:Y:S01]  /*bdf0*/  FMUL.FTZ R86, R86, R10.reuse ;  /* 0x0000000a56567220 */ /* 0x080fe20000410000 */
[-C--:B------:R-:W-:Y:S01]  /*be00*/  FMUL.FTZ R87, R87, R10.reuse ;  /* 0x0000000a57577220 */ /* 0x080fe20000410000 */
[-C--:B------:R-:W-:Y:S01]  /*be10*/  FMUL.FTZ R90, R90, R10.reuse ;  /* 0x0000000a5a5a7220 */ /* 0x080fe20000410000 */
[----:B--2---:R-:W-:Y:S01]  /*be20*/  FADD.FTZ R13, R161, R174 ;  /* 0x000000aea10d7221 */ /* 0x004fe20000010000 */
[C---:B---3--:R-:W-:Y:S01]  /*be30*/  F2FP.BF16.F32.PACK_AB R161, R168.reuse, R161 ;  /* 0x000000a1a8a1723e */ /* 0x048fe200000010ff */
[-C--:B------:R-:W-:Y:S01]  /*be40*/  FMUL.FTZ R91, R91, R10.reuse ;  /* 0x0000000a5b5b7220 */ /* 0x080fe20000410000 */
[----:B------:R-:W0:Y:S01]  /*be50*/  MUFU.EX2 R165, R178 ;  /* 0x000000b200a57308 */ /* 0x000e220000000800 */
[----:B------:R-:W-:Y:S01]  /*be60*/  FADD.FTZ R174, R168, R13 ;  /* 0x0000000da8ae7221 */ /* 0x000fe20000010000 */
[-C--:B------:R-:W-:Y:S01]  /*be70*/  FMUL.FTZ R94, R94, R10.reuse ;  /* 0x0000000a5e5e7220 */ /* 0x080fe20000410000 */
[-C--:B------:R-:W-:Y:S01]  /*be80*/  FMUL.FTZ R95, R95, R10.reuse ;  /* 0x0000000a5f5f7220 */ /* 0x080fe20000410000 */
[-C--:B------:R-:W-:Y:S01]  /*be90*/  FMUL.FTZ R98, R98, R10.reuse ;  /* 0x0000000a62627220 */ /* 0x080fe20000410000 */
[----:B----4-:R-:W-:Y:S01]  /*bea0*/  FADD.FTZ R13, R163, R174 ;  /* 0x000000aea30d7221 */ /* 0x010fe20000010000 */
[-C--:B------:R-:W-:Y:S01]  /*beb0*/  FMUL.FTZ R99, R99, R10.reuse ;  /* 0x0000000a63637220 */ /* 0x080fe20000410000 */
[-C--:B------:R-:W-:Y:S01]  /*bec0*/  FMUL.FTZ R102, R102, R10.reuse ;  /* 0x0000000a66667220 */ /* 0x080fe20000410000 */
[----:B------:R-:W2:Y:S01]  /*bed0*/  MUFU.EX2 R172, R179 ;  /* 0x000000b300ac7308 */ /* 0x000ea20000000800 */
[C---:B-----5:R-:W-:Y:S01]  /*bee0*/  FADD.FTZ R174, R4.reuse, R13 ;  /* 0x0000000d04ae7221 */ /* 0x060fe20000010000 */
[----:B------:R-:W-:Y:S01]  /*bef0*/  F2FP.BF16.F32.PACK_AB R163, R4, R163 ;  /* 0x000000a304a3723e */ /* 0x000fe200000010ff */
[-C--:B------:R-:W-:Y:S01]  /*bf00*/  FMUL.FTZ R103, R103, R10.reuse ;  /* 0x0000000a67677220 */ /* 0x080fe20000410000 */
[-C--:B------:R-:W-:Y:S01]  /*bf10*/  FMUL.FTZ R106, R106, R10.reuse ;  /* 0x0000000a6a6a7220 */ /* 0x080fe20000410000 */
[-C--:B------:R-:W-:Y:S01]  /*bf20*/  FMUL.FTZ R107, R107, R10.reuse ;  /* 0x0000000a6b6b7220 */ /* 0x080fe20000410000 */
[-C--:B------:R-:W-:Y:S01]  /*bf30*/  FMUL.FTZ R110, R110, R10.reuse ;  /* 0x0000000a6e6e7220 */ /* 0x080fe20000410000 */
[----:B------:R1:W-:Y:S01]  /*bf40*/  STSM.16.M88.4 [R23], R160 ;  /* 0x000000a017007844 */ /* 0x0003e20000000200 */
        /* <DEDUP_REMOVED lines=17> */
[----:B---3--:R-:W-:Y:S01]  /*c060*/  FADD.FTZ R7, R167, R14 ;  /* 0x0000000ea7077221 */ /* 0x008fe20000010000 */
[-C--:B------:R-:W-:Y:S01]  /*c070*/  FMUL.FTZ R135, R135, R10.reuse ;  /* 0x0000000a87877220 */ /* 0x080fe20000410000 */
[-C--:B------:R-:W-:Y:S01]  /*c080*/  FMUL.FTZ R138, R138, R10.reuse ;  /* 0x0000000a8a8a7220 */ /* 0x080fe20000410000 */
[-C--:B------:R-:W-:Y:S01]  /*c090*/  FMUL.FTZ R139, R139, R10.reuse ;  /* 0x0000000a8b8b7220 */ /* 0x080fe20000410000 */
[-C--:B------:R-:W-:Y:S01]  /*c0a0*/  FMUL.FTZ R142, R142, R10.reuse ;  /* 0x0000000a8e8e7220 */ /* 0x080fe20000410000 */
[-C--:B------:R-:W-:Y:S01]  /*c0b0*/  FMUL.FTZ R143, R143, R10.reuse ;  /* 0x0000000a8f8f7220 */ /* 0x080fe20000410000 */
[-C--:B------:R-:W-:Y:S01]  /*c0c0*/  FMUL.FTZ R146, R146, R10.reuse ;  /* 0x0000000a92927220 */ /* 0x080fe20000410000 */
[-C--:B------:R-:W-:Y:S01]  /*c0d0*/  FMUL.FTZ R147, R147, R10.reuse ;  /* 0x0000000a93937220 */ /* 0x080fe20000410000 */
[C---:B0-----:R-:W-:Y:S01]  /*c0e0*/  F2FP.BF16.F32.PACK_AB R167, R176.reuse, R167 ;  /* 0x000000a7b0a7723e */ /* 0x041fe200000010ff */
[----:B------:R-:W-:Y:S01]  /*c0f0*/  FADD.FTZ R4, R176, R7 ;  /* 0x00000007b0047221 */ /* 0x000fe20000010000 */
[-C--:B------:R-:W-:Y:S01]  /*c100*/  FMUL.FTZ R150, R150, R10.reuse ;  /* 0x0000000a96967220 */ /* 0x080fe20000410000 */
[----:B------:R-:W-:-:S02]  /*c110*/  FMUL.FTZ R151, R151, R10 ;  /* 0x0000000a97977220 */ /* 0x000fc40000410000 */
[----:B------:R1:W-:Y:S01]  /*c120*/  STSM.16.M88.4 [R22], R164 ;  /* 0x000000a416007844 */ /* 0x0003e20000000200 */
[----:B------:R-:W-:Y:S05]  /*c130*/  @!P3 BRA `(.L_x_1811) ;  /* 0x000000000004b947 */ /* 0x000fea0003800000 */
[----:B------:R-:W-:Y:S01]  /*c140*/  BPT.TRAP 0x1 ;  /* 0x000000040000795c */ /* 0x000fe20000300000 */
.L_x_1811:
[----:B------:R0:W2:Y:S01]  /*c150*/  SYNCS.PHASECHK.TRANS64.TRYWAIT P0, [UR26+0x28c50], R9 ;  /* 0x028c5009ff0075a7 */ /* 0x0000a2000800015a */
[----:B------:R-:W-:Y:S05]  /*c160*/  @!P3 BRA `(.L_x_1812) ;  /* 0x000000000004b947 */ /* 0x000fea0003800000 */
[----:B------:R-:W-:Y:S01]  /*c170*/  BPT.TRAP 0x1 ;  /* 0x000000040000795c */ /* 0x000fe20000300000 */
.L_x_1812:
[----:B--2---:R-:W-:Y:S05]  /*c180*/  @P0 BRA `(.L_x_1813) ;  /* 0x0000000000080947 */ /* 0x004fea0003800000 */
[----:B------:R-:W2:Y:S02]  /*c190*/  SYNCS.PHASECHK.TRANS64.TRYWAIT P0, [UR26+0x28c50], R9 ;  /* 0x028c5009ff0075a7 */ /* 0x000ea4000800015a */
[----:B--2---:R-:W-:Y:S05]  /*c1a0*/  @!P0 BRA `(.L_x_1814) ;  /* 0x0000009000f88947 */ /* 0x004fea0003800000 */
.L_x_1813:
        /* <DEDUP_REMOVED lines=41> */
.L_x_1798:
[----:B------:R-:W5:Y:S01]  /*c440*/  SHFL.BFLY PT, R0, R3, 0x2, 0x1f ;  /* 0x0c401f0003007f89 */ /* 0x000f6200000e0000 */
[----:B0-----:R-:W-:Y:S01]  /*c450*/  IMAD.MOV.U32 R10, RZ, RZ, RZ ;  /* 0x000000ffff0a7224 */ /* 0x001fe200078e00ff */
[----:B------:R-:W-:Y:S01]  /*c460*/  UIADD3 UR38, UR38, 0x1, URZ ;  /* 0x0000000126267890 */ /* 0x000fe2000fffe03f */
[----:B------:R-:W-:Y:S01]  /*c470*/  IMAD.U32 R14, RZ, RZ, UR10 ;  /* 0x0000000aff0e7e24 */ /* 0x000fe2000f8e00ff */
[----:B------:R-:W0:Y:S01]  /*c480*/  SHFL.BFLY PT, R9, R4, 0x2, 0x1f ;  /* 0x0c401f0004097f89 */ /* 0x000e2200000e0000 */
[----:B------:R-:W-:Y:S08]  /*c490*/  BAR.ARV 0x8, 0x100 ;  /* 0x0204000000007b1d */ /* 0x000ff00000002000 */
[----:B------:R-:W-:Y:S01]  /*c4a0*/  BAR.SYNC.DEFER_BLOCKING 0xf, 0x100 ;  /* 0x03c4000000007b1d */ /* 0x000fe20000010000 */
[----:B-----5:R-:W-:Y:S01]  /*c4b0*/  FADD.FTZ R0, R0, R3 ;  /* 0x0000000300007221 */ /* 0x020fe20000010000 */
[----:B------:R-:W-:Y:S01]  /*c4c0*/  IMAD.U32 R3, RZ, RZ, UR36 ;  /* 0x00000024ff037e24 */ /* 0x000fe2000f8e00ff */
[----:B------:R-:W-:Y:S01]  /*c4d0*/  UIADD3 UR36, UR36, 0x1, URZ ;  /* 0x0000000124247890 */ /* 0x000fe2000fffe03f */
[----:B0-----:R-:W-:-:S02]  /*c4e0*/  FADD.FTZ R9, R9, R4 ;  /* 0x0000000409097221 */ /* 0x001fc40000010000 */
[----:B------:R-:W0:Y:S01]  /*c4f0*/  SHFL.BFLY PT, R7, R0, 0x1, 0x1f ;  /* 0x0c201f0000077f89 */ /* 0x000e2200000e0000 */
[----:B------:R-:W-:Y:S01]  /*c500*/  IMAD.MOV.U32 R4, RZ, RZ, RZ ;  /* 0x000000ffff047224 */ /* 0x000fe200078e00ff */
[----:B------:R-:W-:Y:S02]  /*c510*/  UISETP.NE.AND UP0, UPT, UR36, 0x2, UPT ;  /* 0x000000022400788c */ /* 0x000fe4000bf05270 */
[----:B--2---:R-:W2:Y:S02]  /*c520*/  SHFL.BFLY PT, R8, R9, 0x1, 0x1f ;  /* 0x0c201f0009087f89 */ /* 0x004ea400000e0000 */
[----:B------:R-:W-:Y:S02]  /*c530*/  USEL UR4, URZ, 0x1, UP0 ;  /* 0x000000013f047887 */ /* 0x000fe40008000000 */
[----:B------:R-:W-:Y:S02]  /*c540*/  USEL UR36, UR36, URZ, UP0 ;  /* 0x0000003f24247287 */ /* 0x000fe40008000000 */
[----:B------:R-:W-:Y:S01]  /*c550*/  ULOP3.LUT UR37, UR37, UR4, URZ, 0x3c, !UPT ;  /* 0x0000000425257292 */ /* 0x000fe2000f8e3c3f */
[----:B0-----:R-:W-:Y:S01]  /*c560*/  FADD.FTZ R12, R0, R7 ;  /* 0x00000007000c7221 */ /* 0x001fe20000010000 */
[----:B------:R-:W-:-:S02]  /*c570*/  IMAD.MOV R7, RZ, RZ, -R17 ;  /* 0x000000ffff077224 */ /* 0x000fc400078e0a11 */
[----:B--2---:R-:W-:Y:S02]  /*c580*/  FADD.FTZ R13, R9, R8 ;  /* 0x00000008090d7221 */ /* 0x004fe40000010000 */
[----:B------:R-:W-:Y:S01]  /*c590*/  FSETP.NE.FTZ.AND P1, PT, R12, RZ, PT ;  /* 0x000000ff0c00720b */ /* 0x000fe20003f35000 */
[----:B------:R-:W-:Y:S01]  /*c5a0*/  IMAD.U32 R8, RZ, RZ, UR10 ;  /* 0x0000000aff087e24 */ /* 0x000fe2000f8e00ff */
[----:B------:R-:W-:Y:S02]  /*c5b0*/  ISETP.NE.AND P0, PT, R2, R7, PT ;  /* 0x000000070200720c */ /* 0x000fe40003f05270 */
[----:B------:R-:W-:-:S09]  /*c5c0*/  FSETP.NE.FTZ.AND P2, PT, R13, RZ, PT ;  /* 0x000000ff0d00720b */ /* 0x000fd20003f55000 */
[----:B------:R-:W0:Y:S01]  /*c5d0*/  @P1 MUFU.RCP R10, R12 ;  /* 0x0000000c000a1308 */ /* 0x000e220000001000 */
[----:B------:R-:W-:Y:S01]  /*c5e0*/  @P1 FMUL.FTZ R8, R8, 0.69314718246459960938 ;  /* 0x3f31721808081820 */ /* 0x000fe20000410000 */
[----:B------:R-:W-:Y:S02]  /*c5f0*/  @!P0 IMAD R0, R3, 0x40, R16 ;  /* 0x0000004003008824 */ /* 0x000fe400078e0210 */
[----:B------:R-:W-:Y:S01]  /*c600*/  @P2 FMUL.FTZ R14, R14, 0.69314718246459960938 ;  /* 0x3f3172180e0e2820 */ /* 0x000fe20000410000 */
[----:B------:R-:W-:Y:S02]  /*c610*/  IMAD.MOV.U32 R3, RZ, RZ, -0x800000 ;  /* 0xff800000ff037424 */ /* 0x000fe400078e00ff */
[----:B------:R-:W-:Y:S01]  /*c620*/  @!P0 LEA R11, R0, UR43, 0x2 ;  /* 0x0000002b000b8c11 */ /* 0x000fe2000f8e10ff */
[----:B------:R-:W-:Y:S01]  /*c630*/  @P2 MUFU.RCP R4, R13 ;  /* 0x0000000d00042308 */ /* 0x000fe20000001000 */
[----:B------:R-:W-:-:S07]  /*c640*/  IMAD.MOV.U32 R0, RZ, RZ, -0x800000 ;  /* 0xff800000ff007424 */ /* 0x000fce00078e00ff */
[----:B------:R-:W2:Y:S01]  /*c650*/  @P1 MUFU.LG2 R9, R12 ;  /* 0x0000000c00091308 */ /* 0x000ea20000000c00 */
        /* <DEDUP_REMOVED lines=36> */
[-C--:B-1--4-:R-:W-:Y:S01]  /*c8a0*/  FMUL.FTZ R156, R96, R10.reuse ;  /* 0x0000000a609c7220 */ /* 0x092fe20000410000 */
        /* <DEDUP_REMOVED lines=32> */
[----:B------:R-:W-:Y:S01]  /*cab0*/  PLOP3.LUT P0, PT, PT, PT, PT, 0x8, 0x0 ;  /* 0x000000000000781c */ /* 0x000fe20003f0e170 */
        /* <DEDUP_REMOVED lines=67> */
.L_x_1731:
[----:B------:R-:W0:Y:S08]  /*cef0*/  S2UR UR4, SR_CgaCtaId ;  /* 0x00000000000479c3 */ /* 0x000e300000008800 */
[----:B------:R-:W-:Y:S06]  /*cf00*/  BAR.SYNC.DEFER_BLOCKING 0x5, 0x180 ;  /* 0x0146000000007b1d */ /* 0x000fec0000010000 */
[----:B------:R-:W-:Y:S01]  /*cf10*/  UMOV UR43, 0x400 ;  /* 0x00000400002b7882 */ /* 0x000fe20000000000 */
[----:B------:R-:W-:Y:S01]  /*cf20*/  BSSY B0, `(.L_x_1816) ;  /* 0x00002a8000007945 */ /* 0x000fe20003800000 */
[----:B0-----:R-:W-:-:S09]  /*cf30*/  ULEA UR43, UR4, UR43, 0x18 ;  /* 0x0000002b042b7291 */ /* 0x001fd2000f8ec03f */
[----:B------:R-:W0:Y:S02]  /*cf40*/  LDS R4, [UR43+0x28cd0] ;  /* 0x028cd02bff047984 */ /* 0x000e240008000800 */
[----:B0-----:R-:W-:Y:S01]  /*cf50*/  R2UR UR4, R4 ;  /* 0x00000000040472ca */ /* 0x001fe200000e0000 */
[----:B------:R-:W-:Y:S06]  /*cf60*/  BAR.ARV 0x4, 0x180 ;  /* 0x0106000000007b1d */ /* 0x000fec0000002000 */
[----:B------:R-:W-:Y:S08]  /*cf70*/  @P0 BRA `(.L_x_1817) ;  /* 0x0000001c00900947 */ /* 0x000ff00003800000 */
[----:B------:R-:W0:Y:S01]  /*cf80*/  S2UR UR5, SR_SWINHI ;  /* 0x00000000000579c3 */ /* 0x000e220000002f00 */
[----:B------:R-:W-:Y:S01]  /*cf90*/  IMAD R9, R211, 0x40, R184 ;  /* 0x00000040d3097824 */ /* 0x000fe200078e02b8 */
[----:B------:R-:W1:Y:S01]  /*cfa0*/  SHFL.IDX PT, R6, R212, RZ, 0x1f ;  /* 0x00001fffd4067589 */ /* 0x000e6200000e0000 */
[----:B------:R-:W-:Y:S01]  /*cfb0*/  F2FP.BF16.F32.PACK_AB R104, R105, R104 ;  /* 0x000000686968723e */ /* 0x000fe200000010ff */
[----:B------:R-:W-:Y:S01]  /*cfc0*/  USHF.R.S32.HI UR12, URZ, 0x1f, UR39 ;  /* 0x0000001f3f0c7899 */ /* 0x000fe20008011427 */
[----:B------:R-:W-:-:S03]  /*cfd0*/  F2FP.BF16.F32.PACK_AB R105, R107, R106 ;  /* 0x0000006a6b69723e */ /* 0x000fc600000010ff */
[----:B------:R-:W-:Y:S01]  /*cfe0*/  BAR.SYNC.DEFER_BLOCKING 0x1, 0x100 ;  /* 0x0044000000007b1d */ /* 0x000fe20000010000 */
[----:B------:R-:W-:Y:S01]  /*cff0*/  F2FP.BF16.F32.PACK_AB R106, R109, R108 ;  /* 0x0000006c6d6a723e */ /* 0x000fe200000010ff */
[----:B------:R-:W-:Y:S01]  /*d000*/  USHF.R.S32.HI UR13, URZ, 0x1f, UR42 ;  /* 0x0000001f3f0d7899 */ /* 0x000fe2000801142a */
        /* <DEDUP_REMOVED lines=9> */
[----:B------:R-:W-:Y:S01]  /*d0a0*/  IMAD.U32 R114, RZ, RZ, UR6 ;  /* 0x00000006ff727e24 */ /* 0x000fe2000f8e00ff */
[----:B-1----:R-:W-:Y:S01]  /*d0b0*/  ISETP.NE.AND P0, PT, R6, RZ, PT ;  /* 0x000000ff0600720c */ /* 0x002fe20003f05270 */
[----:B------:R-:W-:Y:S02]  /*d0c0*/  IMAD.U32 R115, RZ, RZ, UR7 ;  /* 0x00000007ff737e24 */ /* 0x000fe4000f8e00ff */
[----:B------:R-:W-:-:S04]  /*d0d0*/  IMAD.WIDE R4, R215, 0x2, R114 ;  /* 0x00000002d7047825 */ /* 0x000fc800078e0272 */
[----:B------:R-:W-:Y:S01]  /*d0e0*/  IMAD.WIDE R114, R9, 0x2, R114 ;  /* 0x0000000209727825 */ /* 0x000fe200078e0272 */
[C---:B------:R-:W-:Y:S02]  /*d0f0*/  IADD3 R41, P2, R4.reuse, 0x20, RZ ;  /* 0x0000002004297810 */ /* 0x040fe40007f5e0ff */
[C---:B------:R-:W-:Y:S02]  /*d100*/  IADD3 R53, P4, R4.reuse, 0x60, RZ ;  /* 0x0000006004357810 */ /* 0x040fe40007f9e0ff */
[----:B------:R-:W-:Y:S01]  /*d110*/  LOP3.LUT R12, R41, 0x380, RZ, 0xc0, !PT ;  /* 0x00000380290c7812 */ /* 0x000fe200078ec0ff */
[--C-:B------:R-:W-:Y:S01]  /*d120*/  IMAD.X R13, RZ, RZ, R5.reuse, P2 ;  /* 0x000000ffff0d7224 */ /* 0x100fe200010e0605 */
[C---:B------:R-:W-:Y:S01]  /*d130*/  IADD3 R44, P2, R4.reuse, 0x2060, RZ ;  /* 0x00002060042c7810 */ /* 0x040fe20007f5e0ff */
[--C-:B------:R-:W-:Y:S01]  /*d140*/  IMAD.X R25, RZ, RZ, R5.reuse, P4 ;  /* 0x000000ffff197224 */ /* 0x100fe200020e0605 */
[----:B------:R-:W-:Y:S02]  /*d150*/  LOP3.LUT R24, R53, 0x380, RZ, 0xc0, !PT ;  /* 0x0000038035187812 */ /* 0x000fe400078ec0ff */
[C---:B------:R-:W-:Y:S01]  /*d160*/  IADD3 R57, P5, R4.reuse, 0x2000, RZ ;  /* 0x0000200004397810 */ /* 0x040fe20007fbe0ff */
[----:B------:R-:W-:Y:S01]  /*d170*/  IMAD.X R123, RZ, RZ, R5, P2 ;  /* 0x000000ffff7b7224 */ /* 0x000fe200010e0605 */
[----:B------:R-:W-:-:S02]  /*d180*/  IADD3 R20, P2, R4, 0x6020, RZ ;  /* 0x0000602004147810 */ /* 0x000fc40007f5e0ff */
[----:B------:R-:W-:Y:S01]  /*d190*/  SHF.R.U64 R12, R12, 0x3, RZ ;  /* 0x000000030c0c7819 */ /* 0x000fe200000012ff */
[--C-:B------:R-:W-:Y:S01]  /*d1a0*/  IMAD.X R29, RZ, RZ, R5.reuse, P5 ;  /* 0x000000ffff1d7224 */ /* 0x100fe200028e0605 */
[----:B------:R-:W-:Y:S01]  /*d1b0*/  SHF.R.U64 R24, R24, 0x3, RZ ;  /* 0x0000000318187819 */ /* 0x000fe200000012ff */
[--C-:B------:R-:W-:Y:S01]  /*d1c0*/  IMAD.X R147, RZ, RZ, R5.reuse, P2 ;  /* 0x000000ffff937224 */ /* 0x100fe200010e0605 */
[----:B------:R-:W-:Y:S02]  /*d1d0*/  IADD3 R81, P2, R114, 0x3000, RZ ;  /* 0x0000300072517810 */ /* 0x000fe40007f5e0ff */
[----:B------:R-:W-:Y:S02]  /*d1e0*/  IADD3 R56, P4, R4, 0x4020, RZ ;  /* 0x0000402004387810 */ /* 0x000fe40007f9e0ff */
[----:B------:R-:W-:Y:S02]  /*d1f0*/  LOP3.LUT R80, R81, 0x380, RZ, 0xc0, !PT ;  /* 0x0000038051507812 */ /* 0x000fe400078ec0ff */
[----:B------:R-:W-:Y:S01]  /*d200*/  LOP3.LUT R28, R57, 0x380, RZ, 0xc0, !PT ;  /* 0x00000380391c7812 */ /* 0x000fe200078ec0ff */
[----:B------:R-:W-:Y:S01]  /*d210*/  IMAD.X R131, RZ, RZ, R5, P4 ;  /* 0x000000ffff837224 */ /* 0x000fe200020e0605 */
[----:B------:R-:W-:-:S02]  /*d220*/  LOP3.LUT R12, R12, R41, RZ, 0x3c, !PT ;  /* 0x000000290c0c7212 */ /* 0x000fc400078e3cff */
[----:B------:R-:W-:Y:S02]  /*d230*/  LOP3.LUT R41, R44, 0x380, RZ, 0xc0, !PT ;  /* 0x000003802c297812 */ /* 0x000fe400078ec0ff */
[----:B------:R-:W-:Y:S02]  /*d240*/  LOP3.LUT R24, R24, R53, RZ, 0x3c, !PT ;  /* 0x0000003518187212 */ /* 0x000fe400078e3cff */
[----:B------:R-:W-:Y:S02]  /*d250*/  SHF.R.U64 R80, R80, 0x3, RZ ;  /* 0x0000000350507819 */ /* 0x000fe400000012ff */
[----:B------:R-:W-:Y:S02]  /*d260*/  IADD3 R45, P3, R4, 0x40, RZ ;  /* 0x00000040042d7810 */ /* 0x000fe40007f7e0ff */
[----:B------:R-:W-:Y:S02]  /*d270*/  SHF.R.U64 R28, R28, 0x3, RZ ;  /* 0x000000031c1c7819 */ /* 0x000fe400000012ff */
[----:B------:R-:W-:Y:S01]  /*d280*/  LOP3.LUT R53, R56, 0x380, RZ, 0xc0, !PT ;  /* 0x0000038038357812 */ /* 0x000fe200078ec0ff */
[----:B------:R-:W-:Y:S01]  /*d290*/  IMAD.X R15, RZ, RZ, R5, P3 ;  /* 0x000000ffff0f7224 */ /* 0x000fe200018e0605 */
[----:B------:R-:W-:-:S02]  /*d2a0*/  IADD3 R65, P1, R4, 0x2040, RZ ;  /* 0x0000204004417810 */ /* 0x000fc40007f3e0ff */
[----:B------:R-:W-:Y:S02]  /*d2b0*/  SHF.R.U64 R41, R41, 0x3, RZ ;  /* 0x0000000329297819 */ /* 0x000fe400000012ff */
[----:B------:R-:W-:Y:S01]  /*d2c0*/  IADD3 R10, P5, R4, 0x4040, RZ ;  /* 0x00004040040a7810 */ /* 0x000fe20007fbe0ff */
[----:B------:R-:W-:Y:S01]  /*d2d0*/  IMAD.X R49, RZ, RZ, R5, P1 ;  /* 0x000000ffff317224 */ /* 0x000fe200008e0605 */
[----:B------:R-:W-:Y:S01]  /*d2e0*/  LOP3.LUT R80, R80, R81, RZ, 0x3c, !PT ;  /* 0x0000005150507212 */ /* 0x000fe200078e3cff */
[----:B------:R-:W-:Y:S01]  /*d2f0*/  IMAD.X R81, RZ, RZ, R115, P2 ;  /* 0x000000ffff517224 */ /* 0x000fe200010e0673 */
[----:B------:R-:W-:Y:S01]  /*d300*/  IADD3 R61, P6, R4, 0x2020, RZ ;  /* 0x00002020043d7810 */ /* 0x000fe20007fde0ff */
[--C-:B------:R-:W-:Y:S01]  /*d310*/  IMAD.X R135, RZ, RZ, R5.reuse, P5 ;  /* 0x000000ffff877224 */ /* 0x100fe200028e0605 */
[----:B------:R-:W-:Y:S02]  /*d320*/  LOP3.LUT R28, R28, R57, RZ, 0x3c, !PT ;  /* 0x000000391c1c7212 */ /* 0x000fe400078e3cff */
[----:B------:R-:W-:Y:S01]  /*d330*/  SHF.R.U64 R53, R53, 0x3, RZ ;  /* 0x0000000335357819 */ /* 0x000fe200000012ff */
[----:B------:R-:W-:Y:S01]  /*d340*/  IMAD.X R33, RZ, RZ, R5, P6 ;  /* 0x000000ffff217224 */ /* 0x000fe200030e0605 */
[----:B------:R-:W-:-:S02]  /*d350*/  LOP3.LUT R9, R4, 0x380, RZ, 0xc0, !PT ;  /* 0x0000038004097812 */ /* 0x000fc400078ec0ff */
[----:B------:R-:W-:Y:S02]  /*d360*/  LOP3.LUT R40, R65, 0x380, RZ, 0xc0, !PT ;  /* 0x0000038041287812 */ /* 0x000fe400078ec0ff */
[----:B------:R-:W-:Y:S02]  /*d370*/  IADD3 R57, P2, R114, 0x9000, RZ ;  /* 0x0000900072397810 */ /* 0x000fe40007f5e0ff */
[----:B------:R-:W-:Y:S02]  /*d380*/  IADD3 R52, P3, R4, 0x4000, RZ ;  /* 0x0000400004347810 */ /* 0x000fe40007f7e0ff */
[----:B------:R-:W-:Y:S02]  /*d390*/  LOP3.LUT R122, R41, R44, RZ, 0x3c, !PT ;  /* 0x0000002c297a7212 */ /* 0x000fe400078e3cff */
[----:B------:R-:W-:Y:S01]  /*d3a0*/  LOP3.LUT R41, R10, 0x380, RZ, 0xc0, !PT ;  /* 0x000003800a297812 */ /* 0x000fe200078ec0ff */
[----:B------:R-:W-:Y:S01]  /*d3b0*/  IMAD.X R127, RZ, RZ, R5, P3 ;  /* 0x000000ffff7f7224 */ /* 0x000fe200018e0605 */
[----:B------:R-:W-:-:S02]  /*d3c0*/  LOP3.LUT R130, R53, R56, RZ, 0x3c, !PT ;  /* 0x0000003835827212 */ /* 0x000fc400078e3cff */
[----:B------:R-:W-:Y:S02]  /*d3d0*/  SHF.R.U64 R9, R9, 0x3, RZ ;  /* 0x0000000309097819 */ /* 0x000fe400000012ff */
[----:B------:R-:W-:Y:S02]  /*d3e0*/  SHF.R.U64 R40, R40, 0x3, RZ ;  /* 0x0000000328287819 */ /* 0x000fe400000012ff */
[----:B------:R-:W-:Y:S02]  /*d3f0*/  LOP3.LUT R56, R57, 0x380, RZ, 0xc0, !PT ;  /* 0x0000038039387812 */ /* 0x000fe400078ec0ff */
[C---:B------:R-:W-:Y:S02]  /*d400*/  IADD3 R37, P6, R4.reuse, 0x4060, RZ ;  /* 0x0000406004257810 */ /* 0x040fe40007fde0ff */
[----:B------:R-:W-:Y:S02]  /*d410*/  SHF.R.U64 R41, R41, 0x3, RZ ;  /* 0x0000000329297819 */ /* 0x000fe400000012ff */
[C---:B------:R-:W-:Y:S01]  /*d420*/  IADD3 R36, P1, R4.reuse, 0x6000, RZ ;  /* 0x0000600004247810 */ /* 0x040fe20007f3e0ff */
[----:B------:R-:W-:Y:S01]  /*d430*/  IMAD.X R139, RZ, RZ, R5, P6 ;  /* 0x000000ffff8b7224 */ /* 0x000fe200030e0605 */
[----:B------:R-:W-:-:S02]  /*d440*/  IADD3 R8, P3, R4, 0x6040, RZ ;  /* 0x0000604004087810 */ /* 0x000fc40007f7e0ff */
[----:B------:R-:W-:Y:S01]  /*d450*/  IADD3 R6, P4, R4, 0x6060, RZ ;  /* 0x0000606004067810 */ /* 0x000fe20007f9e0ff */
[--C-:B------:R-:W-:Y:S01]  /*d460*/  IMAD.X R143, RZ, RZ, R5.reuse, P1 ;  /* 0x000000ffff8f7224 */ /* 0x100fe200008e0605 */
[----:B------:R-:W-:Y:S01]  /*d470*/  LOP3.LUT R4, R9, R4, RZ, 0x3c, !PT ;  /* 0x0000000409047212 */ /* 0x000fe200078e3cff */
[--C-:B------:R-:W-:Y:S01]  /*d480*/  IMAD.X R9, RZ, RZ, R5.reuse, P3 ;  /* 0x000000ffff097224 */ /* 0x100fe200018e0605 */
[----:B------:R-:W-:Y:S01]  /*d490*/  LOP3.LUT R48, R40, R65, RZ, 0x3c, !PT ;  /* 0x0000004128307212 */ /* 0x000fe200078e3cff */
[----:B------:R-:W-:Y:S01]  /*d4a0*/  IMAD.X R11, RZ, RZ, R5, P4 ;  /* 0x000000ffff0b7224 */ /* 0x000fe200020e0605 */
[----:B------:R-:W-:Y:S02]  /*d4b0*/  SHF.R.U64 R56, R56, 0x3, RZ ;  /* 0x0000000338387819 */ /* 0x000fe400000012ff */
[----:B------:R-:W-:Y:S02]  /*d4c0*/  LOP3.LUT R40, R37, 0x380, RZ, 0xc0, !PT ;  /* 0x0000038025287812 */ /* 0x000fe400078ec0ff */
[----:B------:R-:W-:-:S02]  /*d4d0*/  LOP3.LUT R134, R41, R10, RZ, 0x3c, !PT ;  /* 0x0000000a29867212 */ /* 0x000fc400078e3cff */
[----:B------:R-:W-:Y:S02]  /*d4e0*/  LOP3.LUT R41, R6, 0x380, RZ, 0xc0, !PT ;  /* 0x0000038006297812 */ /* 0x000fe400078ec0ff */
[----:B------:R-:W-:Y:S01]  /*d4f0*/  LOP3.LUT R56, R56, R57, RZ, 0x3c, !PT ;  /* 0x0000003938387212 */ /* 0x000fe200078e3cff */
[----:B------:R-:W-:Y:S01]  /*d500*/  IMAD.X R57, RZ, RZ, R115, P2 ;  /* 0x000000ffff397224 */ /* 0x000fe200010e0673 */
[----:B------:R-:W-:Y:S02]  /*d510*/  MOV R224, R4 ;  /* 0x0000000400e07202 */ /* 0x000fe40000000f00 */
[----:B------:R-:W-:Y:S02]  /*d520*/  SHF.R.U64 R40, R40, 0x3, RZ ;  /* 0x0000000328287819 */ /* 0x000fe400000012ff */
[----:B------:R-:W-:Y:S02]  /*d530*/  F2FP.BF16.F32.PACK_AB R5, R27, R26 ;  /* 0x0000001a1b05723e */ /* 0x000fe400000010ff */
[----:B------:R-:W-:-:S02]  /*d540*/  IADD3 R27, P2, R114, 0xf000, RZ ;  /* 0x0000f000721b7810 */ /* 0x000fc40007f5e0ff */
[----:B------:R-:W-:Y:S02]  /*d550*/  SHF.R.U64 R41, R41, 0x3, RZ ;  /* 0x0000000329297819 */ /* 0x000fe400000012ff */
[----:B------:R-:W-:Y:S01]  /*d560*/  LOP3.LUT R138, R40, R37, RZ, 0x3c, !PT ;  /* 0x00000025288a7212 */ /* 0x000fe200078e3cff */
[----:B------:R-:W-:Y:S01]  /*d570*/  IMAD.X R119, RZ, RZ, R115, P2 ;  /* 0x000000ffff777224 */ /* 0x000fe200010e0673 */
[----:B------:R-:W-:Y:S02]  /*d580*/  LOP3.LUT R14, R45, 0x380, RZ, 0xc0, !PT ;  /* 0x000003802d0e7812 */ /* 0x000fe400078ec0ff */
[----:B------:R-:W-:Y:S02]  /*d590*/  LOP3.LUT R37, R8, 0x380, RZ, 0xc0, !PT ;  /* 0x0000038008257812 */ /* 0x000fe400078ec0ff */
[----:B------:R-:W-:Y:S02]  /*d5a0*/  LOP3.LUT R26, R27, 0x380, RZ, 0xc0, !PT ;  /* 0x000003801b1a7812 */ /* 0x000fe400078ec0ff */
[----:B------:R-:W-:-:S02]  /*d5b0*/  IADD3 R89, P4, R114, 0x1000, RZ ;  /* 0x0000100072597810 */ /* 0x000fc40007f9e0ff */
[C---:B------:R-:W-:Y:S02]  /*d5c0*/  IADD3 R85, P3, R114.reuse, 0x2000, RZ ;  /* 0x0000200072557810 */ /* 0x040fe40007f7e0ff */
[----:B------:R-:W-:Y:S02]  /*d5d0*/  LOP3.LUT R10, R41, R6, RZ, 0x3c, !PT ;  /* 0x00000006290a7212 */ /* 0x000fe400078e3cff */
[----:B------:R-:W-:Y:S02]  /*d5e0*/  IADD3 R77, P1, R114, 0x4000, RZ ;  /* 0x00004000724d7810 */ /* 0x000fe40007f3e0ff */
[----:B------:R-:W-:Y:S02]  /*d5f0*/  F2FP.BF16.F32.PACK_AB R6, R7, R205 ;  /* 0x000000cd0706723e */ /* 0x000fe400000010ff */
[----:B------:R-:W-:Y:S02]  /*d600*/  F2FP.BF16.F32.PACK_AB R4, R21, R208 ;  /* 0x000000d01504723e */ /* 0x000fe400000010ff */
[----:B------:R-:W-:-:S02]  /*d610*/  F2FP.BF16.F32.PACK_AB R7, R31, R30 ;  /* 0x0000001e1f07723e */ /* 0x000fc400000010ff */
[----:B------:R-:W-:Y:S02]  /*d620*/  LOP3.LUT R32, R61, 0x380, RZ, 0xc0, !PT ;  /* 0x000003803d207812 */ /* 0x000fe400078ec0ff */
[----:B------:R-:W-:Y:S01]  /*d630*/  SHF.R.U64 R14, R14, 0x3, RZ ;  /* 0x000000030e0e7819 */ /* 0x000fe200000012ff */
[----:B------:R0:W-:Y:S01]  /*d640*/  STSM.16.M88.4 [R224], R4 ;  /* 0x00000004e0007844 */ /* 0x0001e20000000200 */
[----:B------:R-:W-:Y:S02]  /*d650*/  SHF.R.U64 R37, R37, 0x3, RZ ;  /* 0x0000000325257819 */ /* 0x000fe400000012ff */
[----:B------:R-:W-:Y:S02]  /*d660*/  SHF.R.U64 R26, R26, 0x3, RZ ;  /* 0x000000031a1a7819 */ /* 0x000fe400000012ff */
[----:B------:R-:W-:Y:S02]  /*d670*/  LOP3.LUT R88, R89, 0x380, RZ, 0xc0, !PT ;  /* 0x0000038059587812 */ /* 0x000fe400078ec0ff */
[----:B------:R-:W-:-:S02]  /*d680*/  LOP3.LUT R84, R85, 0x380, RZ, 0xc0, !PT ;  /* 0x0000038055547812 */ /* 0x000fc400078ec0ff */
[----:B------:R-:W-:Y:S02]  /*d690*/  LOP3.LUT R76, R77, 0x380, RZ, 0xc0, !PT ;  /* 0x000003804d4c7812 */ /* 0x000fe400078ec0ff */
[----:B------:R-:W-:Y:S02]  /*d6a0*/  LOP3.LUT R53, R20, 0x380, RZ, 0xc0, !PT ;  /* 0x0000038014357812 */ /* 0x000fe400078ec0ff */
[----:B------:R-:W-:Y:S02]  /*d6b0*/  SHF.R.U64 R32, R32, 0x3, RZ ;  /* 0x0000000320207819 */ /* 0x000fe400000012ff */
[----:B------:R-:W-:Y:S02]  /*d6c0*/  LOP3.LUT R14, R14, R45, RZ, 0x3c, !PT ;  /* 0x0000002d0e0e7212 */ /* 0x000fe400078e3cff */
[----:B------:R-:W-:Y:S02]  /*d6d0*/  LOP3.LUT R8, R37, R8, RZ, 0x3c, !PT ;  /* 0x0000000825087212 */ /* 0x000fe400078e3cff */
[----:B------:R-:W-:-:S02]  /*d6e0*/  LOP3.LUT R118, R26, R27, RZ, 0x3c, !PT ;  /* 0x0000001b1a767212 */ /* 0x000fc400078e3cff */
[----:B------:R-:W-:Y:S02]  /*d6f0*/  LOP3.LUT R45, R52, 0x380, RZ, 0xc0, !PT ;  /* 0x00000380342d7812 */ /* 0x000fe400078ec0ff */
[----:B------:R-:W-:Y:S02]  /*d700*/  SHF.R.U64 R88, R88, 0x3, RZ ;  /* 0x0000000358587819 */ /* 0x000fe400000012ff */
[----:B------:R-:W-:Y:S02]  /*d710*/  SHF.R.U64 R84, R84, 0x3, RZ ;  /* 0x0000000354547819 */ /* 0x000fe400000012ff */
[----:B------:R-:W-:Y:S02]  /*d720*/  MOV R26, R12 ;  /* 0x0000000c001a7202 */ /* 0x000fe40000000f00 */
[----:B0-----:R-:W-:Y:S02]  /*d730*/  F2FP.BF16.F32.PACK_AB R4, R206, R209 ;  /* 0x000000d1ce04723e */ /* 0x001fe400000010ff */
[----:B------:R-:W-:-:S02]  /*d740*/  F2FP.BF16.F32.PACK_AB R5, R35, R34 ;  /* 0x000000222305723e */ /* 0x000fc400000010ff */
[----:B------:R-:W-:Y:S02]  /*d750*/  F2FP.BF16.F32.PACK_AB R6, R203, R207 ;  /* 0x000000cfcb06723e */ /* 0x000fe400000010ff */
[----:B------:R-:W-:Y:S02]  /*d760*/  F2FP.BF16.F32.PACK_AB R7, R39, R38 ;  /* 0x000000262707723e */ /* 0x000fe400000010ff */
[----:B------:R-:W-:Y:S02]  /*d770*/  SHF.R.U64 R76, R76, 0x3, RZ ;  /* 0x000000034c4c7819 */ /* 0x000fe400000012ff */
[----:B------:R-:W-:Y:S01]  /*d780*/  SHF.R.U64 R53, R53, 0x3, RZ ;  /* 0x0000000335357819 */ /* 0x000fe200000012ff */
[----:B------:R0:W-:Y:S01]  /*d790*/  STSM.16.M88.4 [R26], R4 ;  /* 0x000000041a007844 */ /* 0x0001e20000000200 */
[----:B------:R-:W-:Y:S02]  /*d7a0*/  LOP3.LUT R32, R32, R61, RZ, 0x3c, !PT ;  /* 0x0000003d20207212 */ /* 0x000fe400078e3cff */
[----:B------:R-:W-:-:S02]  /*d7b0*/  MOV R38, R8 ;  /* 0x0000000800267202 */ /* 0x000fc40000000f00 */
[----:B------:R-:W-:Y:S02]  /*d7c0*/  MOV R39, R10 ;  /* 0x0000000a00277202 */ /* 0x000fe40000000f00 */
[----:B------:R-:W-:Y:S02]  /*d7d0*/  SHF.R.U64 R45, R45, 0x3, RZ ;  /* 0x000000032d2d7819 */ /* 0x000fe400000012ff */
[----:B------:R-:W-:Y:S01]  /*d7e0*/  LOP3.LUT R88, R88, R89, RZ, 0x3c, !PT ;  /* 0x0000005958587212 */ /* 0x000fe200078e3cff */
[--C-:B------:R-:W-:Y:S01]  /*d7f0*/  IMAD.X R89, RZ, RZ, R115.reuse, P4 ;  /* 0x000000ffff597224 */ /* 0x100fe200020e0673 */
[----:B------:R-:W-:Y:S01]  /*d800*/  LOP3.LUT R84, R84, R85, RZ, 0x3c, !PT ;  /* 0x0000005554547212 */ /* 0x000fe200078e3cff */
[----:B------:R-:W-:Y:S01]  /*d810*/  IMAD.X R85, RZ, RZ, R115, P3 ;  /* 0x000000ffff557224 */ /* 0x000fe200018e0673 */
[----:B------:R-:W-:Y:S02]  /*d820*/  MOV R186, R14 ;  /* 0x0000000e00ba7202 */ /* 0x000fe40000000f00 */
[----:B------:R-:W-:-:S02]  /*d830*/  F2FP.BF16.F32.PACK_AB R8, R201, R204 ;  /* 0x000000ccc908723e */ /* 0x000fc400000010ff */
[----:B------:R-:W-:Y:S02]  /*d840*/  F2FP.BF16.F32.PACK_AB R9, R43, R42 ;  /* 0x0000002a2b09723e */ /* 0x000fe400000010ff */
[----:B------:R-:W-:Y:S02]  /*d850*/  F2FP.BF16.F32.PACK_AB R10, R199, R202 ;  /* 0x000000cac70a723e */ /* 0x000fe400000010ff */
[----:B------:R-:W-:Y:S02]  /*d860*/  F2FP.BF16.F32.PACK_AB R11, R47, R46 ;  /* 0x0000002e2f0b723e */ /* 0x000fe400000010ff */
[----:B------:R-:W-:Y:S01]  /*d870*/  LOP3.LUT R76, R76, R77, RZ, 0x3c, !PT ;  /* 0x0000004d4c4c7212 */ /* 0x000fe200078e3cff */
[----:B------:R-:W-:Y:S01]  /*d880*/  IMAD.X R77, RZ, RZ, R115, P1 ;  /* 0x000000ffff4d7224 */ /* 0x000fe200008e0673 */
[----:B------:R-:W-:Y:S01]  /*d890*/  MOV R205, R24 ;  /* 0x0000001800cd7202 */ /* 0x000fe20000000f00 */
[----:B------:R-:W-:Y:S01]  /*d8a0*/  STSM.16.M88.4 [R186], R8 ;  /* 0x00000008ba007844 */ /* 0x000fe20000000200 */
[----:B------:R-:W-:-:S02]  /*d8b0*/  F2FP.BF16.F32.PACK_AB R12, R197, R200 ;  /* 0x000000c8c50c723e */ /* 0x000fc400000010ff */
[----:B------:R-:W-:Y:S02]  /*d8c0*/  F2FP.BF16.F32.PACK_AB R13, R51, R50 ;  /* 0x00000032330d723e */ /* 0x000fe400000010ff */
[----:B------:R-:W-:Y:S02]  /*d8d0*/  F2FP.BF16.F32.PACK_AB R14, R195, R198 ;  /* 0x000000c6c30e723e */ /* 0x000fe400000010ff */
[----:B------:R-:W-:Y:S02]  /*d8e0*/  F2FP.BF16.F32.PACK_AB R15, R55, R54 ;  /* 0x00000036370f723e */ /* 0x000fe400000010ff */
[----:B------:R-:W-:Y:S02]  /*d8f0*/  LOP3.LUT R146, R53, R20, RZ, 0x3c, !PT ;  /* 0x0000001435927212 */ /* 0x000fe400078e3cff */
[C---:B------:R-:W-:Y:S01]  /*d900*/  IADD3 R73, P6, R114.reuse, 0x5000, RZ ;  /* 0x0000500072497810 */ /* 0x040fe20007fde0ff */
[----:B------:R-:W-:Y:S01]  /*d910*/  STSM.16.M88.4 [R205], R12 ;  /* 0x0000000ccd007844 */ /* 0x000fe20000000200 */
[----:B------:R-:W-:-:S02]  /*d920*/  IADD3 R69, P5, R114, 0x6000, RZ ;  /* 0x0000600072457810 */ /* 0x000fc40007fbe0ff */
[C---:B------:R-:W-:Y:S02]  /*d930*/  IADD3 R65, P4, R114.reuse, 0x7000, RZ ;  /* 0x0000700072417810 */ /* 0x040fe40007f9e0ff */
[----:B------:R-:W-:Y:S02]  /*d940*/  IADD3 R61, P3, R114, 0x8000, RZ ;  /* 0x00008000723d7810 */ /* 0x000fe40007f7e0ff */
[----:B------:R-:W-:Y:S02]  /*d950*/  MOV R208, R28 ;  /* 0x0000001c00d07202 */ /* 0x000fe40000000f00 */
[----:B0-----:R-:W-:Y:S02]  /*d960*/  F2FP.BF16.F32.PACK_AB R4, R193, R196 ;  /* 0x000000c4c104723e */ /* 0x001fe400000010ff */
[----:B------:R-:W-:Y:S02]  /*d970*/  F2FP.BF16.F32.PACK_AB R5, R59, R58 ;  /* 0x0000003a3b05723e */ /* 0x000fe400000010ff */
[----:B------:R-:W-:-:S02]  /*d980*/  F2FP.BF16.F32.PACK_AB R6, R183, R194 ;  /* 0x000000c2b706723e */ /* 0x000fc400000010ff */
[----:B------:R-:W-:Y:S02]  /*d990*/  F2FP.BF16.F32.PACK_AB R7, R63, R62 ;  /* 0x0000003e3f07723e */ /* 0x000fe400000010ff */
[----:B------:R-:W-:Y:S02]  /*d9a0*/  IADD3 R53, P1, R114, 0xa000, RZ ;  /* 0x0000a00072357810 */ /* 0x000fe40007f3e0ff */
[----:B------:R-:W-:Y:S01]  /*d9b0*/  MOV R32, R32 ;  /* 0x0000002000207202 */ /* 0x000fe20000000f00 */
[----:B------:R-:W-:Y:S01]  /*d9c0*/  STSM.16.M88.4 [R208], R4 ;  /* 0x00000004d0007844 */ /* 0x000fe20000000200 */
[----:B------:R-:W-:Y:S02]  /*d9d0*/  F2FP.BF16.F32.PACK_AB R24, R181, R192 ;  /* 0x000000c0b518723e */ /* 0x000fe400000010ff */
[----:B------:R-:W-:Y:S02]  /*d9e0*/  F2FP.BF16.F32.PACK_AB R25, R67, R66 ;  /* 0x000000424319723e */ /* 0x000fe400000010ff */
[----:B------:R-:W-:-:S02]  /*d9f0*/  F2FP.BF16.F32.PACK_AB R26, R179, R182 ;  /* 0x000000b6b31a723e */ /* 0x000fc400000010ff */
[----:B------:R-:W-:Y:S02]  /*da00*/  F2FP.BF16.F32.PACK_AB R27, R71, R70 ;  /* 0x00000046471b723e */ /* 0x000fe400000010ff */
[----:B------:R-:W-:Y:S02]  /*da10*/  LOP3.LUT R126, R45, R52, RZ, 0x3c, !PT ;  /* 0x000000342d7e7212 */ /* 0x000fe400078e3cff */
[----:B------:R-:W-:Y:S01]  /*da20*/  MOV R48, R48 ;  /* 0x0000003000307202 */ /* 0x000fe20000000f00 */
[----:B------:R0:W-:Y:S01]  /*da30*/  STSM.16.M88.4 [R32], R24 ;  /* 0x0000001820007844 */ /* 0x0001e20000000200 */
[----:B------:R-:W-:Y:S02]  /*da40*/  F2FP.BF16.F32.PACK_AB R28, R177, R180 ;  /* 0x000000b4b11c723e */ /* 0x000fe400000010ff */
[----:B------:R-:W-:Y:S02]  /*da50*/  F2FP.BF16.F32.PACK_AB R29, R75, R74 ;  /* 0x0000004a4b1d723e */ /* 0x000fe400000010ff */
[----:B------:R-:W-:-:S02]  /*da60*/  F2FP.BF16.F32.PACK_AB R30, R175, R178 ;  /* 0x000000b2af1e723e */ /* 0x000fc400000010ff */
[----:B------:R-:W-:Y:S02]  /*da70*/  F2FP.BF16.F32.PACK_AB R31, R79, R78 ;  /* 0x0000004e4f1f723e */ /* 0x000fe400000010ff */
[----:B------:R-:W-:Y:S02]  /*da80*/  LOP3.LUT R45, R36, 0x380, RZ, 0xc0, !PT ;  /* 0x00000380242d7812 */ /* 0x000fe400078ec0ff */
[----:B------:R-:W-:Y:S01]  /*da90*/  LOP3.LUT R72, R73, 0x380, RZ, 0xc0, !PT ;  /* 0x0000038049487812 */ /* 0x000fe200078ec0ff */
[----:B------:R1:W-:Y:S01]  /*daa0*/  STSM.16.M88.4 [R48], R28 ;  /* 0x0000001c30007844 */ /* 0x0003e20000000200 */
[----:B------:R-:W-:Y:S02]  /*dab0*/  LOP3.LUT R68, R69, 0x380, RZ, 0xc0, !PT ;  /* 0x0000038045447812 */ /* 0x000fe400078ec0ff */
[----:B------:R-:W-:Y:S02]  /*dac0*/  LOP3.LUT R64, R65, 0x380, RZ, 0xc0, !PT ;  /* 0x0000038041407812 */ /* 0x000fe400078ec0ff */
[----:B------:R-:W-:-:S02]  /*dad0*/  LOP3.LUT R60, R61, 0x380, RZ, 0xc0, !PT ;  /* 0x000003803d3c7812 */ /* 0x000fc400078ec0ff */
[----:B------:R-:W-:Y:S02]  /*dae0*/  LOP3.LUT R52, R53, 0x380, RZ, 0xc0, !PT ;  /* 0x0000038035347812 */ /* 0x000fe400078ec0ff */
[----:B------:R-:W-:Y:S02]  /*daf0*/  SHF.R.U64 R45, R45, 0x3, RZ ;  /* 0x000000032d2d7819 */ /* 0x000fe400000012ff */
[----:B------:R-:W-:Y:S02]  /*db00*/  MOV R122, R122 ;  /* 0x0000007a007a7202 */ /* 0x000fe40000000f00 */
[----:B0-----:R-:W-:Y:S02]  /*db10*/  F2FP.BF16.F32.PACK_AB R32, R173, R176 ;  /* 0x000000b0ad20723e */ /* 0x001fe400000010ff */
[----:B------:R-:W-:Y:S02]  /*db20*/  F2FP.BF16.F32.PACK_AB R33, R83, R82 ;  /* 0x000000525321723e */ /* 0x000fe400000010ff */
[----:B------:R-:W-:-:S02]  /*db30*/  F2FP.BF16.F32.PACK_AB R34, R171, R174 ;  /* 0x000000aeab22723e */ /* 0x000fc400000010ff */
[----:B------:R-:W-:Y:S02]  /*db40*/  F2FP.BF16.F32.PACK_AB R35, R87, R86 ;  /* 0x000000565723723e */ /* 0x000fe400000010ff */
[----:B------:R-:W-:Y:S02]  /*db50*/  SHF.R.U64 R72, R72, 0x3, RZ ;  /* 0x0000000348487819 */ /* 0x000fe400000012ff */
[----:B------:R-:W-:Y:S01]  /*db60*/  SHF.R.U64 R68, R68, 0x3, RZ ;  /* 0x0000000344447819 */ /* 0x000fe200000012ff */
[----:B------:R0:W-:Y:S01]  /*db70*/  STSM.16.M88.4 [R122], R32 ;  /* 0x000000207a007844 */ /* 0x0001e20000000200 */
[----:B------:R-:W-:Y:S02]  /*db80*/  SHF.R.U64 R64, R64, 0x3, RZ ;  /* 0x0000000340407819 */ /* 0x000fe400000012ff */
[----:B------:R-:W-:Y:S02]  /*db90*/  SHF.R.U64 R60, R60, 0x3, RZ ;  /* 0x000000033c3c7819 */ /* 0x000fe400000012ff */
[----:B------:R-:W-:-:S02]  /*dba0*/  MOV R126, R126 ;  /* 0x0000007e007e7202 */ /* 0x000fc40000000f00 */
[----:B-1----:R-:W-:Y:S02]  /*dbb0*/  F2FP.BF16.F32.PACK_AB R48, R169, R172 ;  /* 0x000000aca930723e */ /* 0x002fe400000010ff */
[----:B------:R-:W-:Y:S02]  /*dbc0*/  F2FP.BF16.F32.PACK_AB R49, R91, R90 ;  /* 0x0000005a5b31723e */ /* 0x000fe400000010ff */
[----:B------:R-:W-:Y:S02]  /*dbd0*/  F2FP.BF16.F32.PACK_AB R50, R93, R170 ;  /* 0x000000aa5d32723e */ /* 0x000fe400000010ff */
[----:B------:R-:W-:Y:S02]  /*dbe0*/  F2FP.BF16.F32.PACK_AB R51, R95, R94 ;  /* 0x0000005e5f33723e */ /* 0x000fe400000010ff */
[----:B------:R-:W-:Y:S02]  /*dbf0*/  SHF.R.U64 R52, R52, 0x3, RZ ;  /* 0x0000000334347819 */ /* 0x000fe400000012ff */
[----:B------:R-:W-:Y:S01]  /*dc00*/  MOV R130, R130 ;  /* 0x0000008200827202 */ /* 0x000fe20000000f00 */
[----:B------:R-:W-:Y:S01]  /*dc10*/  STSM.16.M88.4 [R126], R48 ;  /* 0x000000307e007844 */ /* 0x000fe20000000200 */
[----:B------:R-:W-:-:S02]  /*dc20*/  F2FP.BF16.F32.PACK_AB R4, R97, R156 ;  /* 0x0000009c6104723e */ /* 0x000fc400000010ff */
[----:B------:R-:W-:Y:S02]  /*dc30*/  F2FP.BF16.F32.PACK_AB R5, R99, R98 ;  /* 0x000000626305723e */ /* 0x000fe400000010ff */
[----:B------:R-:W-:Y:S02]  /*dc40*/  F2FP.BF16.F32.PACK_AB R6, R101, R100 ;  /* 0x000000646506723e */ /* 0x000fe400000010ff */
[----:B------:R-:W-:Y:S02]  /*dc50*/  F2FP.BF16.F32.PACK_AB R7, R103, R102 ;  /* 0x000000666707723e */ /* 0x000fe400000010ff */
[----:B------:R-:W-:Y:S02]  /*dc60*/  MOV R134, R134 ;  /* 0x0000008600867202 */ /* 0x000fe40000000f00 */
[----:B------:R-:W-:Y:S01]  /*dc70*/  LOP3.LUT R142, R45, R36, RZ, 0x3c, !PT ;  /* 0x000000242d8e7212 */ /* 0x000fe200078e3cff */
[----:B------:R1:W-:Y:S01]  /*dc80*/  STSM.16.M88.4 [R130], R4 ;  /* 0x0000000482007844 */ /* 0x0003e20000000200 */
[----:B------:R-:W-:-:S02]  /*dc90*/  MOV R138, R138 ;  /* 0x0000008a008a7202 */ /* 0x000fc40000000f00 */
[----:B------:R-:W-:Y:S01]  /*dca0*/  F2FP.BF16.F32.PACK_AB R8, R113, R112 ;  /* 0x000000707108723e */ /* 0x000fe200000010ff */
[----:B------:R-:W-:Y:S01]  /*dcb0*/  STSM.16.M88.4 [R134], R104 ;  /* 0x0000006886007844 */ /* 0x000fe20000000200 */
[----:B------:R-:W-:Y:S02]  /*dcc0*/  F2FP.BF16.F32.PACK_AB R9, R96, R92 ;  /* 0x0000005c6009723e */ /* 0x000fe400000010ff */
[----:B------:R-:W-:Y:S02]  /*dcd0*/  F2FP.BF16.F32.PACK_AB R10, R117, R116 ;  /* 0x00000074750a723e */ /* 0x000fe400000010ff */
[----:B------:R-:W-:Y:S02]  /*dce0*/  F2FP.BF16.F32.PACK_AB R11, R153, R152 ;  /* 0x00000098990b723e */ /* 0x000fe400000010ff */
        /* <DEDUP_REMOVED lines=8> */
[----:B------:R-:W-:Y:S01]  /*dd70*/  LOP3.LUT R52, R52, R53, RZ, 0x3c, !PT ;  /* 0x0000003534347212 */ /* 0x000fe200078e3cff */
[----:B------:R2:W-:Y:S01]  /*dd80*/  STSM.16.M88.4 [R138], R8 ;  /* 0x000000088a007844 */ /* 0x0005e20000000200 */
[----:B------:R-:W-:-:S02]  /*dd90*/  IADD3 R53, P6, R114, 0xb000, RZ ;  /* 0x0000b00072357810 */ /* 0x000fc40007fde0ff */
[C---:B------:R-:W-:Y:S02]  /*dda0*/  IADD3 R45, P5, R114.reuse, 0xc000, RZ ;  /* 0x0000c000722d7810 */ /* 0x040fe40007fbe0ff */
[C---:B------:R-:W-:Y:S02]  /*ddb0*/  IADD3 R41, P4, R114.reuse, 0xd000, RZ ;  /* 0x0000d00072297810 */ /* 0x040fe40007f9e0ff */
[----:B------:R-:W-:Y:S02]  /*ddc0*/  IADD3 R37, P3, R114, 0xe000, RZ ;  /* 0x0000e00072257810 */ /* 0x000fe40007f7e0ff */
[----:B------:R-:W-:Y:S02]  /*ddd0*/  MOV R142, R142 ;  /* 0x0000008e008e7202 */ /* 0x000fe40000000f00 */
[----:B0-----:R-:W-:Y:S02]  /*dde0*/  F2FP.BF16.F32.PACK_AB R122, R125, R124 ;  /* 0x0000007c7d7a723e */ /* 0x001fe400000010ff */
[----:B------:R-:W-:-:S02]  /*ddf0*/  F2FP.BF16.F32.PACK_AB R123, R158, R157 ;  /* 0x0000009d9e7b723e */ /* 0x000fc400000010ff */
[----:B------:R-:W-:Y:S02]  /*de00*/  MOV R146, R146 ;  /* 0x0000009200927202 */ /* 0x000fe40000000f00 */
[----:B-1----:R-:W-:Y:S01]  /*de10*/  F2FP.BF16.F32.PACK_AB R130, R133, R132 ;  /* 0x000000848582723e */ /* 0x002fe200000010ff */
[----:B------:R0:W-:Y:S01]  /*de20*/  STSM.16.M88.4 [R142], R120 ;  /* 0x000000788e007844 */ /* 0x0001e20000000200 */
[----:B------:R-:W-:Y:S02]  /*de30*/  F2FP.BF16.F32.PACK_AB R131, R162, R161 ;  /* 0x000000a1a283723e */ /* 0x000fe400000010ff */
[----:B--2---:R-:W-:Y:S02]  /*de40*/  F2FP.BF16.F32.PACK_AB R138, R141, R140 ;  /* 0x0000008c8d8a723e */ /* 0x004fe400000010ff */
        /* <DEDUP_REMOVED lines=10> */
[----:B------:R-:W-:Y:S02]  /*def0*/  F2FP.BF16.F32.PACK_AB R6, R149, R148 ;  /* 0x000000949506723e */ /* 0x000fe400000010ff */
[----:B------:R-:W-:Y:S02]  /*df00*/  F2FP.BF16.F32.PACK_AB R7, R151, R150 ;  /* 0x000000969707723e */ /* 0x000fe400000010ff */
[----:B------:R-:W-:Y:S02]  /*df10*/  SHF.R.U64 R44, R44, 0x3, RZ ;  /* 0x000000032c2c7819 */ /* 0x000fe400000012ff */
[----:B------:R-:W-:Y:S01]  /*df20*/  SHF.R.U64 R40, R40, 0x3, RZ ;  /* 0x0000000328287819 */ /* 0x000fe200000012ff */
[----:B------:R0:W-:Y:S01]  /*df30*/  STSM.16.M88.4 [R39], R4 ;  /* 0x0000000427007844 */ /* 0x0001e20000000200 */
[----:B------:R-:W-:Y:S02]  /*df40*/  SHF.R.U64 R36, R36, 0x3, RZ ;  /* 0x0000000324247819 */ /* 0x000fe400000012ff */
[----:B------:R-:W-:-:S02]  /*df50*/  SHF.R.U64 R20, R20, 0x3, RZ ;  /* 0x0000000314147819 */ /* 0x000fc400000012ff */
        /* <DEDUP_REMOVED lines=12> */
[----:B0-----:R-:W-:Y:S05]  /*e020*/  @P0 BRA `(.L_x_1818) ;  /* 0x0000000000b80947 */ /* 0x001fea0003800000 */
[----:B------:R-:W0:Y:S01]  /*e030*/  LDC R8, c[0x0][0xbe8] ;  /* 0x0002fa00ff087b82 */ /* 0x000e220000000800 */
[----:B------:R-:W-:Y:S01]  /*e040*/  VIADD R10, R185, UR40 ;  /* 0x00000028b90a7c36 */ /* 0x000fe20008000000 */
[----:B------:R-:W-:Y:S01]  /*e050*/  ULDC.64 UR8, c[0x0][0xb90] ;  /* 0x0002e40000087ab9 */ /* 0x000fe20000000a00 */
[----:B------:R-:W-:Y:S01]  /*e060*/  ULDC.64 UR10, c[0x0][0xb98] ;  /* 0x0002e600000a7ab9 */ /* 0x000fe20000000a00 */
[----:B------:R-:W-:Y:S01]  /*e070*/  UIMAD UR5, UR12, UR8, URZ ;  /* 0x000000080c0572a4 */ /* 0x000fe2000f8e023f */
[----:B------:R-:W-:Y:S01]  /*e080*/  IMAD.MOV.U32 R4, RZ, RZ, R10 ;  /* 0x000000ffff047224 */ /* 0x000fe200078e000a */
[----:B------:R-:W-:Y:S01]  /*e090*/  UIMAD.WIDE.U32 UR6, UR39, UR8, URZ ;  /* 0x00000008270672a5 */ /* 0x000fe2000f8e003f */
[----:B------:R-:W-:Y:S01]  /*e0a0*/  IMAD.MOV R9, RZ, RZ, -R17 ;  /* 0x000000ffff097224 */ /* 0x000fe200078e0a11 */
[----:B------:R-:W-:Y:S01]  /*e0b0*/  UIMAD UR5, UR39, UR9, UR5 ;  /* 0x00000009270572a4 */ /* 0x000fe2000f8e0205 */
[----:B------:R-:W-:Y:S01]  /*e0c0*/  VIADD R13, R16, UR40 ;  /* 0x00000028100d7c36 */ /* 0x000fe20008000000 */
[----:B------:R-:W-:-:S02]  /*e0d0*/  UIMAD UR8, UR13, UR10, URZ ;  /* 0x0000000a0d0872a4 */ /* 0x000fc4000f8e023f */
[----:B------:R-:W-:Y:S02]  /*e0e0*/  UIADD3 UR7, UR7, UR5, URZ ;  /* 0x0000000507077290 */ /* 0x000fe4000fffe03f */
[----:B------:R-:W-:Y:S02]  /*e0f0*/  UIMAD UR8, UR42, UR11, UR8 ;  /* 0x0000000b2a0872a4 */ /* 0x000fe4000f8e0208 */
[----:B------:R-:W-:Y:S01]  /*e100*/  UIMAD.WIDE.U32 UR6, UR42, UR10, UR6 ;  /* 0x0000000a2a0672a5 */ /* 0x000fe2000f8e0006 */
[----:B------:R-:W-:Y:S01]  /*e110*/  ULDC UR5, c[0x0][0xa88] ;  /* 0x0002a20000057ab9 */ /* 0x000fe20000000800 */
        /* <DEDUP_REMOVED lines=8> */
[C---:B------:R-:W-:Y:S02]  /*e1a0*/  IMAD R7, R8.reuse, R7, R10 ;  /* 0x0000000708077224 */ /* 0x040fe400078e020a */
[----:B------:R-:W-:Y:S02]  /*e1b0*/  IMAD.U32 R10, RZ, RZ, UR8 ;  /* 0x00000008ff0a7e24 */ /* 0x000fe4000f8e00ff */
[----:B------:R-:W-:Y:S01]  /*e1c0*/  IMAD R8, R8, UR5, RZ ;  /* 0x0000000508087c24 */ /* 0x000fe2000f8e02ff */
        /* <DEDUP_REMOVED lines=20> */
.L_x_1818:
[----:B------:R-:W1:Y:S01]  /*e310*/  LDC R15, c[0x0][0xbe8] ;  /* 0x0002fa00ff0f7b82 */ /* 0x000e620000000800 */
[----:B------:R-:W-:Y:S01]  /*e320*/  ULDC UR10, c[0x0][0xac8] ;  /* 0x0002b200000a7ab9 */ /* 0x000fe20000000800 */
[----:B------:R-:W-:Y:S01]  /*e330*/  ULDC.64 UR8, c[0x0][0xae8] ;  /* 0x0002ba0000087ab9 */ /* 0x000fe20000000a00 */
[----:B------:R-:W-:Y:S01]  /*e340*/  ISETP.GE.AND P0, PT, R191, UR10, PT ;  /* 0x0000000abf007c0c */ /* 0x000fe2000bf06270 */
[----:B------:R-:W5:Y:S01]  /*e350*/  LD.E.128 R112, desc[UR46][R114.64] ;  /* 0x0000002e72707980 */ /* 0x000f62000c101d00 */
[----:B------:R-:W-:Y:S02]  /*e360*/  ISETP.GE.AND P1, PT, R184, UR10, PT ;  /* 0x0000000ab8007c0c */ /* 0x000fe4000bf26270 */
[----:B0-----:R-:W-:Y:S01]  /*e370*/  SEL R3, RZ, 0xffffffff, P0 ;  /* 0xffffffffff037807 */ /* 0x001fe20000000000 */
[----:B------:R-:W5:Y:S01]  /*e380*/  LD.E.128 R88, desc[UR46][R88.64] ;  /* 0x0000002e58587980 */ /* 0x000f62000c101d00 */
[----:B------:R-:W-:Y:S02]  /*e390*/  ISETP.GE.AND P0, PT, R190, UR10, PT ;  /* 0x0000000abe007c0c */ /* 0x000fe4000bf06270 */
[----:B------:R-:W-:Y:S01]  /*e3a0*/  SEL R0, RZ, 0x1, P1 ;  /* 0x00000001ff007807 */ /* 0x000fe20000800000 */
[----:B------:R-:W-:Y:S01]  /*e3b0*/  IMAD.SHL.U32 R11, R3, 0x2, RZ ;  /* 0x00000002030b7824 */ /* 0x000fe200078e00ff */
[----:B------:R-:W5:Y:S04]  /*e3c0*/  LD.E.128 R84, desc[UR46][R84.64] ;  /* 0x0000002e54547980 */ /* 0x000f68000c101d00 */
[----:B------:R-:W5:Y:S04]  /*e3d0*/  LD.E.128 R80, desc[UR46][R80.64] ;  /* 0x0000002e50507980 */ /* 0x000f68000c101d00 */
[----:B------:R-:W5:Y:S01]  /*e3e0*/  LD.E.128 R76, desc[UR46][R76.64] ;  /* 0x0000002e4c4c7980 */ /* 0x000f62000c101d00 */
[----:B-1----:R-:W-:-:S03]  /*e3f0*/  ISETP.NE.AND P2, PT, R15, 0x1, PT ;  /* 0x000000010f00780c */ /* 0x002fc60003f45270 */
[----:B------:R-:W5:Y:S01]  /*e400*/  LD.E.128 R72, desc[UR46][R72.64] ;  /* 0x0000002e48487980 */ /* 0x000f62000c101d00 */
[----:B------:R-:W-:Y:S02]  /*e410*/  SEL R3, RZ, 0xffffffff, P0 ;  /* 0xffffffffff037807 */ /* 0x000fe40000000000 */
[----:B------:R-:W-:Y:S01]  /*e420*/  LOP3.LUT R0, R11, 0x2, R0, 0xe2, !PT ;  /* 0x000000020b007812 */ /* 0x000fe200078ee200 */
[----:B------:R-:W5:Y:S04]  /*e430*/  LD.E.128 R68, desc[UR46][R68.64] ;  /* 0x0000002e44447980 */ /* 0x000f68000c101d00 */
[----:B------:R-:W5:Y:S02]  /*e440*/  LD.E.128 R64, desc[UR46][R64.64] ;  /* 0x0000002e40407980 */ /* 0x000f64000c101d00 */
[----:B------:R-:W0:Y:S01]  /*e450*/  @P2 LDC R9, c[0x0][0xbec] ;  /* 0x0002fb00ff092b82 */ /* 0x000e220000000800 */
[----:B------:R-:W-:Y:S01]  /*e460*/  IMAD.SHL.U32 R3, R3, 0x4, RZ ;  /* 0x0000000403037824 */ /* 0x000fe200078e00ff */
[----:B------:R-:W-:Y:S01]  /*e470*/  ISETP.GE.AND P0, PT, R189, UR10, PT ;  /* 0x0000000abd007c0c */ /* 0x000fe2000bf06270 */
[----:B------:R-:W5:Y:S04]  /*e480*/  LD.E.128 R60, desc[UR46][R60.64] ;  /* 0x0000002e3c3c7980 */ /* 0x000f68000c101d00 */
[----:B------:R-:W5:Y:S01]  /*e490*/  LD.E.128 R56, desc[UR46][R56.64] ;  /* 0x0000002e38387980 */ /* 0x000f62000c101d00 */
[----:B------:R-:W1:Y:S01]  /*e4a0*/  @P2 LDC R11, c[0x0][0xbf0] ;  /* 0x0002fc00ff0b2b82 */ /* 0x000e620000000800 */
[----:B------:R-:W-:Y:S01]  /*e4b0*/  LOP3.LUT R3, R3, 0x4, R0, 0xe2, !PT ;  /* 0x0000000403037812 */ /* 0x000fe200078ee200 */
[----:B------:R-:W-:Y:S01]  /*e4c0*/  IMAD R0, R210, 0x20, R211 ;  /* 0x00000020d2007824 */ /* 0x000fe200078e02d3 */
[----:B------:R-:W-:Y:S01]  /*e4d0*/  SEL R8, RZ, 0xffffffff, P0 ;  /* 0xffffffffff087807 */ /* 0x000fe20000000000 */
[----:B------:R-:W5:Y:S01]  /*e4e0*/  LD.E.128 R52, desc[UR46][R52.64] ;  /* 0x0000002e34347980 */ /* 0x000f62000c101d00 */
[----:B------:R-:W-:Y:S01]  /*e4f0*/  ISETP.GE.AND P0, PT, R188, UR10, PT ;  /* 0x0000000abc007c0c */ /* 0x000fe2000bf06270 */
[----:B------:R-:W-:Y:S01]  /*e500*/  UIMAD UR5, UR12, UR8, URZ ;  /* 0x000000080c0572a4 */ /* 0x000fe2000f8e023f */
[----:B------:R-:W-:Y:S01]  /*e510*/  VIADD R14, R0, UR40 ;  /* 0x00000028000e7c36 */ /* 0x000fe20008000000 */
[----:B------:R-:W5:Y:S01]  /*e520*/  LD.E.128 R44, desc[UR46][R44.64] ;  /* 0x0000002e2c2c7980 */ /* 0x000f62000c101d00 */
[----:B------:R-:W-:Y:S01]  /*e530*/  SEL R0, RZ, 0xffffffff, P0 ;  /* 0xffffffffff007807 */ /* 0x000fe20000000000 */
[----:B------:R-:W-:Y:S01]  /*e540*/  UIMAD.WIDE.U32 UR6, UR39, UR8, URZ ;  /* 0x00000008270672a5 */ /* 0x000fe2000f8e003f */
[----:B------:R-:W-:Y:S01]  /*e550*/  IMAD.SHL.U32 R8, R8, 0x8, RZ ;  /* 0x0000000808087824 */ /* 0x000fe200078e00ff */
[----:B------:R-:W-:Y:S01]  /*e560*/  UIMAD UR5, UR39, UR9, UR5 ;  /* 0x00000009270572a4 */ /* 0x000fe2000f8e0205 */
[----:B------:R-:W5:Y:S01]  /*e570*/  LD.E.128 R40, desc[UR46][R40.64] ;  /* 0x0000002e28287980 */ /* 0x000f62000c101d00 */
[----:B------:R-:W-:Y:S01]  /*e580*/  IMAD.SHL.U32 R13, R0, 0x10, RZ ;  /* 0x00000010000d7824 */ /* 0x000fe200078e00ff */
[----:B------:R-:W-:Y:S01]  /*e590*/  ULDC.64 UR8, c[0x0][0xaf0] ;  /* 0x0002bc0000087ab9 */ /* 0x000fe20000000a00 */
[----:B0-----:R-:W-:Y:S01]  /*e5a0*/  @P2 IMAD.HI.U32 R0, R14, R9, RZ ;  /* 0x000000090e002227 */ /* 0x001fe200078e00ff */
[----:B------:R-:W-:Y:S01]  /*e5b0*/  UIADD3 UR7, UR7, UR5, URZ ;  /* 0x0000000507077290 */ /* 0x000fe2000fffe03f */
[----:B------:R-:W-:Y:S01]  /*e5c0*/  LOP3.LUT R8, R8, 0x8, R3, 0xe2, !PT ;  /* 0x0000000808087812 */ /* 0x000fe200078ee203 */
[----:B------:R-:W-:Y:S01]  /*e5d0*/  UIMAD UR5, UR13, UR8, URZ ;  /* 0x000000080d0572a4 */ /* 0x000fe2000f8e023f */
[----:B------:R-:W-:Y:S01]  /*e5e0*/  IMAD.MOV.U32 R3, RZ, RZ, R14 ;  /* 0x000000ffff037224 */ /* 0x000fe200078e000e */
[----:B------:R-:W-:Y:S01]  /*e5f0*/  UIMAD.WIDE.U32 UR6, UR42, UR8, UR6 ;  /* 0x000000082a0672a5 */ /* 0x000fe2000f8e0006 */
[----:B------:R-:W5:Y:S01]  /*e600*/  LD.E.128 R36, desc[UR46][R36.64] ;  /* 0x0000002e24247980 */ /* 0x000f62000c101d00 */
[----:B-1----:R-:W-:Y:S01]  /*e610*/  @P2 SHF.R.U32.HI R3, RZ, R11, R0 ;  /* 0x0000000bff032219 */ /* 0x002fe20000011600 */
[----:B------:R-:W-:Y:S01]  /*e620*/  UIMAD UR5, UR42, UR9, UR5 ;  /* 0x000000092a0572a4 */ /* 0x000fe2000f8e0205 */
[----:B------:R-:W-:Y:S01]  /*e630*/  LOP3.LUT R10, R13, 0x10, R8, 0xe2, !PT ;  /* 0x000000100d0a7812 */ /* 0x000fe200078ee208 */
[----:B------:R0:W5:Y:S01]  /*e640*/  LD.E.128 R4, desc[UR46][R20.64] ;  /* 0x0000002e14047980 */ /* 0x000162000c101d00 */
[--C-:B------:R-:W-:Y:S01]  /*e650*/  SHF.R.S32.HI R11, RZ, 0x1f, R3.reuse ;  /* 0x0000001fff0b7819 */ /* 0x100fe20000011403 */
[----:B------:R-:W-:Y:S01]  /*e660*/  UIADD3 UR5, UR7, UR5, URZ ;  /* 0x0000000507057290 */ /* 0x000fe2000fffe03f */
[----:B------:R-:W-:Y:S01]  /*e670*/  ISETP.GE.AND P0, PT, R187, UR10, PT ;  /* 0x0000000abb007c0c */ /* 0x000fe2000bf06270 */
[----:B------:R-:W-:Y:S01]  /*e680*/  IMAD.U32 R8, RZ, RZ, UR6 ;  /* 0x00000006ff087e24 */ /* 0x000fe2000f8e00ff */
[----:B------:R-:W5:Y:S01]  /*e690*/  LD.E.128 R116, desc[UR46][R118.64] ;  /* 0x0000002e76747980 */ /* 0x000f62000c101d00 */
[----:B------:R-:W-:Y:S01]  /*e6a0*/  IMAD.U32 R9, RZ, RZ, UR7 ;  /* 0x00000007ff097e24 */ /* 0x000fe2000f8e00ff */
[----:B------:R-:W-:Y:S01]  /*e6b0*/  ULDC.64 UR6, c[0x0][0xae0] ;  /* 0x0002b80000067ab9 */ /* 0x000fe20000000a00 */
[----:B------:R-:W-:Y:S01]  /*e6c0*/  IMAD.MOV R13, RZ, RZ, -R3 ;  /* 0x000000ffff0d7224 */ /* 0x000fe200078e0a03 */
[----:B------:R-:W-:Y:S01]  /*e6d0*/  SEL R0, RZ, 0xffffffff, P0 ;  /* 0xffffffffff007807 */ /* 0x000fe20000000000 */
[----:B------:R-:W-:Y:S01]  /*e6e0*/  IMAD R12, R11, UR6, RZ ;  /* 0x000000060b0c7c24 */ /* 0x000fe2000f8e02ff */
[----:B------:R-:W-:Y:S01]  /*e6f0*/  @!PT LDS RZ, [RZ] ;  /* 0x00000000fffff984 */ /* 0x000fe20000000800 */
[----:B------:R-:W-:Y:S01]  /*e700*/  @!PT LDS RZ, [RZ] ;  /* 0x00000000fffff984 */ /* 0x000fe20000000800 */
[----:B------:R-:W-:Y:S01]  /*e710*/  @!PT LDS RZ, [RZ] ;  /* 0x00000000fffff984 */ /* 0x000fe20000000800 */
[----:B------:R-:W-:Y:S01]  /*e720*/  @!PT LDS RZ, [RZ] ;  /* 0x00000000fffff984 */ /* 0x000fe20000000800 */
[----:B------:R1:W-:Y:S06]  /*e730*/  MEMBAR.ALL.CTA ;  /* 0x0000000000007992 */ /* 0x0003ec0000008000 */
[----:B-1----:R-:W1:Y:S01]  /*e740*/  FENCE.VIEW.ASYNC.S ;  /* 0x00000000000073c6 */ /* 0x002e620000000000 */
[----:B------:R-:W-:Y:S01]  /*e750*/  IMAD R11, R15, R13, R14 ;  /* 0x0000000d0f0b7224 */ /* 0x000fe200078e020e */
[----:B------:R-:W-:Y:S01]  /*e760*/  ISETP.GE.AND P0, PT, R214, UR10, PT ;  /* 0x0000000ad6007c0c */ /* 0x000fe2000bf06270 */
[----:B------:R-:W-:Y:S01]  /*e770*/  IMAD.U32 R9, RZ, RZ, UR5 ;  /* 0x00000005ff097e24 */ /* 0x000fe2000f8e00ff */
[----:B------:R-:W-:Y:S01]  /*e780*/  ULDC UR8, c[0x0][0xa88] ;  /* 0x0002a20000087ab9 */ /* 0x000fe20000000800 */
[----:B0-----:R-:W-:Y:S01]  /*e790*/  IMAD.SHL.U32 R21, R0, 0x20, RZ ;  /* 0x0000002000157824 */ /* 0x001fe200078e00ff */
[----:B------:R-:W-:Y:S01]  /*e7a0*/  SHF.R.S32.HI R0, RZ, 0x1f, R11 ;  /* 0x0000001fff007819 */ /* 0x000fe2000001140b */
[C---:B------:R-:W-:Y:S01]  /*e7b0*/  IMAD R13, R3.reuse, UR7, R12 ;  /* 0x00000007030d7c24 */ /* 0x040fe2000f8e020c */
[----:B------:R-:W-:Y:S01]  /*e7c0*/  UIADD3 UR5, UR43, 0x28c20, URZ ;  /* 0x00028c202b057890 */ /* 0x000fe2000fffe03f */
[----:B------:R-:W-:Y:S01]  /*e7d0*/  IMAD.WIDE.U32 R8, R3, UR6, R8 ;  /* 0x0000000603087c25 */ /* 0x000fe2000f8e0008 */
[----:B------:R-:W-:Y:S01]  /*e7e0*/  ULDC.64 UR6, c[0x0][0xad8] ;  /* 0x0002b60000067ab9 */ /* 0x000fe20000000a00 */
[----:B------:R-:W-:Y:S01]  /*e7f0*/  SEL R3, RZ, 0x40, P0 ;  /* 0x00000040ff037807 */ /* 0x000fe20000000000 */
[----:B------:R-:W-:Y:S01]  /*e800*/  UPRMT UR5, URZ, 0x654, UR5 ;  /* 0x000006543f057896 */ /* 0x000fe20008000005 */
[----:B------:R-:W-:Y:S01]  /*e810*/  IMAD.IADD R9, R9, 0x1, R13 ;  /* 0x0000000109097824 */ /* 0x000fe200078e020d */
[----:B------:R-:W-:Y:S01]  /*e820*/  ISETP.GE.AND P0, PT, R213, UR10, PT ;  /* 0x0000000ad5007c0c */ /* 0x000fe2000bf06270 */
[----:B------:R-:W-:Y:S01]  /*e830*/  IMAD R0, R0, UR6, RZ ;  /* 0x0000000600007c24 */ /* 0x000fe2000f8e02ff */
[----:B------:R-:W-:Y:S01]  /*e840*/  LOP3.LUT R10, R21, 0x20, R10, 0xe2, !PT ;  /* 0x00000020150a7812 */ /* 0x000fe200078ee20a */
[----:B------:R-:W-:Y:S01]  /*e850*/  VIADD R28, R211, UR40 ;  /* 0x00000028d31c7c36 */ /* 0x000fe20008000000 */
[----:B------:R-:W-:Y:S01]  /*e860*/  BSSY B1, `(.L_x_1819) ;  /* 0x000002f000017945 */ /* 0x000fe20003800000 */
[----:B------:R-:W-:Y:S01]  /*e870*/  IMAD R29, R15, UR8, RZ ;  /* 0x000000080f1d7c24 */ /* 0x000fe2000f8e02ff */
[----:B------:R-:W-:Y:S01]  /*e880*/  LOP3.LUT R3, R10, R3, RZ, 0xfc, !PT ;  /* 0x000000030a037212 */ /* 0x000fe200078efcff */
[C---:B------:R-:W-:Y:S01]  /*e890*/  IMAD R13, R11.reuse, UR7, R0 ;  /* 0x000000070b0d7c24 */ /* 0x040fe2000f8e0200 */
[----:B------:R-:W-:Y:S01]  /*e8a0*/  SEL R0, RZ, 0x80, P0 ;  /* 0x00000080ff007807 */ /* 0x000fe20000000000 */
[----:B------:R-:W-:Y:S01]  /*e8b0*/  IMAD.WIDE.U32 R8, R11, UR6, R8 ;  /* 0x000000060b087c25 */ /* 0x000fe2000f8e0008 */
[----:B------:R-:W-:Y:S01]  /*e8c0*/  ISETP.GE.AND P0, PT, R28, R29, PT ;  /* 0x0000001d1c00720c */ /* 0x000fe20003f06270 */
[----:B------:R-:W-:Y:S01]  /*e8d0*/  ULDC.64 UR6, c[0x0][0xa80] ;  /* 0x0002a00000067ab9 */ /* 0x000fe20000000a00 */
[----:B-1----:R-:W-:Y:S01]  /*e8e0*/  SYNCS.ARRIVE.TRANS64.RED.A1T0 RZ, [UR5], RZ ;  /* 0x000000ffffff79a7 */ /* 0x002fe20008100405 */
[----:B------:R-:W-:Y:S01]  /*e8f0*/  IMAD.IADD R9, R9, 0x1, R13 ;  /* 0x0000000109097824 */ /* 0x000fe200078e020d */
[----:B------:R-:W-:-:S02]  /*e900*/  LEA R26, P1, R8, UR6, 0x1 ;  /* 0x00000006081a7c11 */ /* 0x000fc4000f8208ff */
[----:B------:R-:W-:Y:S02]  /*e910*/  LOP3.LUT R0, R3, R0, RZ, 0xfc, !PT ;  /* 0x0000000003007212 */ /* 0x000fe400078efcff */
[----:B------:R-:W-:Y:S01]  /*e920*/  LEA.HI.X R27, R8, UR7, R9, 0x1, P1 ;  /* 0x00000007081b7c11 */ /* 0x000fe200088f0c09 */
[----:B------:R0:W1:Y:S04]  /*e930*/  SHFL.IDX PT, R10, R26, RZ, 0x181f ;  /* 0x00181fff1a0a7589 */ /* 0x00006800000e0000 */
[----:B------:R0:W2:Y:S01]  /*e940*/  SHFL.IDX PT, R11, R27, RZ, 0x181f ;  /* 0x00181fff1b0b7589 */ /* 0x0000a200000e0000 */
        /* <DEDUP_REMOVED lines=22> */
[-C--:B--2---:R-:W-:Y:S02]  /*eab0*/  @!P1 LEA R12, P6, R187, R10.reuse, 0x1 ;  /* 0x0000000abb0c9211 */ /* 0x084fe400078c08ff */
        /* <DEDUP_REMOVED lines=9> */
.L_x_1820:
[----:B------:R-:W-:Y:S05]  /*eb50*/  BSYNC B1 ;  /* 0x0000000000017941 */ /* 0x000fea0003800000 */
.L_x_1819:
[----:B---3-5:R-:W-:Y:S01]  /*eb60*/  VIADD R4, R28, 0x20 ;  /* 0x000000201c047836 */ /* 0x028fe20000000000 */
[----:B------:R4:W3:Y:S04]  /*eb70*/  SHFL.IDX PT, R7, R27, 0x1, 0x181f ;  /* 0x00381f001b077f89 */ /* 0x0008e800000e0000 */
        /* <DEDUP_REMOVED lines=19> */
[-C--:B------:R-:W-:Y:S02]  /*ecb0*/  @!P2 LEA.HI.X R13, R189, R7.reuse, R221, 0x1, P5 ;  /* 0x00000007bd0da211 */ /* 0x080fe400028f0cdd */
[CC--:B------:R-:W-:Y:S02]  /*ecc0*/  @!P0 LEA R14, P3, R187.reuse, R6.reuse, 0x1 ;  /* 0x00000006bb0e8211 */ /* 0x0c0fe400078608ff */
[-C--:B0-----:R-:W-:Y:S01]  /*ecd0*/  @!P1 LEA R4, P6, R188, R6.reuse, 0x1 ;  /* 0x00000006bc049211 */ /* 0x081fe200078c08ff */
[----:B------:R4:W-:Y:S01]  /*ece0*/  @!P2 ST.E.128 desc[UR46][R12.64], R64 ;  /* 0x000000400c00a985 */ /* 0x0009e2000c101d2e */
[----:B------:R-:W-:Y:S02]  /*ecf0*/  @P4 LEA R20, P5, R214, R6, 0x1 ;  /* 0x00000006d6144211 */ /* 0x000fe400078a08ff */
[-C--:B------:R-:W-:Y:S02]  /*ed00*/  @!P1 LEA.HI.X R5, R188, R7.reuse, R220, 0x1, P6 ;  /* 0x00000007bc059211 */ /* 0x080fe400030f0cdc */
[----:B------:R-:W-:-:S02]  /*ed10*/  @!P0 LEA.HI.X R15, R187, R7, R219, 0x1, P3 ;  /* 0x00000007bb0f8211 */ /* 0x000fc400018f0cdb */
        /* <DEDUP_REMOVED lines=10> */
.L_x_1817:
[----:B------:R-:W0:Y:S01]  /*edc0*/  LDC R10, c[0x0][0xbe8] ;  /* 0x0002fa00ff0a7b82 */ /* 0x000e220000000800 */
[----:B------:R-:W-:Y:S01]  /*edd0*/  ISETP.GE.AND P2, PT, R216, 0x40, PT ;  /* 0x00000040d800780c */ /* 0x000fe20003f46270 */
[----:B------:R-:W-:Y:S01]  /*ede0*/  ULDC UR12, c[0x0][0xac8] ;  /* 0x0002b200000c7ab9 */ /* 0x000fe20000000800 */
[----:B------:R-:W-:Y:S01]  /*edf0*/  IMAD R0, R210, 0x20, R211 ;  /* 0x00000020d2007824 */ /* 0x000fe200078e02d3 */
[----:B------:R-:W-:Y:S01]  /*ee00*/  ISETP.GE.AND P4, PT, R184, UR12, PT ;  /* 0x0000000cb8007c0c */ /* 0x000fe2000bf86270 */
[----:B------:R-:W-:Y:S01]  /*ee10*/  USHF.R.S32.HI UR8, URZ, 0x1f, UR39 ;  /* 0x0000001f3f087899 */ /* 0x000fe20008011427 */
[----:B------:R-:W-:Y:S01]  /*ee20*/  ISETP.GE.AND P3, PT, R191, UR12, PT ;  /* 0x0000000cbf007c0c */ /* 0x000fe2000bf66270 */
[----:B------:R-:W-:Y:S01]  /*ee30*/  USHF.R.S32.HI UR9, URZ, 0x1f, UR42 ;  /* 0x0000001f3f097899 */ /* 0x000fe2000801142a */
[----:B------:R-:W-:Y:S01]  /*ee40*/  BSSY B1, `(.L_x_1822) ;  /* 0x0000031000017945 */ /* 0x000fe20003800000 */
[----:B------:R-:W-:Y:S01]  /*ee50*/  ISETP.GE.AND P1, PT, R190, UR12, PT ;  /* 0x0000000cbe007c0c */ /* 0x000fe2000bf26270 */
[----:B------:R-:W-:Y:S01]  /*ee60*/  VIADD R8, R0, UR40 ;  /* 0x0000002800087c36 */ /* 0x000fe20008000000 */
[----:B------:R-:W-:-:S02]  /*ee70*/  SEL R12, RZ, 0x1, P4 ;  /* 0x00000001ff0c7807 */ /* 0x000fc40002000000 */
[----:B------:R-:W-:Y:S02]  /*ee80*/  SEL R13, RZ, 0xffffffff, P3 ;  /* 0xffffffffff0d7807 */ /* 0x000fe40001800000 */
[----:B0-----:R-:W-:-:S13]  /*ee90*/  ISETP.NE.AND P0, PT, R10, 0x1, PT ;  /* 0x000000010a00780c */ /* 0x001fda0003f05270 */
[----:B------:R-:W0:Y:S08]  /*eea0*/  @P0 LDC R9, c[0x0][0xbec] ;  /* 0x0002fb00ff090b82 */ /* 0x000e300000000800 */
[----:B------:R-:W1:Y:S01]  /*eeb0*/  @P0 LDC R11, c[0x0][0xbf0] ;  /* 0x0002fc00ff0b0b82 */ /* 0x000e620000000800 */
[----:B------:R-:W-:Y:S05]  /*eec0*/  @P2 BRA `(.L_x_1823) ;  /* 0x0000000000a02947 */ /* 0x000fea0003800000 */
[----:B------:R-:W2:Y:S01]  /*eed0*/  S2R R6, SR_TID.X ;  /* 0x0000000000067919 */ /* 0x000ea20000002100 */
[----:B------:R-:W3:Y:S01]  /*eee0*/  LDC R5, c[0x0][0xbe8] ;  /* 0x0002fa00ff057b82 */ /* 0x000ee20000000800 */
[----:B------:R-:W-:Y:S01]  /*eef0*/  IMAD.U32 R7, RZ, RZ, UR40 ;  /* 0x00000028ff077e24 */ /* 0x000fe2000f8e00ff */
[----:B------:R-:W-:Y:S02]  /*ef00*/  ULDC UR5, c[0x0][0xa88] ;  /* 0x0002a20000057ab9 */ /* 0x000fe40000000800 */
[----:B---3--:R-:W-:Y:S02]  /*ef10*/  IMAD R3, R5, UR5, RZ ;  /* 0x0000000505037c24 */ /* 0x008fe4000f8e02ff */
[----:B--2---:R-:W-:-:S04]  /*ef20*/  IADD3 R6, R7, -0x80, R6 ;  /* 0xffffff8007067810 */ /* 0x004fc80007ffe006 */
[----:B------:R-:W-:-:S13]  /*ef30*/  ISETP.GE.AND P2, PT, R6, R3, PT ;  /* 0x000000030600720c */ /* 0x000fda0003f46270 */
[----:B------:R-:W-:Y:S05]  /*ef40*/  @P2 BRA `(.L_x_1823) ;  /* 0x0000000000802947 */ /* 0x000fea0003800000 */
[----:B------:R-:W-:Y:S01]  /*ef50*/  ISETP.NE.AND P2, PT, R5, 0x1, PT ;  /* 0x000000010500780c */ /* 0x000fe20003f45270 */
[----:B------:R-:W-:Y:S01]  /*ef60*/  ULDC.64 UR10, c[0x0][0xb90] ;  /* 0x0002e400000a7ab9 */ /* 0x000fe20000000a00 */
[----:B------:R-:W-:Y:S01]  /*ef70*/  IMAD.MOV.U32 R4, RZ, RZ, R6 ;  /* 0x000000ffff047224 */ /* 0x000fe200078e0006 */
[----:B------:R-:W-:Y:S02]  /*ef80*/  UIMAD UR5, UR8, UR10, URZ ;  /* 0x0000000a080572a4 */ /* 0x000fe4000f8e023f */
[----:B------:R-:W-:Y:S02]  /*ef90*/  UIMAD.WIDE.U32 UR6, UR39, UR10, URZ ;  /* 0x0000000a270672a5 */ /* 0x000fe4000f8e003f */
[----:B------:R-:W-:-:S03]  /*efa0*/  UIMAD UR5, UR39, UR11, UR5 ;  /* 0x0000000b270572a4 */ /* 0x000fc6000f8e0205 */
[----:B------:R-:W-:Y:S01]  /*efb0*/  ULDC.64 UR10, c[0x0][0xb98] ;  /* 0x0002e600000a7ab9 */ /* 0x000fe20000000a00 */
[----:B------:R-:W-:Y:S02]  /*efc0*/  UIADD3 UR7, UR7, UR5, URZ ;  /* 0x0000000507077290 */ /* 0x000fe4000fffe03f */
[----:B------:R-:W2:Y:S01]  /*efd0*/  @P2 LDC R3, c[0x0][0xbec] ;  /* 0x0002fb00ff032b82 */ /* 0x000ea20000000800 */
[----:B------:R-:W-:Y:S02]  /*efe0*/  UIMAD UR5, UR9, UR10, URZ ;  /* 0x0000000a090572a4 */ /* 0x000fe4000f8e023f */
[----:B------:R-:W-:Y:S02]  /*eff0*/  UIMAD.WIDE.U32 UR6, UR42, UR10, UR6 ;  /* 0x0000000a2a0672a5 */ /* 0x000fe4000f8e0006 */
[----:B------:R-:W-:-:S03]  /*f000*/  UIMAD UR5, UR42, UR11, UR5 ;  /* 0x0000000b2a0572a4 */ /* 0x000fc6000f8e0205 */
[----:B------:R-:W3:Y:S01]  /*f010*/  @P2 LDC R7, c[0x0][0xbf0] ;  /* 0x0002fc00ff072b82 */ /* 0x000ee20000000800 */
[----:B------:R-:W-:Y:S01]  /*f020*/  ULDC.64 UR10, c[0x0][0xb88] ;  /* 0x0002e200000a7ab9 */ /* 0x000fe20000000a00 */
[----:B--2---:R-:W-:-:S05]  /*f030*/  @P2 IMAD.HI.U32 R0, R6, R3, RZ ;  /* 0x0000000306002227 */ /* 0x004fca00078e00ff */
[----:B---3--:R-:W-:-:S05]  /*f040*/  @P2 SHF.R.U32.HI R4, RZ, R7, R0 ;  /* 0x00000007ff042219 */ /* 0x008fca0000011600 */
[----:B------:R-:W-:-:S04]  /*f050*/  IMAD.MOV R3, RZ, RZ, -R4 ;  /* 0x000000ffff037224 */ /* 0x000fc800078e0a04 */
[----:B------:R-:W-:Y:S01]  /*f060*/  IMAD R3, R5, R3, R6 ;  /* 0x0000000305037224 */ /* 0x000fe200078e0206 */
[----:B------:R-:W-:Y:S01]  /*f070*/  SHF.R.S32.HI R5, RZ, 0x1f, R4 ;  /* 0x0000001fff057819 */ /* 0x000fe20000011404 */
[----:B------:R-:W-:Y:S01]  /*f080*/  IMAD.U32 R6, RZ, RZ, UR5 ;  /* 0x00000005ff067e24 */ /* 0x000fe2000f8e00ff */
        /* <DEDUP_REMOVED lines=12> */
.L_x_1823:
[----:B------:R-:W-:Y:S05]  /*f150*/  BSYNC B1 ;  /* 0x0000000000017941 */ /* 0x000fea0003800000 */
.L_x_1822:
[----:B------:R-:W-:Y:S01]  /*f160*/  SEL R0, RZ, 0xffffffff, P1 ;  /* 0xffffffffff007807 */ /* 0x000fe20000800000 */
[----:B------:R-:W-:Y:S01]  /*f170*/  ULDC.64 UR10, c[0x0][0xae8] ;  /* 0x0002ba00000a7ab9 */ /* 0x000fe20000000a00 */
[----:B------:R-:W-:Y:S01]  /*f180*/  IMAD.SHL.U32 R13, R13, 0x2, RZ ;  /* 0x000000020d0d7824 */ /* 0x000fe200078e00ff */
[----:B------:R-:W-:Y:S01]  /*f190*/  UIMAD UR5, UR8, UR10, URZ ;  /* 0x0000000a080572a4 */ /* 0x000fe2000f8e023f */
[----:B------:R-:W-:Y:S01]  /*f1a0*/  ISETP.GE.AND P1, PT, R189, UR12, PT ;  /* 0x0000000cbd007c0c */ /* 0x000fe2000bf26270 */
[----:B------:R-:W-:Y:S01]  /*f1b0*/  IMAD.SHL.U32 R5, R0, 0x4, RZ ;  /* 0x0000000400057824 */ /* 0x000fe200078e00ff */
[----:B------:R-:W-:Y:S01]  /*f1c0*/  UIMAD.WIDE.U32 UR6, UR39, UR10, URZ ;  /* 0x0000000a270672a5 */ /* 0x000fe2000f8e003f */
[----:B0-----:R-:W-:Y:S01]  /*f1d0*/  @P0 IMAD.HI.U32 R0, R8, R9, RZ ;  /* 0x0000000908000227 */ /* 0x001fe200078e00ff */
[----:B------:R-:W-:Y:S01]  /*f1e0*/  UIMAD UR5, UR39, UR11, UR5 ;  /* 0x0000000b270572a4 */ /* 0x000fe2000f8e0205 */
[----:B------:R-:W-:Y:S01]  /*f1f0*/  LOP3.LUT R12, R13, 0x2, R12, 0xe2, !PT ;  /* 0x000000020d0c7812 */ /* 0x000fe200078ee20c */
[----:B------:R-:W-:Y:S01]  /*f200*/  BSSY B1, `(.L_x_1824) ;  /* 0x0000055000017945 */ /* 0x000fe20003800000 */
[----:B--2---:R-:W-:Y:S01]  /*f210*/  IMAD.MOV.U32 R3, RZ, RZ, R8 ;  /* 0x000000ffff037224 */ /* 0x004fe200078e0008 */
[----:B-1----:R-:W-:Y:S01]  /*f220*/  @P0 SHF.R.U32.HI R3, RZ, R11, R0 ;  /* 0x0000000bff030219 */ /* 0x002fe20000011600 */
[----:B------:R-:W-:Y:S01]  /*f230*/  ULDC.64 UR10, c[0x0][0xaf0] ;  /* 0x0002bc00000a7ab9 */ /* 0x000fe20000000a00 */
[----:B------:R-:W-:Y:S01]  /*f240*/  SEL R0, RZ, 0xffffffff, P1 ;  /* 0xffffffffff007807 */ /* 0x000fe20000800000 */
[----:B------:R-:W-:Y:S01]  /*f250*/  UIADD3 UR7, UR7, UR5, URZ ;  /* 0x0000000507077290 */ /* 0x000fe2000fffe03f */
[----:B------:R-:W-:Y:S01]  /*f260*/  LOP3.LUT R12, R5, 0x4, R12, 0xe2, !PT ;  /* 0x00000004050c7812 */ /* 0x000fe200078ee20c */
[----:B------:R-:W-:Y:S01]  /*f270*/  UIMAD UR5, UR9, UR10, URZ ;  /* 0x0000000a090572a4 */ /* 0x000fe2000f8e023f */
[----:B------:R-:W-:Y:S01]  /*f280*/  ISETP.GE.AND P1, PT, R188, UR12, PT ;  /* 0x0000000cbc007c0c */ /* 0x000fe2000bf26270 */
[----:B------:R-:W-:Y:S01]  /*f290*/  UIMAD.WIDE.U32 UR6, UR42, UR10, UR6 ;  /* 0x0000000a2a0672a5 */ /* 0x000fe2000f8e0006 */
[----:B------:R-:W-:Y:S01]  /*f2a0*/  IMAD.SHL.U32 R5, R0, 0x8, RZ ;  /* 0x0000000800057824 */ /* 0x000fe200078e00ff */
[----:B------:R-:W-:Y:S01]  /*f2b0*/  UIMAD UR5, UR42, UR11, UR5 ;  /* 0x0000000b2a0572a4 */ /* 0x000fe2000f8e0205 */
[--C-:B------:R-:W-:Y:S01]  /*f2c0*/  SHF.R.S32.HI R0, RZ, 0x1f, R3.reuse ;  /* 0x0000001fff007819 */ /* 0x100fe20000011403 */
[----:B------:R-:W-:Y:S01]  /*f2d0*/  IMAD.MOV R7, RZ, RZ, -R3 ;  /* 0x000000ffff077224 */ /* 0x000fe200078e0a03 */
[----:B------:R-:W-:Y:S01]  /*f2e0*/  ISETP.GE.AND P0, PT, R187, UR12, PT ;  /* 0x0000000cbb007c0c */ /* 0x000fe2000bf06270 */
[----:B------:R-:W-:Y:S01]  /*f2f0*/  UIADD3 UR5, UR7, UR5, URZ ;  /* 0x0000000507057290 */ /* 0x000fe2000fffe03f */
[----:B------:R-:W-:Y:S01]  /*f300*/  LOP3.LUT R12, R5, 0x8, R12, 0xe2, !PT ;  /* 0x00000008050c7812 */ /* 0x000fe200078ee20c */
[----:B------:R-:W-:Y:S01]  /*f310*/  IMAD.U32 R4, RZ, RZ, UR6 ;  /* 0x00000006ff047e24 */ /* 0x000fe2000f8e00ff */
[----:B------:R-:W-:Y:S01]  /*f320*/  SEL R6, RZ, 0xffffffff, P1 ;  /* 0xffffffffff067807 */ /* 0x000fe20000800000 */
[----:B------:R-:W-:Y:S01]  /*f330*/  IMAD.U32 R5, RZ, RZ, UR7 ;  /* 0x00000007ff057e24 */ /* 0x000fe2000f8e00ff */
[----:B------:R-:W-:Y:S01]  /*f340*/  ULDC.64 UR6, c[0x0][0xae0] ;  /* 0x0002b80000067ab9 */ /* 0x000fe20000000a00 */
[----:B------:R-:W-:Y:S01]  /*f350*/  IMAD R7, R10, R7, R8 ;  /* 0x000000070a077224 */ /* 0x000fe200078e0208 */
[----:B------:R-:W-:Y:S01]  /*f360*/  SEL R8, RZ, 0xffffffff, P0 ;  /* 0xffffffffff087807 */ /* 0x000fe20000000000 */
[----:B------:R-:W-:Y:S01]  /*f370*/  IMAD R0, R0, UR6, RZ ;  /* 0x0000000600007c24 */ /* 0x000fe2000f8e02ff */
[----:B------:R-:W-:Y:S01]  /*f380*/  ISETP.GE.AND P0, PT, R214, UR12, PT ;  /* 0x0000000cd6007c0c */ /* 0x000fe2000bf06270 */
[----:B------:R-:W-:Y:S01]  /*f390*/  IMAD.U32 R5, RZ, RZ, UR5 ;  /* 0x00000005ff057e24 */ /* 0x000fe2000f8e00ff */
[----:B------:R-:W-:Y:S01]  /*f3a0*/  ULDC UR5, c[0x0][0xa88] ;  /* 0x0002a20000057ab9 */ /* 0x000fe20000000800 */
[----:B------:R-:W-:Y:S01]  /*f3b0*/  IMAD.SHL.U32 R11, R6, 0x10, RZ ;  /* 0x00000010060b7824 */ /* 0x000fe200078e00ff */
[----:B------:R-:W-:Y:S01]  /*f3c0*/  ISETP.GE.AND P2, PT, R213, UR12, PT ;  /* 0x0000000cd5007c0c */ /* 0x000fe2000bf46270 */
[C---:B------:R-:W-:Y:S01]  /*f3d0*/  IMAD R9, R3.reuse, UR7, R0 ;  /* 0x0000000703097c24 */ /* 0x040fe2000f8e0200 */
[----:B------:R-:W-:Y:S01]  /*f3e0*/  SHF.R.S32.HI R0, RZ, 0x1f, R7 ;  /* 0x0000001fff007819 */ /* 0x000fe20000011407 */
[----:B------:R-:W-:Y:S01]  /*f3f0*/  IMAD.WIDE.U32 R4, R3, UR6, R4 ;  /* 0x0000000603047c25 */ /* 0x000fe2000f8e0004 */
[----:B------:R-:W-:Y:S01]  /*f400*/  ULDC.64 UR6, c[0x0][0xad8] ;  /* 0x0002b60000067ab9 */ /* 0x000fe20000000a00 */
[----:B------:R-:W-:-:S02]  /*f410*/  LOP3.LUT R12, R11, 0x10, R12, 0xe2, !PT ;  /* 0x000000100b0c7812 */ /* 0x000fc400078ee20c */
[----:B------:R-:W-:Y:S02]  /*f420*/  IMAD.SHL.U32 R3, R8, 0x20, RZ ;  /* 0x0000002008037824 */ /* 0x000fe400078e00ff */
[----:B------:R-:W-:Y:S02]  /*f430*/  IMAD R0, R0, UR6, RZ ;  /* 0x0000000600007c24 */ /* 0x000fe4000f8e02ff */
[----:B------:R-:W-:Y:S01]  /*f440*/  IMAD.IADD R5, R5, 0x1, R9 ;  /* 0x0000000105057824 */ /* 0x000fe200078e0209 */
[----:B------:R-:W-:Y:S01]  /*f450*/  LOP3.LUT R12, R3, 0x20, R12, 0xe2, !PT ;  /* 0x00000020030c7812 */ /* 0x000fe200078ee20c */
[----:B------:R-:W-:Y:S02]  /*f460*/  VIADD R26, R211, UR40 ;  /* 0x00000028d31a7c36 */ /* 0x000fe40008000000 */
[----:B------:R-:W-:Y:S02]  /*f470*/  IMAD R25, R10, UR5, RZ ;  /* 0x000000050a197c24 */ /* 0x000fe4000f8e02ff */
[C---:B------:R-:W-:Y:S01]  /*f480*/  IMAD R3, R7.reuse, UR7, R0 ;  /* 0x0000000707037c24 */ /* 0x040fe2000f8e0200 */
[----:B------:R-:W-:Y:S01]  /*f490*/  SEL R0, RZ, 0x80, P2 ;  /* 0x00000080ff007807 */ /* 0x000fe20001000000 */
[----:B------:R-:W-:Y:S01]  /*f4a0*/  IMAD.WIDE.U32 R4, R7, UR6, R4 ;  /* 0x0000000607047c25 */ /* 0x000fe2000f8e0004 */
[----:B------:R-:W-:Y:S01]  /*f4b0*/  SEL R7, RZ, 0x40, P0 ;  /* 0x00000040ff077807 */ /* 0x000fe20000000000 */
[----:B------:R-:W-:Y:S01]  /*f4c0*/  ULDC.64 UR6, c[0x0][0xa80] ;  /* 0x0002a00000067ab9 */ /* 0x000fe20000000a00 */
[----:B------:R-:W-:Y:S01]  /*f4d0*/  ISETP.GE.AND P0, PT, R26, R25, PT ;  /* 0x000000191a00720c */ /* 0x000fe20003f06270 */
[----:B------:R-:W-:Y:S01]  /*f4e0*/  IMAD.IADD R3, R5, 0x1, R3 ;  /* 0x0000000105037824 */ /* 0x000fe200078e0203 */
[----:B------:R-:W-:-:S02]  /*f4f0*/  LEA R20, P1, R4, UR6, 0x1 ;  /* 0x0000000604147c11 */ /* 0x000fc4000f8208ff */
[----:B------:R-:W-:Y:S02]  /*f500*/  LOP3.LUT R21, R12, R7, RZ, 0xfc, !PT ;  /* 0x000000070c157212 */ /* 0x000fe400078efcff */
[----:B------:R-:W-:Y:S01]  /*f510*/  LEA.HI.X R3, R4, UR7, R3, 0x1, P1 ;  /* 0x0000000704037c11 */ /* 0x000fe200088f0c03 */
[----:B------:R0:W1:Y:S01]  /*f520*/  SHFL.IDX PT, R6, R20, RZ, 0x181f ;  /* 0x00181fff14067589 */ /* 0x00006200000e0000 */
[----:B------:R-:W-:-:S03]  /*f530*/  LOP3.LUT R24, R21, R0, RZ, 0xfc, !PT ;  /* 0x0000000015187212 */ /* 0x000fc600078efcff */
        /* <DEDUP_REMOVED lines=33> */
.L_x_1825:
[----:B------:R-:W-:Y:S05]  /*f750*/  BSYNC B1 ;  /* 0x0000000000017941 */ /* 0x000fea0003800000 */
.L_x_1824:
        /* <DEDUP_REMOVED lines=26> */
[-C--:B0-----:R-:W-:Y:S02]  /*f900*/  @P1 LEA R20, P4, R214, R6.reuse, 0x1 ;  /* 0x00000006d6141211 */ /* 0x081fe400078808ff */
        /* <DEDUP_REMOVED lines=9> */
.L_x_1821:
[----:B------:R-:W-:Y:S05]  /*f9a0*/  BSYNC B0 ;  /* 0x0000000000007941 */ /* 0x000fea0003800000 */
.L_x_1816:
[----:B------:R-:W-:Y:S02]  /*f9b0*/  ULDC UR5, c[0x0][0xc38] ;  /* 0x00030e0000057ab9 */ /* 0x000fe40000000800 */
[----:B------:R-:W-:-:S06]  /*f9c0*/  UISETP.GE.AND UP0, UPT, UR4, UR5, UPT ;  /* 0x000000050400728c */ /* 0x000fcc000bf06270 */
[----:B------:R-:W-:-:S13]  /*f9d0*/  PLOP3.LUT P0, PT, PT, PT, UP0, 0x80, 0x0 ;  /* 0x000000000000781c */ /* 0x000fda0003f0f008 */
[----:B------:R-:W-:Y:S05]  /*f9e0*/  @!P0 BRA `(.L_x_1826) ;  /* 0xffffff1400848947 */ /* 0x000fea000383ffff */
[----:B------:R-:W-:Y:S05]  /*f9f0*/  EXIT ;  /* 0x000000000000794d */ /* 0x000fea0003800000 */
.L_x_1720:
[----:B------:R-:W-:-:S08]  /*fa00*/  NOP ;  /* 0x0000000000007918 */ /* 0x000fd00000000000 */
[----:B------:R-:W0:-:S00]  /*fa10*/  USETMAXREG.DEALLOC.CTAPOOL 0x18 ;  /* 0x00000018000079c8 */ /* 0x000e0000080e0500 */
[----:B0-----:R-:W-:-:S06]  /*fa20*/  LOP3.LUT R2, R2, 0x3, RZ, 0xc0, !PT ;  /* 0x0000000302027812 */ /* 0x001fcc00078ec0ff */
[----:B------:R-:W0:Y:S01]  /*fa30*/  S2UR UR6, SR_CTAID.X ;  /* 0x00000000000679c3 */ /* 0x000e220000002500 */
[----:B------:R-:W-:Y:S01]  /*fa40*/  IMAD.MOV.U32 R18, RZ, RZ, RZ ;  /* 0x000000ffff127224 */ /* 0x000fe200078e00ff */
[----:B------:R-:W1:Y:S02]  /*fa50*/  SHFL.IDX PT, R2, R2, RZ, 0x1f ;  /* 0x00001fff02027589 */ /* 0x000e6400000e0000 */
[----:B-1----:R-:W-:-:S04]  /*fa60*/  ISETP.NE.AND P0, PT, R2, RZ, PT ;  /* 0x000000ff0200720c */ /* 0x002fc80003f05270 */
[----:B------:R-:W0:Y:S01]  /*fa70*/  LDC R2, c[0x0][0xc38] ;  /* 0x00030e00ff027b82 */ /* 0x000e220000000800 */
[----:B------:R-:W-:-:S05]  /*fa80*/  P2R R3, PR, RZ, 0x1 ;  /* 0x00000001ff037803 */ /* 0x000fca0000000000 */
[----:B------:R1:W-:Y:S03]  /*fa90*/  STL [R1+0x20], R3 ;  /* 0x0000200301007387 */ /* 0x0003e60000100800 */
[----:B------:R-:W-:Y:S06]  /*faa0*/  @P0 BAR.ARV 0x4, 0x180 ;  /* 0x0106000000000b1d */ /* 0x000fec0000002000 */
[----:B------:R1:W-:Y:S01]  /*fab0*/  STL [R1+0x18], RZ ;  /* 0x000018ff01007387 */ /* 0x0003e20000100800 */
[----:B0-----:R-:W-:Y:S01]  /*fac0*/  ISETP.LE.AND P0, PT, R2, UR6, PT ;  /* 0x0000000602007c0c */ /* 0x001fe2000bf03270 */
[----:B------:R-:W-:-:S05]  /*fad0*/  IMAD.MOV.U32 R2, RZ, RZ, 0x1 ;  /* 0x00000001ff027424 */ /* 0x000fca00078e00ff */
[----:B------:R1:W-:Y:S07]  /*fae0*/  STL [R1], R2 ;  /* 0x0000000201007387 */ /* 0x0003ee0000100800 */
[----:B------:R-:W-:Y:S05]  /*faf0*/  @P0 BRA `(.L_x_1827) ;  /* 0x0000005000d80947 */ /* 0x000fea0003800000 */
[----:B------:R-:W0:Y:S01]  /*fb00*/  S2UR UR5, SR_CgaCtaId ;  /* 0x00000000000579c3 */ /* 0x000e220000008800 */
[C---:B-1----:R-:W-:Y:S01]  /*fb10*/  IMAD.SHL.U32 R2, R0.reuse, 0x8, RZ ;  /* 0x0000000800027824 */ /* 0x042fe200078e00ff */
[----:B------:R-:W-:Y:S01]  /*fb20*/  LOP3.LUT R5, R0, 0x7f, RZ, 0xc0, !PT ;  /* 0x0000007f00057812 */ /* 0x000fe200078ec0ff */
[----:B------:R-:W-:Y:S01]  /*fb30*/  UMOV UR4, 0x400 ;  /* 0x0000040000047882 */ /* 0x000fe20000000000 */
[----:B------:R-:W-:Y:S01]  /*fb40*/  IMAD.MOV.U32 R18, RZ, RZ, RZ ;  /* 0x000000ffff127224 */ /* 0x000fe200078e00ff */
[----:B------:R-:W-:Y:S01]  /*fb50*/  ULDC UR42, c[0x0][0xc] ;  /* 0x00000300002a7ab9 */ /* 0x000fe20000000800 */
[----:B------:R-:W-:Y:S01]  /*fb60*/  LOP3.LUT R3, R2, 0x1f8, RZ, 0xc0, !PT ;  /* 0x000001f802037812 */ /* 0x000fe200078ec0ff */
[----:B------:R-:W-:Y:S01]  /*fb70*/  IMAD.U32 R2, RZ, RZ, UR6 ;  /* 0x00000006ff027e24 */ /* 0x000fe2000f8e00ff */
[----:B------:R-:W-:Y:S02]  /*fb80*/  ULDC.64 UR44, c[0x0][0x198] ;  /* 0x00006600002c7ab9 */ /* 0x000fe40000000a00 */
[----:B------:R-:W-:Y:S01]  /*fb90*/  LOP3.LUT R4, R3, 0x38, R0, 0x78, !PT ;  /* 0x0000003803047812 */ /* 0x000fe200078e7800 */
[----:B------:R-:W-:Y:S01]  /*fba0*/  IMAD.SHL.U32 R3, R5, 0x8, RZ ;  /* 0x0000000805037824 */ /* 0x000fe200078e00ff */
[----:B------:R-:W-:-:S04]  /*fbb0*/  SHF.R.U32.HI R5, RZ, 0x3, R5 ;  /* 0x00000003ff057819 */ /* 0x000fc80000011605 */
[----:B------:R-:W-:Y:S01]  /*fbc0*/  LOP3.LUT R4, R4, 0x200, R3, 0xf8, !PT ;  /* 0x0000020004047812 */ /* 0x000fe200078ef803 */
[----:B------:R-:W-:-:S05]  /*fbd0*/  IMAD.SHL.U32 R3, R0, 0x10, RZ ;  /* 0x0000001000037824 */ /* 0x000fca00078e00ff */
[----:B------:R-:W-:Y:S01]  /*fbe0*/  LOP3.LUT R0, R5, 0x70, R3, 0xf8, !PT ;  /* 0x0000007005007812 */ /* 0x000fe200078ef803 */
[----:B------:R-:W-:Y:S01]  /*fbf0*/  IMAD.MOV.U32 R0, RZ, RZ, 0x1 ;  /* 0x00000001ff007424 */ /* 0x000fe200078e00ff */
[----:B0-----:R-:W-:-:S06]  /*fc00*/  ULEA UR4, UR5, UR4, 0x18 ;  /* 0x0000000405047291 */ /* 0x001fcc000f8ec03f */
[----:B------:R-:W-:-:S04]  /*fc10*/  IMAD.U32 R17, RZ, RZ, UR4 ;  /* 0x00000004ff117e24 */ /* 0x000fc8000f8e00ff */
[----:B------:R-:W-:-:S05]  /*fc20*/  IMAD R3, R4, 0x2, R17 ;  /* 0x0000000204037824 */ /* 0x000fca00078e0211 */
[----:B------:R0:W-:Y:S04]  /*fc30*/  STL [R1+0x1c], R3 ;  /* 0x00001c0301007387 */ /* 0x0001e80000100800 */
[----:B------:R0:W-:Y:S04]  /*fc40*/  STL [R1+0x10], R2 ;  /* 0x0000100201007387 */ /* 0x0001e80000100800 */
[----:B------:R0:W-:Y:S04]  /*fc50*/  STL [R1+0x18], RZ ;  /* 0x000018ff01007387 */ /* 0x0001e80000100800 */
[----:B------:R0:W-:Y:S02]  /*fc60*/  STL [R1], R0 ;  /* 0x0000000001007387 */ /* 0x0001e40000100800 */
.L_x_1939:
[----:B0-2---:R-:W2:Y:S01]  /*fc70*/  LDL R0, [R1+0x10] ;  /* 0x0000100001007983 */ /* 0x005ea20000100800 */
[----:B------:R-:W-:Y:S02]  /*fc80*/  ULDC UR8, c[0x0][0xc60] ;  /* 0x0003180000087ab9 */ /* 0x000fe40000000800 */
[----:B------:R-:W-:-:S11]  /*fc90*/  UISETP.NE.AND UP0, UPT, UR8, 0x1, UPT ;  /* 0x000000010800788c */ /* 0x000fd6000bf05270 */
[----:B------:R-:W-:Y:S01]  /*fca0*/  @UP0 ULDC UR4, c[0x0][0xc64] ;  /* 0x0003190000040ab9 */ /* 0x000fe20000000800 */
[----:B------:R-:W-:Y:S01]  /*fcb0*/  @UP0 ULDC UR9, c[0x0][0xc68] ;  /* 0x00031a0000090ab9 */ /* 0x000fe20000000800 */
[C---:B--2---:R-:W-:Y:S02]  /*fcc0*/  R2UR UR7, R0.reuse ;  /* 0x00000000000772ca */ /* 0x044fe400000e0000 */
[----:B------:R-:W-:-:S11]  /*fcd0*/  R2UR UR6, R0 ;  /* 0x00000000000672ca */ /* 0x000fd600000e0000 */
[----:B------:R-:W-:-:S04]  /*fce0*/  UIMAD.WIDE.U32 UR4, UR7, UR4, URZ ;  /* 0x00000004070472a5 */ /* 0x000fc8000f8e003f */
[----:B------:R-:W-:-:S03]  /*fcf0*/  @UP0 USHF.R.U32.HI UR7, URZ, UR9, UR5 ;  /* 0x000000093f070299 */ /* 0x000fc60008011605 */
[----:B------:R-:W-:Y:S02]  /*fd00*/  ULDC UR4, c[0x0][0xc78] ;  /* 0x00031e0000047ab9 */ /* 0x000fe40000000800 */
[----:B------:R-:W-:Y:S02]  /*fd10*/  UISETP.GE.AND UP0, UPT, UR7, UR4, UPT ;  /* 0x000000040700728c */ /* 0x000fe4000bf06270 */
[----:B------:R-:W-:-:S04]  /*fd20*/  UIADD3 UR4, -UR7, URZ, URZ ;  /* 0x0000003f07047290 */ /* 0x000fc8000fffe13f */
[----:B------:R-:W-:Y:S01]  /*fd30*/  PLOP3.LUT P0, PT, PT, PT, UP0, 0x80, 0x0 ;  /* 0x000000000000781c */ /* 0x000fe20003f0f008 */
[----:B------:R-:W-:-:S12]  /*fd40*/  UIMAD UR8, UR8, UR4, UR6 ;  /* 0x00000004080872a4 */ /* 0x000fd8000f8e0206 */
[----:B-1----:R-:W-:Y:S05]  /*fd50*/  @!P0 BRA `(.L_x_1828) ;  /* 0x0000000000208947 */ /* 0x002fea0003800000 */
        /* <DEDUP_REMOVED lines=8> */
.L_x_1828:
[----:B------:R-:W-:Y:S01]  /*fde0*/  ULDC UR9, c[0x0][0xc54] ;  /* 0x0003150000097ab9 */ /* 0x000fe20000000800 */
[----:B------:R-:W-:Y:S01]  /*fdf0*/  UMOV UR6, UR8 ;  /* 0x0000000800067c82 */ /* 0x000fe20008000000 */
[----:B------:R-:W-:-:S11]  /*fe00*/  UISETP.NE.AND UP0, UPT, UR9, 0x1, UPT ;  /* 0x000000010900788c */ /* 0x000fd6000bf05270 */
[----:B------:R-:W-:Y:S02]  /*fe10*/  @UP0 ULDC.64 UR10, c[0x0][0xc58] ;  /* 0x00031600000a0ab9 */ /* 0x000fe40000000a00 */
[----:B------:R-:W-:-:S04]  /*fe20*/  UIMAD.WIDE.U32 UR4, UR8, UR10, URZ ;  /* 0x0000000a080472a5 */ /* 0x000fc8000f8e003f */
[----:B------:R-:W-:-:S04]  /*fe30*/  @UP0 USHF.R.U32.HI UR6, URZ, UR11, UR5 ;  /* 0x0000000b3f060299 */ /* 0x000fc80008011605 */
[----:B------:R-:W-:-:S12]  /*fe40*/  UIMAD UR4, UR6, UR9, URZ ;  /* 0x00000009060472a4 */ /* 0x000fd8000f8e023f */
.L_x_1829:
[----:B------:R-:W-:Y:S02]  /*fe50*/  UIADD3 UR4, UR8, -UR4, URZ ;  /* 0x8000000408047290 */ /* 0x000fe4000fffe03f */
[----:B------:R-:W-:Y:S01]  /*fe60*/  ULOP3.LUT UR5, URZ, UR6, URZ, 0x33, !UPT ;  /* 0x000000063f057292 */ /* 0x000fe2000f8e333f */
[----:B------:R-:W-:Y:S01]  /*fe70*/  ULDC UR14, c[0x0][0xc48] ;  /* 0x00031200000e7ab9 */ /* 0x000fe20000000800 */
[----:B------:R-:W-:Y:S01]  /*fe80*/  ULDC UR8, c[0x0][0x448] ;  /* 0x0001120000087ab9 */ /* 0x000fe20000000800 */
[----:B------:R-:W-:Y:S01]  /*fe90*/  ULDC UR40, c[0x0][0xc3c] ;  /* 0x00030f0000287ab9 */ /* 0x000fe20000000800 */
[----:B------:R-:W-:Y:S02]  /*fea0*/  UISETP.NE.AND UP1, UPT, UR14, 0x1, UPT ;  /* 0x000000010e00788c */ /* 0x000fe4000bf25270 */
[----:B------:R-:W-:Y:S02]  /*feb0*/  UISETP.NE.AND UP2, UPT, UR8, 0x1, UPT ;  /* 0x000000010800788c */ /* 0x000fe4000bf45270 */
[----:B------:R-:W-:Y:S01]  /*fec0*/  UIADD3 UR40, UR5, UR40, URZ ;  /* 0x0000002805287290 */ /* 0x000fe2000fffe03f */
[----:B------:R-:W-:Y:S01]  /*fed0*/  ULDC.64 UR10, c[0x0][0x418] ;  /* 0x00010600000a7ab9 */ /* 0x000fe20000000a00 */
[----:B------:R-:W-:Y:S01]  /*fee0*/  ULDC UR13, c[0x0][0xc54] ;  /* 0x00031500000d7ab9 */ /* 0x000fe20000000800 */
[----:B------:R-:W-:-:S02]  /*fef0*/  UISETP.NE.U32.AND UP0, UPT, UR10, URZ, UPT ;  /* 0x0000003f0a00728c */ /* 0x000fc4000bf05070 */
[----:B------:R-:W-:Y:S02]  /*ff00*/  UIMAD UR13, UR7, UR13, UR4 ;  /* 0x0000000d070d72a4 */ /* 0x000fe4000f8e0204 */
[----:B------:R-:W-:Y:S01]  /*ff10*/  USHF.L.U32 UR40, UR40, 0x6, URZ ;  /* 0x0000000628287899 */ /* 0x000fe2000800063f */
[----:B------:R-:W-:Y:S01]  /*ff20*/  ULDC.64 UR4, c[0x0][0x9e0] ;  /* 0x0002780000047ab9 */ /* 0x000fe20000000a00 */
[----:B------:R-:W-:Y:S02]  /*ff30*/  UISETP.NE.AND.EX UP0, UPT, UR11, URZ, UPT, UP0 ;  /* 0x0000003f0b00728c */ /* 0x000fe4000bf05300 */
[----:B------:R-:W-:Y:S02]  /*ff40*/  UISETP.GE.AND UP3, UPT, UR5, 0x1, UPT ;  /* 0x000000010500788c */ /* 0x000fe4000bf66270 */
[----:B------:R-:W-:Y:S01]  /*ff50*/  UIADD3 UR12, UR40, 0x3f, URZ ;  /* 0x0000003f280c7890 */ /* 0x000fe2000fffe03f */
[----:B------:R-:W-:Y:S01]  /*ff60*/  ULDC UR10, c[0x0][0x424] ;  /* 0x00010900000a7ab9 */ /* 0x000fe20000000800 */
[----:B------:R-:W-:Y:S01]  /*ff70*/  ULDC UR6, c[0x0][0x288] ;  /* 0x0000a20000067ab9 */ /* 0x000fe20000000800 */
[----:B------:R-:W-:Y:S01]  /*ff80*/  @UP1 ULDC UR8, c[0x0][0xc4c] ;  /* 0x0003130000081ab9 */ /* 0x000fe20000000800 */
[----:B------:R-:W-:Y:S01]  /*ff90*/  @UP2 ULDC UR11, c[0x0][0x44c] ;  /* 0x00011300000b2ab9 */ /* 0x000fe20000000800 */
[----:B------:R-:W-:Y:S01]  /*ffa0*/  USEL UR15, UR10, 0x1, UP0 ;  /* 0x000000010a0f7887 */ /* 0x000fe20008000000 */
[----:B------:R-:W-:Y:S01]  /*ffb0*/  PLOP3.LUT P1, PT, PT, PT, UP3, 0x80, 0x0 ;  /* 0x000000000000781c */ /* 0x000fe20003f2f038 */
[----:B------:R-:W-:-:S02]  /*ffc0*/  UIADD3 UR16, -UR6, 0x1, URZ ;  /* 0x0000000106107890 */ /* 0x000fc4000fffe13f */
[----:B------:R-:W-:Y:S02]  /*ffd0*/  UIMAD.WIDE.U32 UR8, UR13, UR8, URZ ;  /* 0x000000080d0872a5 */ /* 0x000fe4000f8e003f */
[----:B------:R-:W-:Y:S01]  /*ffe0*/  UIMAD.WIDE.U32 UR10, UR12, UR11, URZ ;  /* 0x0000000b0c0a72a5 */ /* 0x000fe2000f8e003f */
[----:B------:R-:W-:Y:S01]  /*fff0*/  ULDC UR7, c[0x0][0x2f0] ;  /* 0x0000bc0000077ab9 */ /* 0x000fe20000000800 */
[----:B------:R-:W-:Y:S01]  /*10000*/  @UP1 ULDC UR17, c[0x0][0xc50] ;  /* 0x0003140000111ab9 */ /* 0x000fe20000000800 */
[----:B------:R-:W-:Y:S01]  /*10010*/  @UP2 ULDC UR18, c[0x0][0x450] ;  /* 0x0001140000122ab9 */ /* 0x000fe20000000800 */
[----:B------:R-:W-:Y:S01]  /*10020*/  UMOV UR43, UR13 ;  /* 0x0000000d002b7c82 */ /* 0x000fe20008000000 */
[----:B------:R-:W-:Y:S02]  /*10030*/  UIMAD UR16, UR15, UR7, UR16 ;  /* 0x000000070f1072a4 */ /* 0x000fe4000f8e0210 */
[----:B------:R-:W-:Y:S02]  /*10040*/  @UP1 USHF.R.U32.HI UR43, URZ, UR17, UR9 ;  /* 0x000000113f2b1299 */ /* 0x000fe40008011609 */
[----:B------:R-:W-:-:S02]  /*10050*/  @UP2 USHF.R.U32.HI UR12, URZ, UR18, UR11 ;  /* 0x000000123f0c2299 */ /* 0x000fc4000801160b */
[----:B------:R-:W-:Y:S02]  /*10060*/  UIADD3 UR36, -UR43, URZ, URZ ;  /* 0x0000003f2b247290 */ /* 0x000fe4000fffe13f */
[----:B------:R-:W-:Y:S02]  /*10070*/  UIADD3 UR12, UR16, UR12, URZ ;  /* 0x0000000c100c7290 */ /* 0x000fe4000fffe03f */
[----:B------:R-:W-:Y:S02]  /*10080*/  UIMAD UR36, UR14, UR36, UR13 ;  /* 0x000000240e2472a4 */ /* 0x000fe4000f8e020d */
        /* <DEDUP_REMOVED lines=12> */
.L_x_1831:
[----:B------:R-:W-:-:S11]  /*10150*/  UISETP.NE.AND UP0, UPT, UR5, 0x1, UPT ;  /* 0x000000010500788c */ /* 0x000fd6000bf05270 */
[----:B------:R-:W-:Y:S02]  /*10160*/  @UP0 ULDC.64 UR12, c[0x0][0x9e8] ;  /* 0x00027a00000c0ab9 */ /* 0x000fe40000000a00 */
[----:B------:R-:W-:-:S04]  /*10170*/  UIMAD.WIDE.U32 UR8, UR10, UR12, URZ ;  /* 0x0000000c0a0872a5 */ /* 0x000fc8000f8e003f */
[----:B------:R-:W-:-:S12]  /*10180*/  @UP0 USHF.R.U32.HI UR10, URZ, UR13, UR9 ;  /* 0x0000000d3f0a0299 */ /* 0x000fd80008011609 */
.L_x_1832:
[----:B------:R-:W-:-:S04]  /*10190*/  UIMAD UR10, UR10, UR5, UR5 ;  /* 0x000000050a0a72a4 */ /* 0x000fc8000f8e0205 */
[----:B------:R-:W-:-:S04]  /*101a0*/  UISETP.LT.AND UP0, UPT, UR4, UR10, UPT ;  /* 0x0000000a0400728c */ /* 0x000fc8000bf01270 */
[----:B------:R-:W-:-:S12]  /*101b0*/  USEL UR4, UR4, UR10, UP0 ;  /* 0x0000000a04047287 */ /* 0x000fd80008000000 */
.L_x_1830:
[----:B------:R-:W-:Y:S02]  /*101c0*/  UIMAD UR12, UR15, UR7, 0x3f ;  /* 0x0000003f0f0c74a4 */ /* 0x000fe4000f8e0207 */
[----:B------:R-:W-:Y:S02]  /*101d0*/  UIADD3 UR4, UR4, 0x3f, URZ ;  /* 0x0000003f04047890 */ /* 0x000fe4000fffe03f */
[----:B------:R-:W-:Y:S02]  /*101e0*/  USHF.R.S32.HI UR13, URZ, 0x1f, UR12 ;  /* 0x0000001f3f0d7899 */ /* 0x000fe4000801140c */
[----:B------:R-:W-:Y:S01]  /*101f0*/  USHF.R.S32.HI UR10, URZ, 0x1f, UR4 ;  /* 0x0000001f3f0a7899 */ /* 0x000fe20008011404 */
[----:B------:R-:W-:Y:S01]  /*10200*/  @UP2 ULDC UR8, c[0x0][0x44c] ;  /* 0x0001130000082ab9 */ /* 0x000fe20000000800 */
[----:B------:R-:W-:Y:S02]  /*10210*/  ULEA.HI UR13, UR13, UR12, URZ, 0x6 ;  /* 0x0000000c0d0d7291 */ /* 0x000fe4000f8f303f */
[----:B------:R-:W-:-:S02]  /*10220*/  UIMAD.WIDE.U32 UR8, UR40, UR8, URZ ;  /* 0x00000008280872a5 */ /* 0x000fc4000f8e003f */
[----:B------:R-:W-:Y:S01]  /*10230*/  ULEA.HI UR10, UR10, UR4, URZ, 0x6 ;  /* 0x000000040a0a7291 */ /* 0x000fe2000f8f303f */
[----:B------:R-:W-:Y:S01]  /*10240*/  @UP2 ULDC UR14, c[0x0][0x450] ;  /* 0x00011400000e2ab9 */ /* 0x000fe20000000800 */
[----:B------:R-:W-:Y:S01]  /*10250*/  UMOV UR11, UR40 ;  /* 0x00000028000b7c82 */ /* 0x000fe20008000000 */
[----:B------:R-:W-:Y:S02]  /*10260*/  UIMAD UR4, UR15, UR7, -UR6 ;  /* 0x000000070f0472a4 */ /* 0x000fe4000f8e0a06 */
[----:B------:R-:W-:Y:S02]  /*10270*/  USHF.R.S32.HI UR13, URZ, 0x6, UR13 ;  /* 0x000000063f0d7899 */ /* 0x000fe4000801140d */
[----:B------:R-:W-:Y:S02]  /*10280*/  USHF.R.S32.HI UR10, URZ, 0x6, UR10 ;  /* 0x000000063f0a7899 */ /* 0x000fe4000801140a */
[----:B------:R-:W-:Y:S02]  /*10290*/  @UP2 USHF.R.U32.HI UR11, URZ, UR14, UR9 ;  /* 0x0000000e3f0b2299 */ /* 0x000fe40008011609 */
[----:B------:R-:W-:-:S02]  /*102a0*/  UISETP.LT.AND UP0, UPT, UR13, UR10, UPT ;  /* 0x0000000a0d00728c */ /* 0x000fc4000bf01270 */
[----:B------:R-:W-:Y:S01]  /*102b0*/  UIADD3 UR4, UR4, UR11, URZ ;  /* 0x0000000b04047290 */ /* 0x000fe2000fffe03f */
[----:B------:R-:W-:Y:S01]  /*102c0*/  ULDC UR8, c[0x0][0x9dc] ;  /* 0x0002770000087ab9 */ /* 0x000fe20000000800 */
[----:B------:R-:W-:Y:S02]  /*102d0*/  USEL UR39, UR13, UR10, UP0 ;  /* 0x0000000a0d277287 */ /* 0x000fe40008000000 */
[----:B------:R-:W-:Y:S01]  /*102e0*/  UIADD3 UR8, UR4, -UR8, URZ ;  /* 0x8000000804087290 */ /* 0x000fe2000fffe03f */
[----:B------:R-:W-:Y:S11]  /*102f0*/  @!P1 BRA `(.L_x_1833) ;  /* 0x0000000000449947 */ /* 0x000ff60003800000 */
        /* <DEDUP_REMOVED lines=10> */
.L_x_1834:
[----:B------:R-:W-:-:S11]  /*103a0*/  UISETP.NE.AND UP0, UPT, UR5, 0x1, UPT ;  /* 0x000000010500788c */ /* 0x000fd6000bf05270 */
[----:B------:R-:W-:Y:S02]  /*103b0*/  @UP0 ULDC.64 UR10, c[0x0][0x9e8] ;  /* 0x00027a00000a0ab9 */ /* 0x000fe40000000a00 */
[----:B------:R-:W-:-:S04]  /*103c0*/  UIMAD.WIDE.U32 UR6, UR4, UR10, URZ ;  /* 0x0000000a040672a5 */ /* 0x000fc8000f8e003f */
[----:B------:R-:W-:-:S12]  /*103d0*/  @UP0 USHF.R.U32.HI UR4, URZ, UR11, UR7 ;  /* 0x0000000b3f040299 */ /* 0x000fd80008011607 */
.L_x_1835:
[----:B------:R-:W-:-:S04]  /*103e0*/  UIMAD UR4, UR4, UR5, URZ ;  /* 0x00000005040472a4 */ /* 0x000fc8000f8e023f */
[----:B------:R-:W-:-:S04]  /*103f0*/  UISETP.LT.AND UP0, UPT, UR8, UR4, UPT ;  /* 0x000000040800728c */ /* 0x000fc8000bf01270 */
[----:B------:R-:W-:-:S12]  /*10400*/  USEL UR8, UR8, UR4, !UP0 ;  /* 0x0000000408087287 */ /* 0x000fd8000c000000 */
.L_x_1833:
[----:B------:R-:W-:Y:S01]  /*10410*/  USHF.R.S32.HI UR4, URZ, 0x1f, UR8 ;  /* 0x0000001f3f047899 */ /* 0x000fe20008011408 */
[----:B------:R-:W-:Y:S03]  /*10420*/  BSSY B7, `(.L_x_1836) ;  /* 0x0000486000077945 */ /* 0x000fe60003800000 */
[----:B------:R-:W-:-:S04]  /*10430*/  ULEA.HI UR4, UR4, UR8, URZ, 0x6 ;  /* 0x0000000804047291 */ /* 0x000fc8000f8f303f */
[----:B------:R-:W-:-:S04]  /*10440*/  USHF.R.S32.HI UR4, URZ, 0x6, UR4 ;  /* 0x000000063f047899 */ /* 0x000fc80008011404 */
[----:B------:R-:W-:-:S04]  /*10450*/  UISETP.LT.AND UP0, UPT, URZ, UR4, UPT ;  /* 0x000000043f00728c */ /* 0x000fc8000bf01270 */
[----:B------:R-:W-:-:S04]  /*10460*/  USEL UR38, URZ, UR4, !UP0 ;  /* 0x000000043f267287 */ /* 0x000fc8000c000000 */
[----:B------:R-:W-:-:S06]  /*10470*/  UISETP.GT.AND UP0, UPT, UR39, UR38, UPT ;  /* 0x000000262700728c */ /* 0x000fcc000bf04270 */
[----:B------:R-:W-:-:S13]  /*10480*/  PLOP3.LUT P0, PT, PT, PT, UP0, 0x80, 0x0 ;  /* 0x000000000000781c */ /* 0x000fda0003f0f008 */
        /* <DEDUP_REMOVED lines=11> */
[----:B-1----:R-:W2:Y:S01]  /*10540*/  @P0 ATOMG.E.ADD.STRONG.GPU PT, R3, desc[UR46][R2.64], R5 ;  /* 0x00000005020309a8 */ /* 0x002ea200081ee1ee */
[----:B------:R-:W0:Y:S02]  /*10550*/  S2R R4, SR_LTMASK ;  /* 0x0000000000047919 */ /* 0x000e240000003900 */
[----:B0-----:R-:W-:-:S04]  /*10560*/  LOP3.LUT R4, R4, UR4, RZ, 0xc0, !PT ;  /* 0x0000000404047c12 */ /* 0x001fc8000f8ec0ff */
[----:B------:R-:W0:Y:S01]  /*10570*/  POPC R7, R4 ;  /* 0x0000000400077309 */ /* 0x000e220000000000 */
[----:B--2---:R-:W0:Y:S02]  /*10580*/  SHFL.IDX PT, R0, R3, R0, 0x1f ;  /* 0x00001f0003007589 */ /* 0x004e2400000e0000 */
[----:B0-----:R-:W-:-:S05]  /*10590*/  IADD3 R0, R0, UR42, R7 ;  /* 0x0000002a00007c10 */ /* 0x001fca000fffe007 */
[----:B------:R0:W-:Y:S01]  /*105a0*/  STL [R1+0x10], R0 ;  /* 0x0000100001007387 */ /* 0x0001e20000100800 */
[----:B------:R-:W-:Y:S05]  /*105b0*/  BRA `(.L_x_1838) ;  /* 0x0000004400b07947 */ /* 0x000fea0003800000 */
.L_x_1837:
[----:B------:R-:W-:Y:S01]  /*105c0*/  VIADD R0, R17, 0x22400 ;  /* 0x0002240011007836 */ /* 0x000fe20000000000 */
[----:B------:R-:W-:Y:S04]  /*105d0*/  BSSY B6, `(.L_x_1839) ;  /* 0x0000013000067945 */ /* 0x000fe80003800000 */
        /* <DEDUP_REMOVED lines=18> */
.L_x_1840:
[----:B------:R-:W-:Y:S05]  /*10700*/  BSYNC B6 ;  /* 0x0000000000067941 */ /* 0x000fea0003800000 */
.L_x_1839:
        /* <DEDUP_REMOVED lines=20> */
.L_x_1843:
        /* <DEDUP_REMOVED lines=15> */
.L_x_1842:
[----:B------:R-:W-:Y:S05]  /*10940*/  BSYNC B6 ;  /* 0x0000000000067941 */ /* 0x000fea0003800000 */
.L_x_1841:
[----:B------:R-:W-:Y:S01]  /*10950*/  ULDC.64 UR4, c[0x0][0x9f8] ;  /* 0x00027e0000047ab9 */ /* 0x000fe20000000a00 */
[----:B------:R-:W-:Y:S01]  /*10960*/  IMAD.U32 R19, RZ, RZ, UR43 ;  /* 0x0000002bff137e24 */ /* 0x000fe2000f8e00ff */
[----:B------:R-:W-:-:S04]  /*10970*/  UISETP.NE.U32.AND UP0, UPT, UR4, URZ, UPT ;  /* 0x0000003f0400728c */ /* 0x000fc8000bf05070 */
[----:B------:R-:W-:-:S06]  /*10980*/  UISETP.NE.AND.EX UP0, UPT, UR5, URZ, UPT, UP0 ;  /* 0x0000003f0500728c */ /* 0x000fcc000bf05300 */
[----:B------:R-:W-:-:S05]  /*10990*/  PLOP3.LUT P0, PT, PT, PT, UP0, 0x80, 0x0 ;  /* 0x000000000000781c */ /* 0x000fca0003f0f008 */
[----:B------:R-:W-:Y:S02]  /*109a0*/  @UP0 ULDC.64 UR4, c[0x0][0x9f8] ;  /* 0x00027e0000040ab9 */ /* 0x000fe40000000a00 */
[----:B------:R-:W-:-:S06]  /*109b0*/  @UP0 UIMAD.WIDE UR4, UR43, 0x4, UR4 ;  /* 0x000000042b0408a5 */ /* 0x000fcc000f8e0204 */
[----:B------:R-:W-:Y:S02]  /*109c0*/  IMAD.U32 R2, RZ, RZ, UR4 ;  /* 0x00000004ff027e24 */ /* 0x000fe4000f8e00ff */
[----:B------:R-:W-:-:S05]  /*109d0*/  IMAD.U32 R3, RZ, RZ, UR5 ;  /* 0x00000005ff037e24 */ /* 0x000fca000f8e00ff */
[----:B------:R0:W2:Y:S01]  /*109e0*/  @P0 LDG.E R19, desc[UR46][R2.64] ;  /* 0x0000002e02130981 */ /* 0x0000a2000c1e1900 */
[----:B------:R-:W-:Y:S01]  /*109f0*/  UMOV UR4, 0xffffffff ;  /* 0xffffffff00047882 */ /* 0x000fe20000000000 */
[----:B------:R-:W-:Y:S01]  /*10a00*/  IMAD.U32 R0, RZ, RZ, UR39 ;  /* 0x00000027ff007e24 */ /* 0x000fe2000f8e00ff */
[----:B------:R-:W1:Y:S03]  /*10a10*/  S2R R4, SR_TID.X ;  /* 0x0000000000047919 */ /* 0x000e660000002100 */
[----:B------:R-:W-:Y:S01]  /*10a20*/  VIADD R0, R0, 0xffffffff ;  /* 0xffffffff00007836 */ /* 0x000fe20000000000 */
[----:B0-----:R-:W0:Y:S02]  /*10a30*/  LDC.64 R2, c[0x0][0x418] ;  /* 0x00010600ff027b82 */ /* 0x001e240000000a00 */
[----:B0-----:R-:W-:Y:S02]  /*10a40*/  ISETP.NE.U32.AND P0, PT, R2, RZ, PT ;  /* 0x000000ff0200720c */ /* 0x001fe40003f05070 */
[----:B-1----:R-:W-:-:S02]  /*10a50*/  SHF.R.U32.HI R4, RZ, 0x5, R4 ;  /* 0x00000005ff047819 */ /* 0x002fc40000011604 */
[----:B------:R-:W-:Y:S02]  /*10a60*/  ISETP.NE.AND.EX P1, PT, R3, RZ, PT, P0 ;  /* 0x000000ff0300720c */ /* 0x000fe40003f25300 */
[----:B------:R-:W-:Y:S02]  /*10a70*/  LOP3.LUT R4, R4, 0x3, RZ, 0xc0, !PT ;  /* 0x0000000304047812 */ /* 0x000fe400078ec0ff */
[----:B------:R-:W-:-:S05]  /*10a80*/  P2R R5, PR, RZ, 0x2 ;  /* 0x00000002ff057803 */ /* 0x000fca0000000000 */
[----:B------:R0:W-:Y:S01]  /*10a90*/  STL [R1+0xc], R5 ;  /* 0x00000c0501007387 */ /* 0x0001e20000100800 */
[----:B--2---:R-:W-:Y:S02]  /*10aa0*/  SHF.R.S32.HI R7, RZ, 0x1f, R19 ;  /* 0x0000001fff077819 */ /* 0x004fe40000011413 */
[----:B------:R-:W-:-:S03]  /*10ab0*/  SEL R16, R19, RZ, !P1 ;  /* 0x000000ff13107207 */ /* 0x000fc60004800000 */
[----:B------:R0:W-:Y:S01]  /*10ac0*/  STL [R1+0x4], R7 ;  /* 0x0000040701007387 */ /* 0x0001e20000100800 */
[----:B------:R-:W-:Y:S05]  /*10ad0*/  BRA.DIV UR4, `(.L_x_1844) ;  /* 0x0000004a04c07947 */ /* 0x000fea000b800000 */
[----:B------:R1:W2:Y:S02]  /*10ae0*/  SHFL.IDX PT, R14, R4, RZ, 0x1f ;  /* 0x00001fff040e7589 */ /* 0x0002a400000e0000 */
.L_x_1955:
[----:B------:R-:W-:Y:S01]  /*10af0*/  PLOP3.LUT P2, PT, PT, PT, PT, 0x8, 0x0 ;  /* 0x000000000000781c */ /* 0x000fe20003f4e170 */
[----:B------:R3:W-:Y:S01]  /*10b00*/  STL [R1+0x14], R0 ;  /* 0x0000140001007387 */ /* 0x0007e20000100800 */
[----:B--2---:R-:W-:Y:S02]  /*10b10*/  ISETP.NE.AND P0, PT, R14, RZ, PT ;  /* 0x000000ff0e00720c */ /* 0x004fe40003f05270 */
[----:B-1----:R-:W-:-:S05]  /*10b20*/  P2R R4, PR, RZ, 0x4 ;  /* 0x00000004ff047803 */ /* 0x002fca0000000000 */
[----:B------:R3:W-:Y:S06]  /*10b30*/  STL [R1+0x8], R4 ;  /* 0x0000080401007387 */ /* 0x0007ec0000100800 */
[----:B------:R-:W-:Y:S05]  /*10b40*/  @P0 BRA `(.L_x_1845) ;  /* 0x0000000000f00947 */ /* 0x000fea0003800000 */
[----:B------:R-:W-:-:S03]  /*10b50*/  UMOV UR4, 0xffffffff ;  /* 0xffffffff00047882 */ /* 0x000fc60000000000 */
[----:B------:R-:W-:Y:S05]  /*10b60*/  BRA.DIV UR4, `(.L_x_1846) ;  /* 0x0000004a04bc7947 */ /* 0x000fea000b800000 */
[----:B------:R-:W-:-:S13]  /*10b70*/  ELECT P6, URZ, PT ;  /* 0x00000000003f782f */ /* 0x000fda00038c0000 */
.L_x_1958:
[----:B------:R-:W-:Y:S05]  /*10b80*/  @!P6 BRA `(.L_x_1845) ;  /* 0x0000000000e0e947 */ /* 0x000fea0003800000 */
[----:B------:R-:W-:Y:S01]  /*10b90*/  IMAD.MOV.U32 R16, RZ, RZ, R19 ;  /* 0x000000ffff107224 */ /* 0x000fe200078e0013 */
[----:B------:R-:W-:Y:S06]  /*10ba0*/  @!P1 BRA `(.L_x_1847) ;  /* 0x00000000004c9947 */ /* 0x000fec0003800000 */
[----:B------:R-:W1:Y:S01]  /*10bb0*/  LDC R6, c[0x0][0x43c] ;  /* 0x00010f00ff067b82 */ /* 0x000e620000000800 */
[----:B------:R-:W-:Y:S01]  /*10bc0*/  IMAD.MOV.U32 R8, RZ, RZ, R0 ;  /* 0x000000ffff087224 */ /* 0x000fe200078e0000 */
[----:B------:R-:W-:Y:S01]  /*10bd0*/  ULDC.64 UR4, c[0x0][0x428] ;  /* 0x00010a0000047ab9 */ /* 0x000fe20000000a00 */
[----:B-1----:R-:W-:-:S13]  /*10be0*/  ISETP.NE.AND P0, PT, R6, 0x1, PT ;  /* 0x000000010600780c */ /* 0x002fda0003f05270 */
[----:B0--3--:R-:W0:Y:S02]  /*10bf0*/  @P0 LDC.64 R4, c[0x0][0x440] ;  /* 0x00011000ff040b82 */ /* 0x009e240000000a00 */
[----:B0-----:R-:W-:-:S04]  /*10c00*/  @P0 IMAD.HI.U32 R0, R8, R4, RZ ;  /* 0x0000000408000227 */ /* 0x001fc800078e00ff */
[----:B------:R-:W-:Y:S01]  /*10c10*/  IMAD.MOV.U32 R4, RZ, RZ, R8 ;  /* 0x000000ffff047224 */ /* 0x000fe200078e0008 */
[----:B------:R-:W-:-:S04]  /*10c20*/  @P0 SHF.R.U32.HI R4, RZ, R5, R0 ;  /* 0x00000005ff040219 */ /* 0x000fc80000011600 */
[--C-:B------:R-:W-:Y:S01]  /*10c30*/  SHF.R.S32.HI R5, RZ, 0x1f, R4.reuse ;  /* 0x0000001fff057819 */ /* 0x100fe20000011404 */
[----:B------:R-:W-:-:S04]  /*10c40*/  IMAD.MOV R0, RZ, RZ, -R4 ;  /* 0x000000ffff007224 */ /* 0x000fc800078e0a04 */
[----:B------:R-:W-:Y:S02]  /*10c50*/  IMAD R8, R6, R0, R8 ;  /* 0x0000000006087224 */ /* 0x000fe400078e0208 */
[----:B------:R-:W-:Y:S02]  /*10c60*/  IMAD R0, R7, UR4, RZ ;  /* 0x0000000407007c24 */ /* 0x000fe4000f8e02ff */
[C---:B------:R-:W-:Y:S01]  /*10c70*/  IMAD.WIDE.U32 R4, R19.reuse, UR4, R4 ;  /* 0x0000000413047c25 */ /* 0x040fe2000f8e0004 */
[----:B------:R1:W-:Y:S03]  /*10c80*/  STL [R1+0x14], R8 ;  /* 0x0000140801007387 */ /* 0x0003e60000100800 */
[----:B------:R-:W-:Y:S01]  /*10c90*/  IMAD R0, R19, UR5, R0 ;  /* 0x0000000513007c24 */ /* 0x000fe2000f8e0200 */
[----:B------:R-:W-:-:S03]  /*10ca0*/  LEA R2, P0, R4, R2, 0x2 ;  /* 0x0000000204027211 */ /* 0x000fc600078010ff */
[----:B------:R-:W-:-:S05]  /*10cb0*/  IMAD.IADD R0, R5, 0x1, R0 ;  /* 0x0000000105007824 */ /* 0x000fca00078e0200 */
[----:B------:R-:W-:-:S05]  /*10cc0*/  LEA.HI.X R3, R4, R3, R0, 0x2, P0 ;  /* 0x0000000304037211 */ /* 0x000fca00000f1400 */
[----:B------:R1:W5:Y:S02]  /*10cd0*/  LDG.E R16, desc[UR46][R2.64] ;  /* 0x0000002e02107981 */ /* 0x000364000c1e1900 */
.L_x_1847:
[----:B---3--:R-:W2:Y:S01]  /*10ce0*/  LDL R0, [R1] ;  /* 0x0000000001007983 */ /* 0x008ea20000100800 */
[----:B-1----:R-:W-:Y:S01]  /*10cf0*/  IMAD R3, R18, 0x8, R17 ;  /* 0x0000000812037824 */ /* 0x002fe200078e0211 */
[----:B0-----:R-:W0:Y:S02]  /*10d00*/  S2R R7, SR_TID.X ;  /* 0x0000000000077919 */ /* 0x001e240000002100 */
[----:B0-----:R-:W-:-:S04]  /*10d10*/  LOP3.LUT R7, R7, 0x7f, RZ, 0xc0, !PT ;  /* 0x0000007f07077812 */ /* 0x001fc800078ec0ff */
[----:B------:R-:W-:Y:S02]  /*10d20*/  ISETP.NE.AND P1, PT, R7, RZ, PT ;  /* 0x000000ff0700720c */ /* 0x000fe40003f25270 */
[----:B--2---:R-:W-:-:S04]  /*10d30*/  SHF.L.U32 R0, R0, 0x1f, RZ ;  /* 0x0000001f00007819 */ /* 0x004fc800000006ff */
[----:B------:R-:W0:Y:S02]  /*10d40*/  SYNCS.PHASECHK.TRANS64.TRYWAIT P0, [R3+URZ+0x28c40], R0 ;  /* 0x028c4000030075a7 */ /* 0x000e24000800017f */
[----:B0-----:R-:W-:Y:S05]  /*10d50*/  @!P0 BRA `(.L_x_1848) ;  /* 0x0000004800608947 */ /* 0x001fea0003800000 */
.L_x_1959:
        /* <DEDUP_REMOVED lines=8> */
.L_x_1849:
[----:B------:R-:W2:Y:S01]  /*10de0*/  LDL R2, [R1+0x14] ;  /* 0x0000140001027983 */ /* 0x000ea20000100800 */
[----:B0-----:R-:W-:Y:S01]  /*10df0*/  IMAD R0, R18, 0x2000, R17 ;  /* 0x0000200012007824 */ /* 0x001fe200078e0211 */
[----:B------:R-:W-:Y:S01]  /*10e00*/  R2UR UR33, R3 ;  /* 0x00000000032172ca */ /* 0x000fe200000e0000 */
[----:B------:R-:W-:Y:S01]  /*10e10*/  UIADD3 UR4, UP0, UR44, 0x370, URZ ;  /* 0x000003702c047890 */ /* 0x000fe2000ff1e03f */
[----:B-----5:R-:W-:Y:S01]  /*10e20*/  R2UR UR37, R16 ;  /* 0x00000000102572ca */ /* 0x020fe200000e0000 */
[----:B------:R-:W-:Y:S01]  /*10e30*/  UMOV UR6, 0x0 ;  /* 0x0000000000067882 */ /* 0x000fe20000000000 */
[----:B------:R-:W-:Y:S01]  /*10e40*/  R2UR UR32, R0 ;  /* 0x00000000002072ca */ /* 0x000fe200000e0000 */
[----:B------:R-:W-:Y:S01]  /*10e50*/  UIADD3.X UR5, URZ, UR45, URZ, UP0, !UPT ;  /* 0x0000002d3f057290 */ /* 0x000fe200087fe43f */
[----:B------:R-:W-:Y:S01]  /*10e60*/  PLOP3.LUT P0, PT, PT, PT, PT, 0x80, 0x0 ;  /* 0x000000000000781c */ /* 0x000fe20003f0f070 */
[----:B------:R-:W-:Y:S01]  /*10e70*/  UMOV UR7, 0x14f00000 ;  /* 0x14f0000000077882 */ /* 0x000fe20000000000 */
[----:B------:R-:W-:-:S02]  /*10e80*/  UMOV UR34, URZ ;  /* 0x0000003f00227c82 */ /* 0x000fc40008000000 */
[----:B------:R-:W-:-:S03]  /*10e90*/  P2R R0, PR, RZ, 0x1 ;  /* 0x00000001ff007803 */ /* 0x000fc60000000000 */
[----:B------:R-:W-:Y:S02]  /*10ea0*/  UIADD3 UR33, UR33, 0x28c30, URZ ;  /* 0x00028c3021217890 */ /* 0x000fe4000fffe03f */
[----:B------:R1:W-:Y:S02]  /*10eb0*/  STL [R1+0x8], R0 ;  /* 0x0000080001007387 */ /* 0x0003e40000100800 */
[----:B------:R-:W-:Y:S01]  /*10ec0*/  UIADD3 UR32, UR32, 0x22400, URZ ;  /* 0x0002240020207890 */ /* 0x000fe2000fffe03f */
[----:B--2---:R-:W-:-:S13]  /*10ed0*/  R2UR UR35, R2 ;  /* 0x00000000022372ca */ /* 0x004fda00000e0000 */
[----:B------:R-:W-:-:S09]  /*10ee0*/  USHF.L.U32 UR35, UR35, 0x6, URZ ;  /* 0x0000000623237899 */ /* 0x000fd2000800063f */
[----:B------:R1:W-:Y:S02]  /*10ef0*/  UTMALDG.4D [UR32], [UR4], desc[UR6] ;  /* 0x00000620040075b4 */ /* 0x0003e40008019000 */
[----:B-1----:R-:W-:Y:S01]  /*10f00*/  NOP ;  /* 0x0000000000007918 */ /* 0x002fe20000000000 */
.L_x_1845:
[----:B---3--:R-:W-:Y:S01]  /*10f10*/  VIADD R0, R17, 0x20400 ;  /* 0x0002040011007836 */ /* 0x008fe20000000000 */
[----:B------:R-:W-:Y:S05]  /*10f20*/  WARPSYNC.ALL ;  /* 0x0000000000007948 */ /* 0x000fea0003800000 */
[----:B------:R-:W-:Y:S01]  /*10f30*/  BAR.SYNC.DEFER_BLOCKING 0x8, 0x100 ;  /* 0x0204000000007b1d */ /* 0x000fe20000010000 */
[----:B------:R-:W-:-:S05]  /*10f40*/  LOP3.LUT P0, RZ, R0, 0x3ff, RZ, 0xc0, !PT ;  /* 0x000003ff00ff7812 */ /* 0x000fca000780c0ff */
[----:B------:R-:W-:Y:S08]  /*10f50*/  BSSY B6, `(.L_x_1850) ;  /* 0x0000012000067945 */ /* 0x000ff00003800000 */
[----:B------:R-:W-:Y:S05]  /*10f60*/  @!P0 BRA `(.L_x_1851) ;  /* 0x0000000000408947 */ /* 0x000fea0003800000 */
[----:B------:R-:W-:Y:S01]  /*10f70*/  MOV R2, 0x0 ;  /* 0x0000000000027802 */ /* 0x000fe20000000f00 */
[----:B------:R-:W-:Y:S01]  /*10f80*/  ULDC.64 UR4, c[0x4][0x90] ;  /* 0x0100240000047ab9 */ /* 0x000fe20000000a00 */
[----:B------:R-:W-:Y:S01]  /*10f90*/  ULDC.64 UR6, c[0x4][0x98] ;  /* 0x0100260000067ab9 */ /* 0x000fe20000000a00 */
[----:B------:R-:W-:Y:S01]  /*10fa0*/  ULDC.64 UR8, c[0x4][0x20] ;  /* 0x0100080000087ab9 */ /* 0x000fe20000000a00 */
[----:B------:R-:W-:Y:S02]  /*10fb0*/  IMAD.U32 R4, RZ, RZ, UR4 ;  /* 0x00000004ff047e24 */ /* 0x000fe4000f8e00ff */
[----:B------:R-:W1:Y:S01]  /*10fc0*/  LDC.64 R2, c[0x4][R2] ;  /* 0x0100000002027b82 */ /* 0x000e620000000a00 */
[----:B0-----:R-:W-:Y:S02]  /*10fd0*/  IMAD.U32 R5, RZ, RZ, UR5 ;  /* 0x00000005ff057e24 */ /* 0x001fe4000f8e00ff */
        /* <DEDUP_REMOVED lines=8> */
[----:B-1----:R-:W-:Y:S05]  /*11060*/  CALL.ABS.NOINC R2 ;  /* 0x0000000002007343 */ /* 0x002fea0003c00000 */
.L_x_1851:
[----:B------:R-:W-:Y:S05]  /*11070*/  BSYNC B6 ;  /* 0x0000000000067941 */ /* 0x000fea0003800000 */
.L_x_1850:
[----:B------:R1:W5:Y:S01]  /*11080*/  LDL R9, [R1+0x1c] ;  /* 0x00001c0001097983 */ /* 0x0003620000100800 */
[----:B0-----:R-:W0:Y:S01]  /*11090*/  LDC R7, c[0x0][0x448] ;  /* 0x00011200ff077b82 */ /* 0x001e220000000800 */
[----:B------:R-:W2:Y:S01]  /*110a0*/  S2R R2, SR_TID.X ;  /* 0x0000000000027919 */ /* 0x000ea20000002100 */
[----:B------:R-:W-:Y:S01]  /*110b0*/  USHF.R.S32.HI UR4, URZ, 0x1f, UR36 ;  /* 0x0000001f3f047899 */ /* 0x000fe20008011424 */
[----:B------:R-:W-:Y:S01]  /*110c0*/  ULDC.64 UR8, c[0x0][0x2d8] ;  /* 0x0000b60000087ab9 */ /* 0x000fe20000000a00 */
[----:B0-----:R-:W-:Y:S02]  /*110d0*/  ISETP.NE.AND P0, PT, R7, 0x1, PT ;  /* 0x000000010700780c */ /* 0x001fe40003f05270 */
[----:B--2---:R-:W-:-:S11]  /*110e0*/  LOP3.LUT R2, R2, 0x7f, RZ, 0xc0, !PT ;  /* 0x0000007f02027812 */ /* 0x004fd600078ec0ff */
[----:B------:R-:W0:Y:S01]  /*110f0*/  @P0 LDC R3, c[0x0][0x44c] ;  /* 0x00011300ff030b82 */ /* 0x000e220000000800 */
[----:B------:R-:W-:Y:S02]  /*11100*/  SHF.R.U32.HI R0, RZ, 0x3, R2 ;  /* 0x00000003ff007819 */ /* 0x000fe40000011602 */
[----:B------:R-:W2:Y:S01]  /*11110*/  S2R R2, SR_TID.X ;  /* 0x0000000000027919 */ /* 0x000ea20000002100 */
[----:B------:R-:W-:Y:S02]  /*11120*/  UIMAD UR6, UR4, UR8, URZ ;  /* 0x00000008040672a4 */ /* 0x000fe4000f8e023f */
[----:B------:R-:W-:Y:S02]  /*11130*/  UIMAD.WIDE.U32 UR4, UR36, UR8, URZ ;  /* 0x00000008240472a5 */ /* 0x000fe4000f8e003f */
[----:B------:R-:W-:Y:S02]  /*11140*/  UIMAD UR6, UR36, UR9, UR6 ;  /* 0x00000009240672a4 */ /* 0x000fe4000f8e0206 */
[----:B------:R-:W-:Y:S01]  /*11150*/  USHF.R.S32.HI UR7, URZ, 0x1f, UR43 ;  /* 0x0000001f3f077899 */ /* 0x000fe2000801142b */
[----:B--2---:R-:W-:Y:S01]  /*11160*/  IMAD.SHL.U32 R2, R2, 0x10, RZ ;  /* 0x0000001002027824 */ /* 0x004fe200078e00ff */
[----:B------:R-:W-:-:S04]  /*11170*/  ULDC.64 UR8, c[0x0][0x2e0] ;  /* 0x0000b80000087ab9 */ /* 0x000fc80000000a00 */
[----:B------:R-:W-:Y:S02]  /*11180*/  LOP3.LUT R2, R0, 0x70, R2, 0xf8, !PT ;  /* 0x0000007000027812 */ /* 0x000fe400078ef802 */
[----:B------:R-:W2:Y:S03]  /*11190*/  @P0 LDC R0, c[0x0][0x450] ;  /* 0x00011400ff000b82 */ /* 0x000ea60000000800 */
[----:B------:R-:W-:Y:S01]  /*111a0*/  VIADD R2, R2, UR40 ;  /* 0x0000002802027c36 */ /* 0x000fe20008000000 */
[----:B------:R-:W-:-:S03]  /*111b0*/  UIADD3 UR5, UR5, UR6, URZ ;  /* 0x0000000605057290 */ /* 0x000fc6000fffe03f */
[----:B0-----:R-:W-:Y:S01]  /*111c0*/  @P0 IMAD.HI.U32 R3, R2, R3, RZ ;  /* 0x0000000302030227 */ /* 0x001fe200078e00ff */
[----:B------:R-:W-:-:S03]  /*111d0*/  UIMAD.WIDE.U32 UR4, UR43, UR8, UR4 ;  /* 0x000000082b0472a5 */ /* 0x000fc6000f8e0004 */
[----:B------:R-:W-:Y:S01]  /*111e0*/  IMAD.MOV.U32 R6, RZ, RZ, R2 ;  /* 0x000000ffff067224 */ /* 0x000fe200078e0002 */
[----:B------:R-:W-:Y:S01]  /*111f0*/  UIMAD UR6, UR7, UR8, URZ ;  /* 0x00000008070672a4 */ /* 0x000fe2000f8e023f */
[----:B------:R-:W0:Y:S01]  /*11200*/  S2R R10, SR_TID.X ;  /* 0x00000000000a7919 */ /* 0x000e220000002100 */
[----:B------:R-:W-:Y:S02]  /*11210*/  IMAD.U32 R4, RZ, RZ, UR4 ;  /* 0x00000004ff047e24 */ /* 0x000fe4000f8e00ff */
[----:B------:R-:W-:Y:S01]  /*11220*/  UIMAD UR6, UR43, UR9, UR6 ;  /* 0x000000092b0672a4 */ /* 0x000fe2000f8e0206 */
[----:B--2---:R-:W-:-:S05]  /*11230*/  @P0 SHF.R.U32.HI R6, RZ, R0, R3 ;  /* 0x00000000ff060219 */ /* 0x004fca0000011603 */
[----:B------:R-:W-:Y:S01]  /*11240*/  IMAD.MOV R0, RZ, RZ, -R6 ;  /* 0x000000ffff007224 */ /* 0x000fe200078e0a06 */
[----:B------:R-:W-:-:S03]  /*11250*/  UIADD3 UR6, UR5, UR6, URZ ;  /* 0x0000000605067290 */ /* 0x000fc6000fffe03f */
[----:B------:R-:W-:Y:S02]  /*11260*/  IMAD R0, R7, R0, R2 ;  /* 0x0000000007007224 */ /* 0x000fe400078e0202 */
[----:B------:R-:W-:Y:S01]  /*11270*/  IMAD.MOV.U32 R2, RZ, RZ, R4 ;  /* 0x000000ffff027224 */ /* 0x000fe200078e0004 */
[----:B------:R-:W-:Y:S01]  /*11280*/  SHF.R.S32.HI R4, RZ, 0x1f, R6 ;  /* 0x0000001fff047819 */ /* 0x000fe20000011406 */
[----:B------:R-:W-:Y:S01]  /*11290*/  IMAD.U32 R5, RZ, RZ, UR5 ;  /* 0x00000005ff057e24 */ /* 0x000fe2000f8e00ff */
[----:B------:R-:W-:Y:S01]  /*112a0*/  ULDC.64 UR4, c[0x0][0x2d0] ;  /* 0x0000b40000047ab9 */ /* 0x000fe20000000a00 */
[----:B------:R-:W-:Y:S01]  /*112b0*/  IMAD.U32 R3, RZ, RZ, UR6 ;  /* 0x00000006ff037e24 */ /* 0x000fe2000f8e00ff */
[----:B------:R-:W-:Y:S01]  /*112c0*/  ULDC UR6, c[0x0][0x2b8] ;  /* 0x0000ae0000067ab9 */ /* 0x000fe20000000800 */
[----:B------:R-:W-:Y:S02]  /*112d0*/  IMAD R4, R4, UR4, RZ ;  /* 0x0000000404047c24 */ /* 0x000fe4000f8e02ff */
[----:B------:R-:W-:-:S04]  /*112e0*/  IMAD.WIDE.U32 R2, R6, UR4, R2 ;  /* 0x0000000406027c25 */ /* 0x000fc8000f8e0002 */
[----:B------:R-:W-:Y:S01]  /*112f0*/  IMAD R4, R6, UR5, R4 ;  /* 0x0000000506047c24 */ /* 0x000fe2000f8e0204 */
[----:B------:R-:W-:-:S03]  /*11300*/  ULDC.64 UR4, c[0x0][0x2c8] ;  /* 0x0000b20000047ab9 */ /* 0x000fc60000000a00 */
[----:B------:R-:W-:Y:S01]  /*11310*/  IMAD.IADD R3, R3, 0x1, R4 ;  /* 0x0000000103037824 */ /* 0x000fe200078e0204 */
[----:B------:R-:W-:Y:S01]  /*11320*/  SHF.R.S32.HI R4, RZ, 0x1f, R0 ;  /* 0x0000001fff047819 */ /* 0x000fe20000011400 */
[----:B0-----:R-:W-:-:S04]  /*11330*/  IMAD.SHL.U32 R10, R10, 0x8, RZ ;  /* 0x000000080a0a7824 */ /* 0x001fc800078e00ff */
[----:B------:R-:W-:Y:S02]  /*11340*/  IMAD R4, R4, UR4, RZ ;  /* 0x0000000404047c24 */ /* 0x000fe4000f8e02ff */
[----:B------:R-:W-:-:S04]  /*11350*/  IMAD.WIDE.U32 R2, R0, UR4, R2 ;  /* 0x0000000400027c25 */ /* 0x000fc8000f8e0002 */
[----:B------:R-:W-:Y:S01]  /*11360*/  IMAD R4, R0, UR5, R4 ;  /* 0x0000000500047c24 */ /* 0x000fe2000f8e0204 */
[----:B------:R-:W-:Y:S01]  /*11370*/  ULDC.64 UR4, c[0x0][0x280] ;  /* 0x0000a00000047ab9 */ /* 0x000fe20000000a00 */
[----:B------:R-:W-:Y:S02]  /*11380*/  LOP3.LUT R10, R10, 0x38, RZ, 0xc0, !PT ;  /* 0x000000380a0a7812 */ /* 0x000fe400078ec0ff */
[----:B------:R-:W-:Y:S01]  /*11390*/  IMAD.IADD R3, R3, 0x1, R4 ;  /* 0x0000000103037824 */ /* 0x000fe200078e0204 */
[----:B------:R-:W-:Y:S01]  /*113a0*/  LEA R0, P1, R2, UR4, 0x1 ;  /* 0x0000000402007c11 */ /* 0x000fe2000f8208ff */
[----:B------:R-:W-:Y:S01]  /*113b0*/  UMOV UR4, 0xffffffff ;  /* 0xffffffff00047882 */ /* 0x000fe20000000000 */
[----:B------:R-:W-:Y:S02]  /*113c0*/  ISETP.GE.AND P0, PT, R10, UR6, PT ;  /* 0x000000060a007c0c */ /* 0x000fe4000bf06270 */
[----:B------:R-:W-:Y:S01]  /*113d0*/  LEA.HI.X R2, R2, UR5, R3, 0x1, P1 ;  /* 0x0000000502027c11 */ /* 0x000fe200088f0c03 */
[----:B-1----:R-:W-:Y:S10]  /*113e0*/  BRA.DIV UR4, `(.L_x_1852) ;  /* 0x0000004204d07947 */ /* 0x002ff4000b800000 */
[----:B------:R-:W0:Y:S01]  /*113f0*/  S2R R8, SR_TID.X ;  /* 0x0000000000087919 */ /* 0x000e220000002100 */
[----:B------:R-:W-:Y:S02]  /*11400*/  ULDC UR4, c[0x0][0x288] ;  /* 0x0000a20000047ab9 */ /* 0x000fe40000000800 */
[----:B------:R-:W-:Y:S01]  /*11410*/  IMAD R3, R7, UR4, RZ ;  /* 0x0000000407037c24 */ /* 0x000fe2000f8e02ff */
[----:B------:R-:W1:Y:S04]  /*11420*/  SHFL.IDX PT, R6, R0, RZ, 0x181f ;  /* 0x00181fff00067589 */ /* 0x000e6800000e0000 */
[----:B------:R-:W2:Y:S01]  /*11430*/  SHFL.IDX PT, R5, R2, RZ, 0x181f ;  /* 0x00181fff02057589 */ /* 0x000ea200000e0000 */
[----:B0-----:R-:W-:-:S04]  /*11440*/  LOP3.LUT R8, R8, 0x7f, RZ, 0xc0, !PT ;  /* 0x0000007f08087812 */ /* 0x001fc800078ec0ff */
[----:B------:R-:W-:-:S05]  /*11450*/  SHF.R.U32.HI R8, RZ, 0x3, R8 ;  /* 0x00000003ff087819 */ /* 0x000fca0000011608 */
[----:B------:R-:W-:-:S05]  /*11460*/  VIADD R4, R8, UR40 ;  /* 0x0000002808047c36 */ /* 0x000fca0008000000 */
[----:B------:R-:W-:-:S13]  /*11470*/  ISETP.GE.AND P1, PT, R4, R3, PT ;  /* 0x000000030400720c */ /* 0x000fda0003f26270 */
[----:B-1----:R-:W-:-:S05]  /*11480*/  @!P1 LEA R6, P2, R10, R6, 0x1 ;  /* 0x000000060a069211 */ /* 0x002fca00078408ff */
[----:B--2---:R-:W-:-:S04]  /*11490*/  @!P1 IMAD.X R5, RZ, RZ, R5, P2 ;  /* 0x000000ffff059224 */ /* 0x004fc800010e0605 */
[----:B------:R-:W-:Y:S02]  /*114a0*/  @!P1 IMAD.MOV.U32 R7, RZ, RZ, R5 ;  /* 0x000000ffff079224 */ /* 0x000fe400078e0005 */
[----:B------:R-:W-:-:S03]  /*114b0*/  VIADD R5, R4, 0x10 ;  /* 0x0000001004057836 */ /* 0x000fc60000000000 */
[----:B------:R-:W-:Y:S01]  /*114c0*/  @!PT LDS RZ, [RZ] ;  /* 0x00000000fffff984 */ /* 0x000fe20000000800 */
[----:B-----5:R0:W-:Y:S02]  /*114d0*/  @!P1 LDGSTS.E.BYPASS.LTC128B.128 [R9+0x20400], desc[UR46][R6.64], !P0 ;  /* 0x2040000006099fae */ /* 0x0201e4000c101d6e */
[----:B------:R-:W-:Y:S02]  /*114e0*/  ISETP.GE.AND P1, PT, R5, R3, PT ;  /* 0x000000030500720c */ /* 0x000fe40003f26270 */
[----:B------:R-:W-:Y:S04]  /*114f0*/  SHFL.IDX PT, R5, R2, 0x1, 0x181f ;  /* 0x00381f0002057f89 */ /* 0x000fe800000e0000 */
[----:B0-----:R-:W0:Y:S07]  /*11500*/  SHFL.IDX PT, R6, R0, 0x1, 0x181f ;  /* 0x00381f0000067f89 */ /* 0x001e2e00000e0000 */
[----:B0-----:R-:W-:-:S05]  /*11510*/  @!P1 LEA R6, P2, R10, R6, 0x1 ;  /* 0x000000060a069211 */ /* 0x001fca00078408ff */
[----:B------:R-:W-:-:S04]  /*11520*/  @!P1 IMAD.X R5, RZ, RZ, R5, P2 ;  /* 0x000000ffff059224 */ /* 0x000fc800010e0605 */
[----:B------:R-:W-:Y:S02]  /*11530*/  @!P1 IMAD.MOV.U32 R7, RZ, RZ, R5 ;  /* 0x000000ffff079224 */ /* 0x000fe400078e0005 */
[----:B------:R-:W-:-:S03]  /*11540*/  VIADD R5, R4, 0x20 ;  /* 0x0000002004057836 */ /* 0x000fc60000000000 */
[----:B------:R0:W-:Y:S02]  /*11550*/  @!P1 LDGSTS.E.BYPASS.LTC128B.128 [R9+0x20c00], desc[UR46][R6.64], !P0 ;  /* 0x20c0000006099fae */ /* 0x0001e4000c101d6e */
[----:B------:R-:W-:Y:S02]  /*11560*/  ISETP.GE.AND P1, PT, R5, R3, PT ;  /* 0x000000030500720c */ /* 0x000fe40003f26270 */
[----:B------:R-:W-:Y:S04]  /*11570*/  SHFL.IDX PT, R5, R2, 0x2, 0x181f ;  /* 0x00581f0002057f89 */ /* 0x000fe800000e0000 */
[----:B0-----:R-:W0:Y:S04]  /*11580*/  SHFL.IDX PT, R6, R0, 0x2, 0x181f ;  /* 0x00581f0000067f89 */ /* 0x001e2800000e0000 */
[----:B------:R-:W1:Y:S03]  /*11590*/  SHFL.IDX PT, R0, R0, 0x3, 0x181f ;  /* 0x00781f0000007f89 */ /* 0x000e6600000e0000 */
[----:B0-----:R-:W-:-:S05]  /*115a0*/  @!P1 LEA R6, P2, R10, R6, 0x1 ;  /* 0x000000060a069211 */ /* 0x001fca00078408ff */
[----:B------:R-:W-:-:S04]  /*115b0*/  @!P1 IMAD.X R5, RZ, RZ, R5, P2 ;  /* 0x000000ffff059224 */ /* 0x000fc800010e0605 */
[----:B------:R-:W-:Y:S02]  /*115c0*/  @!P1 IMAD.MOV.U32 R7, RZ, RZ, R5 ;  /* 0x000000ffff079224 */ /* 0x000fe400078e0005 */
[----:B------:R0:W2:Y:S04]  /*115d0*/  SHFL.IDX PT, R5, R2, 0x3, 0x181f ;  /* 0x00781f0002057f89 */ /* 0x0000a800000e0000 */
[----:B-1----:R0:W-:Y:S02]  /*115e0*/  @!P1 LDGSTS.E.BYPASS.LTC128B.128 [R9+0x21400], desc[UR46][R6.64], !P0 ;  /* 0x2140000006099fae */ /* 0x0021e4000c101d6e */
.L_x_1968:
        /* <DEDUP_REMOVED lines=10> */
.L_x_1853:
[----:B------:R-:W-:Y:S02]  /*11690*/  PLOP3.LUT P1, PT, P1, P0, PT, 0xa2, 0x0 ;  /* 0x000000000000781c */ /* 0x000fe40000f21472 */
[----:B------:R-:W-:-:S08]  /*116a0*/  @P0 R2UR P1, UR4, R17 ;  /* 0x00000000110402ca */ /* 0x000fd00000020000 */
[----:B------:R-:W-:-:S05]  /*116b0*/  @P0 PLOP3.LUT P0, PT, P1, PT, PT, 0x80, 0x0 ;  /* 0x000000000000081c */ /* 0x000fca0000f0f070 */
[----:B------:R-:W-:Y:S01]  /*116c0*/  @!P1 SYNCS.ARRIVE.TRANS64.RED.A0T1 RZ, [UR4+0x28c00], RZ ;  /* 0x028c00ffffff99a7 */ /* 0x000fe20008200404 */
[----:B------:R-:W-:Y:S07]  /*116d0*/  @!P1 ARRIVES.LDGSTSBAR.64.TRANSCNT [UR4+0x28c00] ;  /* 0x028c0000ff0099b0 */ /* 0x000fee0008000a84 */
[----:B------:R-:W-:Y:S05]  /*116e0*/  @P0 BRA.U.ANY `(.L_x_1853) ;  /* 0xfffffffd00e80947 */ /* 0x000fea000393ffff */
[----:B0-----:R-:W2:Y:S02]  /*116f0*/  LDL.LU R2, [R1+0x18] ;  /* 0x0000180001027983 */ /* 0x001ea40000300800 */
        /* <DEDUP_REMOVED lines=11> */
.L_x_1969:
[----:B------:R-:W-:Y:S05]  /*117b0*/  BSYNC B0 ;  /* 0x0000000000007941 */ /* 0x000fea0003800000 */
.L_x_1854:
[----:B------:R-:W2:Y:S01]  /*117c0*/  LDL R2, [R1+0x8] ;  /* 0x0000080001027983 */ /* 0x000ea20000100800 */
[----:B------:R-:W-:Y:S01]  /*117d0*/  BSSY B0, `(.L_x_1856) ;  /* 0x0000095000007945 */ /* 0x000fe20003800000 */
[----:B--2---:R-:W-:-:S13]  /*117e0*/  ISETP.NE.AND P0, PT, R2, RZ, PT ;  /* 0x000000ff0200720c */ /* 0x004fda0003f05270 */
[----:B------:R-:W-:Y:S05]  /*117f0*/  @!P0 BRA `(.L_x_1857) ;  /* 0x0000000800488947 */ /* 0x000fea0003800000 */
[----:B------:R-:W2:Y:S01]  /*11800*/  LDL R3, [R1] ;  /* 0x0000000001037983 */ /* 0x000ea20000100800 */
[----:B0-----:R-:W-:Y:S01]  /*11810*/  IMAD R0, R18, 0x8, R17 ;  /* 0x0000000812007824 */ /* 0x001fe200078e0211 */
[----:B------:R-:W-:Y:S01]  /*11820*/  BSSY B1, `(.L_x_1858) ;  /* 0x0000007000017945 */ /* 0x000fe20003800000 */
[----:B------:R-:W0:Y:S02]  /*11830*/  S2R R2, SR_TID.X ;  /* 0x0000000000027919 */ /* 0x000e240000002100 */
[----:B0-----:R-:W-:-:S04]  /*11840*/  LOP3.LUT R2, R2, 0x7f, RZ, 0xc0, !PT ;  /* 0x0000007f02027812 */ /* 0x001fc800078ec0ff */
[----:B------:R-:W-:Y:S02]  /*11850*/  ISETP.NE.AND P1, PT, R2, RZ, PT ;  /* 0x000000ff0200720c */ /* 0x000fe40003f25270 */
[----:B--2---:R-:W-:-:S04]  /*11860*/  SHF.L.U32 R3, R3, 0x1f, RZ ;  /* 0x0000001f03037819 */ /* 0x004fc800000006ff */
[----:B------:R-:W0:Y:S02]  /*11870*/  SYNCS.PHASECHK.TRANS64.TRYWAIT P0, [R0+URZ+0x28c60], R3 ;  /* 0x028c6003000075a7 */ /* 0x000e24000800017f */
[----:B0-----:R-:W-:Y:S05]  /*11880*/  @!P0 BRA `(.L_x_1859) ;  /* 0x0000004000f88947 */ /* 0x001fea0003800000 */
.L_x_1970:
[----:B------:R-:W-:Y:S05]  /*11890*/  BSYNC B1 ;  /* 0x0000000000017941 */ /* 0x000fea0003800000 */
.L_x_1858:
        /* <DEDUP_REMOVED lines=9> */
.L_x_1861:
[----:B------:R-:W-:Y:S05]  /*11930*/  BSYNC B1 ;  /* 0x0000000000017941 */ /* 0x000fea0003800000 */
.L_x_1860:
[----:B------:R-:W2:Y:S01]  /*11940*/  LDL.LU R2, [R1+0x14] ;  /* 0x0000140001027983 */ /* 0x000ea20000300800 */
[----:B------:R-:W-:Y:S01]  /*11950*/  UIADD3 UR4, UP0, UR44, 0x470, URZ ;  /* 0x000004702c047890 */ /* 0x000fe2000ff1e03f */
[----:B------:R-:W-:Y:S01]  /*11960*/  PLOP3.LUT P0, PT, PT, PT, PT, 0x80, 0x0 ;  /* 0x000000000000781c */ /* 0x000fe20003f0f070 */
[----:B0-----:R-:W-:Y:S01]  /*11970*/  VIADD R0, R0, 0x28c50 ;  /* 0x00028c5000007836 */ /* 0x001fe20000000000 */
[----:B------:R-:W-:Y:S01]  /*11980*/  UMOV UR6, 0x0 ;  /* 0x0000000000067882 */ /* 0x000fe20000000000 */
[----:B------:R-:W-:Y:S01]  /*11990*/  UIADD3.X UR5, URZ, UR45, URZ, UP0, !UPT ;  /* 0x0000002d3f057290 */ /* 0x000fe200087fe43f */
[----:B------:R-:W-:Y:S01]  /*119a0*/  UMOV UR7, 0x14f00000 ;  /* 0x14f0000000077882 */ /* 0x000fe20000000000 */
[----:B------:R-:W-:Y:S01]  /*119b0*/  UMOV UR10, URZ ;  /* 0x0000003f000a7c82 */ /* 0x000fe20008000000 */
[----:B--2---:R-:W-:Y:S02]  /*119c0*/  IMAD.SHL.U32 R3, R2, 0x40, RZ ;  /* 0x0000004002037824 */ /* 0x004fe400078e00ff */
[----:B------:R-:W-:-:S04]  /*119d0*/  IMAD R2, R18, 0x10000, R17 ;  /* 0x0001000012027824 */ /* 0x000fc800078e0211 */
[----:B------:R-:W-:-:S07]  /*119e0*/  VIADD R4, R2, 0x400 ;  /* 0x0000040002047836 */ /* 0x000fce0000000000 */
.L_x_1862:
[----:B------:R-:W-:-:S13]  /*119f0*/  @P0 ELECT P1, URZ, PT ;  /* 0x00000000003f082f */ /* 0x000fda0003820000 */
[----:B------:R-:W-:Y:S01]  /*11a00*/  @P1 R2UR UR13, R16 ;  /* 0x00000000100d12ca */ /* 0x000fe200000e0000 */
[----:B------:R-:W-:Y:S01]  /*11a10*/  UMOV UR12, UR36 ;  /* 0x00000024000c7c82 */ /* 0x000fe20008000000 */
[----:B------:R-:W-:Y:S02]  /*11a20*/  @P1 R2UR UR11, R3 ;  /* 0x00000000030b12ca */ /* 0x000fe400000e0000 */
[----:B------:R-:W-:Y:S02]  /*11a30*/  @P1 R2UR UR9, R0 ;  /* 0x00000000000912ca */ /* 0x000fe400000e0000 */
[----:B------:R-:W-:Y:S02]  /*11a40*/  @P1 R2UR UR8, R4 ;  /* 0x00000000040812ca */ /* 0x000fe400000e0000 */
[----:B------:R-:W-:Y:S02]  /*11a50*/  @P1 PLOP3.LUT P0, PT, P1, PT, PT, 0x8, 0x0 ;  /* 0x000000000000181c */ /* 0x000fe40000f0e170 */
        /* <DEDUP_REMOVED lines=8> */
.L_x_1863:
        /* <DEDUP_REMOVED lines=15> */
.L_x_1864:
        /* <DEDUP_REMOVED lines=15> */
.L_x_1865:
        /* <DEDUP_REMOVED lines=15> */
.L_x_1866:
        /* <DEDUP_REMOVED lines=15> */
.L_x_1867:
        /* <DEDUP_REMOVED lines=15> */
.L_x_1868:
        /* <DEDUP_REMOVED lines=15> */
.L_x_1869:
        /* <DEDUP_REMOVED lines=9> */
[----:B-1----:R-:W-:Y:S05]  /*12110*/  @P0 BRA.U.ANY `(.L_x_1869) ;  /* 0xfffffffd00d80947 */ /* 0x002fea000393ffff */
.L_x_1857:
[----:B------:R-:W-:Y:S05]  /*12120*/  BSYNC B0 ;  /* 0x0000000000007941 */ /* 0x000fea0003800000 */
.L_x_1856:
[----:B------:R-:W-:-:S04]  /*12130*/  UIADD3 UR4, UR39, -0x2, URZ ;  /* 0xfffffffe27047890 */ /* 0x000fc8000fffe03f */
[----:B------:R-:W-:-:S06]  /*12140*/  UISETP.GE.AND UP0, UPT, UR4, UR38, UPT ;  /* 0x000000260400728c */ /* 0x000fcc000bf06270 */
[----:B------:R-:W-:-:S13]  /*12150*/  PLOP3.LUT P0, PT, PT, PT, UP0, 0x80, 0x0 ;  /* 0x000000000000781c */ /* 0x000fda0003f0f008 */
[----:B------:R-:W-:Y:S05]  /*12160*/  @!P0 BRA `(.L_x_1870) ;  /* 0x00000028005c8947 */ /* 0x000fea0003800000 */
[----:B------:R-:W-:Y:S01]  /*12170*/  IMAD R3, RZ, RZ, -UR39 ;  /* 0x80000027ff037e24 */ /* 0x000fe2000f8e02ff */
[----:B------:R-:W-:-:S04]  /*12180*/  LOP3.LUT R6, RZ, UR38, RZ, 0x33, !PT ;  /* 0x00000026ff067c12 */ /* 0x000fc8000f8e33ff */
[----:B------:R-:W-:-:S05]  /*12190*/  VIADDMNMX R6, R3, 0x1, R6, !PT ;  /* 0x0000000103067846 */ /* 0x000fca0007800106 */
[----:B0-----:R-:W-:-:S05]  /*121a0*/  VIADD R0, R6, UR39 ;  /* 0x0000002706007c36 */ /* 0x001fca0008000000 */
[----:B------:R-:W-:-:S04]  /*121b0*/  LOP3.LUT R0, R0, 0x1, RZ, 0xc0, !PT ;  /* 0x0000000100007812 */ /* 0x000fc800078ec0ff */
[----:B------:R-:W-:Y:S01]  /*121c0*/  ISETP.NE.U32.AND P0, PT, R0, 0x1, PT ;  /* 0x000000010000780c */ /* 0x000fe20003f05070 */
[----:B------:R-:W-:-:S12]  /*121d0*/  IMAD.U32 R0, RZ, RZ, UR4 ;  /* 0x00000004ff007e24 */ /* 0x000fd8000f8e00ff */
[----:B------:R-:W-:Y:S05]  /*121e0*/  @P0 BRA `(.L_x_1871) ;  /* 0x0000000c00600947 */ /* 0x000fea0003800000 */
[----:B------:R-:W2:Y:S04]  /*121f0*/  LDL R4, [R1+0x8] ;  /* 0x0000080001047983 */ /* 0x000ea80000100800 */
[----:B------:R-:W3:Y:S01]  /*12200*/  LDL.LU R8, [R1] ;  /* 0x0000000001087983 */ /* 0x000ee20000300800 */
[----:B------:R-:W-:Y:S01]  /*12210*/  VIADD R18, R18, 0x1 ;  /* 0x0000000112127836 */ /* 0x000fe20000000000 */
[----:B------:R-:W-:Y:S04]  /*12220*/  BSSY B0, `(.L_x_1872) ;  /* 0x00000d2000007945 */ /* 0x000fe80003800000 */
[----:B------:R-:W-:-:S04]  /*12230*/  ISETP.NE.AND P0, PT, R18, 0x2, PT ;  /* 0x000000021200780c */ /* 0x000fc80003f05270 */
[----:B------:R-:W-:Y:S02]  /*12240*/  SEL R2, RZ, 0x1, P0 ;  /* 0x00000001ff027807 */ /* 0x000fe40000000000 */
[----:B------:R-:W-:Y:S02]  /*12250*/  SEL R18, R18, RZ, P0 ;  /* 0x000000ff12127207 */ /* 0x000fe40000000000 */
[----:B--2---:R-:W-:Y:S02]  /*12260*/  ISETP.NE.AND P2, PT, R4, RZ, PT ;  /* 0x000000ff0400720c */ /* 0x004fe40003f45270 */
[----:B---3--:R-:W-:-:S05]  /*12270*/  LOP3.LUT R8, R8, R2, RZ, 0x3c, !PT ;  /* 0x0000000208087212 */ /* 0x008fca00078e3cff */
[----:B------:R0:W-:Y:S06]  /*12280*/  STL [R1], R8 ;  /* 0x0000000801007387 */ /* 0x0001ec0000100800 */
[----:B------:R-:W-:Y:S05]  /*12290*/  @!P2 BRA `(.L_x_1873) ;  /* 0x0000000c0028a947 */ /* 0x000fea0003800000 */
[----:B------:R-:W2:Y:S02]  /*122a0*/  LDL R4, [R1+0xc] ;  /* 0x00000c0001047983 */ /* 0x000ea40000100800 */
[----:B--2---:R-:W-:-:S13]  /*122b0*/  ISETP.NE.AND P2, PT, R4, RZ, PT ;  /* 0x000000ff0400720c */ /* 0x004fda0003f45270 */
[----:B------:R-:W-:Y:S05]  /*122c0*/  @!P2 BRA `(.L_x_1874) ;  /* 0x00000000004ca947 */ /* 0x000fea0003800000 */
[----:B------:R-:W2:Y:S01]  /*122d0*/  LDL R7, [R1+0x4] ;  /* 0x0000040001077983 */ /* 0x000ea20000100800 */
[----:B------:R-:W1:Y:S01]  /*122e0*/  LDC R5, c[0x0][0x43c] ;  /* 0x00010f00ff057b82 */ /* 0x000e620000000800 */
[----:B------:R-:W-:Y:S01]  /*122f0*/  IMAD.MOV.U32 R4, RZ, RZ, R0 ;  /* 0x000000ffff047224 */ /* 0x000fe200078e0000 */
[----:B------:R-:W-:Y:S01]  /*12300*/  ULDC.64 UR4, c[0x0][0x428] ;  /* 0x00010a0000047ab9 */ /* 0x000fe20000000a00 */
[----:B-1----:R-:W-:-:S13]  /*12310*/  ISETP.NE.AND P0, PT, R5, 0x1, PT ;  /* 0x000000010500780c */ /* 0x002fda0003f05270 */
[----:B------:R-:W1:Y:S02]  /*12320*/  @P0 LDC.64 R2, c[0x0][0x440] ;  /* 0x00011000ff020b82 */ /* 0x000e640000000a00 */
[----:B-1----:R-:W-:-:S05]  /*12330*/  @P0 IMAD.HI.U32 R2, R0, R2, RZ ;  /* 0x0000000200020227 */ /* 0x002fca00078e00ff */
[----:B------:R-:W-:-:S05]  /*12340*/  @P0 SHF.R.U32.HI R4, RZ, R3, R2 ;  /* 0x00000003ff040219 */ /* 0x000fca0000011602 */
[----:B------:R-:W-:-:S04]  /*12350*/  IMAD.MOV R2, RZ, RZ, -R4 ;  /* 0x000000ffff027224 */ /* 0x000fc800078e0a04 */
[----:B------:R-:W-:Y:S01]  /*12360*/  IMAD R0, R5, R2, R0 ;  /* 0x0000000205007224 */ /* 0x000fe200078e0200 */
[--C-:B------:R-:W-:Y:S01]  /*12370*/  SHF.R.S32.HI R5, RZ, 0x1f, R4.reuse ;  /* 0x0000001fff057819 */ /* 0x100fe20000011404 */
[----:B------:R-:W1:Y:S02]  /*12380*/  LDC.64 R2, c[0x0][0x418] ;  /* 0x00010600ff027b82 */ /* 0x000e640000000a00 */
[----:B------:R-:W-:-:S03]  /*12390*/  IMAD.WIDE.U32 R4, R19, UR4, R4 ;  /* 0x0000000413047c25 */ /* 0x000fc6000f8e0004 */
[----:B-1----:R-:W-:Y:S01]  /*123a0*/  LEA R2, P0, R4, R2, 0x2 ;  /* 0x0000000204027211 */ /* 0x002fe200078010ff */
[----:B--2---:R-:W-:-:S04]  /*123b0*/  IMAD R7, R7, UR4, RZ ;  /* 0x0000000407077c24 */ /* 0x004fc8000f8e02ff */
[----:B------:R-:W-:-:S04]  /*123c0*/  IMAD R7, R19, UR5, R7 ;  /* 0x0000000513077c24 */ /* 0x000fc8000f8e0207 */
[----:B------:R-:W-:-:S05]  /*123d0*/  IMAD.IADD R7, R7, 0x1, R5 ;  /* 0x0000000107077824 */ /* 0x000fca00078e0205 */
[----:B------:R-:W-:-:S05]  /*123e0*/  LEA.HI.X R3, R4, R3, R7, 0x2, P0 ;  /* 0x0000000304037211 */ /* 0x000fca00000f1407 */
[----:B------:R1:W5:Y:S02]  /*123f0*/  LDG.E R16, desc[UR46][R2.64] ;  /* 0x0000002e02107981 */ /* 0x000364000c1e1900 */
.L_x_1874:
[----:B-1----:R-:W-:Y:S01]  /*12400*/  IMAD R2, R18, 0x8, R17 ;  /* 0x0000000812027824 */ /* 0x002fe200078e0211 */
[----:B------:R-:W-:Y:S01]  /*12410*/  SHF.L.U32 R4, R8, 0x1f, RZ ;  /* 0x0000001f08047819 */ /* 0x000fe200000006ff */
[----:B------:R-:W1:Y:S01]  /*12420*/  S2R R3, SR_TID.X ;  /* 0x0000000000037919 */ /* 0x000e620000002100 */
[----:B------:R-:W-:Y:S02]  /*12430*/  BSSY B1, `(.L_x_1875) ;  /* 0x0000005000017945 */ /* 0x000fe40003800000 */
[----:B------:R-:W2:Y:S01]  /*12440*/  SYNCS.PHASECHK.TRANS64.TRYWAIT P0, [R2+URZ+0x28c40], R4 ;  /* 0x028c4004020075a7 */ /* 0x000ea2000800017f */
[----:B-1----:R-:W-:-:S04]  /*12450*/  LOP3.LUT R3, R3, 0x7f, RZ, 0xc0, !PT ;  /* 0x0000007f03037812 */ /* 0x002fc800078ec0ff */
[----:B------:R-:W-:Y:S01]  /*12460*/  ISETP.NE.AND P1, PT, R3, RZ, PT ;  /* 0x000000ff0300720c */ /* 0x000fe20003f25270 */
[----:B--2---:R-:W-:-:S12]  /*12470*/  @!P0 BRA `(.L_x_1876) ;  /* 0x0000003800108947 */ /* 0x004fd80003800000 */
.L_x_1971:
[----:B------:R-:W-:Y:S05]  /*12480*/  BSYNC B1 ;  /* 0x0000000000017941 */ /* 0x000fea0003800000 */
.L_x_1875:
        /* <DEDUP_REMOVED lines=9> */
.L_x_1878:
[----:B------:R-:W-:Y:S05]  /*12520*/  BSYNC B1 ;  /* 0x0000000000017941 */ /* 0x000fea0003800000 */
.L_x_1877:
[----:B------:R-:W-:Y:S01]  /*12530*/  IMAD.MOV.U32 R7, RZ, RZ, RZ ;  /* 0x000000ffff077224 */ /* 0x000fe200078e00ff */
[----:B------:R-:W-:Y:S01]  /*12540*/  UIADD3 UR4, UP0, UR44, 0x370, URZ ;  /* 0x000003702c047890 */ /* 0x000fe2000ff1e03f */
[----:B------:R-:W-:Y:S01]  /*12550*/  IMAD R5, R18, 0x2000, R17 ;  /* 0x0000200012057824 */ /* 0x000fe200078e0211 */
        /* <DEDUP_REMOVED lines=8> */
.L_x_1879:
[----:B------:R-:W-:-:S13]  /*125e0*/  @P0 ELECT P2, URZ, PT ;  /* 0x00000000003f082f */ /* 0x000fda0003840000 */
[----:B-----5:R-:W-:Y:S01]  /*125f0*/  @P2 R2UR UR13, R16 ;  /* 0x00000000100d22ca */ /* 0x020fe200000e0000 */
[----:B------:R-:W-:Y:S01]  /*12600*/  UMOV UR12, UR36 ;  /* 0x00000024000c7c82 */ /* 0x000fe20008000000 */
[----:B------:R-:W-:Y:S02]  /*12610*/  @P2 R2UR UR11, R3 ;  /* 0x00000000030b22ca */ /* 0x000fe400000e0000 */
[----:B------:R-:W-:Y:S02]  /*12620*/  @P2 R2UR UR9, R5 ;  /* 0x00000000050922ca */ /* 0x000fe400000e0000 */
[----:B------:R-:W-:Y:S02]  /*12630*/  @P2 R2UR UR8, R0 ;  /* 0x00000000000822ca */ /* 0x000fe400000e0000 */
[----:B------:R-:W-:Y:S02]  /*12640*/  @P2 PLOP3.LUT P0, PT, P2, PT, PT, 0x8, 0x0 ;  /* 0x000000000000281c */ /* 0x000fe4000170e170 */
[----:B------:R-:W-:-:S09]  /*12650*/  PLOP3.LUT P2, PT, PT, PT, PT, 0x8, 0x0 ;  /* 0x000000000000781c */ /* 0x000fd20003f4e170 */
[----:B------:R2:W-:Y:S02]  /*12660*/  UTMALDG.4D [UR8], [UR4], desc[UR6] ;  /* 0x00000608040075b4 */ /* 0x0005e40008019000 */
[----:B--2---:R-:W-:Y:S05]  /*12670*/  @P0 BRA.U.ANY `(.L_x_1879) ;  /* 0xfffffffd00d80947 */ /* 0x004fea000393ffff */
[----:B------:R-:W2:Y:S01]  /*12680*/  SYNCS.PHASECHK.TRANS64.TRYWAIT P0, [R2+URZ+0x28c60], R4 ;  /* 0x028c6004020075a7 */ /* 0x000ea2000800017f */
[----:B------:R-:W-:Y:S04]  /*12690*/  BSSY B1, `(.L_x_1880) ;  /* 0x0000002000017945 */ /* 0x000fe80003800000 */
[----:B--2---:R-:W-:Y:S05]  /*126a0*/  @!P0 BRA `(.L_x_1881) ;  /* 0x0000003400988947 */ /* 0x004fea0003800000 */
.L_x_1972:
[----:B------:R-:W-:Y:S05]  /*126b0*/  BSYNC B1 ;  /* 0x0000000000017941 */ /* 0x000fea0003800000 */
.L_x_1880:
[----:B------:R-:W-:Y:S01]  /*126c0*/  BSSY B1, `(.L_x_1882) ;  /* 0x000000b000017945 */ /* 0x000fe20003800000 */
[----:B0-----:R-:W-:Y:S02]  /*126d0*/  IMAD.MOV.U32 R8, RZ, RZ, 0x0 ;  /* 0x00000000ff087424 */ /* 0x001fe400078e00ff */
[----:B------:R-:W-:Y:S01]  /*126e0*/  IMAD.MOV.U32 R9, RZ, RZ, 0x14f00000 ;  /* 0x14f00000ff097424 */ /* 0x000fe200078e00ff */
[----:B------:R-:W-:Y:S06]  /*126f0*/  @P1 BRA `(.L_x_1883) ;  /* 0x00000000001c1947 */ /* 0x000fec0003800000 */
[----:B------:R-:W0:Y:S01]  /*12700*/  S2R R5, SR_TID.X ;  /* 0x0000000000057919 */ /* 0x000e220000002100 */
[----:B------:R-:W-:-:S04]  /*12710*/  IMAD.MOV.U32 R0, RZ, RZ, 0x10000 ;  /* 0x00010000ff007424 */ /* 0x000fc800078e00ff */
[----:B------:R3:W-:Y:S01]  /*12720*/  SYNCS.ARRIVE.TRANS64 RZ, [R2+URZ+0x28c50], R0 ;  /* 0x028c500002ff79a7 */ /* 0x0007e2000800003f */
[----:B0-----:R-:W-:-:S04]  /*12730*/  LOP3.LUT R5, R5, 0x1f, RZ, 0xc0, !PT ;  /* 0x0000001f05057812 */ /* 0x001fc800078ec0ff */
[----:B------:R-:W-:-:S13]  /*12740*/  ISETP.NE.AND P0, PT, R5, RZ, PT ;  /* 0x000000ff0500720c */ /* 0x000fda0003f05270 */
[----:B---3--:R-:W-:Y:S05]  /*12750*/  @!P0 BRA `(.L_x_1883) ;  /* 0x0000000000048947 */ /* 0x008fea0003800000 */
[----:B------:R-:W-:Y:S01]  /*12760*/  BPT.TRAP 0x1 ;  /* 0x000000040000795c */ /* 0x000fe20000300000 */
.L_x_1883:
[----:B------:R-:W-:Y:S05]  /*12770*/  BSYNC B1 ;  /* 0x0000000000017941 */ /* 0x000fea0003800000 */
.L_x_1882:
[----:B------:R-:W-:Y:S01]  /*12780*/  R2UR UR10, R7 ;  /* 0x00000000070a72ca */ /* 0x000fe200000e0000 */
[----:B------:R-:W-:Y:S01]  /*12790*/  IMAD R0, R18, 0x10000, R17 ;  /* 0x0001000012007824 */ /* 0x000fe200078e0211 */
[----:B------:R-:W-:Y:S01]  /*127a0*/  R2UR UR6, R8 ;  /* 0x00000000080672ca */ /* 0x000fe200000e0000 */
[----:B------:R-:W-:Y:S01]  /*127b0*/  UIADD3 UR4, UP0, UR44, 0x470, URZ ;  /* 0x000004702c047890 */ /* 0x000fe2000ff1e03f */
[----:B------:R-:W-:Y:S01]  /*127c0*/  R2UR UR7, R9 ;  /* 0x00000000090772ca */ /* 0x000fe200000e0000 */
[----:B-12---:R-:W-:Y:S01]  /*127d0*/  VIADD R2, R2, 0x28c50 ;  /* 0x00028c5002027836 */ /* 0x006fe20000000000 */
[----:B------:R-:W-:Y:S01]  /*127e0*/  PLOP3.LUT P0, PT, PT, PT, PT, 0x80, 0x0 ;  /* 0x000000000000781c */ /* 0x000fe20003f0f070 */
[----:B------:R-:W-:Y:S01]  /*127f0*/  VIADD R4, R0, 0x400 ;  /* 0x0000040000047836 */ /* 0x000fe20000000000 */
[----:B------:R-:W-:-:S12]  /*12800*/  UIADD3.X UR5, URZ, UR45, URZ, UP0, !UPT ;  /* 0x0000002d3f057290 */ /* 0x000fd800087fe43f */
.L_x_1884:
        /* <DEDUP_REMOVED lines=15> */
.L_x_1885:
        /* <DEDUP_REMOVED lines=15> */
.L_x_1886:
        /* <DEDUP_REMOVED lines=15> */
.L_x_1887:
        /* <DEDUP_REMOVED lines=15> */
.L_x_1888:
        /* <DEDUP_REMOVED lines=15> */
.L_x_1889:
        /* <DEDUP_REMOVED lines=15> */
.L_x_1890:
        /* <DEDUP_REMOVED lines=15> */
.L_x_1891:
        /* <DEDUP_REMOVED lines=10> */
.L_x_1873:
[----:B------:R-:W-:Y:S05]  /*12f40*/  BSYNC B0 ;  /* 0x0000000000007941 */ /* 0x000fea0003800000 */
.L_x_1872:
[----:B------:R-:W-:-:S06]  /*12f50*/  UIADD3 UR4, UR39, -0x3, URZ ;  /* 0xfffffffd27047890 */ /* 0x000fcc000fffe03f */
[----:B------:R-:W-:-:S07]  /*12f60*/  IMAD.U32 R0, RZ, RZ, UR4 ;  /* 0x00000004ff007e24 */ /* 0x000fce000f8e00ff */
.L_x_1871:
[----:B------:R-:W-:Y:S01]  /*12f70*/  ULOP3.LUT UR4, URZ, UR39, URZ, 0x33, !UPT ;  /* 0x000000273f047292 */ /* 0x000fe2000f8e333f */
[----:B------:R-:W-:Y:S01]  /*12f80*/  VIADD R6, R6, 0xfffffffe ;  /* 0xfffffffe06067836 */ /* 0x000fe20000000000 */
[----:B------:R-:W-:Y:S04]  /*12f90*/  BSSY B0, `(.L_x_1870) ;  /* 0x00001b4000007945 */ /* 0x000fe80003800000 */
[----:B------:R-:W-:-:S13]  /*12fa0*/  ISETP.NE.AND P0, PT, R6, UR4, PT ;  /* 0x0000000406007c0c */ /* 0x000fda000bf05270 */
[----:B------:R-:W-:Y:S05]  /*12fb0*/  @!P0 BRA `(.L_x_1892) ;  /* 0x0000001800c48947 */ /* 0x000fea0003800000 */
.L_x_1933:
[----:B------:R-:W2:Y:S04]  /*12fc0*/  LDL R3, [R1+0x8] ;  /* 0x0000080001037983 */ /* 0x000ea80000100800 */
[----:B------:R-:W3:Y:S01]  /*12fd0*/  LDL.LU R2, [R1] ;  /* 0x0000000001027983 */ /* 0x000ee20000300800 */
[----:B------:R-:W-:Y:S01]  /*12fe0*/  VIADD R7, R18, 0x1 ;  /* 0x0000000112077836 */ /* 0x000fe20000000000 */
[----:B------:R-:W-:Y:S05]  /*12ff0*/  YIELD ;  /* 0x0000000000007946 */ /* 0x000fea0003800000 */
[----:B------:R-:W-:Y:S01]  /*13000*/  ISETP.NE.AND P0, PT, R7, 0x2, PT ;  /* 0x000000020700780c */ /* 0x000fe20003f05270 */
[----:B------:R-:W-:Y:S03]  /*13010*/  BSSY B1, `(.L_x_1893) ;  /* 0x00000d1000017945 */ /* 0x000fe60003800000 */
[----:B------:R-:W-:-:S02]  /*13020*/  SEL R6, RZ, 0x1, P0 ;  /* 0x00000001ff067807 */ /* 0x000fc40000000000 */
[----:B------:R-:W-:Y:S02]  /*13030*/  SEL R7, R7, RZ, P0 ;  /* 0x000000ff07077207 */ /* 0x000fe40000000000 */
[----:B--2---:R-:W-:Y:S02]  /*13040*/  ISETP.NE.AND P1, PT, R3, RZ, PT ;  /* 0x000000ff0300720c */ /* 0x004fe40003f25270 */
[----:B---3--:R-:W-:-:S11]  /*13050*/  LOP3.LUT R6, R2, R6, RZ, 0x3c, !PT ;  /* 0x0000000602067212 */ /* 0x008fd600078e3cff */
[----:B------:R-:W-:Y:S05]  /*13060*/  @!P1 BRA `(.L_x_1894) ;  /* 0x0000000c002c9947 */ /* 0x000fea0003800000 */
[----:B------:R-:W2:Y:S01]  /*13070*/  LDL R2, [R1+0xc] ;  /* 0x00000c0001027983 */ /* 0x000ea20000100800 */
[----:B0-----:R-:W-:Y:S01]  /*13080*/  IMAD.MOV.U32 R8, RZ, RZ, R0 ;  /* 0x000000ffff087224 */ /* 0x001fe200078e0000 */
[----:B--2---:R-:W-:-:S13]  /*13090*/  ISETP.NE.AND P1, PT, R2, RZ, PT ;  /* 0x000000ff0200720c */ /* 0x004fda0003f25270 */
[----:B------:R-:W-:Y:S05]  /*130a0*/  @!P1 BRA `(.L_x_1895) ;  /* 0x00000000004c9947 */ /* 0x000fea0003800000 */
[----:B------:R-:W2:Y:S01]  /*130b0*/  LDL R5, [R1+0x4] ;  /* 0x0000040001057983 */ /* 0x000ea20000100800 */
[----:B------:R-:W0:Y:S01]  /*130c0*/  LDC R8, c[0x0][0x43c] ;  /* 0x00010f00ff087b82 */ /* 0x000e220000000800 */
[----:B------:R-:W-:Y:S01]  /*130d0*/  ULDC.64 UR4, c[0x0][0x428] ;  /* 0x00010a0000047ab9 */ /* 0x000fe20000000a00 */
[----:B0-----:R-:W-:-:S13]  /*130e0*/  ISETP.NE.AND P0, PT, R8, 0x1, PT ;  /* 0x000000010800780c */ /* 0x001fda0003f05270 */
[----:B------:R-:W0:Y:S02]  /*130f0*/  @P0 LDC.64 R2, c[0x0][0x440] ;  /* 0x00011000ff020b82 */ /* 0x000e240000000a00 */
[----:B0-----:R-:W-:-:S04]  /*13100*/  @P0 IMAD.HI.U32 R4, R0, R2, RZ ;  /* 0x0000000200040227 */ /* 0x001fc800078e00ff */
        /* <DEDUP_REMOVED lines=13> */
.L_x_1895:
[----:B0-----:R-:W-:Y:S01]  /*131e0*/  IMAD R4, R7, 0x8, R17 ;  /* 0x0000000807047824 */ /* 0x001fe200078e0211 */
[----:B------:R-:W-:Y:S01]  /*131f0*/  SHF.L.U32 R2, R6, 0x1f, RZ ;  /* 0x0000001f06027819 */ /* 0x000fe200000006ff */
[----:B------:R-:W0:Y:S01]  /*13200*/  S2R R3, SR_TID.X ;  /* 0x0000000000037919 */ /* 0x000e220000002100 */
[----:B------:R-:W-:Y:S02]  /*13210*/  BSSY B2, `(.L_x_1896) ;  /* 0x0000005000027945 */ /* 0x000fe40003800000 */
[----:B------:R-:W1:Y:S01]  /*13220*/  SYNCS.PHASECHK.TRANS64.TRYWAIT P0, [R4+URZ+0x28c40], R2 ;  /* 0x028c4002040075a7 */ /* 0x000e62000800017f */
[----:B0-----:R-:W-:-:S04]  /*13230*/  LOP3.LUT R3, R3, 0x7f, RZ, 0xc0, !PT ;  /* 0x0000007f03037812 */ /* 0x001fc800078ec0ff */
[----:B------:R-:W-:Y:S01]  /*13240*/  ISETP.NE.AND P1, PT, R3, RZ, PT ;  /* 0x000000ff0300720c */ /* 0x000fe20003f25270 */
[----:B-1----:R-:W-:-:S12]  /*13250*/  @!P0 BRA `(.L_x_1897) ;  /* 0x0000002800c08947 */ /* 0x002fd80003800000 */
.L_x_1973:
[----:B------:R-:W-:Y:S05]  /*13260*/  BSYNC B2 ;  /* 0x0000000000027941 */ /* 0x000fea0003800000 */
.L_x_1896:
[----:B------:R-:W-:Y:S04]  /*13270*/  BSSY B2, `(.L_x_1898) ;  /* 0x0000009000027945 */ /* 0x000fe80003800000 */
[----:B------:R-:W-:Y:S05]  /*13280*/  @P1 BRA `(.L_x_1899) ;  /* 0x00000000001c1947 */ /* 0x000fea0003800000 */
[----:B------:R-:W1:Y:S01]  /*13290*/  S2R R5, SR_TID.X ;  /* 0x0000000000057919 */ /* 0x000e620000002100 */
[----:B------:R-:W-:-:S04]  /*132a0*/  IMAD.MOV.U32 R3, RZ, RZ, 0x2000 ;  /* 0x00002000ff037424 */ /* 0x000fc800078e00ff */
[----:B------:R2:W-:Y:S01]  /*132b0*/  SYNCS.ARRIVE.TRANS64 RZ, [R4+URZ+0x28c30], R3 ;  /* 0x028c300304ff79a7 */ /* 0x0005e2000800003f */
[----:B-1----:R-:W-:-:S04]  /*132c0*/  LOP3.LUT R5, R5, 0x1f, RZ, 0xc0, !PT ;  /* 0x0000001f05057812 */ /* 0x002fc800078ec0ff */
[----:B------:R-:W-:-:S13]  /*132d0*/  ISETP.NE.AND P0, PT, R5, RZ, PT ;  /* 0x000000ff0500720c */ /* 0x000fda0003f05270 */
[----:B--2---:R-:W-:Y:S05]  /*132e0*/  @!P0 BRA `(.L_x_1899) ;  /* 0x0000000000048947 */ /* 0x004fea0003800000 */
[----:B------:R-:W-:Y:S01]  /*132f0*/  BPT.TRAP 0x1 ;  /* 0x000000040000795c */ /* 0x000fe20000300000 */
.L_x_1899:
[----:B------:R-:W-:Y:S05]  /*13300*/  BSYNC B2 ;  /* 0x0000000000027941 */ /* 0x000fea0003800000 */
.L_x_1898:
        /* <DEDUP_REMOVED lines=11> */
.L_x_1900:
        /* <DEDUP_REMOVED lines=10> */
[----:B------:R-:W1:Y:S01]  /*13460*/  SYNCS.PHASECHK.TRANS64.TRYWAIT P0, [R4+URZ+0x28c60], R2 ;  /* 0x028c6002040075a7 */ /* 0x000e62000800017f */
[----:B------:R-:W-:Y:S04]  /*13470*/  BSSY B2, `(.L_x_1901) ;  /* 0x0000002000027945 */ /* 0x000fe80003800000 */
[----:B-1----:R-:W-:Y:S05]  /*13480*/  @!P0 BRA `(.L_x_1902) ;  /* 0x0000002800488947 */ /* 0x002fea0003800000 */
.L_x_1974:
[----:B------:R-:W-:Y:S05]  /*13490*/  BSYNC B2 ;  /* 0x0000000000027941 */ /* 0x000fea0003800000 */
.L_x_1901:
        /* <DEDUP_REMOVED lines=11> */
.L_x_1904:
[----:B------:R-:W-:Y:S05]  /*13550*/  BSYNC B2 ;  /* 0x0000000000027941 */ /* 0x000fea0003800000 */
.L_x_1903:
[----:B------:R-:W-:Y:S01]  /*13560*/  R2UR UR6, R2 ;  /* 0x00000000020672ca */ /* 0x000fe200000e0000 */
[----:B------:R-:W-:Y:S01]  /*13570*/  UIADD3 UR4, UP0, UR44, 0x470, URZ ;  /* 0x000004702c047890 */ /* 0x000fe2000ff1e03f */
[----:B------:R-:W-:Y:S01]  /*13580*/  R2UR UR7, R3 ;  /* 0x00000000030772ca */ /* 0x000fe200000e0000 */
[----:B------:R-:W-:Y:S01]  /*13590*/  VIADD R4, R4, 0x28c50 ;  /* 0x00028c5004047836 */ /* 0x000fe20000000000 */
[----:B------:R-:W-:Y:S01]  /*135a0*/  R2UR UR10, R5 ;  /* 0x00000000050a72ca */ /* 0x000fe200000e0000 */
[----:B------:R-:W-:Y:S01]  /*135b0*/  IMAD R5, R7, 0x10000, R17 ;  /* 0x0001000007057824 */ /* 0x000fe200078e0211 */
[----:B------:R-:W-:Y:S01]  /*135c0*/  PLOP3.LUT P0, PT, PT, PT, PT, 0x80, 0x0 ;  /* 0x000000000000781c */ /* 0x000fe20003f0f070 */
[----:B------:R-:W-:Y:S02]  /*135d0*/  UIADD3.X UR5, URZ, UR45, URZ, UP0, !UPT ;  /* 0x0000002d3f057290 */ /* 0x000fe400087fe43f */
[----:B------:R-:W-:-:S10]  /*135e0*/  VIADD R9, R5, 0x400 ;  /* 0x0000040005097836 */ /* 0x000fd40000000000 */
.L_x_1905:
        /* <DEDUP_REMOVED lines=15> */
.L_x_1906:
        /* <DEDUP_REMOVED lines=15> */
.L_x_1907:
        /* <DEDUP_REMOVED lines=15> */
.L_x_1908:
        /* <DEDUP_REMOVED lines=15> */
.L_x_1909:
        /* <DEDUP_REMOVED lines=15> */
.L_x_1910:
        /* <DEDUP_REMOVED lines=15> */
.L_x_1911:
        /* <DEDUP_REMOVED lines=15> */
.L_x_1912:
        /* <DEDUP_REMOVED lines=10> */
.L_x_1894:
[----:B------:R-:W-:Y:S05]  /*13d20*/  BSYNC B1 ;  /* 0x0000000000017941 */ /* 0x000fea0003800000 */
.L_x_1893:
[----:B------:R-:W2:Y:S01]  /*13d30*/  LDL R2, [R1+0x8] ;  /* 0x0000080001027983 */ /* 0x000ea20000100800 */
[----:B------:R-:W-:Y:S01]  /*13d40*/  VIADD R7, R7, 0x1 ;  /* 0x0000000107077836 */ /* 0x000fe20000000000 */
[----:B------:R-:W-:Y:S04]  /*13d50*/  BSSY B1, `(.L_x_1913) ;  /* 0x00000d4000017945 */ /* 0x000fe80003800000 */
[----:B------:R-:W-:-:S04]  /*13d60*/  ISETP.NE.AND P0, PT, R7, 0x2, PT ;  /* 0x000000020700780c */ /* 0x000fc80003f05270 */
[----:B------:R-:W-:Y:S02]  /*13d70*/  SEL R3, RZ, 0x1, P0 ;  /* 0x00000001ff037807 */ /* 0x000fe40000000000 */
[----:B------:R-:W-:Y:S02]  /*13d80*/  SEL R18, R7, RZ, P0 ;  /* 0x000000ff07127207 */ /* 0x000fe40000000000 */
[----:B0-----:R-:W-:Y:S01]  /*13d90*/  LOP3.LUT R8, R6, R3, RZ, 0x3c, !PT ;  /* 0x0000000306087212 */ /* 0x001fe200078e3cff */
[----:B------:R-:W-:-:S04]  /*13da0*/  VIADD R6, R0, 0xffffffff ;  /* 0xffffffff00067836 */ /* 0x000fc80000000000 */
[----:B------:R0:W-:Y:S01]  /*13db0*/  STL [R1], R8 ;  /* 0x0000000801007387 */ /* 0x0001e20000100800 */
[----:B--2---:R-:W-:-:S13]  /*13dc0*/  ISETP.NE.AND P2, PT, R2, RZ, PT ;  /* 0x000000ff0200720c */ /* 0x004fda0003f45270 */
[----:B0-----:R-:W-:Y:S05]  /*13dd0*/  @!P2 BRA `(.L_x_1914) ;  /* 0x0000000c002ca947 */ /* 0x001fea0003800000 */
[----:B------:R-:W2:Y:S01]  /*13de0*/  LDL R2, [R1+0xc] ;  /* 0x00000c0001027983 */ /* 0x000ea20000100800 */
[----:B------:R-:W-:Y:S01]  /*13df0*/  IMAD.MOV.U32 R7, RZ, RZ, R6 ;  /* 0x000000ffff077224 */ /* 0x000fe200078e0006 */
        /* <DEDUP_REMOVED lines=21> */
.L_x_1915:
        /* <DEDUP_REMOVED lines=8> */
.L_x_1975:
[----:B------:R-:W-:Y:S05]  /*13fd0*/  BSYNC B2 ;  /* 0x0000000000027941 */ /* 0x000fea0003800000 */
.L_x_1916:
        /* <DEDUP_REMOVED lines=9> */
.L_x_1919:
[----:B------:R-:W-:Y:S05]  /*14070*/  BSYNC B2 ;  /* 0x0000000000027941 */ /* 0x000fea0003800000 */
.L_x_1918:
        /* <DEDUP_REMOVED lines=11> */
.L_x_1920:
        /* <DEDUP_REMOVED lines=13> */
.L_x_1976:
[----:B------:R-:W-:Y:S05]  /*14200*/  BSYNC B2 ;  /* 0x0000000000027941 */ /* 0x000fea0003800000 */
.L_x_1921:
        /* <DEDUP_REMOVED lines=11> */
.L_x_1924:
[----:B------:R-:W-:Y:S05]  /*142c0*/  BSYNC B2 ;  /* 0x0000000000027941 */ /* 0x000fea0003800000 */
.L_x_1923:
        /* <DEDUP_REMOVED lines=9> */
.L_x_1925:
        /* <DEDUP_REMOVED lines=15> */
.L_x_1926:
        /* <DEDUP_REMOVED lines=15> */
.L_x_1927:
        /* <DEDUP_REMOVED lines=15> */
.L_x_1928:
        /* <DEDUP_REMOVED lines=15> */
.L_x_1929:
        /* <DEDUP_REMOVED lines=15> */
.L_x_1930:
        /* <DEDUP_REMOVED lines=15> */
.L_x_1931:
        /* <DEDUP_REMOVED lines=15> */
.L_x_1932:
        /* <DEDUP_REMOVED lines=10> */
.L_x_1914:
[----:B------:R-:W-:Y:S05]  /*14a90*/  BSYNC B1 ;  /* 0x0000000000017941 */ /* 0x000fea0003800000 */
.L_x_1913:
[----:B------:R-:W-:Y:S01]  /*14aa0*/  ISETP.GT.AND P0, PT, R6, UR38, PT ;  /* 0x0000002606007c0c */ /* 0x000fe2000bf04270 */
[----:B------:R-:W-:-:S12]  /*14ab0*/  VIADD R0, R0, 0xfffffffe ;  /* 0xfffffffe00007836 */ /* 0x000fd80000000000 */
[----:B------:R-:W-:Y:S05]  /*14ac0*/  @P0 BRA `(.L_x_1933) ;  /* 0xffffffe4003c0947 */ /* 0x000fea000383ffff */
.L_x_1892:
[----:B------:R-:W-:Y:S05]  /*14ad0*/  BSYNC B0 ;  /* 0x0000000000007941 */ /* 0x000fea0003800000 */
.L_x_1870:
[----:B------:R-:W2:Y:S01]  /*14ae0*/  LDL.LU R2, [R1] ;  /* 0x0000000001027983 */ /* 0x000ea20000300800 */
[----:B0-----:R-:W0:Y:S01]  /*14af0*/  S2R R0, SR_TID.X ;  /* 0x0000000000007919 */ /* 0x001e220000002100 */
[----:B------:R-:W-:-:S05]  /*14b00*/  VIADD R18, R18, 0x1 ;  /* 0x0000000112127836 */ /* 0x000fca0000000000 */
[----:B------:R-:W-:Y:S02]  /*14b10*/  ISETP.NE.AND P0, PT, R18, 0x2, PT ;  /* 0x000000021200780c */ /* 0x000fe40003f05270 */
[----:B0-----:R-:W-:-:S04]  /*14b20*/  LOP3.LUT R0, R0, 0x7f, RZ, 0xc0, !PT ;  /* 0x0000007f00007812 */ /* 0x001fc800078ec0ff */
[----:B------:R-:W-:Y:S02]  /*14b30*/  ISETP.NE.AND P2, PT, R0, RZ, PT ;  /* 0x000000ff0000720c */ /* 0x000fe40003f45270 */
[----:B------:R-:W-:Y:S01]  /*14b40*/  SEL R0, RZ, 0x1, P0 ;  /* 0x00000001ff007807 */ /* 0x000fe20000000000 */
[----:B------:R-:W-:Y:S03]  /*14b50*/  BSSY B0, `(.L_x_1934) ;  /* 0x0000011000007945 */ /* 0x000fe60003800000 */
[----:B--2---:R-:W-:-:S05]  /*14b60*/  LOP3.LUT R2, R2, R0, RZ, 0x3c, !PT ;  /* 0x0000000002027212 */ /* 0x004fca00078e3cff */
[----:B------:R0:W-:Y:S02]  /*14b70*/  STL [R1], R2 ;  /* 0x0000000201007387 */ /* 0x0001e40000100800 */
[----:B------:R-:W-:Y:S05]  /*14b80*/  @P2 BRA `(.L_x_1935) ;  /* 0x0000000000342947 */ /* 0x000fea0003800000 */
[----:B------:R-:W1:Y:S01]  /*14b90*/  S2R R5, SR_LANEID ;  /* 0x0000000000057919 */ /* 0x000e620000000000 */
[----:B------:R-:W-:Y:S01]  /*14ba0*/  VOTEU.ANY UR4, UPT, PT ;  /* 0x0000000000047886 */ /* 0x000fe200038e0100 */
[----:B0-----:R-:W0:Y:S01]  /*14bb0*/  LDC.64 R2, c[0x0][0xc80] ;  /* 0x00032000ff027b82 */ /* 0x001e220000000a00 */
[----:B------:R-:W1:Y:S02]  /*14bc0*/  FLO.U32 R0, UR4 ;  /* 0x0000000400007d00 */ /* 0x000e6400080e0000 */
[----:B-1----:R-:W-:-:S06]  /*14bd0*/  ISETP.EQ.U32.AND P1, PT, R0, R5, PT ;  /* 0x000000050000720c */ /* 0x002fcc0003f22070 */
[----:B------:R-:W0:Y:S07]  /*14be0*/  POPC R5, UR4 ;  /* 0x0000000400057d09 */ /* 0x000e2e0008000000 */
[----:B0-----:R-:W2:Y:S01]  /*14bf0*/  @P1 ATOMG.E.ADD.STRONG.GPU PT, R3, desc[UR46][R2.64], R5 ;  /* 0x00000005020319a8 */ /* 0x001ea200081ee1ee */
[----:B------:R-:W0:Y:S02]  /*14c00*/  S2R R4, SR_LTMASK ;  /* 0x0000000000047919 */ /* 0x000e240000003900 */
[----:B0-----:R-:W-:-:S04]  /*14c10*/  LOP3.LUT R4, R4, UR4, RZ, 0xc0, !PT ;  /* 0x0000000404047c12 */ /* 0x001fc8000f8ec0ff */
[----:B------:R-:W0:Y:S01]  /*14c20*/  POPC R7, R4 ;  /* 0x0000000400077309 */ /* 0x000e220000000000 */
[----:B--2---:R-:W0:Y:S02]  /*14c30*/  SHFL.IDX PT, R0, R3, R0, 0x1f ;  /* 0x00001f0003007589 */ /* 0x004e2400000e0000 */
[----:B0-----:R-:W-:-:S05]  /*14c40*/  IADD3 R0, R0, UR42, R7 ;  /* 0x0000002a00007c10 */ /* 0x001fca000fffe007 */
[----:B------:R1:W-:Y:S02]  /*14c50*/  STL [R1+0x10], R0 ;  /* 0x0000100001007387 */ /* 0x0003e40000100800 */
.L_x_1935:
[----:B------:R-:W-:Y:S05]  /*14c60*/  BSYNC B0 ;  /* 0x0000000000007941 */ /* 0x000fea0003800000 */
.L_x_1934:
[----:B------:R-:W-:-:S07]  /*14c70*/  SEL R18, R18, RZ, P0 ;  /* 0x000000ff12127207 */ /* 0x000fce0000000000 */
.L_x_1838:
[----:B------:R-:W-:Y:S05]  /*14c80*/  BSYNC B7 ;  /* 0x0000000000077941 */ /* 0x000fea0003800000 */
.L_x_1836:
[----:B01----:R-:W2:Y:S04]  /*14c90*/  LDL R0, [R1+0x20] ;  /* 0x0000200001007983 */ /* 0x003ea80000100800 */
[----:B------:R0:W5:Y:S01]  /*14ca0*/  LDL R2, [R1+0x10] ;  /* 0x0000100001027983 */ /* 0x0001620000100800 */
[----:B--2---:R-:W-:-:S13]  /*14cb0*/  ISETP.NE.AND P0, PT, R0, RZ, PT ;  /* 0x000000ff0000720c */ /* 0x004fda0003f05270 */
[----:B0-----:R-:W-:Y:S05]  /*14cc0*/  @!P0 BRA `(.L_x_1936) ;  /* 0x0000000000288947 */ /* 0x001fea0003800000 */
[----:B------:R-:W-:Y:S05]  /*14cd0*/  WARPSYNC.ALL ;  /* 0x0000000000007948 */ /* 0x000fea0003800000 */
[----:B------:R-:W0:Y:S08]  /*14ce0*/  S2UR UR5, SR_CgaCtaId ;  /* 0x00000000000579c3 */ /* 0x000e300000008800 */
[----:B------:R-:W-:Y:S06]  /*14cf0*/  BAR.SYNC.DEFER_BLOCKING 0x5, 0x180 ;  /* 0x0146000000007b1d */ /* 0x000fec0000010000 */
[----:B------:R-:W-:-:S02]  /*14d00*/  UMOV UR4, 0x400 ;  /* 0x0000040000047882 */ /* 0x000fc40000000000 */
[----:B0-----:R-:W-:-:S06]  /*14d10*/  ULEA UR4, UR5, UR4, 0x18 ;  /* 0x0000000405047291 */ /* 0x001fcc000f8ec03f */
[----:B------:R-:W-:-:S05]  /*14d20*/  IMAD.U32 R17, RZ, RZ, UR4 ;  /* 0x00000004ff117e24 */ /* 0x000fca000f8e00ff */
[----:B-----5:R-:W0:Y:S04]  /*14d30*/  LDS R2, [R17+0x28cd0] ;  /* 0x028cd00011027984 */ /* 0x020e280000000800 */
[----:B0-----:R2:W-:Y:S01]  /*14d40*/  STL [R1+0x10], R2 ;  /* 0x0000100201007387 */ /* 0x0015e20000100800 */
[----:B------:R-:W-:Y:S06]  /*14d50*/  BAR.ARV 0x4, 0x180 ;  /* 0x0106000000007b1d */ /* 0x000fec0000002000 */
[----:B------:R-:W-:Y:S05]  /*14d60*/  BRA `(.L_x_1937) ;  /* 0x00000000002c7947 */ /* 0x000fea0003800000 */
.L_x_1936:
[----:B------:R-:W-:-:S03]  /*14d70*/  UMOV UR4, 0xffffffff ;  /* 0xffffffff00047882 */ /* 0x000fc60000000000 */
[----:B------:R-:W-:Y:S05]  /*14d80*/  BRA.DIV UR4, `(.L_x_1938) ;  /* 0x0000001204447947 */ /* 0x000fea000b800000 */
[----:B-----5:R0:W1:Y:S02]  /*14d90*/  SHFL.IDX PT, R14, R2, RZ, 0x1f ;  /* 0x00001fff020e7589 */ /* 0x02006400000e0000 */
.L_x_1979:
[----:B------:R-:W2:Y:S01]  /*14da0*/  @!P2 S2R R3, SR_CgaCtaId ;  /* 0x000000000003a919 */ /* 0x000ea20000008800 */
[----:B------:R-:W-:Y:S05]  /*14db0*/  WARPSYNC.ALL ;  /* 0x0000000000007948 */ /* 0x000fea0003800000 */
[----:B------:R-:W-:Y:S01]  /*14dc0*/  BAR.SYNC.DEFER_BLOCKING 0x4, 0x180 ;  /* 0x0106000000007b1d */ /* 0x000fe20000010000 */
[----:B------:R-:W-:-:S05]  /*14dd0*/  @!P2 MOV R0, 0x400 ;  /* 0x000004000000a802 */ /* 0x000fca0000000f00 */
[----:B-1----:R1:W-:Y:S01]  /*14de0*/  STL [R1+0x10], R14 ;  /* 0x0000100e01007387 */ /* 0x0023e20000100800 */
[----:B--2---:R-:W-:-:S05]  /*14df0*/  @!P2 LEA R17, R3, R0, 0x18 ;  /* 0x000000000311a211 */ /* 0x004fca00078ec0ff */
[----:B------:R1:W-:Y:S01]  /*14e00*/  @!P2 STS [R17+0x28cd0], R2 ;  /* 0x028cd0021100a388 */ /* 0x0003e20000000800 */
[----:B------:R-:W-:Y:S06]  /*14e10*/  BAR.ARV 0x5, 0x180 ;  /* 0x0146000000007b1d */ /* 0x000fec0000002000 */
.L_x_1937:
[----:B------:R-:W3:Y:S01]  /*14e20*/  LDL R0, [R1+0x10] ;  /* 0x0000100001007983 */ /* 0x000ee20000100800 */
[----:B------:R-:W-:Y:S02]  /*14e30*/  ULDC UR4, c[0x0][0xc38] ;  /* 0x00030e0000047ab9 */ /* 0x000fe40000000800 */
[----:B---3--:R-:W-:-:S13]  /*14e40*/  ISETP.GE.AND P0, PT, R0, UR4, PT ;  /* 0x0000000400007c0c */ /* 0x008fda000bf06270 */
[----:B------:R-:W-:Y:S05]  /*14e50*/  @!P0 BRA `(.L_x_1939) ;  /* 0xffffffac00848947 */ /* 0x000fea000383ffff */
.L_x_1827:
[----:B------:R-:W3:Y:S01]  /*14e60*/  LDL.LU R0, [R1+0x18] ;  /* 0x0000180001007983 */ /* 0x000ee20000300800 */
[----:B------:R-:W-:Y:S01]  /*14e70*/  BSSY B0, `(.L_x_1940) ;  /* 0x000000b000007945 */ /* 0x000fe20003800000 */
[----:B------:R-:W4:Y:S01]  /*14e80*/  S2R R5, SR_CgaCtaId ;  /* 0x0000000000057919 */ /* 0x000f220000008800 */
[----:B---3--:R-:W-:-:S05]  /*14e90*/  VIADD R0, R0, 0x1 ;  /* 0x0000000100007836 */ /* 0x008fca0000000000 */
[----:B012---:R-:W-:-:S04]  /*14ea0*/  LEA.HI R2, R0, R0, RZ, 0x1 ;  /* 0x0000000000027211 */ /* 0x007fc800078f08ff */
[----:B------:R-:W-:-:S05]  /*14eb0*/  LOP3.LUT R3, R2, 0xfffffffe, RZ, 0xc0, !PT ;  /* 0xfffffffe02037812 */ /* 0x000fca00078ec0ff */
[----:B------:R-:W-:Y:S01]  /*14ec0*/  IMAD.IADD R3, R0, 0x1, -R3 ;  /* 0x0000000100037824 */ /* 0x000fe200078e0a03 */
[----:B------:R-:W-:-:S04]  /*14ed0*/  MOV R0, 0x400 ;  /* 0x0000040000007802 */ /* 0x000fc80000000f00 */
[----:B----4-:R-:W-:Y:S02]  /*14ee0*/  LEA R0, R5, R0, 0x18 ;  /* 0x0000000005007211 */ /* 0x010fe400078ec0ff */
[----:B------:R-:W-:-:S04]  /*14ef0*/  SHF.L.U32 R3, R3, 0x1f, RZ ;  /* 0x0000001f03037819 */ /* 0x000fc800000006ff */
[----:B------:R-:W0:Y:S02]  /*14f00*/  SYNCS.PHASECHK.TRANS64.TRYWAIT P0, [R0+URZ+0x28c20], R3 ;  /* 0x028c2003000075a7 */ /* 0x000e24000800017f */
[----:B0-----:R-:W-:Y:S05]  /*14f10*/  @!P0 BRA `(.L_x_1941) ;  /* 0x0000001000088947 */ /* 0x001fea0003800000 */
.L_x_1980:
[----:B------:R-:W-:Y:S05]  /*14f20*/  BSYNC B0 ;  /* 0x0000000000007941 */ /* 0x000fea0003800000 */
.L_x_1940:
[----:B------:R-:W-:-:S03]  /*14f30*/  UMOV UR4, 0xffffffff ;  /* 0xffffffff00047882 */ /* 0x000fc60000000000 */
[----:B------:R-:W-:Y:S05]  /*14f40*/  BRA.DIV UR4, `(.L_x_1942) ;  /* 0x0000001204107947 */ /* 0x000fea000b800000 */
[----:B------:R-:W1:Y:S02]  /*14f50*/  S2R R2, SR_TID.X ;  /* 0x0000000000027919 */ /* 0x000e640000002100 */
[----:B-1----:R-:W-:-:S04]  /*14f60*/  SHF.R.U32.HI R2, RZ, 0x5, R2 ;  /* 0x00000005ff027819 */ /* 0x002fc80000011602 */
[----:B------:R-:W-:-:S05]  /*14f70*/  LOP3.LUT R2, R2, 0x3, RZ, 0xc0, !PT ;  /* 0x0000000302027812 */ /* 0x000fca00078ec0ff */
[----:B------:R1:W2:Y:S02]  /*14f80*/  SHFL.IDX PT, R14, R2, RZ, 0x1f ;  /* 0x00001fff020e7589 */ /* 0x0002a400000e0000 */
.L_x_1983:
[----:B--2---:R-:W-:Y:S01]  /*14f90*/  ISETP.NE.AND P0, PT, R14, RZ, PT ;  /* 0x000000ff0e00720c */ /* 0x004fe20003f05270 */
[----:B------:R-:W-:-:S12]  /*14fa0*/  BSSY B0, `(.L_x_1943) ;  /* 0x0000025000007945 */ /* 0x000fd80003800000 */
[----:B------:R-:W-:Y:S05]  /*14fb0*/  @P0 BRA `(.L_x_1944) ;  /* 0x00000000008c0947 */ /* 0x000fea0003800000 */
[----:B------:R-:W-:-:S03]  /*14fc0*/  UMOV UR4, 0xffffffff ;  /* 0xffffffff00047882 */ /* 0x000fc60000000000 */
[----:B------:R-:W-:Y:S05]  /*14fd0*/  BRA.DIV UR4, `(.L_x_1945) ;  /* 0x0000001204207947 */ /* 0x000fea000b800000 */
[----:B------:R-:W-:-:S13]  /*14fe0*/  ELECT P6, URZ, PT ;  /* 0x00000000003f782f */ /* 0x000fda00038c0000 */
.L_x_1986:
[----:B------:R-:W-:Y:S05]  /*14ff0*/  @!P6 BRA `(.L_x_1944) ;  /* 0x00000000007ce947 */ /* 0x000fea0003800000 */
[----:B------:R-:W-:-:S06]  /*15000*/  ULOP3.LUT UR4, UR41, 0x2, URZ, 0xfc, !UPT ;  /* 0x0000000229047892 */ /* 0x000fcc000f8efc3f */
[----:B-1----:R-:W-:-:S05]  /*15010*/  IMAD.U32 R2, RZ, RZ, UR4 ;  /* 0x00000004ff027e24 */ /* 0x002fca000f8e00ff */
[----:B------:R-:W-:-:S13]  /*15020*/  ISETP.NE.AND P2, PT, R2, 0x3, PT ;  /* 0x000000030200780c */ /* 0x000fda0003f45270 */
[----:B------:R-:W-:Y:S05]  /*15030*/  @!P2 BRA `(.L_x_1946) ;  /* 0x000000000004a947 */ /* 0x000fea0003800000 */
[----:B------:R-:W-:Y:S01]  /*15040*/  BPT.TRAP 0x1 ;  /* 0x000000040000795c */ /* 0x000fe20000300000 */
.L_x_1946:
[----:B------:R-:W2:Y:S01]  /*15050*/  LDL.LU R7, [R1] ;  /* 0x0000000001077983 */ /* 0x000ea20000300800 */
[----:B0-----:R-:W-:Y:S02]  /*15060*/  VIADD R3, R0, 0x28c40 ;  /* 0x00028c4000037836 */ /* 0x001fe40000000000 */
[C---:B------:R-:W-:Y:S02]  /*15070*/  VIADD R2, R18.reuse, 0x1 ;  /* 0x0000000112027836 */ /* 0x040fe40000000000 */
[----:B------:R-:W-:-:S03]  /*15080*/  IMAD R6, R18, 0x8, R3 ;  /* 0x0000000812067824 */ /* 0x000fc600078e0203 */
[----:B------:R-:W-:-:S04]  /*15090*/  ISETP.NE.AND P1, PT, R2, 0x2, PT ;  /* 0x000000020200780c */ /* 0x000fc80003f25270 */
[----:B------:R-:W-:Y:S02]  /*150a0*/  SEL R4, RZ, 0x1, P1 ;  /* 0x00000001ff047807 */ /* 0x000fe40000800000 */
[C---:B--2---:R-:W-:Y:S02]  /*150b0*/  SHF.L.U32 R5, R7.reuse, 0x1f, RZ ;  /* 0x0000001f07057819 */ /* 0x044fe400000006ff */
[----:B------:R-:W-:Y:S02]  /*150c0*/  LOP3.LUT R7, R7, R4, RZ, 0x3c, !PT ;  /* 0x0000000407077212 */ /* 0x000fe400078e3cff */
[----:B------:R-:W0:Y:S01]  /*150d0*/  SYNCS.PHASECHK.TRANS64.TRYWAIT P0, [R6+URZ], R5 ;  /* 0x00000005060075a7 */ /* 0x000e22000800017f */
[----:B------:R-:W-:Y:S02]  /*150e0*/  SEL R4, R2, RZ, P1 ;  /* 0x000000ff02047207 */ /* 0x000fe40000800000 */
[----:B------:R-:W-:-:S03]  /*150f0*/  SHF.L.U32 R2, R7, 0x1f, RZ ;  /* 0x0000001f07027819 */ /* 0x000fc600000006ff */
[----:B------:R-:W-:Y:S01]  /*15100*/  IMAD R3, R4, 0x8, R3 ;  /* 0x0000000804037824 */ /* 0x000fe200078e0203 */
[----:B0-----:R-:W-:Y:S06]  /*15110*/  @!P0 BRA `(.L_x_1947) ;  /* 0x0000000c00f08947 */ /* 0x001fec0003800000 */
.L_x_1987:
[----:B------:R-:W1:Y:S02]  /*15120*/  SYNCS.PHASECHK.TRANS64.TRYWAIT P0, [R3+URZ], R2 ;  /* 0x00000002030075a7 */ /* 0x000e64000800017f */
[----:B-1----:R-:W-:Y:S05]  /*15130*/  @!P0 BRA `(.L_x_1948) ;  /* 0x0000000c00fc8947 */ /* 0x002fea0003800000 */
.L_x_1988:
[----:B------:R-:W-:Y:S05]  /*15140*/  @!P2 BRA `(.L_x_1949) ;  /* 0x000000000004a947 */ /* 0x000fea0003800000 */
[----:B------:R-:W-:Y:S01]  /*15150*/  BPT.TRAP 0x1 ;  /* 0x000000040000795c */ /* 0x000fe20000300000 */
.L_x_1949:
[----:B-1----:R-:W-:-:S04]  /*15160*/  VIADD R3, R0, 0x28c60 ;  /* 0x00028c6000037836 */ /* 0x002fc80000000000 */
[----:B------:R-:W-:-:S04]  /*15170*/  IMAD R18, R18, 0x8, R3 ;  /* 0x0000000812127824 */ /* 0x000fc800078e0203 */
[----:B------:R-:W1:Y:S02]  /*15180*/  SYNCS.PHASECHK.TRANS64.TRYWAIT P0, [R18+URZ], R5 ;  /* 0x00000005120075a7 */ /* 0x000e64000800017f */
[----:B-1----:R-:W-:Y:S05]  /*15190*/  @!P0 BRA `(.L_x_1950) ;  /* 0x0000000c00f88947 */ /* 0x002fea0003800000 */
.L_x_1989:
[----:B------:R-:W-:-:S07]  /*151a0*/  IMAD R3, R4, 0x8, R3 ;  /* 0x0000000804037824 */ /* 0x000fce00078e0203 */
.L_x_1951:
[----:B--2---:R2:W3:Y:S02]  /*151b0*/  SYNCS.PHASECHK.TRANS64.TRYWAIT P0, [R3+URZ], R2 ;  /* 0x00000002030075a7 */ /* 0x0044e4000800017f */
[----:B---3--:R-:W-:Y:S05]  /*151c0*/  @!P0 NANOSLEEP.SYNCS 0x989680 ;  /* 0x009896800000895d */ /* 0x008fea0003900000 */
[----:B------:R-:W3:Y:S02]  /*151d0*/  @!P0 SYNCS.PHASECHK.TRANS64 P0, [R3+URZ], R2 ;  /* 0x00000002030085a7 */ /* 0x000ee4000800007f */
[----:B---3--:R-:W-:Y:S05]  /*151e0*/  @!P0 BRA `(.L_x_1951) ;  /* 0xfffffffc00f08947 */ /* 0x008fea000383ffff */
.L_x_1944:
[----:B------:R-:W-:Y:S05]  /*151f0*/  BSYNC B0 ;  /* 0x0000000000007941 */ /* 0x000fea0003800000 */
.L_x_1943:
[----:B------:R-:W-:Y:S05]  /*15200*/  EXIT ;  /* 0x000000000000794d */ /* 0x000fea0003800000 */
.L_x_1733:
[----:B0-----:R-:W-:-:S04]  /*15210*/  IMAD.U32 R3, RZ, RZ, UR21 ;  /* 0x00000015ff037e24 */ /* 0x001fc8000f8e00ff */
[----:B------:R0:W1:Y:S03]  /*15220*/  SYNCS.PHASECHK.TRANS64.TRYWAIT P1, [R3+URZ+0x28c50], R0 ;  /* 0x028c5000030075a7 */ /* 0x000066000802017f */
[----:B-1----:R-:W-:Y:S05]  /*15230*/  @!P1 NANOSLEEP.SYNCS 0x989680 ;  /* 0x009896800000995d */ /* 0x002fea0003900000 */
[----:B------:R-:W1:Y:S02]  /*15240*/  @!P1 SYNCS.PHASECHK.TRANS64 P1, [R3+URZ+0x28c50], R0 ;  /* 0x028c5000030095a7 */ /* 0x000e64000802007f */
[----:B-1----:R-:W-:Y:S05]  /*15250*/  @!P1 BRA `(.L_x_1733) ;  /* 0xfffffffc00ec9947 */ /* 0x002fea000383ffff */
[----:B------:R-:W-:Y:S05]  /*15260*/  BRA `(.L_x_1952) ;  /* 0xfffffec800b47947 */ /* 0x000fea000383ffff */
.L_x_1738:
[----:B-1----:R-:W-:-:S04]  /*15270*/  IMAD.U32 R3, RZ, RZ, UR21 ;  /* 0x00000015ff037e24 */ /* 0x002fc8000f8e00ff */
[----:B------:R1:W2:Y:S03]  /*15280*/  SYNCS.PHASECHK.TRANS64.TRYWAIT P1, [R3+URZ+0x28c50], R0 ;  /* 0x028c5000030075a7 */ /* 0x0002a6000802017f */
[----:B--2---:R-:W-:Y:S05]  /*15290*/  @!P1 NANOSLEEP.SYNCS 0x989680 ;  /* 0x009896800000995d */ /* 0x004fea0003900000 */
[----:B------:R-:W2:Y:S02]  /*152a0*/  @!P1 SYNCS.PHASECHK.TRANS64 P1, [R3+URZ+0x28c50], R0 ;  /* 0x028c5000030095a7 */ /* 0x000ea4000802007f */
[----:B--2---:R-:W-:Y:S05]  /*152b0*/  @!P1 BRA `(.L_x_1738) ;  /* 0xfffffffc00ec9947 */ /* 0x004fea000383ffff */
[----:B------:R-:W-:Y:S05]  /*152c0*/  BRA `(.L_x_1737) ;  /* 0xfffffed400b07947 */ /* 0x000fea000383ffff */
.L_x_1747:
[----:B0-----:R-:W-:-:S04]  /*152d0*/  IMAD.U32 R3, RZ, RZ, UR43 ;  /* 0x0000002bff037e24 */ /* 0x001fc8000f8e00ff */
[----:B------:R0:W1:Y:S03]  /*152e0*/  SYNCS.PHASECHK.TRANS64.TRYWAIT P0, [R3+URZ+0x28c00], R0 ;  /* 0x028c0000030075a7 */ /* 0x000066000800017f */
[----:B-1----:R-:W-:Y:S05]  /*152f0*/  @!P0 NANOSLEEP.SYNCS 0x989680 ;  /* 0x009896800000895d */ /* 0x002fea0003900000 */
[----:B------:R-:W1:Y:S02]  /*15300*/  @!P0 SYNCS.PHASECHK.TRANS64 P0, [R3+URZ+0x28c00], R0 ;  /* 0x028c0000030085a7 */ /* 0x000e64000800007f */
[----:B-1----:R-:W-:Y:S05]  /*15310*/  @!P0 BRA `(.L_x_1747) ;  /* 0xfffffffc00ec8947 */ /* 0x002fea000383ffff */
[----:B------:R-:W-:Y:S05]  /*15320*/  BRA `(.L_x_1953) ;  /* 0xfffffeec00187947 */ /* 0x000fea000383ffff */
.L_x_1751:
[----:B--2---:R2:W3:Y:S02]  /*15330*/  SYNCS.PHASECHK.TRANS64.TRYWAIT P0, [R7+URZ+0x28c30], R10 ;  /* 0x028c300a070075a7 */ /* 0x0044e4000800017f */
[----:B---3--:R-:W-:Y:S05]  /*15340*/  @!P0 NANOSLEEP.SYNCS 0x989680 ;  /* 0x009896800000895d */ /* 0x008fea0003900000 */
[----:B------:R-:W3:Y:S02]  /*15350*/  @!P0 SYNCS.PHASECHK.TRANS64 P0, [R7+URZ+0x28c30], R10 ;  /* 0x028c300a070085a7 */ /* 0x000ee4000800007f */
[----:B---3--:R-:W-:Y:S05]  /*15360*/  @!P0 BRA `(.L_x_1751) ;  /* 0xfffffffc00f08947 */ /* 0x008fea000383ffff */
[----:B------:R-:W-:Y:S05]  /*15370*/  BRA `(.L_x_1750) ;  /* 0xfffffeec00347947 */ /* 0x000fea000383ffff */
.L_x_1763:
[----:B---3--:R3:W0:Y:S02]  /*15380*/  SYNCS.PHASECHK.TRANS64.TRYWAIT P0, [R7+URZ+0x28c50], R10 ;  /* 0x028c500a070075a7 */ /* 0x008624000800017f */
[----:B0-----:R-:W-:Y:S05]  /*15390*/  @!P0 NANOSLEEP.SYNCS 0x989680 ;  /* 0x009896800000895d */ /* 0x001fea0003900000 */
[----:B------:R-:W0:Y:S02]  /*153a0*/  @!P0 SYNCS.PHASECHK.TRANS64 P0, [R7+URZ+0x28c50], R10 ;  /* 0x028c500a070085a7 */ /* 0x000e24000800007f */
[----:B0-----:R-:W-:Y:S05]  /*153b0*/  @!P0 BRA `(.L_x_1763) ;  /* 0xfffffffc00f08947 */ /* 0x001fea000383ffff */
[----:B------:R-:W-:Y:S05]  /*153c0*/  BRA `(.L_x_1762) ;  /* 0xffffff0800547947 */ /* 0x000fea000383ffff */
.L_x_1771:
[----:B-1----:R-:W-:-:S04]  /*153d0*/  IMAD.U32 R7, RZ, RZ, UR27 ;  /* 0x0000001bff077e24 */ /* 0x002fc8000f8e00ff */
[----:B------:R1:W2:Y:S03]  /*153e0*/  SYNCS.PHASECHK.TRANS64.TRYWAIT P0, [R7+URZ+0x28c30], R10 ;  /* 0x028c300a070075a7 */ /* 0x0002a6000800017f */
[----:B--2---:R-:W-:Y:S05]  /*153f0*/  @!P0 NANOSLEEP.SYNCS 0x989680 ;  /* 0x009896800000895d */ /* 0x004fea0003900000 */
[----:B------:R-:W2:Y:S02]  /*15400*/  @!P0 SYNCS.PHASECHK.TRANS64 P0, [R7+URZ+0x28c30], R10 ;  /* 0x028c300a070085a7 */ /* 0x000ea4000800007f */
[----:B--2---:R-:W-:Y:S05]  /*15410*/  @!P0 BRA `(.L_x_1771) ;  /* 0xfffffffc00ec8947 */ /* 0x004fea000383ffff */
[----:B------:R-:W-:Y:S05]  /*15420*/  BRA `(.L_x_1770) ;  /* 0xffffff0c00a07947 */ /* 0x000fea000383ffff */
.L_x_1783:
[----:B--2---:R2:W3:Y:S02]  /*15430*/  SYNCS.PHASECHK.TRANS64.TRYWAIT P0, [R7+URZ+0x28c50], R10 ;  /* 0x028c500a070075a7 */ /* 0x0044e4000800017f */
[----:B---3--:R-:W-:Y:S05]  /*15440*/  @!P0 NANOSLEEP.SYNCS 0x989680 ;  /* 0x009896800000895d */ /* 0x008fea0003900000 */
[----:B------:R-:W3:Y:S02]  /*15450*/  @!P0 SYNCS.PHASECHK.TRANS64 P0, [R7+URZ+0x28c50], R10 ;  /* 0x028c500a070085a7 */ /* 0x000ee4000800007f */
[----:B---3--:R-:W-:Y:S05]  /*15460*/  @!P0 BRA `(.L_x_1783) ;  /* 0xfffffffc00f08947 */ /* 0x008fea000383ffff */
[----:B------:R-:W-:Y:S05]  /*15470*/  BRA `(.L_x_1782) ;  /* 0xffffff2c00807947 */ /* 0x000fea000383ffff */
.L_x_1792:
[----:B--2---:R-:W-:-:S04]  /*15480*/  IMAD.U32 R5, RZ, RZ, UR23 ;  /* 0x00000017ff057e24 */ /* 0x004fc8000f8e00ff */
[----:B------:R2:W3:Y:S03]  /*15490*/  SYNCS.PHASECHK.TRANS64.TRYWAIT P1, [R5+URZ+0x28c30], R8 ;  /* 0x028c3008050075a7 */ /* 0x0004e6000802017f */
[----:B---3--:R-:W-:Y:S05]  /*154a0*/  @!P1 NANOSLEEP.SYNCS 0x989680 ;  /* 0x009896800000995d */ /* 0x008fea0003900000 */
[----:B------:R-:W3:Y:S02]  /*154b0*/  @!P1 SYNCS.PHASECHK.TRANS64 P1, [R5+URZ+0x28c30], R8 ;  /* 0x028c3008050095a7 */ /* 0x000ee4000802007f */
[----:B---3--:R-:W-:Y:S05]  /*154c0*/  @!P1 BRA `(.L_x_1792) ;  /* 0xfffffffc00ec9947 */ /* 0x008fea000383ffff */
[----:B------:R-:W-:Y:S05]  /*154d0*/  BRA `(.L_x_1791) ;  /* 0xffffff34000c7947 */ /* 0x000fea000383ffff */
.L_x_1796:
[----:B---3--:R3:W4:Y:S02]  /*154e0*/  SYNCS.PHASECHK.TRANS64.TRYWAIT P1, [R171+URZ+0x28c50], R8 ;  /* 0x028c5008ab0075a7 */ /* 0x008724000802017f */
[----:B----4-:R-:W-:Y:S05]  /*154f0*/  @!P1 NANOSLEEP.SYNCS 0x989680 ;  /* 0x009896800000995d */ /* 0x010fea0003900000 */
[----:B------:R-:W4:Y:S02]  /*15500*/  @!P1 SYNCS.PHASECHK.TRANS64 P1, [R171+URZ+0x28c50], R8 ;  /* 0x028c5008ab0095a7 */ /* 0x000f24000802007f */
[----:B----4-:R-:W-:Y:S05]  /*15510*/  @!P1 BRA `(.L_x_1796) ;  /* 0xfffffffc00f09947 */ /* 0x010fea000383ffff */
[----:B------:R-:W-:Y:S05]  /*15520*/  BRA `(.L_x_1795) ;  /* 0xffffff4800307947 */ /* 0x000fea000383ffff */
.L_x_1802:
[----:B------:R-:W-:-:S04]  /*15530*/  IMAD.U32 R6, RZ, RZ, UR26 ;  /* 0x0000001aff067e24 */ /* 0x000fc8000f8e00ff */
[----:B------:R0:W0:Y:S03]  /*15540*/  SYNCS.PHASECHK.TRANS64.TRYWAIT P0, [R6+URZ+0x28c30], R9 ;  /* 0x028c3009060075a7 */ /* 0x000026000800017f */
[----:B0-----:R-:W-:Y:S05]  /*15550*/  @!P0 NANOSLEEP.SYNCS 0x989680 ;  /* 0x009896800000895d */ /* 0x001fea0003900000 */
[----:B------:R-:W0:Y:S02]  /*15560*/  @!P0 SYNCS.PHASECHK.TRANS64 P0, [R6+URZ+0x28c30], R9 ;  /* 0x028c3009060085a7 */ /* 0x000e24000800007f */
[----:B0-----:R-:W-:Y:S05]  /*15570*/  @!P0 BRA `(.L_x_1802) ;  /* 0xfffffffc00ec8947 */ /* 0x001fea000383ffff */
[----:B------:R-:W-:Y:S05]  /*15580*/  BRA `(.L_x_1801) ;  /* 0xffffff4c00207947 */ /* 0x000fea000383ffff */
.L_x_1814:
[----:B--2---:R2:W3:Y:S02]  /*15590*/  SYNCS.PHASECHK.TRANS64.TRYWAIT P0, [R8+URZ+0x28c50], R9 ;  /* 0x028c5009080075a7 */ /* 0x0044e4000800017f */
[----:B---3--:R-:W-:Y:S05]  /*155a0*/  @!P0 NANOSLEEP.SYNCS 0x989680 ;  /* 0x009896800000895d */ /* 0x008fea0003900000 */
[----:B------:R-:W3:Y:S02]  /*155b0*/  @!P0 SYNCS.PHASECHK.TRANS64 P0, [R8+URZ+0x28c50], R9 ;  /* 0x028c5009080085a7 */ /* 0x000ee4000800007f */
[----:B---3--:R-:W-:Y:S05]  /*155c0*/  @!P0 BRA `(.L_x_1814) ;  /* 0xfffffffc00f08947 */ /* 0x008fea000383ffff */
[----:B------:R-:W-:Y:S05]  /*155d0*/  BRA `(.L_x_1813) ;  /* 0xffffff6800f47947 */ /* 0x000fea000383ffff */
.L_x_1844:
[----:B------:R-:W-:Y:S02]  /*155e0*/  IMAD.MOV.U32 R13, RZ, RZ, R4 ;  /* 0x000000ffff0d7224 */ /* 0x000fe400078e0004 */
[----:B------:R-:W-:Y:S02]  /*155f0*/  IMAD.MOV.U32 R12, RZ, RZ, RZ ;  /* 0x000000ffff0c7224 */ /* 0x000fe400078e00ff */
[----:B------:R-:W-:Y:S02]  /*15600*/  IMAD.MOV.U32 R11, RZ, RZ, 0x1f ;  /* 0x0000001fff0b7424 */ /* 0x000fe400078e00ff */
[----:B------:R-:W-:-:S07]  /*15610*/  IMAD.MOV.U32 R15, RZ, RZ, -0x1 ;  /* 0xffffffffff0f7424 */ /* 0x000fce00078e00ff */
[----:B0-----:R-:W-:Y:S05]  /*15620*/  WARPSYNC.COLLECTIVE R15, `(.L_x_1954) ;  /* 0x000000000f087348 */ /* 0x001fea0003c00000 */
[----:B------:R1:W2:Y:S02]  /*15630*/  SHFL.IDX P6, R14, R13, R12, R11 ;  /* 0x0000000c0d0e7389 */ /* 0x0002a400000c000b */
[----:B012---:R-:W-:Y:S01]  /*15640*/  ENDCOLLECTIVE ;  /* 0x000000000000791b */ /* 0x007fe20003800000 */
.L_x_1954:
[----:B------:R-:W-:Y:S05]  /*15650*/  BRA `(.L_x_1955) ;  /* 0xffffffb400247947 */ /* 0x000fea000383ffff */
.L_x_1846:
[----:B------:R-:W-:Y:S01]  /*15660*/  BSSY B0, `(.L_x_1956) ;  /* 0x0000006000007945 */ /* 0x000fe20003800000 */
[----:B------:R-:W-:-:S07]  /*15670*/  IMAD.MOV.U32 R15, RZ, RZ, -0x1 ;  /* 0xffffffffff0f7424 */ /* 0x000fce00078e00ff */
[----:B0--3--:R-:W-:Y:S05]  /*15680*/  WARPSYNC.COLLECTIVE R15, `(.L_x_1957) ;  /* 0x000000000f0c7348 */ /* 0x009fea0003c00000 */
[----:B------:R-:W-:Y:S02]  /*15690*/  ELECT P6, UR62, PT ;  /* 0x00000000003e782f */ /* 0x000fe400038c0000 */
[----:B------:R-:W-:Y:S01]  /*156a0*/  MOV R14, UR62 ;  /* 0x0000003e000e7c02 */ /* 0x000fe20008000f00 */
[----:B0--3--:R-:W-:Y:S10]  /*156b0*/  ENDCOLLECTIVE ;  /* 0x000000000000791b */ /* 0x009ff40003800000 */
.L_x_1957:
[----:B------:R-:W-:Y:S05]  /*156c0*/  BSYNC B0 ;  /* 0x0000000000007941 */ /* 0x000fea0003800000 */
.L_x_1956:
[----:B------:R-:W-:Y:S05]  /*156d0*/  BRA `(.L_x_1958) ;  /* 0xffffffb400287947 */ /* 0x000fea000383ffff */
.L_x_1848:
[----:B0-----:R0:W1:Y:S02]  /*156e0*/  SYNCS.PHASECHK.TRANS64.TRYWAIT P0, [R3+URZ+0x28c40], R0 ;  /* 0x028c4000030075a7 */ /* 0x001064000800017f */
[----:B-1----:R-:W-:Y:S05]  /*156f0*/  @!P0 NANOSLEEP.SYNCS 0x989680 ;  /* 0x009896800000895d */ /* 0x002fea0003900000 */
[----:B------:R-:W1:Y:S02]  /*15700*/  @!P0 SYNCS.PHASECHK.TRANS64 P0, [R3+URZ+0x28c40], R0 ;  /* 0x028c4000030085a7 */ /* 0x000e64000800007f */
[----:B-1----:R-:W-:Y:S05]  /*15710*/  @!P0 BRA `(.L_x_1848) ;  /* 0xfffffffc00f08947 */ /* 0x002fea000383ffff */
[----:B------:R-:W-:Y:S05]  /*15720*/  BRA `(.L_x_1959) ;  /* 0xffffffb4008c7947 */ /* 0x000fea000383ffff */
.L_x_1852:
        /* <DEDUP_REMOVED lines=8> */
.L_x_1960:
[----:B------:R-:W-:Y:S01]  /*157b0*/  IMAD.MOV.U32 R13, RZ, RZ, R0 ;  /* 0x000000ffff0d7224 */ /* 0x000fe200078e0000 */
[----:B------:R-:W-:Y:S01]  /*157c0*/  LOP3.LUT R8, R8, 0x7f, RZ, 0xc0, !PT ;  /* 0x0000007f08087812 */ /* 0x000fe200078ec0ff */
[----:B------:R-:W-:-:S07]  /*157d0*/  IMAD.MOV.U32 R5, RZ, RZ, R14 ;  /* 0x000000ffff057224 */ /* 0x000fce00078e000e */
[----:B------:R-:W-:Y:S05]  /*157e0*/  WARPSYNC.COLLECTIVE R15, `(.L_x_1961) ;  /* 0x000000000f087348 */ /* 0x000fea0003c00000 */
[----:B------:R0:W1:Y:S02]  /*157f0*/  SHFL.IDX P6, R14, R13, R12, R11 ;  /* 0x0000000c0d0e7389 */ /* 0x00006400000c000b */
[----:B01----:R-:W-:Y:S01]  /*15800*/  ENDCOLLECTIVE ;  /* 0x000000000000791b */ /* 0x003fe20003800000 */
.L_x_1961:
[----:B------:R-:W-:Y:S01]  /*15810*/  SHF.R.U32.HI R8, RZ, 0x3, R8 ;  /* 0x00000003ff087819 */ /* 0x000fe20000011608 */
[----:B------:R-:W-:Y:S02]  /*15820*/  ULDC UR4, c[0x0][0x288] ;  /* 0x0000a20000047ab9 */ /* 0x000fe40000000800 */
[----:B------:R-:W-:Y:S02]  /*15830*/  IMAD R3, R7, UR4, RZ ;  /* 0x0000000407037c24 */ /* 0x000fe4000f8e02ff */
[----:B------:R-:W-:-:S04]  /*15840*/  VIADD R4, R8, UR40 ;  /* 0x0000002808047c36 */ /* 0x000fc80008000000 */
        /* <DEDUP_REMOVED lines=8> */
.L_x_1962:
[----:B------:R-:W-:-:S05]  /*158d0*/  @!P1 LEA R6, P2, R10, R6, 0x1 ;  /* 0x000000060a069211 */ /* 0x000fca00078408ff */
[----:B------:R-:W-:-:S04]  /*158e0*/  @!P1 IMAD.X R5, RZ, RZ, R5, P2 ;  /* 0x000000ffff059224 */ /* 0x000fc800010e0605 */
[----:B------:R-:W-:Y:S02]  /*158f0*/  @!P1 IMAD.MOV.U32 R7, RZ, RZ, R5 ;  /* 0x000000ffff079224 */ /* 0x000fe400078e0005 */
[----:B------:R-:W-:-:S03]  /*15900*/  IMAD.MOV.U32 R13, RZ, RZ, R0 ;  /* 0x000000ffff0d7224 */ /* 0x000fc600078e0000 */
[----:B------:R-:W-:Y:S01]  /*15910*/  @!PT LDS RZ, [RZ] ;  /* 0x00000000fffff984 */ /* 0x000fe20000000800 */
[----:B------:R-:W-:Y:S01]  /*15920*/  @!PT LDS RZ, [RZ] ;  /* 0x00000000fffff984 */ /* 0x000fe20000000800 */
[----:B------:R-:W-:Y:S01]  /*15930*/  @!PT LDS RZ, [RZ] ;  /* 0x00000000fffff984 */ /* 0x000fe20000000800 */
[----:B------:R0:W-:Y:S01]  /*15940*/  @!P1 LDGSTS.E.BYPASS.LTC128B.128 [R9+0x20400], desc[UR46][R6.64], !P0 ;  /* 0x2040000006099fae */ /* 0x0001e2000c101d6e */
[----:B------:R-:W-:Y:S01]  /*15950*/  ISETP.GE.AND P1, PT, R8, R3, PT ;  /* 0x000000030800720c */ /* 0x000fe20003f26270 */
[----:B------:R-:W-:-:S12]  /*15960*/  IMAD.MOV.U32 R5, RZ, RZ, R14 ;  /* 0x000000ffff057224 */ /* 0x000fd800078e000e */
[----:B0-----:R-:W-:Y:S05]  /*15970*/  WARPSYNC.COLLECTIVE R15, `(.L_x_1963) ;  /* 0x000000000f087348 */ /* 0x001fea0003c00000 */
[----:B------:R1:W2:Y:S02]  /*15980*/  SHFL.IDX P6, R14, R13, R12, R11 ;  /* 0x0000000c0d0e7389 */ /* 0x0002a400000c000b */
[----:B012---:R-:W-:Y:S01]  /*15990*/  ENDCOLLECTIVE ;  /* 0x000000000000791b */ /* 0x007fe20003800000 */
.L_x_1963:
[----:B------:R-:W-:Y:S02]  /*159a0*/  IMAD.MOV.U32 R13, RZ, RZ, R2 ;  /* 0x000000ffff0d7224 */ /* 0x000fe400078e0002 */
[----:B------:R-:W-:Y:S02]  /*159b0*/  IMAD.MOV.U32 R12, RZ, RZ, 0x2 ;  /* 0x00000002ff0c7424 */ /* 0x000fe400078e00ff */
[----:B------:R-:W-:-:S07]  /*159c0*/  IMAD.MOV.U32 R6, RZ, RZ, R14 ;  /* 0x000000ffff067224 */ /* 0x000fce00078e000e */
[----:B------:R-:W-:Y:S05]  /*159d0*/  WARPSYNC.COLLECTIVE R15, `(.L_x_1964) ;  /* 0x000000000f087348 */ /* 0x000fea0003c00000 */
[----:B------:R0:W1:Y:S02]  /*159e0*/  SHFL.IDX P6, R14, R13, R12, R11 ;  /* 0x0000000c0d0e7389 */ /* 0x00006400000c000b */
[----:B01----:R-:W-:Y:S01]  /*159f0*/  ENDCOLLECTIVE ;  /* 0x000000000000791b */ /* 0x003fe20003800000 */
.L_x_1964:
[----:B------:R-:W-:-:S05]  /*15a00*/  @!P1 LEA R6, P2, R10, R6, 0x1 ;  /* 0x000000060a069211 */ /* 0x000fca00078408ff */
[----:B------:R-:W-:-:S04]  /*15a10*/  @!P1 IMAD.X R5, RZ, RZ, R5, P2 ;  /* 0x000000ffff059224 */ /* 0x000fc800010e0605 */
[----:B------:R-:W-:Y:S02]  /*15a20*/  @!P1 IMAD.MOV.U32 R7, RZ, RZ, R5 ;  /* 0x000000ffff079224 */ /* 0x000fe400078e0005 */
[----:B------:R-:W-:Y:S02]  /*15a30*/  VIADD R5, R4, 0x20 ;  /* 0x0000002004057836 */ /* 0x000fe40000000000 */
[----:B------:R-:W-:Y:S01]  /*15a40*/  IMAD.MOV.U32 R13, RZ, RZ, R0 ;  /* 0x000000ffff0d7224 */ /* 0x000fe200078e0000 */
[----:B------:R-:W-:Y:S01]  /*15a50*/  @!PT LDS RZ, [RZ] ;  /* 0x00000000fffff984 */ /* 0x000fe20000000800 */
[----:B------:R-:W-:Y:S01]  /*15a60*/  @!PT LDS RZ, [RZ] ;  /* 0x00000000fffff984 */ /* 0x000fe20000000800 */
[----:B------:R-:W-:Y:S01]  /*15a70*/  @!PT LDS RZ, [RZ] ;  /* 0x00000000fffff984 */ /* 0x000fe20000000800 */
[----:B------:R0:W-:Y:S02]  /*15a80*/  @!P1 LDGSTS.E.BYPASS.LTC128B.128 [R9+0x20c00], desc[UR46][R6.64], !P0 ;  /* 0x20c0000006099fae */ /* 0x0001e4000c101d6e */
[----:B------:R-:W-:Y:S01]  /*15a90*/  ISETP.GE.AND P1, PT, R5, R3, PT ;  /* 0x000000030500720c */ /* 0x000fe20003f26270 */
[----:B------:R-:W-:-:S12]  /*15aa0*/  IMAD.MOV.U32 R5, RZ, RZ, R14 ;  /* 0x000000ffff057224 */ /* 0x000fd800078e000e */
[----:B0-----:R-:W-:Y:S05]  /*15ab0*/  WARPSYNC.COLLECTIVE R15, `(.L_x_1965) ;  /* 0x000000000f087348 */ /* 0x001fea0003c00000 */
[----:B------:R1:W2:Y:S02]  /*15ac0*/  SHFL.IDX P6, R14, R13, R12, R11 ;  /* 0x0000000c0d0e7389 */ /* 0x0002a400000c000b */
[----:B012---:R-:W-:Y:S01]  /*15ad0*/  ENDCOLLECTIVE ;  /* 0x000000000000791b */ /* 0x007fe20003800000 */
.L_x_1965:
[----:B------:R-:W-:Y:S02]  /*15ae0*/  IMAD.MOV.U32 R13, RZ, RZ, R2 ;  /* 0x000000ffff0d7224 */ /* 0x000fe400078e0002 */
[----:B------:R-:W-:Y:S02]  /*15af0*/  IMAD.MOV.U32 R12, RZ, RZ, 0x3 ;  /* 0x00000003ff0c7424 */ /* 0x000fe400078e00ff */
[----:B------:R-:W-:-:S07]  /*15b00*/  IMAD.MOV.U32 R6, RZ, RZ, R14 ;  /* 0x000000ffff067224 */ /* 0x000fce00078e000e */
[----:B------:R-:W-:Y:S05]  /*15b10*/  WARPSYNC.COLLECTIVE R15, `(.L_x_1966) ;  /* 0x000000000f087348 */ /* 0x000fea0003c00000 */
[----:B------:R0:W1:Y:S02]  /*15b20*/  SHFL.IDX P6, R14, R13, R12, R11 ;  /* 0x0000000c0d0e7389 */ /* 0x00006400000c000b */
[----:B01----:R-:W-:Y:S01]  /*15b30*/  ENDCOLLECTIVE ;  /* 0x000000000000791b */ /* 0x003fe20003800000 */
.L_x_1966:
        /* <DEDUP_REMOVED lines=8> */
[----:B------:R-:W-:-:S07]  /*15bc0*/  IMAD.MOV.U32 R5, RZ, RZ, R14 ;  /* 0x000000ffff057224 */ /* 0x000fce00078e000e */
[----:B0-----:R-:W-:Y:S05]  /*15bd0*/  WARPSYNC.COLLECTIVE R15, `(.L_x_1967) ;  /* 0x000000000f087348 */ /* 0x001fea0003c00000 */
[----:B------:R1:W2:Y:S02]  /*15be0*/  SHFL.IDX P6, R14, R13, R12, R11 ;  /* 0x0000000c0d0e7389 */ /* 0x0002a400000c000b */
[----:B012---:R-:W-:Y:S01]  /*15bf0*/  ENDCOLLECTIVE ;  /* 0x000000000000791b */ /* 0x007fe20003800000 */
.L_x_1967:
[----:B------:R-:W-:Y:S01]  /*15c00*/  IMAD.MOV.U32 R0, RZ, RZ, R14 ;  /* 0x000000ffff007224 */ /* 0x000fe200078e000e */
[----:B------:R-:W-:Y:S06]  /*15c10*/  BRA `(.L_x_1968) ;  /* 0xffffffb800747947 */ /* 0x000fec000383ffff */
.L_x_1855:
[----:B0-----:R0:W1:Y:S02]  /*15c20*/  SYNCS.PHASECHK.TRANS64.TRYWAIT P0, [R17+URZ+0x28c20], R0 ;  /* 0x028c2000110075a7 */ /* 0x001064000800017f */
[----:B-1----:R-:W-:Y:S05]  /*15c30*/  @!P0 NANOSLEEP.SYNCS 0x989680 ;  /* 0x009896800000895d */ /* 0x002fea0003900000 */
[----:B------:R-:W1:Y:S02]  /*15c40*/  @!P0 SYNCS.PHASECHK.TRANS64 P0, [R17+URZ+0x28c20], R0 ;  /* 0x028c2000110085a7 */ /* 0x000e64000800007f */
[----:B-1----:R-:W-:Y:S05]  /*15c50*/  @!P0 BRA `(.L_x_1855) ;  /* 0xfffffffc00f08947 */ /* 0x002fea000383ffff */
[----:B------:R-:W-:Y:S05]  /*15c60*/  BRA `(.L_x_1969) ;  /* 0xffffffb800d07947 */ /* 0x000fea000383ffff */
.L_x_1859:
[----:B0-----:R0:W1:Y:S02]  /*15c70*/  SYNCS.PHASECHK.TRANS64.TRYWAIT P0, [R0+URZ+0x28c60], R3 ;  /* 0x028c6003000075a7 */ /* 0x001064000800017f */
[----:B-1----:R-:W-:Y:S05]  /*15c80*/  @!P0 NANOSLEEP.SYNCS 0x989680 ;  /* 0x009896800000895d */ /* 0x002fea0003900000 */
[----:B------:R-:W1:Y:S02]  /*15c90*/  @!P0 SYNCS.PHASECHK.TRANS64 P0, [R0+URZ+0x28c60], R3 ;  /* 0x028c6003000085a7 */ /* 0x000e64000800007f */
[----:B-1----:R-:W-:Y:S05]  /*15ca0*/  @!P0 BRA `(.L_x_1859) ;  /* 0xfffffffc00f08947 */ /* 0x002fea000383ffff */
[----:B------:R-:W-:Y:S05]  /*15cb0*/  BRA `(.L_x_1970) ;  /* 0xffffffb800f47947 */ /* 0x000fea000383ffff */
.L_x_1876:
[----:B-1----:R1:W2:Y:S02]  /*15cc0*/  SYNCS.PHASECHK.TRANS64.TRYWAIT P0, [R2+URZ+0x28c40], R4 ;  /* 0x028c4004020075a7 */ /* 0x0022a4000800017f */
[----:B--2---:R-:W-:Y:S05]  /*15cd0*/  @!P0 NANOSLEEP.SYNCS 0x989680 ;  /* 0x009896800000895d */ /* 0x004fea0003900000 */
[----:B------:R-:W2:Y:S02]  /*15ce0*/  @!P0 SYNCS.PHASECHK.TRANS64 P0, [R2+URZ+0x28c40], R4 ;  /* 0x028c4004020085a7 */ /* 0x000ea4000800007f */
[----:B--2---:R-:W-:Y:S05]  /*15cf0*/  @!P0 BRA `(.L_x_1876) ;  /* 0xfffffffc00f08947 */ /* 0x004fea000383ffff */
[----:B------:R-:W-:Y:S05]  /*15d00*/  BRA `(.L_x_1971) ;  /* 0xffffffc400dc7947 */ /* 0x000fea000383ffff */
.L_x_1881:
[----:B--2---:R2:W3:Y:S02]  /*15d10*/  SYNCS.PHASECHK.TRANS64.TRYWAIT P0, [R2+URZ+0x28c60], R4 ;  /* 0x028c6004020075a7 */ /* 0x0044e4000800017f */
[----:B---3--:R-:W-:Y:S05]  /*15d20*/  @!P0 NANOSLEEP.SYNCS 0x989680 ;  /* 0x009896800000895d */ /* 0x008fea0003900000 */
[----:B------:R-:W3:Y:S02]  /*15d30*/  @!P0 SYNCS.PHASECHK.TRANS64 P0, [R2+URZ+0x28c60], R4 ;  /* 0x028c6004020085a7 */ /* 0x000ee4000800007f */
[----:B---3--:R-:W-:Y:S05]  /*15d40*/  @!P0 BRA `(.L_x_1881) ;  /* 0xfffffffc00f08947 */ /* 0x008fea000383ffff */
[----:B------:R-:W-:Y:S05]  /*15d50*/  BRA `(.L_x_1972) ;  /* 0xffffffc800547947 */ /* 0x000fea000383ffff */
.L_x_1897:
[----:B0-----:R0:W1:Y:S02]  /*15d60*/  SYNCS.PHASECHK.TRANS64.TRYWAIT P0, [R4+URZ+0x28c40], R2 ;  /* 0x028c4002040075a7 */ /* 0x001064000800017f */
[----:B-1----:R-:W-:Y:S05]  /*15d70*/  @!P0 NANOSLEEP.SYNCS 0x989680 ;  /* 0x009896800000895d */ /* 0x002fea0003900000 */
[----:B------:R-:W1:Y:S02]  /*15d80*/  @!P0 SYNCS.PHASECHK.TRANS64 P0, [R4+URZ+0x28c40], R2 ;  /* 0x028c4002040085a7 */ /* 0x000e64000800007f */
[----:B-1----:R-:W-:Y:S05]  /*15d90*/  @!P0 BRA `(.L_x_1897) ;  /* 0xfffffffc00f08947 */ /* 0x002fea000383ffff */
[----:B------:R-:W-:Y:S05]  /*15da0*/  BRA `(.L_x_1973) ;  /* 0xffffffd4002c7947 */ /* 0x000fea000383ffff */
.L_x_1902:
[----:B-1----:R1:W2:Y:S02]  /*15db0*/  SYNCS.PHASECHK.TRANS64.TRYWAIT P0, [R4+URZ+0x28c60], R2 ;  /* 0x028c6002040075a7 */ /* 0x0022a4000800017f */
[----:B--2---:R-:W-:Y:S05]  /*15dc0*/  @!P0 NANOSLEEP.SYNCS 0x989680 ;  /* 0x009896800000895d */ /* 0x004fea0003900000 */
[----:B------:R-:W2:Y:S02]  /*15dd0*/  @!P0 SYNCS.PHASECHK.TRANS64 P0, [R4+URZ+0x28c60], R2 ;  /* 0x028c6002040085a7 */ /* 0x000ea4000800007f */
[----:B--2---:R-:W-:Y:S05]  /*15de0*/  @!P0 BRA `(.L_x_1902) ;  /* 0xfffffffc00f08947 */ /* 0x004fea000383ffff */
[----:B------:R-:W-:Y:S05]  /*15df0*/  BRA `(.L_x_1974) ;  /* 0xffffffd400a47947 */ /* 0x000fea000383ffff */
.L_x_1917:
[----:B0-----:R0:W1:Y:S02]  /*15e00*/  SYNCS.PHASECHK.TRANS64.TRYWAIT P0, [R4+URZ+0x28c40], R2 ;  /* 0x028c4002040075a7 */ /* 0x001064000800017f */
[----:B-1----:R-:W-:Y:S05]  /*15e10*/  @!P0 NANOSLEEP.SYNCS 0x989680 ;  /* 0x009896800000895d */ /* 0x002fea0003900000 */
[----:B------:R-:W1:Y:S02]  /*15e20*/  @!P0 SYNCS.PHASECHK.TRANS64 P0, [R4+URZ+0x28c40], R2 ;  /* 0x028c4002040085a7 */ /* 0x000e64000800007f */
[----:B-1----:R-:W-:Y:S05]  /*15e30*/  @!P0 BRA `(.L_x_1917) ;  /* 0xfffffffc00f08947 */ /* 0x002fea000383ffff */
[----:B------:R-:W-:Y:S05]  /*15e40*/  BRA `(.L_x_1975) ;  /* 0xffffffe000607947 */ /* 0x000fea000383ffff */
.L_x_1922:
[----:B-1----:R1:W2:Y:S02]  /*15e50*/  SYNCS.PHASECHK.TRANS64.TRYWAIT P0, [R4+URZ+0x28c60], R2 ;  /* 0x028c6002040075a7 */ /* 0x0022a4000800017f */
[----:B--2---:R-:W-:Y:S05]  /*15e60*/  @!P0 NANOSLEEP.SYNCS 0x989680 ;  /* 0x009896800000895d */ /* 0x004fea0003900000 */
[----:B------:R-:W2:Y:S02]  /*15e70*/  @!P0 SYNCS.PHASECHK.TRANS64 P0, [R4+URZ+0x28c60], R2 ;  /* 0x028c6002040085a7 */ /* 0x000ea4000800007f */
[----:B--2---:R-:W-:Y:S05]  /*15e80*/  @!P0 BRA `(.L_x_1922) ;  /* 0xfffffffc00f08947 */ /* 0x004fea000383ffff */
[----:B------:R-:W-:Y:S05]  /*15e90*/  BRA `(.L_x_1976) ;  /* 0xffffffe000d87947 */ /* 0x000fea000383ffff */
.L_x_1938:
[----:B------:R-:W-:Y:S01]  /*15ea0*/  BSSY B0, `(.L_x_1977) ;  /* 0x0000008000007945 */ /* 0x000fe20003800000 */
[----:B-----5:R-:W-:Y:S02]  /*15eb0*/  IMAD.MOV.U32 R13, RZ, RZ, R2 ;  /* 0x000000ffff0d7224 */ /* 0x020fe400078e0002 */
[----:B------:R-:W-:Y:S02]  /*15ec0*/  IMAD.MOV.U32 R12, RZ, RZ, RZ ;  /* 0x000000ffff0c7224 */ /* 0x000fe400078e00ff */
[----:B------:R-:W-:Y:S02]  /*15ed0*/  IMAD.MOV.U32 R11, RZ, RZ, 0x1f ;  /* 0x0000001fff0b7424 */ /* 0x000fe400078e00ff */
[----:B------:R-:W-:-:S07]  /*15ee0*/  IMAD.MOV.U32 R15, RZ, RZ, -0x1 ;  /* 0xffffffffff0f7424 */ /* 0x000fce00078e00ff */
[----:B------:R-:W-:Y:S05]  /*15ef0*/  WARPSYNC.COLLECTIVE R15, `(.L_x_1978) ;  /* 0x000000000f087348 */ /* 0x000fea0003c00000 */
[----:B------:R0:W1:Y:S02]  /*15f00*/  SHFL.IDX P6, R14, R13, R12, R11 ;  /* 0x0000000c0d0e7389 */ /* 0x00006400000c000b */
[----:B01----:R-:W-:Y:S01]  /*15f10*/  ENDCOLLECTIVE ;  /* 0x000000000000791b */ /* 0x003fe20003800000 */
.L_x_1978:
[----:B------:R-:W-:Y:S05]  /*15f20*/  BSYNC B0 ;  /* 0x0000000000007941 */ /* 0x000fea0003800000 */
.L_x_1977:
[----:B------:R-:W-:Y:S05]  /*15f30*/  BRA `(.L_x_1979) ;  /* 0xffffffec00987947 */ /* 0x000fea000383ffff */
.L_x_1941:
[----:B0-----:R0:W1:Y:S02]  /*15f40*/  SYNCS.PHASECHK.TRANS64.TRYWAIT P0, [R0+URZ+0x28c20], R3 ;  /* 0x028c2003000075a7 */ /* 0x001064000800017f */
[----:B-1----:R-:W-:Y:S05]  /*15f50*/  @!P0 NANOSLEEP.SYNCS 0x989680 ;  /* 0x009896800000895d */ /* 0x002fea0003900000 */
[----:B------:R-:W1:Y:S02]  /*15f60*/  @!P0 SYNCS.PHASECHK.TRANS64 P0, [R0+URZ+0x28c20], R3 ;  /* 0x028c2003000085a7 */ /* 0x000e64000800007f */
[----:B-1----:R-:W-:Y:S05]  /*15f70*/  @!P0 BRA `(.L_x_1941) ;  /* 0xfffffffc00f08947 */ /* 0x002fea000383ffff */
[----:B------:R-:W-:Y:S05]  /*15f80*/  BRA `(.L_x_1980) ;  /* 0xffffffec00e47947 */ /* 0x000fea000383ffff */
.L_x_1942:
        /* <DEDUP_REMOVED lines=11> */
.L_x_1982:
[----:B------:R-:W-:Y:S05]  /*16040*/  BSYNC B0 ;  /* 0x0000000000007941 */ /* 0x000fea0003800000 */
.L_x_1981:
[----:B------:R-:W-:Y:S05]  /*16050*/  BRA `(.L_x_1983) ;  /* 0xffffffec00cc7947 */ /* 0x000fea000383ffff */
.L_x_1945:
[----:B------:R-:W-:Y:S01]  /*16060*/  BSSY B1, `(.L_x_1984) ;  /* 0x0000006000017945 */ /* 0x000fe20003800000 */
[----:B------:R-:W-:-:S07]  /*16070*/  IMAD.MOV.U32 R15, RZ, RZ, -0x1 ;  /* 0xffffffffff0f7424 */ /* 0x000fce00078e00ff */
[----:B01----:R-:W-:Y:S05]  /*16080*/  WARPSYNC.COLLECTIVE R15, `(.L_x_1985) ;  /* 0x000000000f0c7348 */ /* 0x003fea0003c00000 */
[----:B------:R-:W-:Y:S02]  /*16090*/  ELECT P6, UR62, PT ;  /* 0x00000000003e782f */ /* 0x000fe400038c0000 */
[----:B------:R-:W-:Y:S01]  /*160a0*/  MOV R14, UR62 ;  /* 0x0000003e000e7c02 */ /* 0x000fe20008000f00 */
[----:B01----:R-:W-:Y:S10]  /*160b0*/  ENDCOLLECTIVE ;  /* 0x000000000000791b */ /* 0x003ff40003800000 */
.L_x_1985:
[----:B------:R-:W-:Y:S05]  /*160c0*/  BSYNC B1 ;  /* 0x0000000000017941 */ /* 0x000fea0003800000 */
.L_x_1984:
[----:B------:R-:W-:Y:S05]  /*160d0*/  BRA `(.L_x_1986) ;  /* 0xffffffec00c47947 */ /* 0x000fea000383ffff */
.L_x_1947:
[----:B0-----:R0:W1:Y:S02]  /*160e0*/  SYNCS.PHASECHK.TRANS64.TRYWAIT P0, [R6+URZ], R5 ;  /* 0x00000005060075a7 */ /* 0x001064000800017f */
[----:B-1----:R-:W-:Y:S05]  /*160f0*/  @!P0 NANOSLEEP.SYNCS 0x989680 ;  /* 0x009896800000895d */ /* 0x002fea0003900000 */
[----:B------:R-:W1:Y:S02]  /*16100*/  @!P0 SYNCS.PHASECHK.TRANS64 P0, [R6+URZ], R5 ;  /* 0x00000005060085a7 */ /* 0x000e64000800007f */
[----:B-1----:R-:W-:Y:S05]  /*16110*/  @!P0 BRA `(.L_x_1947) ;  /* 0xfffffffc00f08947 */ /* 0x002fea000383ffff */
[----:B------:R-:W-:Y:S05]  /*16120*/  BRA `(.L_x_1987) ;  /* 0xffffffec00fc7947 */ /* 0x000fea000383ffff */
.L_x_1948:
[----:B-1----:R1:W2:Y:S02]  /*16130*/  SYNCS.PHASECHK.TRANS64.TRYWAIT P0, [R3+URZ], R2 ;  /* 0x00000002030075a7 */ /* 0x0022a4000800017f */
[----:B--2---:R-:W-:Y:S05]  /*16140*/  @!P0 NANOSLEEP.SYNCS 0x989680 ;  /* 0x009896800000895d */ /* 0x004fea0003900000 */
[----:B------:R-:W2:Y:S02]  /*16150*/  @!P0 SYNCS.PHASECHK.TRANS64 P0, [R3+URZ], R2 ;  /* 0x00000002030085a7 */ /* 0x000ea4000800007f */
[----:B--2---:R-:W-:Y:S05]  /*16160*/  @!P0 BRA `(.L_x_1948) ;  /* 0xfffffffc00f08947 */ /* 0x004fea000383ffff */
[----:B------:R-:W-:Y:S05]  /*16170*/  BRA `(.L_x_1988) ;  /* 0xffffffec00f07947 */ /* 0x000fea000383ffff */
.L_x_1950:
[----:B-1----:R1:W2:Y:S02]  /*16180*/  SYNCS.PHASECHK.TRANS64.TRYWAIT P0, [R18+URZ], R5 ;  /* 0x00000005120075a7 */ /* 0x0022a4000800017f */
[----:B--2---:R-:W-:Y:S05]  /*16190*/  @!P0 NANOSLEEP.SYNCS 0x989680 ;  /* 0x009896800000895d */ /* 0x004fea0003900000 */
[----:B------:R-:W2:Y:S02]  /*161a0*/  @!P0 SYNCS.PHASECHK.TRANS64 P0, [R18+URZ], R5 ;  /* 0x00000005120085a7 */ /* 0x000ea4000800007f */
[----:B--2---:R-:W-:Y:S05]  /*161b0*/  @!P0 BRA `(.L_x_1950) ;  /* 0xfffffffc00f08947 */ /* 0x004fea000383ffff */
[----:B------:R-:W-:Y:S05]  /*161c0*/  BRA `(.L_x_1989) ;  /* 0xffffffec00f47947 */ /* 0x000fea000383ffff */
.L_x_1990:
        /* <DEDUP_REMOVED lines=11> */
.L_x_5873:


//--------------------- .text._ZN7cutlass13device_kernelIN5flash11enable_sm90INS1_16FlashAttnFwdSm90INS1_25CollectiveMainloopFwdSm90ILi2EN4cute5tupleIJNS5_1CILi1EEES8_S8_EEENS6_IJNS7_ILi64EEESA_SA_EEELi512ENS_10bfloat16_tEfNS_4arch4Sm90ELb0ELb1ELb0ELb0ELb0ELb0ELb1ELb0ELb0ELb1ELb0ELb0EEENS1_21CollectiveEpilogueFwdINS6_IJSA_NS7_ILi512EEESA_EEES9_SC_SE_Li256ELb0ELb1ELb0ELb0EEENS1_30DynamicPersistentTileSchedulerILi256ELi128ELb0ELb1ELb1EEEEEEEEEvNT_6ParamsE --------------------------
	.section	.text._ZN7cutlass13device_kernelIN5flash11enable_sm90INS1_16FlashAttnFwdSm90INS1_25CollectiveMainloopFwdSm90ILi2EN4cute5tupleIJNS5_1CILi1EEES8_S8_EEENS6_IJNS7_ILi64EEESA_SA_EEELi512ENS_10bfloat16_tEfNS_4arch4Sm90ELb0ELb1ELb0ELb0ELb0ELb0ELb1ELb0ELb0ELb1ELb0ELb0EEENS1_21CollectiveEpilogueFwdINS6_IJSA_NS7_ILi512EEESA_EEES9_SC_SE_Li256ELb0ELb1ELb0ELb0EEENS1_30DynamicPersistentTileSchedulerILi256ELi128ELb0ELb1ELb1EEEEEEEEEvNT_6ParamsE,"ax",@progbits
	.align	128
.text._ZN7cutlass13device_kernelIN5flash11enable_sm90INS1_16FlashAttnFwdSm90INS1_25CollectiveMainloopFwdSm90ILi2EN4cute5tupleIJNS5_1CILi1EEES8_S8_EEENS6_IJNS7_ILi64EEESA_SA_EEELi512ENS_10bfloat16_tEfNS_4arch4Sm90ELb0ELb1ELb0ELb0ELb0ELb0ELb1ELb0ELb0ELb1ELb0ELb0EEENS1_21CollectiveEpilogueFwdINS6_IJSA_NS7_ILi512EEESA_EEES9_SC_SE_Li256ELb0ELb1ELb0ELb0EEENS1_30DynamicPersistentTileSchedulerILi256ELi128ELb0ELb1ELb1EEEEEEEEEvNT_6ParamsE:
        .type           _ZN7cutlass13device_kernelIN5flash11enable_sm90INS1_16FlashAttnFwdSm90INS1_25CollectiveMainloopFwdSm90ILi2EN4cute5tupleIJNS5_1CILi1EEES8_S8_EEENS6_IJNS7_ILi64EEESA_SA_EEELi512ENS_10bfloat16_tEfNS_4arch4Sm90ELb0ELb1ELb0ELb0ELb0ELb0ELb1ELb0ELb0ELb1ELb0ELb0EEENS1_21CollectiveEpilogueFwdINS6_IJSA_NS7_ILi512EEESA_EEES9_SC_SE_Li256ELb0ELb1ELb0ELb0EEENS1_30DynamicPersistentTileSchedulerILi256ELi128ELb0ELb1ELb1EEEEEEEEEvNT_6ParamsE,@function
        .size           _ZN7cutlass13device_kernelIN5flash11enable_sm90INS1_16FlashAttnFwdSm90INS1_25CollectiveMainloopFwdSm90ILi2EN4cute5tupleIJNS5_1CILi1EEES8_S8_EEENS6_IJNS7_ILi64EEESA_SA_EEELi512ENS_10bfloat16_tEfNS_4arch4Sm90ELb0ELb1ELb0ELb0ELb0ELb0ELb1ELb0ELb0ELb1ELb0ELb0EEENS1_21CollectiveEpilogueFwdINS6_IJSA_NS7_ILi512EEESA_EEES9_SC_SE_Li256ELb0ELb1ELb0ELb0EEENS1_30DynamicPersistentTileSchedulerILi256ELi128ELb0ELb1ELb1EEEEEEEEEvNT_6ParamsE,(.L_x_5874 - _ZN7cutlass13device_kernelIN5flash11enable_sm90INS1_16FlashAttnFwdSm90INS1_25CollectiveMainloopFwdSm90ILi2EN4cute5tupleIJNS5_1CILi1EEES8_S8_EEENS6_IJNS7_ILi64EEESA_SA_EEELi512ENS_10bfloat16_tEfNS_4arch4Sm90ELb0ELb1ELb0ELb0ELb0ELb0ELb1ELb0ELb0ELb1ELb0ELb0EEENS1_21CollectiveEpilogueFwdINS6_IJSA_NS7_ILi512EEESA_EEES9_SC_SE_Li256ELb0ELb1ELb0ELb0EEENS1_30DynamicPersistentTileSchedulerILi256ELi128ELb0ELb1ELb1EEEEEEEEEvNT_6ParamsE)
        .other          _ZN7cutlass13device_kernelIN5flash11enable_sm90INS1_16FlashAttnFwdSm90INS1_25CollectiveMainloopFwdSm90ILi2EN4cute5tupleIJNS5_1CILi1EEES8_S8_EEENS6_IJNS7_ILi64EEESA_SA_EEELi512ENS_10bfloat16_tEfNS_4arch4Sm90ELb0ELb1ELb0ELb0ELb0ELb0ELb1ELb0ELb0ELb1ELb0ELb0EEENS1_21CollectiveEpilogueFwdINS6_IJSA_NS7_ILi512EEESA_EEES9_SC_SE_Li256ELb0ELb1ELb0ELb0EEENS1_30DynamicPersistentTileSchedulerILi256ELi128ELb0ELb1ELb1EEEEEEEEEvNT_6ParamsE,@"STO_CUDA_ENTRY STV_DEFAULT"
_ZN7cutlass13device_kernelIN5flash11enable_sm90INS1_16FlashAttnFwdSm90INS1_25CollectiveMainloopFwdSm90ILi2EN4cute5tupleIJNS5_1CILi1EEES8_S8_EEENS6_IJNS7_ILi64EEESA_SA_EEELi512ENS_10bfloat16_tEfNS_4arch4Sm90ELb0ELb1ELb0ELb0ELb0ELb0ELb1ELb0ELb0ELb1ELb0ELb0EEENS1_21CollectiveEpilogueFwdINS6_IJSA_NS7_ILi512EEESA_EEES9_SC_SE_Li256ELb0ELb1ELb0ELb0EEENS1_30DynamicPersistentTileSchedulerILi256ELi128ELb0ELb1ELb1EEEEEEEEEvNT_6ParamsE:
        /* <DEDUP_REMOVED lines=17> */
.L_x_1992:
[----:B------:R-:W-:Y:S05]  /*0110*/  BSYNC B0 ;  /* 0x0000000000007941 */ /* 0x000fea0003800000 */
.L_x_1991:
        /* <DEDUP_REMOVED lines=39> */
.L_x_1993:
        /* <DEDUP_REMOVED lines=22> */
.L_x_1994:
        /* <DEDUP_REMOVED lines=18> */
.L_x_1995:
        /* <DEDUP_REMOVED lines=22> */
.L_x_1996:
        /* <DEDUP_REMOVED lines=22> */
.L_x_1997:
[----:B------:R-:W-:Y:S01]  /*08d0*/  IMAD.MOV.U32 R3, RZ, RZ, 0x1 ;  /* 0x00000001ff037424 */ /* 0x000fe200078e00ff */
[----:B------:R-:W-:Y:S01]  /*08e0*/  ISETP.NE.AND P0, PT, R4, RZ, PT ;  /* 0x000000ff0400720c */ /* 0x000fe20003f05270 */
[----:B------:R-:W-:Y:S01]  /*08f0*/  NOP ;  /* 0x0000000000007918 */ /* 0x000fe20000000000 */
[----:B------:R-:W-:Y:S02]  /*0900*/  ULDC.64 UR44, c[0x0][0x208] ;  /* 0x00008200002c7ab9 */ /* 0x000fe40000000a00 */
[----:B------:R-:W-:-:S05]  /*0910*/  SEL R3, R3, 0x2, !P0 ;  /* 0x0000000203037807 */ /* 0x000fca0004000000 */
[----:B------:R0:W-:Y:S02]  /*0920*/  STL [R1+0x40], R3 ;  /* 0x0000400301007387 */ /* 0x0001e40000100800 */
[----:B01234-:R-:W-:Y:S06]  /*0930*/  BAR.SYNC.DEFER_BLOCKING 0x0 ;  /* 0x0000000000007b1d */ /* 0x01ffec0000010000 */
[----:B------:R-:W-:Y:S05]  /*0940*/  @!P0 BRA `(.L_x_1998) ;  /* 0x0000012c00ac8947 */ /* 0x000fea0003800000 */
.L_x_1999:
        /* <DEDUP_REMOVED lines=14> */
[----:B------:R-:W2:Y:S01]  /*0a30*/  LDL.LU R15, [R1+0x40] ;  /* 0x00004000010f7983 */ /* 0x000ea20000300800 */
[----:B------:R-:W-:Y:S01]  /*0a40*/  VIADD R226, R0, 0xffffff80 ;  /* 0xffffff8000e27836 */ /* 0x000fe20000000000 */
[----:B------:R-:W0:Y:S01]  /*0a50*/  S2UR UR4, SR_CgaCtaId ;  /* 0x00000000000479c3 */ /* 0x000e220000008800 */
[----:B------:R-:W-:Y:S01]  /*0a60*/  UMOV UR37, 0x400 ;  /* 0x0000040000257882 */ /* 0x000fe20000000000 */
[----:B------:R-:W-:Y:S01]  /*0a70*/  IMAD.MOV.U32 R184, RZ, RZ, 0x40 ;  /* 0x00000040ffb87424 */ /* 0x000fe200078e00ff */
[----:B------:R-:W-:Y:S01]  /*0a80*/  UMOV UR36, URZ ;  /* 0x0000003f00247c82 */ /* 0x000fe20008000000 */
[----:B------:R-:W-:Y:S01]  /*0a90*/  SHF.R.S32.HI R3, RZ, 0x1f, R226 ;  /* 0x0000001fff037819 */ /* 0x000fe200000114e2 */
[----:B------:R-:W-:Y:S02]  /*0aa0*/  IMAD.U32 R167, RZ, RZ, UR5 ;  /* 0x00000005ffa77e24 */ /* 0x000fe4000f8e00ff */
[----:B------:R-:W-:Y:S01]  /*0ab0*/  IMAD.MOV.U32 R219, RZ, RZ, RZ ;  /* 0x000000ffffdb7224 */ /* 0x000fe200078e00ff */
[----:B------:R-:W-:-:S02]  /*0ac0*/  LEA.HI R0, R3, R226, RZ, 0x4 ;  /* 0x000000e203007211 */ /* 0x000fc400078f20ff */
[CC--:B------:R-:W-:Y:S02]  /*0ad0*/  LEA.HI R8, R3.reuse, R226.reuse, RZ, 0x2 ;  /* 0x000000e203087211 */ /* 0x0c0fe400078f10ff */
[----:B------:R-:W-:Y:S02]  /*0ae0*/  SHF.R.S32.HI R5, RZ, 0x4, R0 ;  /* 0x00000004ff057819 */ /* 0x000fe40000011400 */
[----:B------:R-:W-:Y:S02]  /*0af0*/  LOP3.LUT R13, R8, 0xfffffffc, RZ, 0xc0, !PT ;  /* 0xfffffffc080d7812 */ /* 0x000fe400078ec0ff */
[----:B------:R-:W-:Y:S02]  /*0b00*/  LEA.HI R2, R0, R5, RZ, 0x1 ;  /* 0x0000000500027211 */ /* 0x000fe400078f08ff */
[----:B------:R-:W-:Y:S01]  /*0b10*/  LEA.HI R7, R3, R226, RZ, 0x7 ;  /* 0x000000e203077211 */ /* 0x000fe200078f38ff */
[----:B------:R-:W-:Y:S01]  /*0b20*/  IMAD.IADD R13, R226, 0x1, -R13 ;  /* 0x00000001e20d7824 */ /* 0x000fe200078e0a0d */
[----:B------:R-:W-:-:S02]  /*0b30*/  LOP3.LUT R4, R2, 0x1ffffffe, RZ, 0xc0, !PT ;  /* 0x1ffffffe02047812 */ /* 0x000fc400078ec0ff */
[----:B------:R-:W-:Y:S02]  /*0b40*/  LEA.HI R2, R3, R226, RZ, 0x5 ;  /* 0x000000e203027211 */ /* 0x000fe400078f28ff */
        /* <DEDUP_REMOVED lines=34> */
[----:B------:R-:W-:Y:S02]  /*0d70*/  LOP3.LUT R217, R3, 0xfffffff8, RZ, 0xc0, !PT ;  /* 0xfffffff803d97812 */ /* 0x000fe400078ec0ff */
[----:B------:R-:W-:Y:S01]  /*0d80*/  LOP3.LUT R11, R2, 0x1c0, RZ, 0xc0, !PT ;  /* 0x000001c0020b7812 */ /* 0x000fe200078ec0ff */
[----:B------:R-:W-:Y:S01]  /*0d90*/  IMAD R13, R4, 0x400, R13 ;  /* 0x00000400040d7824 */ /* 0x000fe200078e020d */
[----:B------:R-:W-:Y:S01]  /*0da0*/  LEA.HI R9, R9, R0, RZ, 0x3 ;  /* 0x0000000009097211 */ /* 0x000fe200078f18ff */
[----:B------:R-:W-:Y:S01]  /*0db0*/  IMAD.IADD R217, R226, 0x1, -R217 ;  /* 0x00000001e2d97824 */ /* 0x000fe200078e0ad9 */
[----:B------:R-:W-:Y:S01]  /*0dc0*/  LOP3.LUT R6, R11, 0x8, R6, 0xf8, !PT ;  /* 0x000000080b067812 */ /* 0x000fe200078ef806 */
[----:B------:R-:W-:Y:S01]  /*0dd0*/  IMAD.MOV.U32 R2, RZ, RZ, RZ ;  /* 0x000000ffff027224 */ /* 0x000fe200078e00ff */
[----:B------:R-:W-:Y:S01]  /*0de0*/  SHF.R.U32.HI R11, RZ, 0x3, R11 ;  /* 0x00000003ff0b7819 */ /* 0x000fe2000001160b */
[----:B------:R-:W-:Y:S01]  /*0df0*/  IMAD.SHL.U32 R186, R217, 0x8, RZ ;  /* 0x00000008d9ba7824 */ /* 0x000fe200078e00ff */
[----:B------:R-:W-:Y:S01]  /*0e00*/  R2P PR, R10, 0x6 ;  /* 0x000000060a007804 */ /* 0x000fe20000000000 */
[----:B------:R-:W-:Y:S01]  /*0e10*/  IMAD.SHL.U32 R16, R12, 0x2, RZ ;  /* 0x000000020c107824 */ /* 0x000fe200078e00ff */
[----:B------:R-:W-:Y:S01]  /*0e20*/  LOP3.LUT R6, R6, R11, RZ, 0x3c, !PT ;  /* 0x0000000b06067212 */ /* 0x000fe200078e3cff */
[C---:B------:R-:W-:Y:S01]  /*0e30*/  VIADD R196, R186.reuse, 0x40 ;  /* 0x00000040bac47836 */ /* 0x040fe20000000000 */
[----:B------:R-:W-:Y:S01]  /*0e40*/  LOP3.LUT R9, R9, 0xfffffff8, RZ, 0xc0, !PT ;  /* 0xfffffff809097812 */ /* 0x000fe200078ec0ff */
[----:B------:R-:W-:Y:S01]  /*0e50*/  VIADD R195, R186, 0x80 ;  /* 0x00000080bac37836 */ /* 0x000fe20000000000 */
[----:B------:R-:W-:Y:S01]  /*0e60*/  LEA.HI R7, R7, R220, RZ, 0x1 ;  /* 0x000000dc07077211 */ /* 0x000fe200078f08ff */
[----:B------:R-:W-:Y:S01]  /*0e70*/  IMAD.IADD R6, R13, 0x1, R6 ;  /* 0x000000010d067824 */ /* 0x000fe200078e0206 */
[----:B------:R-:W-:Y:S01]  /*0e80*/  SHF.R.S32.HI R5, RZ, 0x5, R5 ;  /* 0x00000005ff057819 */ /* 0x000fe20000011405 */
[----:B------:R-:W-:Y:S01]  /*0e90*/  IMAD.IADD R0, R0, 0x1, -R9 ;  /* 0x0000000100007824 */ /* 0x000fe200078e0a09 */
[----:B------:R-:W-:Y:S01]  /*0ea0*/  LOP3.LUT R7, R7, 0xfffffe, RZ, 0xc0, !PT ;  /* 0x00fffffe07077812 */ /* 0x000fe200078ec0ff */
[----:B------:R-:W-:Y:S01]  /*0eb0*/  VIADD R194, R186, 0xc0 ;  /* 0x000000c0bac27836 */ /* 0x000fe20000000000 */
[----:B------:R-:W-:Y:S01]  /*0ec0*/  LEA R22, R6, UR37, 0x1 ;  /* 0x0000002506167c11 */ /* 0x000fe2000f8e08ff */
[----:B------:R-:W-:Y:S01]  /*0ed0*/  VIADD R193, R186, 0x100 ;  /* 0x00000100bac17836 */ /* 0x000fe20000000000 */
[----:B------:R-:W-:Y:S01]  /*0ee0*/  SEL R184, R184, 0xffffffc0, !P2 ;  /* 0xffffffc0b8b87807 */ /* 0x000fe20005000000 */
[----:B------:R-:W-:Y:S01]  /*0ef0*/  VIADD R192, R186, 0x140 ;  /* 0x00000140bac07836 */ /* 0x000fe20000000000 */
[----:B------:R-:W-:Y:S01]  /*0f00*/  SHF.R.S32.HI R218, RZ, 0x3, R3 ;  /* 0x00000003ffda7819 */ /* 0x000fe20000011403 */
[----:B------:R-:W-:Y:S01]  /*0f10*/  VIADD R185, R22, 0x36400 ;  /* 0x0003640016b97836 */ /* 0x000fe20000000000 */
        /* <DEDUP_REMOVED lines=11> */
[C---:B------:R-:W-:Y:S01]  /*0fd0*/  @P1 VIADD R23, R185.reuse, 0xffffffe0 ;  /* 0xffffffe0b9171836 */ /* 0x040fe20000000000 */
[----:B------:R-:W-:Y:S01]  /*0fe0*/  SHF.R.S32.HI R227, RZ, 0x1f, R221 ;  /* 0x0000001fffe37819 */ /* 0x000fe200000114dd */
[----:B------:R-:W-:-:S02]  /*0ff0*/  IMAD.IADD R185, R185, 0x1, R184 ;  /* 0x00000001b9b97824 */ /* 0x000fc400078e02b8 */
[----:B------:R-:W-:Y:S02]  /*1000*/  IMAD.SHL.U32 R19, R7, 0x100, RZ ;  /* 0x0000010007137824 */ /* 0x000fe400078e00ff */
[----:B------:R-:W-:Y:S02]  /*1010*/  IMAD R188, R14, 0x8, R17 ;  /* 0x000000080ebc7824 */ /* 0x000fe400078e0211 */
[----:B------:R-:W-:Y:S01]  /*1020*/  IMAD.IADD R184, R184, 0x1, R23 ;  /* 0x00000001b8b87824 */ /* 0x000fe200078e0217 */
[----:B--2---:R-:W-:-:S07]  /*1030*/  LOP3.LUT R187, R15, 0x1, RZ, 0xfc, !PT ;  /* 0x000000010fbb7812 */ /* 0x004fce00078efcff */
.L_x_2099:
[----:B-1-3--:R-:W0:Y:S01]  /*1040*/  LDC R4, c[0x0][0xd60] ;  /* 0x00035800ff047b82 */ /* 0x00ae220000000800 */
[----:B------:R-:W-:Y:S01]  /*1050*/  ULDC UR4, c[0x0][0xd78] ;  /* 0x00035e0000047ab9 */ /* 0x000fe20000000800 */
[----:B0-----:R-:W-:-:S13]  /*1060*/  ISETP.NE.AND P0, PT, R4, 0x1, PT ;  /* 0x000000010400780c */ /* 0x001fda0003f05270 */
[----:B------:R-:W0:Y:S08]  /*1070*/  @P0 LDC R0, c[0x0][0xd64] ;  /* 0x00035900ff000b82 */ /* 0x000e300000000800 */
[----:B--2---:R-:W1:Y:S01]  /*1080*/  @P0 LDC R6, c[0x0][0xd68] ;  /* 0x00035a00ff060b82 */ /* 0x004e620000000800 */
[----:B0-----:R-:W-:-:S04]  /*1090*/  @P0 IMAD.HI.U32 R3, R167, R0, RZ ;  /* 0x00000000a7030227 */ /* 0x001fc800078e00ff */
[----:B------:R-:W-:Y:S01]  /*10a0*/  IMAD.MOV.U32 R0, RZ, RZ, R167 ;  /* 0x000000ffff007224 */ /* 0x000fe200078e00a7 */
[----:B-1----:R-:W-:-:S04]  /*10b0*/  @P0 SHF.R.U32.HI R0, RZ, R6, R3 ;  /* 0x00000006ff000219 */ /* 0x002fc80000011603 */
[----:B------:R-:W-:Y:S01]  /*10c0*/  ISETP.GE.AND P0, PT, R0, UR4, PT ;  /* 0x0000000400007c0c */ /* 0x000fe2000bf06270 */
[----:B------:R-:W-:-:S04]  /*10d0*/  IMAD.MOV R3, RZ, RZ, -R0 ;  /* 0x000000ffff037224 */ /* 0x000fc800078e0a00 */
[----:B------:R-:W-:-:S08]  /*10e0*/  IMAD R9, R4, R3, R167 ;  /* 0x0000000304097224 */ /* 0x000fd000078e02a7 */
[----:B----4-:R-:W-:Y:S05]  /*10f0*/  @!P0 BRA `(.L_x_2000) ;  /* 0x0000000000208947 */ /* 0x010fea0003800000 */
[----:B------:R-:W0:Y:S01]  /*1100*/  LDC R6, c[0x0][0xd6c] ;  /* 0x00035b00ff067b82 */ /* 0x000e220000000800 */
[----:B------:R-:W-:Y:S01]  /*1110*/  IMAD.MOV.U32 R3, RZ, RZ, R9 ;  /* 0x000000ffff037224 */ /* 0x000fe200078e0009 */
[----:B0-----:R-:W-:-:S13]  /*1120*/  ISETP.NE.AND P0, PT, R6, 0x1, PT ;  /* 0x000000010600780c */ /* 0x001fda0003f05270 */
[----:B------:R-:W0:Y:S02]  /*1130*/  @P0 LDC.64 R4, c[0x0][0xd70] ;  /* 0x00035c00ff040b82 */ /* 0x000e240000000a00 */
[----:B0-----:R-:W-:-:S05]  /*1140*/  @P0 IMAD.HI.U32 R4, R9, R4, RZ ;  /* 0x0000000409040227 */ /* 0x001fca00078e00ff */
[----:B------:R-:W-:-:S05]  /*1150*/  @P0 SHF.R.U32.HI R3, RZ, R5, R4 ;  /* 0x00000005ff030219 */ /* 0x000fca0000011604 */
[----:B------:R-:W-:Y:S01]  /*1160*/  IMAD R4, R3, R6, RZ ;  /* 0x0000000603047224 */ /* 0x000fe200078e02ff */
[----:B------:R-:W-:Y:S06]  /*1170*/  BRA `(.L_x_2001) ;  /* 0x00000000001c7947 */ /* 0x000fec0003800000 */
.L_x_2000:
[----:B------:R-:W0:Y:S01]  /*1180*/  LDC R6, c[0x0][0xd54] ;  /* 0x00035500ff067b82 */ /* 0x000e220000000800 */
[----:B------:R-:W-:Y:S01]  /*1190*/  IMAD.MOV.U32 R3, RZ, RZ, R9 ;  /* 0x000000ffff037224 */ /* 0x000fe200078e0009 */
[----:B0-----:R-:W-:-:S13]  /*11a0*/  ISETP.NE.AND P0, PT, R6, 0x1, PT ;  /* 0x000000010600780c */ /* 0x001fda0003f05270 */
[----:B------:R-:W0:Y:S02]  /*11b0*/  @P0 LDC.64 R4, c[0x0][0xd58] ;  /* 0x00035600ff040b82 */ /* 0x000e240000000a00 */
[----:B0-----:R-:W-:-:S05]  /*11c0*/  @P0 IMAD.HI.U32 R4, R9, R4, RZ ;  /* 0x0000000409040227 */ /* 0x001fca00078e00ff */
[----:B------:R-:W-:-:S05]  /*11d0*/  @P0 SHF.R.U32.HI R3, RZ, R5, R4 ;  /* 0x00000005ff030219 */ /* 0x000fca0000011604 */
[----:B------:R-:W-:-:S07]  /*11e0*/  IMAD R4, R3, R6, RZ ;  /* 0x0000000603047224 */ /* 0x000fce00078e02ff */
.L_x_2001:
[----:B------:R-:W2:Y:S01]  /*11f0*/  LDL R8, [R1+0x4] ;  /* 0x0000040001087983 */ /* 0x000ea20000100800 */
[----:B------:R-:W0:Y:S01]  /*1200*/  LDC R191, c[0x0][0xd48] ;  /* 0x00035200ffbf7b82 */ /* 0x000e220000000800 */
[----:B------:R-:W-:Y:S01]  /*1210*/  ULDC.64 UR4, c[0x0][0x418] ;  /* 0x0001060000047ab9 */ /* 0x000fe20000000a00 */
[----:B------:R-:W-:Y:S01]  /*1220*/  IMAD.IADD R5, R9, 0x1, -R4 ;  /* 0x0000000109057824 */ /* 0x000fe200078e0a04 */
[----:B------:R-:W-:Y:S01]  /*1230*/  UISETP.NE.U32.AND UP0, UPT, UR4, URZ, UPT ;  /* 0x0000003f0400728c */ /* 0x000fe2000bf05070 */
[----:B------:R-:W-:Y:S01]  /*1240*/  LOP3.LUT R3, RZ, R3, RZ, 0x33, !PT ;  /* 0x00000003ff037212 */ /* 0x000fe200078e33ff */
[----:B------:R-:W-:Y:S01]  /*1250*/  ULDC UR38, c[0x0][0x424] ;  /* 0x0001090000267ab9 */ /* 0x000fe20000000800 */
[----:B------:R-:W-:Y:S01]  /*1260*/  ULDC UR4, c[0x0][0xd54] ;  /* 0x0003550000047ab9 */ /* 0x000fe20000000800 */
[----:B------:R-:W-:Y:S01]  /*1270*/  UISETP.NE.AND.EX UP0, UPT, UR5, URZ, UPT, UP0 ;  /* 0x0000003f0500728c */ /* 0x000fe2000bf05300 */
[----:B------:R-:W-:Y:S01]  /*1280*/  IMAD R5, R0, UR4, R5 ;  /* 0x0000000400057c24 */ /* 0x000fe2000f8e0205 */
[----:B------:R-:W-:-:S02]  /*1290*/  ULDC UR40, c[0x0][0x2f0] ;  /* 0x0000bc0000287ab9 */ /* 0x000fc40000000800 */
[----:B------:R-:W-:Y:S01]  /*12a0*/  USEL UR38, UR38, 0x1, UP0 ;  /* 0x0000000126267887 */ /* 0x000fe20008000000 */
[----:B------:R-:W-:-:S03]  /*12b0*/  IMAD.MOV.U32 R190, RZ, RZ, R5 ;  /* 0x000000ffffbe7224 */ /* 0x000fc600078e0005 */
[----:B------:R-:W-:-:S04]  /*12c0*/  UIMAD UR4, UR38, UR40, 0x3f ;  /* 0x0000003f260474a4 */ /* 0x000fc8000f8e0228 */
[----:B------:R-:W-:-:S04]  /*12d0*/  USHF.R.S32.HI UR5, URZ, 0x1f, UR4 ;  /* 0x0000001f3f057899 */ /* 0x000fc80008011404 */
[----:B------:R-:W-:Y:S01]  /*12e0*/  ULEA.HI UR5, UR5, UR4, URZ, 0x6 ;  /* 0x0000000405057291 */ /* 0x000fe2000f8f303f */
[----:B0-----:R-:W-:Y:S02]  /*12f0*/  ISETP.NE.AND P0, PT, R191, 0x1, PT ;  /* 0x00000001bf00780c */ /* 0x001fe40003f05270 */
[----:B------:R-:W-:Y:S01]  /*1300*/  ULDC UR4, c[0x0][0xd3c] ;  /* 0x00034f0000047ab9 */ /* 0x000fe20000000800 */
[----:B------:R-:W-:Y:S01]  /*1310*/  USHF.R.S32.HI UR5, URZ, 0x6, UR5 ;  /* 0x000000063f057899 */ /* 0x000fe20008011405 */
[----:B------:R-:W-:-:S04]  /*1320*/  VIADD R3, R3, UR4 ;  /* 0x0000000403037c36 */ /* 0x000fc80008000000 */
[----:B------:R-:W-:-:S05]  /*1330*/  IMAD.SHL.U32 R18, R3, 0x40, RZ ;  /* 0x0000004003127824 */ /* 0x000fca00078e00ff */
[----:B------:R-:W0:Y:S08]  /*1340*/  @P0 LDC R6, c[0x0][0xd4c] ;  /* 0x00035300ff060b82 */ /* 0x000e300000000800 */
[----:B------:R-:W1:Y:S01]  /*1350*/  @P0 LDC R7, c[0x0][0xd50] ;  /* 0x00035400ff070b82 */ /* 0x000e620000000800 */
[----:B0-----:R-:W-:-:S05]  /*1360*/  @P0 IMAD.HI.U32 R0, R5, R6, RZ ;  /* 0x0000000605000227 */ /* 0x001fca00078e00ff */
[----:B-1----:R-:W-:-:S05]  /*1370*/  @P0 SHF.R.U32.HI R190, RZ, R7, R0 ;  /* 0x00000007ffbe0219 */ /* 0x002fca0000011600 */
[----:B------:R-:W-:-:S04]  /*1380*/  IMAD.MOV R0, RZ, RZ, -R190 ;  /* 0x000000ffff007224 */ /* 0x000fc800078e0abe */
[----:B------:R-:W-:Y:S01]  /*1390*/  IMAD R191, R191, R0, R5 ;  /* 0x00000000bfbf7224 */ /* 0x000fe200078e0205 */
[----:B--2---:R-:W-:-:S13]  /*13a0*/  ISETP.NE.AND P0, PT, R8, 0x1, PT ;  /* 0x000000010800780c */ /* 0x004fda0003f05270 */
[----:B------:R-:W-:Y:S05]  /*13b0*/  @!P0 BRA `(.L_x_2002) ;  /* 0x0000001c00f48947 */ /* 0x000fea0003800000 */
[----:B------:R-:W0:Y:S01]  /*13c0*/  LDC R0, c[0x0][0x448] ;  /* 0x00011200ff007b82 */ /* 0x000e220000000800 */
[----:B------:R-:W-:Y:S02]  /*13d0*/  ULDC UR6, c[0x0][0x288] ;  /* 0x0000a20000067ab9 */ /* 0x000fe40000000800 */
[----:B------:R-:W-:-:S04]  /*13e0*/  UIADD3 UR4, -UR6, 0x1, URZ ;  /* 0x0000000106047890 */ /* 0x000fc8000fffe13f */
[----:B------:R-:W-:Y:S01]  /*13f0*/  UIMAD UR4, UR38, UR40, UR4 ;  /* 0x00000028260472a4 */ /* 0x000fe2000f8e0204 */
[----:B------:R-:W1:Y:S01]  /*1400*/  LDC.64 R6, c[0x0][0xad8] ;  /* 0x0002b600ff067b82 */ /* 0x000e620000000a00 */
[----:B0-----:R-:W-:Y:S01]  /*1410*/  ISETP.NE.AND P1, PT, R0, 0x1, PT ;  /* 0x000000010000780c */ /* 0x001fe20003f25270 */
[----:B------:R-:W-:Y:S01]  /*1420*/  VIADD R0, R18, 0x3f ;  /* 0x0000003f12007836 */ /* 0x000fe20000000000 */
[----:B-1----:R-:W-:-:S11]  /*1430*/  ISETP.GE.AND P2, PT, R7, 0x1, PT ;  /* 0x000000010700780c */ /* 0x002fd60003f46270 */
[----:B------:R-:W0:Y:S08]  /*1440*/  @P1 LDC R3, c[0x0][0x44c] ;  /* 0x00011300ff031b82 */ /* 0x000e300000000800 */
[----:B------:R-:W1:Y:S01]  /*1450*/  @P1 LDC R4, c[0x0][0x450] ;  /* 0x00011400ff041b82 */ /* 0x000e620000000800 */
[----:B0-----:R-:W-:-:S05]  /*1460*/  @P1 IMAD.HI.U32 R3, R0, R3, RZ ;  /* 0x0000000300031227 */ /* 0x001fca00078e00ff */
        /* <DEDUP_REMOVED lines=14> */
.L_x_2004:
[----:B------:R-:W-:-:S13]  /*1550*/  ISETP.NE.AND P0, PT, R7, 0x1, PT ;  /* 0x000000010700780c */ /* 0x000fda0003f05270 */
[----:B------:R-:W0:Y:S02]  /*1560*/  @P0 LDC.64 R4, c[0x0][0xae0] ;  /* 0x0002b800ff040b82 */ /* 0x000e240000000a00 */
[----:B0-----:R-:W-:-:S05]  /*1570*/  @P0 IMAD.HI.U32 R4, R3, R4, RZ ;  /* 0x0000000403040227 */ /* 0x001fca00078e00ff */
[----:B------:R-:W-:-:S07]  /*1580*/  @P0 SHF.R.U32.HI R3, RZ, R5, R4 ;  /* 0x00000005ff030219 */ /* 0x000fce0000011604 */
.L_x_2005:
[----:B------:R-:W-:-:S05]  /*1590*/  IMAD R3, R3, R7, R7 ;  /* 0x0000000703037224 */ /* 0x000fca00078e0207 */
[----:B------:R-:W-:-:S07]  /*15a0*/  VIMNMX R0, R0, R3, PT ;  /* 0x0000000300007248 */ /* 0x000fce0003fe0100 */
.L_x_2003:
[----:B------:R-:W0:Y:S01]  /*15b0*/  @P1 LDC R5, c[0x0][0x44c] ;  /* 0x00011300ff051b82 */ /* 0x000e220000000800 */
[----:B------:R-:W-:Y:S01]  /*15c0*/  VIADD R0, R0, 0x3f ;  /* 0x0000003f00007836 */ /* 0x000fe20000000000 */
[----:B------:R-:W-:Y:S01]  /*15d0*/  UIMAD UR38, UR38, UR40, -UR6 ;  /* 0x00000028262672a4 */ /* 0x000fe2000f8e0a06 */
[----:B------:R-:W-:Y:S01]  /*15e0*/  IMAD.MOV.U32 R4, RZ, RZ, R18 ;  /* 0x000000ffff047224 */ /* 0x000fe200078e0012 */
[----:B------:R-:W-:Y:S02]  /*15f0*/  ULDC UR4, c[0x0][0xad4] ;  /* 0x0002b50000047ab9 */ /* 0x000fe40000000800 */
[----:B------:R-:W-:Y:S02]  /*1600*/  SHF.R.S32.HI R3, RZ, 0x1f, R0 ;  /* 0x0000001fff037819 */ /* 0x000fe40000011400 */
[----:B------:R-:W1:Y:S02]  /*1610*/  @P1 LDC R6, c[0x0][0x450] ;  /* 0x00011400ff061b82 */ /* 0x000e640000000800 */
[----:B------:R-:W-:-:S04]  /*1620*/  LEA.HI R3, R3, R0, RZ, 0x6 ;  /* 0x0000000003037211 */ /* 0x000fc800078f30ff */
[----:B------:R-:W-:Y:S01]  /*1630*/  SHF.R.S32.HI R3, RZ, 0x6, R3 ;  /* 0x00000006ff037819 */ /* 0x000fe20000011403 */
[----:B0-----:R-:W-:-:S05]  /*1640*/  @P1 IMAD.HI.U32 R5, R18, R5, RZ ;  /* 0x0000000512051227 */ /* 0x001fca00078e00ff */
        /* <DEDUP_REMOVED lines=14> */
.L_x_2007:
[----:B------:R-:W-:-:S13]  /*1730*/  ISETP.NE.AND P0, PT, R7, 0x1, PT ;  /* 0x000000010700780c */ /* 0x000fda0003f05270 */
[----:B------:R-:W0:Y:S02]  /*1740*/  @P0 LDC.64 R8, c[0x0][0xae0] ;  /* 0x0002b800ff080b82 */ /* 0x000e240000000a00 */
[----:B0-----:R-:W-:-:S05]  /*1750*/  @P0 IMAD.HI.U32 R6, R0, R8, RZ ;  /* 0x0000000800060227 */ /* 0x001fca00078e00ff */
[----:B------:R-:W-:-:S07]  /*1760*/  @P0 SHF.R.U32.HI R0, RZ, R9, R6 ;  /* 0x00000009ff000219 */ /* 0x000fce0000011606 */
.L_x_2008:
[----:B------:R-:W-:-:S05]  /*1770*/  IMAD R0, R0, R7, RZ ;  /* 0x0000000700007224 */ /* 0x000fca00078e02ff */
[----:B------:R-:W-:-:S07]  /*1780*/  VIMNMX R3, R3, R0, !PT ;  /* 0x0000000003037248 */ /* 0x000fce0007fe0100 */
.L_x_2006:
        /* <DEDUP_REMOVED lines=75> */
[----:B------:R-:W-:Y:S06]  /*1c40*/  @!P1 BRA `(.L_x_2009) ;  /* 0x000000f000549947 */ /* 0x000fec0003800000 */
[----:B------:R-:W0:Y:S01]  /*1c50*/  SHFL.IDX PT, R0, R220, RZ, 0x1f ;  /* 0x00001fffdc007589 */ /* 0x000e2200000e0000 */
[----:B------:R-:W-:Y:S01]  /*1c60*/  UMOV UR7, 0x40000040 ;  /* 0x4000004000077882 */ /* 0x000fe20000000000 */
[----:B------:R-:W-:Y:S01]  /*1c70*/  UMOV UR9, 0x40000040 ;  /* 0x4000004000097882 */ /* 0x000fe20000000000 */
[----:B------:R-:W-:Y:S01]  /*1c80*/  UMOV UR11, 0x40000040 ;  /* 0x40000040000b7882 */ /* 0x000fe20000000000 */
[----:B------:R-:W-:Y:S01]  /*1c90*/  BAR.SYNC.DEFER_BLOCKING 0xe, 0x100 ;  /* 0x0384000000007b1d */ /* 0x000fe20000010000 */
[----:B------:R-:W-:-:S05]  /*1ca0*/  VIADD R4, R4, 0xfffffffe ;  /* 0xfffffffe04047836 */ /* 0x000fca0000000000 */
[----:B------:R-:W-:Y:S01]  /*1cb0*/  UMOV UR13, 0x40000040 ;  /* 0x40000040000d7882 */ /* 0x000fe20000000000 */
[----:B------:R-:W-:Y:S01]  /*1cc0*/  UMOV UR15, 0x40000040 ;  /* 0x40000040000f7882 */ /* 0x000fe20000000000 */
[----:B------:R-:W-:Y:S01]  /*1cd0*/  UMOV UR17, 0x40000040 ;  /* 0x4000004000117882 */ /* 0x000fe20000000000 */
[----:B------:R-:W-:Y:S01]  /*1ce0*/  UMOV UR19, 0x40000040 ;  /* 0x4000004000137882 */ /* 0x000fe20000000000 */
[----:B------:R-:W1:Y:S01]  /*1cf0*/  S2R R7, SR_TID.X ;  /* 0x0000000000077919 */ /* 0x000e620000002100 */
[----:B------:R-:W-:Y:S02]  /*1d00*/  ISETP.GE.AND P0, PT, R4, R5, PT ;  /* 0x000000050400720c */ /* 0x000fe40003f06270 */
        /* <DEDUP_REMOVED lines=45> */
.L_x_2011:
[----:B------:R-:W-:Y:S01]  /*1fe0*/  BAR.SYNC.DEFER_BLOCKING 0xe, 0x100 ;  /* 0x0384000000007b1d */ /* 0x000fe20000010000 */
[----:B01----:R-:W-:Y:S01]  /*1ff0*/  IMAD.U32 R0, RZ, RZ, UR36 ;  /* 0x00000024ff007e24 */ /* 0x003fe2000f8e00ff */
[----:B------:R-:W-:Y:S01]  /*2000*/  UIADD3 UR36, UR36, 0x1, URZ ;  /* 0x0000000124247890 */ /* 0x000fe2000fffe03f */
[C---:B------:R-:W-:Y:S01]  /*2010*/  ISETP.GT.AND P0, PT, R4.reuse, R5, PT ;  /* 0x000000050400720c */ /* 0x040fe20003f04270 */
[----:B------:R-:W-:Y:S02]  /*2020*/  VIADD R4, R4, 0xffffffff ;  /* 0xffffffff04047836 */ /* 0x000fe40000000000 */
[----:B------:R-:W-:Y:S01]  /*2030*/  IMAD R0, R0, 0x40, R17 ;  /* 0x0000004000007824 */ /* 0x000fe200078e0211 */
        /* <DEDUP_REMOVED lines=165> */
.L_x_2010:
[----:B------:R-:W-:Y:S01]  /*2a90*/  BAR.SYNC.DEFER_BLOCKING 0xe, 0x100 ;  /* 0x0384000000007b1d */ /* 0x000fe20000010000 */
[----:B01----:R-:W-:Y:S01]  /*2aa0*/  IMAD.U32 R0, RZ, RZ, UR36 ;  /* 0x00000024ff007e24 */ /* 0x003fe2000f8e00ff */
[----:B------:R-:W-:Y:S01]  /*2ab0*/  UIADD3 UR36, UR36, 0x1, URZ ;  /* 0x0000000124247890 */ /* 0x000fe2000fffe03f */
[----:B------:R-:W-:Y:S02]  /*2ac0*/  PLOP3.LUT P0, PT, PT, PT, PT, 0x8, 0x0 ;  /* 0x000000000000781c */ /* 0x000fe40003f0e170 */
[----:B------:R-:W-:Y:S01]  /*2ad0*/  IMAD R0, R0, 0x40, R17 ;  /* 0x0000004000007824 */ /* 0x000fe200078e0211 */
        /* <DEDUP_REMOVED lines=139> */
.L_x_2002:
        /* <DEDUP_REMOVED lines=25> */
.L_x_2013:
[----:B------:R-:W-:-:S13]  /*3520*/  ISETP.NE.AND P0, PT, R7, 0x1, PT ;  /* 0x000000010700780c */ /* 0x000fda0003f05270 */
[----:B------:R-:W0:Y:S02]  /*3530*/  @P0 LDC.64 R4, c[0x0][0xae0] ;  /* 0x0002b800ff040b82 */ /* 0x000e240000000a00 */
[----:B0-----:R-:W-:-:S05]  /*3540*/  @P0 IMAD.HI.U32 R4, R3, R4, RZ ;  /* 0x0000000403040227 */ /* 0x001fca00078e00ff */
[----:B------:R-:W-:-:S07]  /*3550*/  @P0 SHF.R.U32.HI R3, RZ, R5, R4 ;  /* 0x00000005ff030219 */ /* 0x000fce0000011604 */
.L_x_2014:
[----:B------:R-:W-:-:S05]  /*3560*/  IMAD R3, R3, R7, R7 ;  /* 0x0000000703037224 */ /* 0x000fca00078e0207 */
[----:B------:R-:W-:-:S07]  /*3570*/  VIMNMX R0, R0, R3, PT ;  /* 0x0000000300007248 */ /* 0x000fce0003fe0100 */
.L_x_2012:
[----:B------:R-:W0:Y:S01]  /*3580*/  @P1 LDC R5, c[0x0][0x44c] ;  /* 0x00011300ff051b82 */ /* 0x000e220000000800 */
[----:B------:R-:W-:Y:S01]  /*3590*/  VIADD R0, R0, 0x3f ;  /* 0x0000003f00007836 */ /* 0x000fe20000000000 */
[----:B------:R-:W-:Y:S01]  /*35a0*/  UIMAD UR40, UR38, UR40, -UR4 ;  /* 0x00000028262872a4 */ /* 0x000fe2000f8e0a04 */
[----:B------:R-:W-:Y:S02]  /*35b0*/  IMAD.MOV.U32 R4, RZ, RZ, R18 ;  /* 0x000000ffff047224 */ /* 0x000fe400078e0012 */
[----:B------:R-:W-:Y:S01]  /*35c0*/  ULDC UR4, c[0x0][0xad4] ;  /* 0x0002b50000047ab9 */ /* 0x000fe20000000800 */
[----:B------:R-:W-:Y:S02]  /*35d0*/  SHF.R.S32.HI R3, RZ, 0x1f, R0 ;  /* 0x0000001fff037819 */ /* 0x000fe40000011400 */
[----:B------:R-:W1:Y:S02]  /*35e0*/  @P1 LDC R6, c[0x0][0x450] ;  /* 0x00011400ff061b82 */ /* 0x000e640000000800 */
[----:B------:R-:W-:-:S04]  /*35f0*/  LEA.HI R3, R3, R0, RZ, 0x6 ;  /* 0x0000000003037211 */ /* 0x000fc800078f30ff */
[----:B------:R-:W-:-:S04]  /*3600*/  SHF.R.S32.HI R3, RZ, 0x6, R3 ;  /* 0x00000006ff037819 */ /* 0x000fc80000011403 */
[----:B------:R-:W-:Y:S01]  /*3610*/  VIMNMX R168, R3, UR5, PT ;  /* 0x0000000503a87c48 */ /* 0x000fe2000bfe0100 */
[----:B0-----:R-:W-:-:S05]  /*3620*/  @P1 IMAD.HI.U32 R5, R18, R5, RZ ;  /* 0x0000000512051227 */ /* 0x001fca00078e00ff */
[----:B-1----:R-:W-:-:S05]  /*3630*/  @P1 SHF.R.U32.HI R4, RZ, R6, R5 ;  /* 0x00000006ff041219 */ /* 0x002fca0000011605 */
[----:B------:R-:W-:-:S04]  /*3640*/  VIADD R0, R4, UR40 ;  /* 0x0000002804007c36 */ /* 0x000fc80008000000 */
        /* <DEDUP_REMOVED lines=11> */
.L_x_2016:
[----:B------:R-:W-:-:S13]  /*3700*/  ISETP.NE.AND P0, PT, R7, 0x1, PT ;  /* 0x000000010700780c */ /* 0x000fda0003f05270 */
[----:B------:R-:W0:Y:S02]  /*3710*/  @P0 LDC.64 R4, c[0x0][0xae0] ;  /* 0x0002b800ff040b82 */ /* 0x000e240000000a00 */
[----:B0-----:R-:W-:-:S05]  /*3720*/  @P0 IMAD.HI.U32 R4, R0, R4, RZ ;  /* 0x0000000400040227 */ /* 0x001fca00078e00ff */
[----:B------:R-:W-:-:S07]  /*3730*/  @P0 SHF.R.U32.HI R0, RZ, R5, R4 ;  /* 0x00000005ff000219 */ /* 0x000fce0000011604 */
.L_x_2017:
[----:B------:R-:W-:-:S05]  /*3740*/  IMAD R0, R0, R7, RZ ;  /* 0x0000000700007224 */ /* 0x000fca00078e02ff */
[----:B------:R-:W-:-:S07]  /*3750*/  VIMNMX R3, R3, R0, !PT ;  /* 0x0000000003037248 */ /* 0x000fce0007fe0100 */
.L_x_2015:
        /* <DEDUP_REMOVED lines=106> */
.L_x_2018:
[----:B------:R-:W-:Y:S02]  /*3e00*/  LEA.HI R0, R219, R219, RZ, 0x1 ;  /* 0x000000dbdb007211 */ /* 0x000fe400078f08ff */
[----:B------:R-:W-:Y:S02]  /*3e10*/  ISETP.NE.AND P0, PT, R187, 0x3, PT ;  /* 0x00000003bb00780c */ /* 0x000fe40003f05270 */
[----:B------:R-:W-:-:S05]  /*3e20*/  LOP3.LUT R0, R0, 0xfffffffe, RZ, 0xc0, !PT ;  /* 0xfffffffe00007812 */ /* 0x000fca00078ec0ff */
[----:B------:R-:W-:-:S05]  /*3e30*/  IMAD.IADD R0, R219, 0x1, -R0 ;  /* 0x00000001db007824 */ /* 0x000fca00078e0a00 */
[----:B------:R-:W-:-:S04]  /*3e40*/  SHF.L.U32 R4, R0, 0x1f, RZ ;  /* 0x0000001f00047819 */ /* 0x000fc800000006ff */
[----:B------:R-:W0:Y:S02]  /*3e50*/  SYNCS.PHASECHK.TRANS64.TRYWAIT P1, [UR37+0x38800], R4 ;  /* 0x03880004ff0075a7 */ /* 0x000e240008020165 */
[----:B0-----:R-:W-:Y:S05]  /*3e60*/  @!P1 BRA `(.L_x_2019) ;  /* 0x0000016000a09947 */ /* 0x001fea0003800000 */
.L_x_2231:
[----:B------:R-:W-:Y:S05]  /*3e70*/  @!P0 BRA `(.L_x_2020) ;  /* 0x0000000000048947 */ /* 0x000fea0003800000 */
[----:B------:R-:W-:Y:S01]  /*3e80*/  BPT.TRAP 0x1 ;  /* 0x000000040000795c */ /* 0x000fe20000300000 */
.L_x_2020:
[----:B0-----:R-:W-:Y:S01]  /*3e90*/  IMAD.U32 R3, RZ, RZ, UR36 ;  /* 0x00000024ff037e24 */ /* 0x001fe2000f8e00ff */
[----:B------:R-:W-:-:S04]  /*3ea0*/  SHF.L.U32 R6, R2, 0x1f, RZ ;  /* 0x0000001f02067819 */ /* 0x000fc800000006ff */
[----:B------:R-:W-:-:S04]  /*3eb0*/  LEA R3, R3, UR37, 0x3 ;  /* 0x0000002503037c11 */ /* 0x000fc8000f8e18ff */
[----:B------:R0:W1:Y:S01]  /*3ec0*/  SYNCS.PHASECHK.TRANS64.TRYWAIT P1, [R3+URZ+0x38830], R6 ;  /* 0x03883006030075a7 */ /* 0x000062000802017f */
[----:B------:R-:W-:Y:S05]  /*3ed0*/  @!P0 BRA `(.L_x_2021) ;  /* 0x0000000000048947 */ /* 0x000fea0003800000 */
[----:B------:R-:W-:Y:S01]  /*3ee0*/  BPT.TRAP 0x1 ;  /* 0x000000040000795c */ /* 0x000fe20000300000 */
.L_x_2021:
[----:B-1----:R-:W-:Y:S05]  /*3ef0*/  @P1 BRA `(.L_x_2022) ;  /* 0x0000000000081947 */ /* 0x002fea0003800000 */
[----:B------:R-:W1:Y:S02]  /*3f00*/  SYNCS.PHASECHK.TRANS64.TRYWAIT P1, [R3+URZ+0x38830], R6 ;  /* 0x03883006030075a7 */ /* 0x000e64000802017f */
[----:B-1----:R-:W-:Y:S05]  /*3f10*/  @!P1 BRA `(.L_x_2023) ;  /* 0x00000160008c9947 */ /* 0x002fea0003800000 */
.L_x_2022:
[----:B------:R-:W-:-:S04]  /*3f20*/  UIADD3 UR4, UR37, 0x22400, URZ ;  /* 0x0002240025047890 */ /* 0x000fc8000fffe03f */
[----:B------:R-:W-:-:S04]  /*3f30*/  USHF.R.U32.HI UR4, URZ, 0x4, UR4 ;  /* 0x000000043f047899 */ /* 0x000fc80008011604 */
[----:B------:R-:W-:-:S06]  /*3f40*/  ULOP3.LUT UR4, UR4, 0x3fff, URZ, 0xc0, !UPT ;  /* 0x00003fff04047892 */ /* 0x000fcc000f8ec03f */
[----:B------:R-:W-:Y:S01]  /*3f50*/  IMAD.U32 R0, RZ, RZ, UR4 ;  /* 0x00000004ff007e24 */ /* 0x000fe2000f8e00ff */
        /* <DEDUP_REMOVED lines=34> */
[----:B------:R-:W2:Y:S02]  /*4180*/  SYNCS.PHASECHK.TRANS64.TRYWAIT P1, [UR37+0x38810], R4 ;  /* 0x03881004ff0075a7 */ /* 0x000ea40008020165 */
[----:B--2---:R-:W-:Y:S05]  /*4190*/  @!P1 BRA `(.L_x_2024) ;  /* 0x0000016000009947 */ /* 0x004fea0003800000 */
.L_x_2232:
[----:B------:R-:W-:Y:S05]  /*41a0*/  @!P0 BRA `(.L_x_2025) ;  /* 0x0000000000048947 */ /* 0x000fea0003800000 */
[----:B------:R-:W-:Y:S01]  /*41b0*/  BPT.TRAP 0x1 ;  /* 0x000000040000795c */ /* 0x000fe20000300000 */
.L_x_2025:
[----:B------:R3:W4:Y:S01]  /*41c0*/  SYNCS.PHASECHK.TRANS64.TRYWAIT P1, [R3+URZ+0x38850], R6 ;  /* 0x03885006030075a7 */ /* 0x000722000802017f */
[----:B------:R-:W-:Y:S05]  /*41d0*/  @!P0 BRA `(.L_x_2026) ;  /* 0x0000000000048947 */ /* 0x000fea0003800000 */
[----:B------:R-:W-:Y:S01]  /*41e0*/  BPT.TRAP 0x1 ;  /* 0x000000040000795c */ /* 0x000fe20000300000 */
.L_x_2026:
[----:B----4-:R-:W-:Y:S05]  /*41f0*/  @P1 BRA `(.L_x_2027) ;  /* 0x0000000000081947 */ /* 0x010fea0003800000 */
[----:B------:R-:W4:Y:S02]  /*4200*/  SYNCS.PHASECHK.TRANS64.TRYWAIT P1, [R3+URZ+0x38850], R6 ;  /* 0x03885006030075a7 */ /* 0x000f24000802017f */
[----:B----4-:R-:W-:Y:S05]  /*4210*/  @!P1 BRA `(.L_x_2028) ;  /* 0x0000015c00f89947 */ /* 0x010fea0003800000 */
.L_x_2027:
[----:B------:R-:W-:Y:S01]  /*4220*/  UIADD3 UR4, UR37, 0x400, URZ ;  /* 0x0000040025047890 */ /* 0x000fe2000fffe03f */
[----:B------:R-:W-:Y:S01]  /*4230*/  WARPGROUP.ARRIVE ;  /* 0x00000000000079c5 */ /* 0x000fe20000000000 */
[----:B------:R-:W-:-:S05]  /*4240*/  UIADD3 UR5, UR37, 0x26400, URZ ;  /* 0x0002640025057890 */ /* 0x000fca000fffe03f */
[----:B--2---:R-:W2:Y:S01]  /*4250*/  S2R R4, SR_TID.X ;  /* 0x0000000000047919 */ /* 0x004ea20000002100 */
[----:B------:R-:W-:Y:S01]  /*4260*/  USHF.R.U32.HI UR4, URZ, 0x4, UR4 ;  /* 0x000000043f047899 */ /* 0x000fe20008011604 */
[----:B------:R-:W5:Y:S01]  /*4270*/  LDC R8, c[0x0][0x2f0] ;  /* 0x0000bc00ff087b82 */ /* 0x000f620000000800 */
[----:B------:R-:W-:Y:S01]  /*4280*/  USHF.R.U32.HI UR5, URZ, 0x4, UR5 ;  /* 0x000000043f057899 */ /* 0x000fe20008011605 */
[----:B------:R-:W0:Y:S01]  /*4290*/  S2R R5, SR_TID.X ;  /* 0x0000000000057919 */ /* 0x000e220000002100 */
[----:B------:R-:W-:Y:S01]  /*42a0*/  ULOP3.LUT UR4, UR4, 0x3fff, URZ, 0xc0, !UPT ;  /* 0x00003fff04047892 */ /* 0x000fe2000f8ec03f */
[----:B------:R-:W-:Y:S01]  /*42b0*/  IMAD.MOV.U32 R7, RZ, RZ, -0x40 ;  /* 0xffffffc0ff077424 */ /* 0x000fe200078e00ff */
[----:B------:R-:W-:Y:S01]  /*42c0*/  ULOP3.LUT UR5, UR5, 0x3fff, URZ, 0xc0, !UPT ;  /* 0x00003fff05057892 */ /* 0x000fe2000f8ec03f */
[C---:B------:R-:W-:Y:S01]  /*42d0*/  LEA R11, R168.reuse, 0xffffffc0, 0x6 ;  /* 0xffffffc0a80b7811 */ /* 0x040fe200078e30ff */
[----:B------:R-:W-:Y:S01]  /*42e0*/  ULOP3.LUT UR4, UR4, 0x10000, URZ, 0xfc, !UPT ;  /* 0x0001000004047892 */ /* 0x000fe2000f8efc3f */
[----:B------:R-:W5:Y:S01]  /*42f0*/  LDC R9, c[0x0][0x288] ;  /* 0x0000a200ff097b82 */ /* 0x000f620000000800 */
[----:B------:R-:W-:Y:S01]  /*4300*/  ULOP3.LUT UR6, UR5, 0x10000, URZ, 0xfc, !UPT ;  /* 0x0001000005067892 */ /* 0x000fe2000f8efc3f */
[----:B------:R-:W-:Y:S01]  /*4310*/  IMAD R7, R168, R7, 0x41 ;  /* 0x00000041a8077424 */ /* 0x000fe200078e0207 */
[----:B------:R-:W-:Y:S01]  /*4320*/  ULEA UR26, UR36, UR4, 0xc ;  /* 0x00000004241a7291 */ /* 0x000fe2000f8e603f */
[----:B------:R-:W-:Y:S01]  /*4330*/  UMOV UR25, 0x40000040 ;  /* 0x4000004000197882 */ /* 0x000fe20000000000 */
[----:B------:R-:W-:Y:S01]  /*4340*/  UMOV UR27, 0x40000040 ;  /* 0x40000040001b7882 */ /* 0x000fe20000000000 */
[----:B------:R-:W-:Y:S01]  /*4350*/  UIADD3 UR28, UR6, 0x2, URZ ;  /* 0x00000002061c7890 */ /* 0x000fe2000fffe03f */
[----:B------:R-:W-:Y:S01]  /*4360*/  VIADD R15, R7, 0xffffffff ;  /* 0xffffffff070f7836 */ /* 0x000fe20000000000 */
[----:B------:R-:W-:Y:S01]  /*4370*/  UMOV UR24, UR6 ;  /* 0x0000000600187c82 */ /* 0x000fe20008000000 */
[----:B------:R-:W-:-:S03]  /*4380*/  UIADD3 UR30, UR26, 0x2, URZ ;  /* 0x000000021a1e7890 */ /* 0x000fc6000fffe03f */
[----:B------:R-:W-:Y:S01]  /*4390*/  HGMMA.64x64x16.F32.BF16 R24, gdesc[UR24], R24, gsb0 ;  /* 0x00e00000181879f0 */ /* 0x000fe20008001818 */
[----:B------:R-:W-:Y:S01]  /*43a0*/  UMOV UR29, 0x40000040 ;  /* 0x40000040001d7882 */ /* 0x000fe20000000000 */
[----:B------:R-:W-:Y:S01]  /*43b0*/  UMOV UR31, 0x40000040 ;  /* 0x40000040001f7882 */ /* 0x000fe20000000000 */
[----:B------:R-:W-:Y:S02]  /*43c0*/  UIADD3 UR11, UR6, 0x800, URZ ;  /* 0x00000800060b7890 */ /* 0x000fe4000fffe03f */
[----:B------:R-:W-:Y:S01]  /*43d0*/  UIADD3 UR14, UR26, 0x800, URZ ;  /* 0x000008001a0e7890 */ /* 0x000fe2000fffe03f */
[----:B--2---:R-:W-:Y:S02]  /*43e0*/  SHF.R.U32.HI R4, RZ, 0x7, R4 ;  /* 0x00000007ff047819 */ /* 0x004fe40000011604 */
[----:B0-----:R-:W-:-:S04]  /*43f0*/  LOP3.LUT R5, R5, 0x7f, RZ, 0xc0, !PT ;  /* 0x0000007f05057812 */ /* 0x001fc800078ec0ff */
[----:B------:R-:W0:Y:S01]  /*4400*/  SHFL.IDX PT, R4, R4, RZ, 0x1f ;  /* 0x00001fff04047589 */ /* 0x000e2200000e0000 */
[----:B------:R-:W-:Y:S02]  /*4410*/  ISETP.NE.AND P1, PT, R5, RZ, PT ;  /* 0x000000ff0500720c */ /* 0x000fe40003f25270 */
[----:B0-----:R-:W-:Y:S01]  /*4420*/  R2UR UR5, R4 ;  /* 0x00000000040572ca */ /* 0x001fe200000e0000 */
[----:B------:R-:W-:-:S04]  /*4430*/  IMAD.IADD R4, R188, 0x1, R18 ;  /* 0x00000001bc047824 */ /* 0x000fc800078e0212 */
[----:B-1-34-:R-:W-:-:S08]  /*4440*/  IMAD.MOV.U32 R6, RZ, RZ, R4 ;  /* 0x000000ffff067224 */ /* 0x01afd000078e0004 */
        /* <DEDUP_REMOVED lines=236> */
[----:B------:R-:W-:Y:S01]  /*5310*/  ULDC.64 UR10, c[0x0][0xad8] ;  /* 0x0002b600000a7ab9 */ /* 0x000fe20000000a00 */
[----:B------:R-:W-:Y:S02]  /*5320*/  USEL UR5, UR5, 0x3e, UP0 ;  /* 0x0000003e05057887 */ /* 0x000fe40008000000 */
[----:B------:R-:W-:-:S02]  /*5330*/  UISETP.GE.AND UP1, UPT, UR11, 0x1, UPT ;  /* 0x000000010b00788c */ /* 0x000fc4000bf26270 */
        /* <DEDUP_REMOVED lines=9> */
[----:B------:R-:W-:Y:S01]  /*53d0*/  ULDC UR26, c[0x0][0xad4] ;  /* 0x0002b500001a7ab9 */ /* 0x000fe20000000800 */
[----:B------:R-:W-:-:S06]  /*53e0*/  UISETP.NE.AND UP0, UPT, UR5, 0x1, UPT ;  /* 0x000000010500788c */ /* 0x000fcc000bf05270 */
[----:B------:R-:W-:Y:S02]  /*53f0*/  PLOP3.LUT P2, PT, PT, PT, UP0, 0x80, 0x0 ;  /* 0x000000000000781c */ /* 0x000fe40003f4f008 */
[----:B------:R-:W-:-:S03]  /*5400*/  PLOP3.LUT P3, PT, PT, PT, UP0, 0x80, 0x0 ;  /* 0x000000000000781c */ /* 0x000fc60003f6f008 */
[----:B------:R-:W-:-:S08]  /*5410*/  @UP0 ULDC UR5, c[0x0][0x44c] ;  /* 0x0001130000050ab9 */ /* 0x000fd00000000800 */
[----:B------:R-:W-:Y:S01]  /*5420*/  @P2 IMAD.HI.U32 R5, R4, UR5, RZ ;  /* 0x0000000504052c27 */ /* 0x000fe2000f8e00ff */
[----:B------:R-:W-:Y:S01]  /*5430*/  @UP0 ULDC UR5, c[0x0][0x450] ;  /* 0x0001140000050ab9 */ /* 0x000fe20000000800 */
[----:B------:R-:W-:Y:S02]  /*5440*/  PLOP3.LUT P2, PT, PT, PT, UP1, 0x40, 0x0 ;  /* 0x000000000000781c */ /* 0x000fe40003f4e818 */
[----:B------:R-:W-:Y:S01]  /*5450*/  @!P1 VIADD R4, R3, 0x38840 ;  /* 0x0003884003049836 */ /* 0x000fe20000000000 */
[----:B------:R-:W-:Y:S01]  /*5460*/  @P3 SHF.R.U32.HI R6, RZ, UR5, R5 ;  /* 0x00000005ff063c19 */ /* 0x000fe20008011605 */
[----:B------:R-:W-:Y:S01]  /*5470*/  ULOP3.LUT UR5, URZ, UR26, URZ, 0x33, !UPT ;  /* 0x0000001a3f057292 */ /* 0x000fe2000f8e333f */
[----:B-----5:R-:W-:Y:S02]  /*5480*/  IMAD R5, R8, UR38, -R11 ;  /* 0x0000002608057c24 */ /* 0x020fe4000f8e0a0b */
[----:B------:R-:W-:Y:S01]  /*5490*/  @!P1 PRMT R4, RZ, 0x654, R4 ;  /* 0x00000654ff049816 */ /* 0x000fe20000000004 */
[----:B------:R-:W0:Y:S01]  /*54a0*/  SHFL.IDX PT, R21, R6, RZ, 0x1c1f ;  /* 0x001c1fff06157589 */ /* 0x000e2200000e0000 */
[----:B------:R-:W-:Y:S01]  /*54b0*/  IMAD.IADD R12, R5, 0x1, -R16 ;  /* 0x00000001050c7824 */ /* 0x000fe200078e0a10 */
[----:B------:R-:W-:-:S02]  /*54c0*/  WARPGROUP.DEPBAR.LE gsb0, 0x0 ;  /* 0x00008000000079c5 */ /* 0x000fc40000010000 */
[----:B------:R-:W-:-:S06]  /*54d0*/  WARPGROUP.ARRIVE ;  /* 0x00000000000079c5 */ /* 0x000fcc0000000000 */
[----:B------:R-:W-:Y:S03]  /*54e0*/  HGMMA.64x64x16.F32.BF16 R24, gdesc[UR28], R24, gsb0 ;  /* 0x00e000001c1879f0 */ /* 0x000fe60008001818 */
[----:B------:R-:W-:Y:S02]  /*54f0*/  WARPGROUP.DEPBAR.LE gsb0, 0x0 ;  /* 0x00008000000079c5 */ /* 0x000fe40000010000 */
[----:B------:R1:W-:Y:S02]  /*5500*/  @!P1 SYNCS.ARRIVE.TRANS64.RED.A1T0 RZ, [R4+URZ], RZ ;  /* 0x000000ff04ff99a7 */ /* 0x0003e4000810043f */
[----:B-1----:R-:W-:-:S05]  /*5510*/  IMAD R4, R8, UR38, R7 ;  /* 0x0000002608047c24 */ /* 0x002fca000f8e0207 */
[----:B------:R-:W-:-:S05]  /*5520*/  IADD3 R4, R4, -R9, -R16 ;  /* 0x8000000904047210 */ /* 0x000fca0007ffe810 */
[C---:B------:R-:W-:Y:S02]  /*5530*/  VIADD R13, R4.reuse, UR10 ;  /* 0x0000000a040d7c36 */ /* 0x040fe40008000000 */
[----:B------:R-:W-:-:S03]  /*5540*/  VIADD R14, R4, UR5 ;  /* 0x00000005040e7c36 */ /* 0x000fc60008000000 */
[----:B0-----:R-:W-:Y:S01]  /*5550*/  VIADDMNMX R4, R21, R13, R12, PT ;  /* 0x0000000d15047246 */ /* 0x001fe2000380010c */
[----:B------:R-:W-:Y:S01]  /*5560*/  IMAD.IADD R5, R14, 0x1, R21 ;  /* 0x000000010e057824 */ /* 0x000fe200078e0215 */
[----:B------:R-:W-:Y:S06]  /*5570*/  @P2 BRA `(.L_x_2029) ;  /* 0x00000000005c2947 */ /* 0x000fec0003800000 */
[----:B------:R-:W-:Y:S01]  /*5580*/  IMAD R10, R8, UR38, R21 ;  /* 0x00000026080a7c24 */ /* 0x000fe2000f8e0215 */
[----:B------:R-:W-:Y:S03]  /*5590*/  BSSY B0, `(.L_x_2030) ;  /* 0x0000011000007945 */ /* 0x000fe60003800000 */
[----:B------:R-:W-:-:S05]  /*55a0*/  IMAD.IADD R10, R10, 0x1, -R9 ;  /* 0x000000010a0a7824 */ /* 0x000fca00078e0a09 */
[----:B------:R-:W-:-:S13]  /*55b0*/  ISETP.GT.AND P2, PT, R10, -0x1, PT ;  /* 0xffffffff0a00780c */ /* 0x000fda0003f44270 */
[----:B------:R-:W-:Y:S05]  /*55c0*/  @P2 BRA `(.L_x_2031) ;  /* 0x0000000000202947 */ /* 0x000fea0003800000 */
[----:B------:R-:W-:Y:S01]  /*55d0*/  UISETP.NE.AND UP2, UPT, UR11, 0x1, UPT ;  /* 0x000000010b00788c */ /* 0x000fe2000bf45270 */
[----:B------:R-:W-:-:S05]  /*55e0*/  LOP3.LUT R10, RZ, R10, RZ, 0x33, !PT ;  /* 0x0000000aff0a7212 */ /* 0x000fca00078e33ff */
[----:B------:R-:W-:-:S05]  /*55f0*/  PLOP3.LUT P2, PT, PT, PT, UP2, 0x80, 0x0 ;  /* 0x000000000000781c */ /* 0x000fca0003f4f028 */
[----:B------:R-:W-:-:S08]  /*5600*/  @UP2 ULDC.64 UR14, c[0x0][0xae0] ;  /* 0x0002b800000e2ab9 */ /* 0x000fd00000000a00 */
[----:B------:R-:W-:-:S05]  /*5610*/  @P2 IMAD.HI.U32 R7, R10, UR14, RZ ;  /* 0x0000000e0a072c27 */ /* 0x000fca000f8e00ff */
[----:B------:R-:W-:-:S04]  /*5620*/  @P2 SHF.R.U32.HI R10, RZ, UR15, R7 ;  /* 0x0000000fff0a2c19 */ /* 0x000fc80008011607 */
[----:B------:R-:W-:Y:S01]  /*5630*/  LOP3.LUT R10, RZ, R10, RZ, 0x33, !PT ;  /* 0x0000000aff0a7212 */ /* 0x000fe200078e33ff */
[----:B------:R-:W-:Y:S06]  /*5640*/  BRA `(.L_x_2032) ;  /* 0x0000000000147947 */ /* 0x000fec0003800000 */
.L_x_2031:
[----:B------:R-:W-:-:S06]  /*5650*/  UISETP.NE.AND UP2, UPT, UR11, 0x1, UPT ;  /* 0x000000010b00788c */ /* 0x000fcc000bf45270 */
[----:B------:R-:W-:-:S05]  /*5660*/  PLOP3.LUT P2, PT, PT, PT, UP2, 0x80, 0x0 ;  /* 0x000000000000781c */ /* 0x000fca0003f4f028 */
[----:B------:R-:W-:-:S08]  /*5670*/  @UP2 ULDC.64 UR14, c[0x0][0xae0] ;  /* 0x0002b800000e2ab9 */ /* 0x000fd00000000a00 */
[----:B------:R-:W-:-:S05]  /*5680*/  @P2 IMAD.HI.U32 R7, R10, UR14, RZ ;  /* 0x0000000e0a072c27 */ /* 0x000fca000f8e00ff */
[----:B------:R-:W-:-:S07]  /*5690*/  @P2 SHF.R.U32.HI R10, RZ, UR15, R7 ;  /* 0x0000000fff0a2c19 */ /* 0x000fce0008011607 */
.L_x_2032:
[----:B------:R-:W-:Y:S05]  /*56a0*/  BSYNC B0 ;  /* 0x0000000000007941 */ /* 0x000fea0003800000 */
.L_x_2030:
[----:B------:R-:W-:-:S04]  /*56b0*/  IMAD R7, R10, UR11, -R11 ;  /* 0x0000000b0a077c24 */ /* 0x000fc8000f8e0a0b */
[----:B------:R-:W-:-:S05]  /*56c0*/  IMAD.IADD R7, R7, 0x1, -R16 ;  /* 0x0000000107077824 */ /* 0x000fca00078e0a10 */
[----:B------:R-:W-:Y:S02]  /*56d0*/  VIMNMX R5, R5, R7, !PT ;  /* 0x0000000705057248 */ /* 0x000fe40007fe0100 */
[----:B------:R-:W-:-:S07]  /*56e0*/  VIADDMNMX R4, R7, UR11, R4, PT ;  /* 0x0000000b07047c46 */ /* 0x000fce000b800104 */
.L_x_2029:
[C---:B------:R-:W-:Y:S02]  /*56f0*/  ISETP.GE.AND P2, PT, R15.reuse, 0x2, PT ;  /* 0x000000020f00780c */ /* 0x040fe40003f46270 */
[----:B------:R-:W-:Y:S02]  /*5700*/  ISETP.GE.AND P6, PT, R15, 0xa, PT ;  /* 0x0000000a0f00780c */ /* 0x000fe40003fc6270 */
[----:B------:R-:W-:Y:S02]  /*5710*/  ISETP.GT.AND P4, PT, R5, 0x1, !P2 ;  /* 0x000000010500780c */ /* 0x000fe40005784270 */
[----:B------:R-:W-:Y:S02]  /*5720*/  ISETP.GE.AND P3, PT, R15, 0x9, PT ;  /* 0x000000090f00780c */ /* 0x000fe40003f66270 */
[----:B------:R-:W-:Y:S02]  /*5730*/  ISETP.LT.OR P4, PT, R4, 0x2, P4 ;  /* 0x000000020400780c */ /* 0x000fe40002781670 */
[----:B------:R-:W-:-:S02]  /*5740*/  P2R R21, PR, RZ, 0x40 ;  /* 0x00000040ff157803 */ /* 0x000fc40000000000 */
[----:B------:R-:W-:Y:S02]  /*5750*/  FSEL R20, R25, -INF , !P4 ;  /* 0xff80000019147808 */ /* 0x000fe40006000000 */
[C---:B------:R-:W-:Y:S02]  /*5760*/  ISETP.GT.AND P4, PT, R5.reuse, 0x9, !P6 ;  /* 0x000000090500780c */ /* 0x040fe40007784270 */
[----:B------:R-:W-:Y:S02]  /*5770*/  ISETP.GT.AND P5, PT, R5, 0x8, !P3 ;  /* 0x000000080500780c */ /* 0x000fe40005fa4270 */
[----:B------:R-:W-:Y:S02]  /*5780*/  ISETP.LT.OR P4, PT, R4, 0xa, P4 ;  /* 0x0000000a0400780c */ /* 0x000fe40002781670 */
[----:B------:R-:W-:Y:S02]  /*5790*/  ISETP.GE.AND P6, PT, R15, 0x11, PT ;  /* 0x000000110f00780c */ /* 0x000fe40003fc6270 */
[----:B------:R-:W-:-:S02]  /*57a0*/  FSEL R56, R29, -INF , !P4 ;  /* 0xff8000001d387808 */ /* 0x000fc40006000000 */
[----:B------:R-:W-:Y:S02]  /*57b0*/  ISETP.LT.OR P5, PT, R4, 0x9, P5 ;  /* 0x000000090400780c */ /* 0x000fe40002fa1670 */
[----:B------:R-:W-:Y:S02]  /*57c0*/  ISETP.GT.AND P4, PT, R5, 0x10, !P6 ;  /* 0x000000100500780c */ /* 0x000fe40007784270 */
[----:B------:R-:W-:Y:S02]  /*57d0*/  FSEL R28, R28, -INF , !P5 ;  /* 0xff8000001c1c7808 */ /* 0x000fe40006800000 */
[----:B------:R-:W-:Y:S02]  /*57e0*/  ISETP.LT.OR P4, PT, R4, 0x11, P4 ;  /* 0x000000110400780c */ /* 0x000fe40002781670 */
[----:B------:R-:W-:Y:S02]  /*57f0*/  ISETP.GE.AND P5, PT, R15, 0x12, PT ;  /* 0x000000120f00780c */ /* 0x000fe40003fa6270 */
[----:B------:R-:W-:-:S02]  /*5800*/  FSEL R32, R32, -INF , !P4 ;  /* 0xff80000020207808 */ /* 0x000fc40006000000 */
[----:B------:R-:W-:Y:S02]  /*5810*/  ISETP.GT.AND P4, PT, R5, 0x11, !P5 ;  /* 0x000000110500780c */ /* 0x000fe40006f84270 */
[----:B------:R-:W-:Y:S02]  /*5820*/  P2R R29, PR, RZ, 0x20 ;  /* 0x00000020ff1d7803 */ /* 0x000fe40000000000 */
[----:B------:R-:W-:Y:S02]  /*5830*/  ISETP.LT.OR P4, PT, R4, 0x12, P4 ;  /* 0x000000120400780c */ /* 0x000fe40002781670 */
[----:B------:R-:W-:Y:S02]  /*5840*/  ISETP.GE.AND P5, PT, R15, 0x19, PT ;  /* 0x000000190f00780c */ /* 0x000fe40003fa6270 */
[----:B------:R-:W-:Y:S02]  /*5850*/  FSEL R58, R33, -INF , !P4 ;  /* 0xff800000213a7808 */ /* 0x000fe40006000000 */
[----:B------:R-:W-:-:S02]  /*5860*/  ISETP.GT.AND P4, PT, R5, 0x18, !P5 ;  /* 0x000000180500780c */ /* 0x000fc40006f84270 */
[----:B------:R-:W-:Y:S02]  /*5870*/  P2R R33, PR, RZ, 0x20 ;  /* 0x00000020ff217803 */ /* 0x000fe40000000000 */
[----:B------:R-:W-:Y:S02]  /*5880*/  ISETP.LT.OR P4, PT, R4, 0x19, P4 ;  /* 0x000000190400780c */ /* 0x000fe40002781670 */
[----:B------:R-:W-:Y:S02]  /*5890*/  ISETP.GE.AND P5, PT, R15, 0x1a, PT ;  /* 0x0000001a0f00780c */ /* 0x000fe40003fa6270 */
[----:B------:R-:W-:Y:S02]  /*58a0*/  FSEL R36, R36, -INF , !P4 ;  /* 0xff80000024247808 */ /* 0x000fe40006000000 */
[----:B------:R-:W-:Y:S02]  /*58b0*/  ISETP.GT.AND P4, PT, R5, 0x19, !P5 ;  /* 0x000000190500780c */ /* 0x000fe40006f84270 */
[----:B------:R-:W-:-:S02]  /*58c0*/  P2R R57, PR, RZ, 0x20 ;  /* 0x00000020ff397803 */ /* 0x000fc40000000000 */
[C---:B------:R-:W-:Y:S02]  /*58d0*/  ISETP.LT.OR P4, PT, R4.reuse, 0x1a, P4 ;  /* 0x0000001a0400780c */ /* 0x040fe40002781670 */
[----:B------:R-:W-:Y:S02]  /*58e0*/  ISETP.GE.AND P5, PT, R15, 0x21, PT ;  /* 0x000000210f00780c */ /* 0x000fe40003fa6270 */
[----:B------:R-:W-:Y:S02]  /*58f0*/  FSEL R60, R37, -INF , !P4 ;  /* 0xff800000253c7808 */ /* 0x000fe40006000000 */
[----:B------:R-:W-:Y:S02]  /*5900*/  ISETP.GT.AND P4, PT, R5, 0x20, !P5 ;  /* 0x000000200500780c */ /* 0x000fe40006f84270 */
[----:B------:R-:W-:Y:S02]  /*5910*/  P2R R37, PR, RZ, 0x20 ;  /* 0x00000020ff257803 */ /* 0x000fe40000000000 */
[----:B------:R-:W-:-:S02]  /*5920*/  ISETP.LT.OR P4, PT, R4, 0x21, P4 ;  /* 0x000000210400780c */ /* 0x000fc40002781670 */
[----:B------:R-:W-:Y:S02]  /*5930*/  ISETP.GE.AND P5, PT, R15, 0x22, PT ;  /* 0x000000220f00780c */ /* 0x000fe40003fa6270 */
[----:B------:R-:W-:Y:S02]  /*5940*/  FSEL R40, R40, -INF , !P4 ;  /* 0xff80000028287808 */ /* 0x000fe40006000000 */
[----:B------:R-:W-:Y:S02]  /*5950*/  ISETP.GT.AND P4, PT, R5, 0x21, !P5 ;  /* 0x000000210500780c */ /* 0x000fe40006f84270 */
[----:B------:R-:W-:Y:S02]  /*5960*/  P2R R59, PR, RZ, 0x20 ;  /* 0x00000020ff3b7803 */ /* 0x000fe40000000000 */
[----:B------:R-:W-:Y:S02]  /*5970*/  ISETP.LT.OR P4, PT, R4, 0x22, P4 ;  /* 0x000000220400780c */ /* 0x000fe40002781670 */
[----:B------:R-:W-:-:S02]  /*5980*/  ISETP.GE.AND P5, PT, R15, 0x29, PT ;  /* 0x000000290f00780c */ /* 0x000fc40003fa6270 */
[----:B------:R-:W-:Y:S02]  /*5990*/  FSEL R62, R41, -INF , !P4 ;  /* 0xff800000293e7808 */ /* 0x000fe40006000000 */
[----:B------:R-:W-:Y:S02]  /*59a0*/  ISETP.GT.AND P4, PT, R5, 0x28, !P5 ;  /* 0x000000280500780c */ /* 0x000fe40006f84270 */
[----:B------:R-:W-:Y:S02]  /*59b0*/  P2R R41, PR, RZ, 0x20 ;  /* 0x00000020ff297803 */ /* 0x000fe40000000000 */
        /* <DEDUP_REMOVED lines=11> */
[----:B------:R-:W-:Y:S02]  /*5a70*/  P2R R25, PR, RZ, 0x40 ;  /* 0x00000040ff197803 */ /* 0x000fe40000000000 */
[----:B------:R-:W-:Y:S02]  /*5a80*/  FSEL R48, R48, -INF , !P4 ;  /* 0xff80000030307808 */ /* 0x000fe40006000000 */
[----:B------:R-:W-:-:S04]  /*5a90*/  ISETP.GE.AND P4, PT, R15, 0x32, PT ;  /* 0x000000320f00780c */ /* 0x000fc80003f86270 */
[----:B------:R-:W-:-:S04]  /*5aa0*/  ISETP.GT.AND P5, PT, R5, 0x31, !P4 ;  /* 0x000000310500780c */ /* 0x000fc800067a4270 */
[----:B------:R-:W-:-:S04]  /*5ab0*/  ISETP.LT.OR P5, PT, R4, 0x32, P5 ;  /* 0x000000320400780c */ /* 0x000fc80002fa1670 */
[----:B------:R-:W-:Y:S02]  /*5ac0*/  FSEL R66, R49, -INF , !P5 ;  /* 0xff80000031427808 */ /* 0x000fe40006800000 */
[----:B------:R-:W-:-:S04]  /*5ad0*/  ISETP.GE.AND P5, PT, R15, 0x39, PT ;  /* 0x000000390f00780c */ /* 0x000fc80003fa6270 */
[----:B------:R-:W-:-:S04]  /*5ae0*/  ISETP.GT.AND P6, PT, R5, 0x38, !P5 ;  /* 0x000000380500780c */ /* 0x000fc80006fc4270 */
[----:B------:R-:W-:-:S04]  /*5af0*/  ISETP.LT.OR P6, PT, R4, 0x39, P6 ;  /* 0x000000390400780c */ /* 0x000fc800037c1670 */
[----:B------:R-:W-:Y:S02]  /*5b00*/  FSEL R52, R52, -INF , !P6 ;  /* 0xff80000034347808 */ /* 0x000fe40007000000 */
[----:B------:R-:W-:-:S04]  /*5b10*/  ISETP.GE.AND P6, PT, R15, 0x1, PT ;  /* 0x000000010f00780c */ /* 0x000fc80003fc6270 */
[----:B------:R-:W-:Y:S02]  /*5b20*/  P2R R10, PR, RZ, 0x40 ;  /* 0x00000040ff0a7803 */ /* 0x000fe40000000000 */
[----:B------:R-:W-:-:S04]  /*5b30*/  ISETP.GT.AND P6, PT, R5, RZ, !P6 ;  /* 0x000000ff0500720c */ /* 0x000fc800077c4270 */
[----:B------:R-:W-:-:S04]  /*5b40*/  ISETP.LT.OR P6, PT, R4, 0x1, P6 ;  /* 0x000000010400780c */ /* 0x000fc800037c1670 */
[----:B------:R-:W-:Y:S02]  /*5b50*/  FSEL R24, R24, -INF , !P6 ;  /* 0xff80000018187808 */ /* 0x000fe40007000000 */
[----:B------:R-:W-:-:S04]  /*5b60*/  ISETP.GE.AND P6, PT, R15, 0x3a, PT ;  /* 0x0000003a0f00780c */ /* 0x000fc80003fc6270 */
[----:B------:R-:W-:Y:S02]  /*5b70*/  P2R R15, PR, RZ, 0x40 ;  /* 0x00000040ff0f7803 */ /* 0x000fe40000000000 */
[----:B------:R-:W-:Y:S02]  /*5b80*/  ISETP.GT.AND P6, PT, R5, 0x39, !P6 ;  /* 0x000000390500780c */ /* 0x000fe400077c4270 */
[----:B------:R-:W0:Y:S02]  /*5b90*/  SHFL.IDX PT, R5, R6, 0x1, 0x1c1f ;  /* 0x003c1f0006057f89 */ /* 0x000e2400000e0000 */
[----:B------:R-:W-:-:S04]  /*5ba0*/  ISETP.LT.OR P6, PT, R4, 0x3a, P6 ;  /* 0x0000003a0400780c */ /* 0x000fc800037c1670 */
[----:B------:R-:W-:Y:S02]  /*5bb0*/  FSEL R68, R53, -INF , !P6 ;  /* 0xff80000035447808 */ /* 0x000fe40007000000 */
[----:B------:R-:W-:Y:S02]  /*5bc0*/  PLOP3.LUT P6, PT, PT, PT, UP1, 0x40, 0x0 ;  /* 0x000000000000781c */ /* 0x000fe40003fce818 */
[----:B0-----:R-:W-:Y:S01]  /*5bd0*/  VIADDMNMX R7, R5, R13, R12, PT ;  /* 0x0000000d05077246 */ /* 0x001fe2000380010c */
[----:B------:R-:W-:-:S10]  /*5be0*/  IMAD.IADD R4, R14, 0x1, R5 ;  /* 0x000000010e047824 */ /* 0x000fd400078e0205 */
[----:B------:R-:W-:Y:S05]  /*5bf0*/  @P6 BRA `(.L_x_2033) ;  /* 0x0000000000646947 */ /* 0x000fea0003800000 */
        /* <DEDUP_REMOVED lines=9> */
[----:B------:R-:W-:Y:S01]  /*5c90*/  @P6 IMAD.HI.U32 R5, R6, UR14, RZ ;  /* 0x0000000e06056c27 */ /* 0x000fe2000f8e00ff */
[----:B------:R-:W-:-:S13]  /*5ca0*/  PLOP3.LUT P6, PT, PT, PT, UP2, 0x80, 0x0 ;  /* 0x000000000000781c */ /* 0x000fda0003fcf028 */
[----:B------:R-:W-:-:S04]  /*5cb0*/  @P6 SHF.R.U32.HI R6, RZ, UR15, R5 ;  /* 0x0000000fff066c19 */ /* 0x000fc80008011605 */
[----:B------:R-:W-:Y:S01]  /*5cc0*/  LOP3.LUT R6, RZ, R6, RZ, 0x33, !PT ;  /* 0x00000006ff067212 */ /* 0x000fe200078e33ff */
[----:B------:R-:W-:Y:S06]  /*5cd0*/  BRA `(.L_x_2036) ;  /* 0x0000000000187947 */ /* 0x000fec0003800000 */
.L_x_2035:
[----:B------:R-:W-:-:S06]  /*5ce0*/  UISETP.NE.AND UP2, UPT, UR11, 0x1, UPT ;  /* 0x000000010b00788c */ /* 0x000fcc000bf45270 */
[----:B------:R-:W-:-:S05]  /*5cf0*/  PLOP3.LUT P6, PT, PT, PT, UP2, 0x80, 0x0 ;  /* 0x000000000000781c */ /* 0x000fca0003fcf028 */
[----:B------:R-:W-:-:S08]  /*5d00*/  @UP2 ULDC.64 UR14, c[0x0][0xae0] ;  /* 0x0002b800000e2ab9 */ /* 0x000fd00000000a00 */
[----:B------:R-:W-:Y:S01]  /*5d10*/  @P6 IMAD.HI.U32 R5, R6, UR14, RZ ;  /* 0x0000000e06056c27 */ /* 0x000fe2000f8e00ff */
[----:B------:R-:W-:-:S13]  /*5d20*/  PLOP3.LUT P6, PT, PT, PT, UP2, 0x80, 0x0 ;  /* 0x000000000000781c */ /* 0x000fda0003fcf028 */
[----:B------:R-:W-:-:S07]  /*5d30*/  @P6 SHF.R.U32.HI R6, RZ, UR15, R5 ;  /* 0x0000000fff066c19 */ /* 0x000fce0008011605 */
.L_x_2036:
[----:B------:R-:W-:Y:S05]  /*5d40*/  BSYNC B0 ;  /* 0x0000000000007941 */ /* 0x000fea0003800000 */
.L_x_2034:
[----:B------:R-:W-:-:S04]  /*5d50*/  IMAD R5, R6, UR11, -R11 ;  /* 0x0000000b06057c24 */ /* 0x000fc8000f8e0a0b */
[----:B------:R-:W-:-:S05]  /*5d60*/  IMAD.IADD R5, R5, 0x1, -R16 ;  /* 0x0000000105057824 */ /* 0x000fca00078e0a10 */
[----:B------:R-:W-:Y:S02]  /*5d70*/  VIMNMX R4, R4, R5, !PT ;  /* 0x0000000504047248 */ /* 0x000fe40007fe0100 */
[----:B------:R-:W-:-:S07]  /*5d80*/  VIADDMNMX R7, R5, UR11, R7, PT ;  /* 0x0000000b05077c46 */ /* 0x000fce000b800107 */
.L_x_2033:
[----:B------:R-:W-:Y:S01]  /*5d90*/  ISETP.GT.AND P2, PT, R4, 0x1, !P2 ;  /* 0x000000010400780c */ /* 0x000fe20005744270 */
[----:B------:R-:W-:Y:S01]  /*5da0*/  ULDC UR19, c[0x0][0xa80] ;  /* 0x0002a00000137ab9 */ /* 0x000fe20000000800 */
[----:B------:R-:W-:Y:S01]  /*5db0*/  FMNMX.FTZ R5, R24, R20, !PT ;  /* 0x0000001418057209 */ /* 0x000fe20007810000 */
[----:B------:R-:W-:Y:S01]  /*5dc0*/  ULEA UR14, UR36, UR39, 0xc ;  /* 0x00000027240e7291 */ /* 0x000fe2000f8e603f */
[----:B------:R-:W-:Y:S01]  /*5dd0*/  ISETP.LT.OR P2, PT, R7, 0x2, P2 ;  /* 0x000000020700780c */ /* 0x000fe20001741670 */
[----:B------:R-:W-:Y:S01]  /*5de0*/  UMOV UR15, 0x40000040 ;  /* 0x40000040000f7882 */ /* 0x000fe20000000000 */
[----:B------:R-:W-:Y:S01]  /*5df0*/  FMNMX.FTZ R5, R28, R5, !PT ;  /* 0x000000051c057209 */ /* 0x000fe20007810000 */
[----:B------:R-:W-:Y:S01]  /*5e00*/  UIADD3 UR18, UR14, 0x80, URZ ;  /* 0x000000800e127890 */ /* 0x000fe2000fffe03f */
[----:B------:R-:W-:Y:S01]  /*5e10*/  FSEL R27, R27, -INF , !P2 ;  /* 0xff8000001b1b7808 */ /* 0x000fe20005000000 */
[----:B------:R-:W-:Y:S01]  /*5e20*/  UMOV UR23, 0x40000040 ;  /* 0x4000004000177882 */ /* 0x000fe20000000000 */
[----:B------:R-:W-:Y:S01]  /*5e30*/  ISETP.NE.AND P2, PT, R21, RZ, PT ;  /* 0x000000ff1500720c */ /* 0x000fe20003f45270 */
[----:B------:R-:W-:Y:S01]  /*5e40*/  @UP0 ULDC UR7, c[0x0][0x450] ;  /* 0x0001140000070ab9 */ /* 0x000fe20000000800 */
[----:B------:R-:W-:Y:S01]  /*5e50*/  FMNMX.FTZ R5, R56, R5, !PT ;  /* 0x0000000538057209 */ /* 0x000fe20007810000 */
[----:B------:R-:W-:Y:S01]  /*5e60*/  @!P1 VIADD R3, R3, 0x38860 ;  /* 0x0003886003039836 */ /* 0x000fe20000000000 */
[----:B------:R-:W-:Y:S01]  /*5e70*/  ISETP.GT.AND P2, PT, R4, 0x9, !P2 ;  /* 0x000000090400780c */ /* 0x000fe20005744270 */
[----:B------:R-:W-:Y:S01]  /*5e80*/  UMOV UR22, UR18 ;  /* 0x0000001200167c82 */ /* 0x000fe20008000000 */
[----:B------:R-:W-:Y:S01]  /*5e90*/  FMNMX.FTZ R5, R32, R5, !PT ;  /* 0x0000000520057209 */ /* 0x000fe20007810000 */
[----:B------:R-:W-:Y:S01]  /*5ea0*/  UIADD3 UR18, UR14, 0x100, URZ ;  /* 0x000001000e127890 */ /* 0x000fe2000fffe03f */
[----:B------:R-:W-:-:S02]  /*5eb0*/  ISETP.LT.OR P2, PT, R7, 0xa, P2 ;  /* 0x0000000a0700780c */ /* 0x000fc40001741670 */
[----:B------:R-:W-:Y:S02]  /*5ec0*/  FMNMX.FTZ R5, R58, R5, !PT ;  /* 0x000000053a057209 */ /* 0x000fe40007810000 */
[----:B------:R-:W-:Y:S02]  /*5ed0*/  FSEL R31, R31, -INF , !P2 ;  /* 0xff8000001f1f7808 */ /* 0x000fe40005000000 */
[----:B------:R-:W-:Y:S02]  /*5ee0*/  ISETP.NE.AND P2, PT, R25, RZ, PT ;  /* 0x000000ff1900720c */ /* 0x000fe40003f45270 */
[----:B------:R-:W-:Y:S02]  /*5ef0*/  FMNMX.FTZ R5, R36, R5, !PT ;  /* 0x0000000524057209 */ /* 0x000fe40007810000 */
[----:B------:R-:W-:Y:S02]  /*5f00*/  ISETP.GT.AND P2, PT, R4, 0x10, !P2 ;  /* 0x000000100400780c */ /* 0x000fe40005744270 */
[----:B------:R-:W-:-:S02]  /*5f10*/  FMNMX.FTZ R5, R60, R5, !PT ;  /* 0x000000053c057209 */ /* 0x000fc40007810000 */
[----:B------:R-:W-:Y:S02]  /*5f20*/  ISETP.LT.OR P2, PT, R7, 0x11, P2 ;  /* 0x000000110700780c */ /* 0x000fe40001741670 */
[----:B------:R-:W-:Y:S02]  /*5f30*/  FMNMX.FTZ R5, R40, R5, !PT ;  /* 0x0000000528057209 */ /* 0x000fe40007810000 */
[----:B------:R-:W-:Y:S02]  /*5f40*/  FSEL R34, R34, -INF , !P2 ;  /* 0xff80000022227808 */ /* 0x000fe40005000000 */
[----:B------:R-:W-:Y:S02]  /*5f50*/  ISETP.NE.AND P2, PT, R29, RZ, PT ;  /* 0x000000ff1d00720c */ /* 0x000fe40003f45270 */
[----:B------:R-:W-:Y:S02]  /*5f60*/  FMNMX.FTZ R5, R62, R5, !PT ;  /* 0x000000053e057209 */ /* 0x000fe40007810000 */
[----:B------:R-:W-:-:S02]  /*5f70*/  ISETP.GT.AND P2, PT, R4, 0x11, !P2 ;  /* 0x000000110400780c */ /* 0x000fc40005744270 */
[----:B------:R-:W-:Y:S02]  /*5f80*/  FMNMX.FTZ R5, R44, R5, !PT ;  /* 0x000000052c057209 */ /* 0x000fe40007810000 */
[----:B------:R-:W-:Y:S02]  /*5f90*/  ISETP.LT.OR P2, PT, R7, 0x12, P2 ;  /* 0x000000120700780c */ /* 0x000fe40001741670 */
[----:B------:R-:W-:Y:S02]  /*5fa0*/  FMNMX.FTZ R5, R64, R5, !PT ;  /* 0x0000000540057209 */ /* 0x000fe40007810000 */
[----:B------:R-:W-:Y:S02]  /*5fb0*/  FSEL R35, R35, -INF , !P2 ;  /* 0xff80000023237808 */ /* 0x000fe40005000000 */
[----:B------:R-:W-:Y:S02]  /*5fc0*/  ISETP.NE.AND P2, PT, R33, RZ, PT ;  /* 0x000000ff2100720c */ /* 0x000fe40003f45270 */
[----:B------:R-:W-:-:S02]  /*5fd0*/  FMNMX.FTZ R5, R48, R5, !PT ;  /* 0x0000000530057209 */ /* 0x000fc40007810000 */
[----:B------:R-:W-:Y:S02]  /*5fe0*/  ISETP.GT.AND P2, PT, R4, 0x18, !P2 ;  /* 0x000000180400780c */ /* 0x000fe40005744270 */
[----:B------:R-:W-:Y:S02]  /*5ff0*/  FMNMX.FTZ R5, R66, R5, !PT ;  /* 0x0000000542057209 */ /* 0x000fe40007810000 */
[----:B------:R-:W-:Y:S02]  /*6000*/  ISETP.LT.OR P2, PT, R7, 0x19, P2 ;  /* 0x000000190700780c */ /* 0x000fe40001741670 */
[----:B------:R-:W-:Y:S02]  /*6010*/  ISETP.GT.AND P3, PT, R4, 0x8, !P3 ;  /* 0x000000080400780c */ /* 0x000fe40005f64270 */
[----:B------:R-:W-:Y:S02]  /*6020*/  FSEL R38, R38, -INF , !P2 ;  /* 0xff80000026267808 */ /* 0x000fe40005000000 */
[----:B------:R-:W-:-:S02]  /*6030*/  ISETP.NE.AND P2, PT, R57, RZ, PT ;  /* 0x000000ff3900720c */ /* 0x000fc40003f45270 */
[----:B------:R-:W-:Y:S01]  /*6040*/  FMNMX.FTZ R5, R52, R5, !PT ;  /* 0x0000000534057209 */ /* 0x000fe20007810000 */
[----:B------:R-:W-:Y:S01]  /*6050*/  BAR.SYNC.DEFER_BLOCKING 0xf, 0x100 ;  /* 0x03c4000000007b1d */ /* 0x000fe20000010000 */
[----:B------:R-:W-:Y:S02]  /*6060*/  ISETP.GT.AND P2, PT, R4, 0x19, !P2 ;  /* 0x000000190400780c */ /* 0x000fe40005744270 */
[----:B------:R-:W-:Y:S02]  /*6070*/  ISETP.NE.AND P6, PT, R10, RZ, PT ;  /* 0x000000ff0a00720c */ /* 0x000fe40003fc5270 */
[C---:B------:R-:W-:Y:S02]  /*6080*/  ISETP.LT.OR P2, PT, R7.reuse, 0x1a, P2 ;  /* 0x0000001a0700780c */ /* 0x040fe40001741670 */
[----:B------:R-:W-:Y:S02]  /*6090*/  ISETP.LT.OR P3, PT, R7, 0x9, P3 ;  /* 0x000000090700780c */ /* 0x000fe40001f61670 */
[----:B------:R-:W-:-:S02]  /*60a0*/  FSEL R39, R39, -INF , !P2 ;  /* 0xff80000027277808 */ /* 0x000fc40005000000 */
[----:B------:R-:W-:Y:S02]  /*60b0*/  ISETP.NE.AND P2, PT, R37, RZ, PT ;  /* 0x000000ff2500720c */ /* 0x000fe40003f45270 */
[----:B------:R-:W-:Y:S02]  /*60c0*/  FMNMX.FTZ R10, R68, R5, !PT ;  /* 0x00000005440a7209 */ /* 0x000fe40007810000 */
[----:B------:R-:W-:Y:S02]  /*60d0*/  ISETP.GT.AND P2, PT, R4, 0x20, !P2 ;  /* 0x000000200400780c */ /* 0x000fe40005744270 */
[----:B------:R-:W-:Y:S01]  /*60e0*/  FSEL R30, R30, -INF , !P3 ;  /* 0xff8000001e1e7808 */ /* 0x000fe20005800000 */
[----:B------:R-:W0:Y:S01]  /*60f0*/  SHFL.BFLY PT, R5, R10, 0x2, 0x1f ;  /* 0x0c401f000a057f89 */ /* 0x000e2200000e0000 */
[----:B------:R-:W-:Y:S02]  /*6100*/  ISETP.LT.OR P2, PT, R7, 0x21, P2 ;  /* 0x000000210700780c */ /* 0x000fe40001741670 */
[----:B------:R-:W-:-:S02]  /*6110*/  ISETP.NE.AND P3, PT, R41, RZ, PT ;  /* 0x000000ff2900720c */ /* 0x000fc40003f65270 */
[----:B------:R-:W-:Y:S02]  /*6120*/  FSEL R42, R42, -INF , !P2 ;  /* 0xff8000002a2a7808 */ /* 0x000fe40005000000 */
[----:B------:R-:W-:Y:S02]  /*6130*/  ISETP.NE.AND P2, PT, R59, RZ, PT ;  /* 0x000000ff3b00720c */ /* 0x000fe40003f45270 */
[C---:B------:R-:W-:Y:S02]  /*6140*/  ISETP.GT.AND P4, PT, R4.reuse, 0x31, !P4 ;  /* 0x000000310400780c */ /* 0x040fe40006784270 */
[C---:B------:R-:W-:Y:S02]  /*6150*/  ISETP.GT.AND P2, PT, R4.reuse, 0x21, !P2 ;  /* 0x000000210400780c */ /* 0x040fe40005744270 */
[----:B------:R-:W-:Y:S02]  /*6160*/  ISETP.GT.AND P5, PT, R4, 0x38, !P5 ;  /* 0x000000380400780c */ /* 0x000fe40006fa4270 */
[----:B------:R-:W-:-:S02]  /*6170*/  ISETP.LT.OR P2, PT, R7, 0x22, P2 ;  /* 0x000000220700780c */ /* 0x000fc40001741670 */
[----:B------:R-:W-:Y:S02]  /*6180*/  ISETP.LT.OR P4, PT, R7, 0x32, P4 ;  /* 0x000000320700780c */ /* 0x000fe40002781670 */
[----:B------:R-:W-:Y:S02]  /*6190*/  FSEL R43, R43, -INF , !P2 ;  /* 0xff8000002b2b7808 */ /* 0x000fe40005000000 */
[----:B------:R-:W-:Y:S02]  /*61a0*/  ISETP.GT.AND P2, PT, R4, 0x28, !P3 ;  /* 0x000000280400780c */ /* 0x000fe40005f44270 */
[----:B------:R-:W-:Y:S02]  /*61b0*/  ISETP.NE.AND P3, PT, R45, RZ, PT ;  /* 0x000000ff2d00720c */ /* 0x000fe40003f65270 */
[----:B------:R-:W-:Y:S02]  /*61c0*/  ISETP.LT.OR P2, PT, R7, 0x29, P2 ;  /* 0x000000290700780c */ /* 0x000fe40001741670 */
[----:B0-----:R-:W-:-:S02]  /*61d0*/  FMNMX.FTZ R12, R10, R5, !PT ;  /* 0x000000050a0c7209 */ /* 0x001fc40007810000 */
[----:B------:R-:W-:Y:S02]  /*61e0*/  FSEL R46, R46, -INF , !P2 ;  /* 0xff8000002e2e7808 */ /* 0x000fe40005000000 */
[C---:B------:R-:W-:Y:S01]  /*61f0*/  ISETP.GT.AND P2, PT, R4.reuse, RZ, !P6 ;  /* 0x000000ff0400720c */ /* 0x040fe20007744270 */
[----:B------:R-:W0:Y:S01]  /*6200*/  SHFL.BFLY PT, R13, R12, 0x1, 0x1f ;  /* 0x0c201f000c0d7f89 */ /* 0x000e2200000e0000 */
[----:B------:R-:W-:Y:S02]  /*6210*/  ISETP.GT.AND P3, PT, R4, 0x30, !P3 ;  /* 0x000000300400780c */ /* 0x000fe40005f64270 */
[C---:B------:R-:W-:Y:S02]  /*6220*/  ISETP.LT.OR P2, PT, R7.reuse, 0x1, P2 ;  /* 0x000000010700780c */ /* 0x040fe40001741670 */
[----:B------:R-:W-:Y:S02]  /*6230*/  ISETP.LT.OR P3, PT, R7, 0x31, P3 ;  /* 0x000000310700780c */ /* 0x000fe40001f61670 */
[----:B------:R-:W-:-:S02]  /*6240*/  FSEL R26, R26, -INF , !P2 ;  /* 0xff8000001a1a7808 */ /* 0x000fc40005000000 */
[----:B------:R-:W-:Y:S02]  /*6250*/  ISETP.NE.AND P2, PT, R61, RZ, PT ;  /* 0x000000ff3d00720c */ /* 0x000fe40003f45270 */
[----:B------:R-:W-:Y:S02]  /*6260*/  FMNMX.FTZ R5, R26, R27, !PT ;  /* 0x0000001b1a057209 */ /* 0x000fe40007810000 */
[----:B------:R-:W-:Y:S02]  /*6270*/  ISETP.GT.AND P2, PT, R4, 0x29, !P2 ;  /* 0x000000290400780c */ /* 0x000fe40005744270 */
[----:B------:R-:W-:Y:S02]  /*6280*/  FMNMX.FTZ R6, R30, R5, !PT ;  /* 0x000000051e067209 */ /* 0x000fe40007810000 */
[----:B------:R-:W-:Y:S02]  /*6290*/  ISETP.LT.OR P2, PT, R7, 0x2a, P2 ;  /* 0x0000002a0700780c */ /* 0x000fe40001741670 */
[----:B------:R-:W-:-:S02]  /*62a0*/  FMNMX.FTZ R5, R31, R6, !PT ;  /* 0x000000061f057209 */ /* 0x000fc40007810000 */
[----:B------:R-:W-:Y:S02]  /*62b0*/  FSEL R47, R47, -INF , !P2 ;  /* 0xff8000002f2f7808 */ /* 0x000fe40005000000 */
[----:B------:R-:W-:Y:S02]  /*62c0*/  FMNMX.FTZ R6, R34, R5, !PT ;  /* 0x0000000522067209 */ /* 0x000fe40007810000 */
[----:B0-----:R-:W-:Y:S02]  /*62d0*/  FMNMX.FTZ R5, R12, R13, !PT ;  /* 0x0000000d0c057209 */ /* 0x001fe40007810000 */
[----:B------:R-:W-:Y:S02]  /*62e0*/  FMNMX.FTZ R11, R35, R6, !PT ;  /* 0x00000006230b7209 */ /* 0x000fe40007810000 */
[C---:B------:R-:W-:Y:S01]  /*62f0*/  FSETP.NEU.FTZ.AND P2, PT, R5.reuse, -INF , PT ;  /* 0xff8000000500780b */ /* 0x040fe20003f5d000 */
[----:B------:R-:W-:Y:S01]  /*6300*/  FMUL.FTZ R10, R5, UR19 ;  /* 0x00000013050a7c20 */ /* 0x000fe20008410000 */
[----:B------:R-:W-:-:S02]  /*6310*/  FMNMX.FTZ R6, R38, R11, !PT ;  /* 0x0000000b26067209 */ /* 0x000fc40007810000 */
[----:B------:R-:W-:Y:S02]  /*6320*/  ISETP.NE.AND P6, PT, R15, RZ, PT ;  /* 0x000000ff0f00720c */ /* 0x000fe40003fc5270 */
[----:B------:R-:W-:Y:S02]  /*6330*/  FMNMX.FTZ R11, R39, R6, !PT ;  /* 0x00000006270b7209 */ /* 0x000fe40007810000 */
[----:B------:R-:W-:Y:S02]  /*6340*/  FSEL R50, R50, -INF , !P3 ;  /* 0xff80000032327808 */ /* 0x000fe40005800000 */
[----:B------:R-:W-:Y:S02]  /*6350*/  FMNMX.FTZ R6, R42, R11, !PT ;  /* 0x0000000b2a067209 */ /* 0x000fe40007810000 */
[----:B------:R-:W-:Y:S02]  /*6360*/  FSEL R25, R10, RZ, P2 ;  /* 0x000000ff0a197208 */ /* 0x000fe40001000000 */
[----:B------:R-:W-:-:S02]  /*6370*/  FMNMX.FTZ R11, R43, R6, !PT ;  /* 0x000000062b0b7209 */ /* 0x000fc40007810000 */
[----:B------:R-:W-:Y:S01]  /*6380*/  ISETP.GT.AND P2, PT, R4, 0x39, !P6 ;  /* 0x000000390400780c */ /* 0x000fe20007744270 */
[--C-:B------:R-:W-:Y:S01]  /*6390*/  FFMA.FTZ R4, R24, UR19, -R25.reuse ;  /* 0x0000001318047c23 */ /* 0x100fe20008010819 */
[----:B------:R-:W-:Y:S01]  /*63a0*/  FMNMX.FTZ R6, R46, R11, !PT ;  /* 0x0000000b2e067209 */ /* 0x000fe20007810000 */
[--C-:B------:R-:W-:Y:S01]  /*63b0*/  FFMA.FTZ R12, R20, UR19, -R25.reuse ;  /* 0x00000013140c7c23 */ /* 0x100fe20008010819 */
        /* <DEDUP_REMOVED lines=8> */
[----:B------:R-:W-:Y:S01]  /*6440*/  ISETP.LT.OR P2, PT, R7, 0x3a, P2 ;  /* 0x0000003a0700780c */ /* 0x000fe20001741670 */
[----:B------:R0:W-:Y:S01]  /*6450*/  MUFU.EX2 R11, R12 ;  /* 0x0000000c000b7308 */ /* 0x0001e20000000800 */
[----:B------:R-:W-:Y:S01]  /*6460*/  FSEL R54, R54, -INF , !P5 ;  /* 0xff80000036367808 */ /* 0x000fe20006800000 */
[--C-:B------:R-:W-:Y:S01]  /*6470*/  FFMA.FTZ R20, R44, UR19, -R25.reuse ;  /* 0x000000132c147c23 */ /* 0x100fe20008010819 */
[----:B------:R-:W-:Y:S01]  /*6480*/  FMNMX.FTZ R7, R51, R6, !PT ;  /* 0x0000000633077209 */ /* 0x000fe20007810000 */
[--C-:B------:R-:W-:Y:S01]  /*6490*/  FFMA.FTZ R6, R28, UR19, -R25.reuse ;  /* 0x000000131c067c23 */ /* 0x100fe20008010819 */
[----:B------:R-:W-:Y:S01]  /*64a0*/  FSEL R55, R55, -INF , !P2 ;  /* 0xff80000037377808 */ /* 0x000fe20005000000 */
[--C-:B------:R-:W-:Y:S01]  /*64b0*/  FFMA.FTZ R171, R64, UR19, -R25.reuse ;  /* 0x0000001340ab7c23 */ /* 0x100fe20008010819 */
[----:B------:R-:W-:Y:S01]  /*64c0*/  FMNMX.FTZ R10, R54, R7, !PT ;  /* 0x00000007360a7209 */ /* 0x000fe20007810000 */
[--C-:B------:R-:W-:Y:S01]  /*64d0*/  FFMA.FTZ R170, R48, UR19, -R25.reuse ;  /* 0x0000001330aa7c23 */ /* 0x100fe20008010819 */
[--C-:B0-----:R-:W-:Y:S01]  /*64e0*/  FFMA.FTZ R12, R36, UR19, -R25.reuse ;  /* 0x00000013240c7c23 */ /* 0x101fe20008010819 */
[--C-:B------:R-:W-:Y:S01]  /*64f0*/  FFMA.FTZ R173, R66, UR19, -R25.reuse ;  /* 0x0000001342ad7c23 */ /* 0x100fe20008010819 */
[----:B------:R-:W-:Y:S01]  /*6500*/  FMNMX.FTZ R7, R55, R10, !PT ;  /* 0x0000000a37077209 */ /* 0x000fe20007810000 */
[--C-:B------:R-:W-:Y:S01]  /*6510*/  FFMA.FTZ R10, R32, UR19, -R25.reuse ;  /* 0x00000013200a7c23 */ /* 0x100fe20008010819 */
[--C-:B------:R-:W-:Y:S01]  /*6520*/  FFMA.FTZ R172, R52, UR19, -R25.reuse ;  /* 0x0000001334ac7c23 */ /* 0x100fe20008010819 */
[--C-:B------:R-:W-:Y:S01]  /*6530*/  FFMA.FTZ R175, R68, UR19, -R25.reuse ;  /* 0x0000001344af7c23 */ /* 0x100fe20008010819 */
[----:B------:R-:W-:Y:S01]  /*6540*/  FFMA.FTZ R28, R40, UR19, -R25 ;  /* 0x00000013281c7c23 */ /* 0x000fe20008010819 */
[----:B------:R-:W0:Y:S01]  /*6550*/  SHFL.BFLY PT, R14, R7, 0x2, 0x1f ;  /* 0x0c401f00070e7f89 */ /* 0x000e2200000e0000 */
[----:B------:R-:W1:Y:S01]  /*6560*/  MUFU.EX2 R4, R4 ;  /* 0x0000000400047308 */ /* 0x000e620000000800 */
[----:B------:R-:W-:-:S02]  /*6570*/  R2UR UR5, R18 ;  /* 0x00000000120572ca */ /* 0x000fc400000e0000 */
[----:B------:R-:W-:-:S05]  /*6580*/  @!P1 PRMT R3, RZ, 0x654, R3 ;  /* 0x00000654ff039816 */ /* 0x000fca0000000003 */
[----:B------:R-:W-:Y:S08]  /*6590*/  MUFU.EX2 R6, R6 ;  /* 0x0000000600067308 */ /* 0x000ff00000000800 */
[----:B------:R-:W2:Y:S01]  /*65a0*/  MUFU.EX2 R13, R13 ;  /* 0x0000000d000d7308 */ /* 0x000ea20000000800 */
[----:B-1----:R-:W-:Y:S01]  /*65b0*/  F2FP.BF16.F32.PACK_AB R152, R11, R4 ;  /* 0x000000040b98723e */ /* 0x002fe200000010ff */
[----:B------:R-:W-:Y:S01]  /*65c0*/  FADD.FTZ R11, R4, R11 ;  /* 0x0000000b040b7221 */ /* 0x000fe20000010000 */
[----:B0-----:R-:W-:-:S05]  /*65d0*/  FMNMX.FTZ R24, R7, R14, !PT ;  /* 0x0000000e07187209 */ /* 0x001fca0007810000 */
[----:B------:R-:W-:Y:S01]  /*65e0*/  MUFU.EX2 R10, R10 ;  /* 0x0000000a000a7308 */ /* 0x000fe20000000800 */
[----:B------:R-:W0:Y:S07]  /*65f0*/  SHFL.BFLY PT, R7, R24, 0x1, 0x1f ;  /* 0x0c201f0018077f89 */ /* 0x000e2e00000e0000 */
[----:B------:R-:W1:Y:S01]  /*6600*/  MUFU.EX2 R15, R15 ;  /* 0x0000000f000f7308 */ /* 0x000e620000000800 */
[----:B--2---:R-:W-:Y:S01]  /*6610*/  F2FP.BF16.F32.PACK_AB R154, R13, R6 ;  /* 0x000000060d9a723e */ /* 0x004fe200000010ff */
[----:B------:R-:W-:-:S04]  /*6620*/  FADD.FTZ R6, R6, R11 ;  /* 0x0000000b06067221 */ /* 0x000fc80000010000 */
[----:B------:R-:W-:Y:S01]  /*6630*/  FADD.FTZ R13, R13, R6 ;  /* 0x000000060d0d7221 */ /* 0x000fe20000010000 */
[----:B------:R-:W-:Y:S01]  /*6640*/  VIADD R6, R168, 0xfffffffe ;  /* 0xfffffffea8067836 */ /* 0x000fe20000000000 */
[----:B------:R-:W-:Y:S08]  /*6650*/  MUFU.EX2 R12, R12 ;  /* 0x0000000c000c7308 */ /* 0x000ff00000000800 */
[----:B------:R-:W2:Y:S01]  /*6660*/  MUFU.EX2 R21, R21 ;  /* 0x0000001500157308 */ /* 0x000ea20000000800 */
[----:B-1----:R-:W-:Y:S01]  /*6670*/  F2FP.BF16.F32.PACK_AB R156, R15, R10 ;  /* 0x0000000a0f9c723e */ /* 0x002fe200000010ff */
[----:B------:R-:W-:Y:S01]  /*6680*/  FADD.FTZ R10, R10, R13 ;  /* 0x0000000d0a0a7221 */ /* 0x000fe20000010000 */
[----:B0-----:R-:W-:-:S03]  /*6690*/  FMNMX.FTZ R7, R24, R7, !PT ;  /* 0x0000000718077209 */ /* 0x001fc60007810000 */
[----:B------:R-:W-:Y:S01]  /*66a0*/  FADD.FTZ R15, R15, R10 ;  /* 0x0000000a0f0f7221 */ /* 0x000fe20000010000 */
[C---:B------:R-:W-:Y:S01]  /*66b0*/  FSETP.NEU.FTZ.AND P2, PT, R7.reuse, -INF , PT ;  /* 0xff8000000700780b */ /* 0x040fe20003f5d000 */
[----:B------:R-:W-:Y:S01]  /*66c0*/  FMUL.FTZ R24, R7, UR19 ;  /* 0x0000001307187c20 */ /* 0x000fe20008410000 */
[----:B------:R-:W-:Y:S04]  /*66d0*/  MUFU.EX2 R14, R28 ;  /* 0x0000001c000e7308 */ /* 0x000fe80000000800 */
[----:B------:R-:W-:Y:S02]  /*66e0*/  FSEL R24, R24, RZ, P2 ;  /* 0x000000ff18187208 */ /* 0x000fe40001000000 */
[----:B------:R-:W-:Y:S02]  /*66f0*/  PLOP3.LUT P2, PT, PT, PT, UP1, 0x40, 0x0 ;  /* 0x000000000000781c */ /* 0x000fe40003f4e818 */
[----:B------:R-:W0:Y:S01]  /*6700*/  MUFU.EX2 R169, R169 ;  /* 0x000000a900a97308 */ /* 0x000e220000000800 */
        /* <DEDUP_REMOVED lines=16> */
[----:B------:R-:W-:Y:S01]  /*6810*/  MUFU.EX2 R174, R174 ;  /* 0x000000ae00ae7308 */ /* 0x000fe20000000800 */
[----:B--2---:R-:W-:Y:S01]  /*6820*/  F2FP.BF16.F32.PACK_AB R158, R21, R12 ;  /* 0x0000000c159e723e */ /* 0x004fe200000010ff */
[----:B------:R-:W-:Y:S01]  /*6830*/  FADD.FTZ R12, R12, R15 ;  /* 0x0000000f0c0c7221 */ /* 0x000fe20000010000 */
[----:B0-----:R-:W-:-:S03]  /*6840*/  F2FP.BF16.F32.PACK_AB R160, R169, R14 ;  /* 0x0000000ea9a0723e */ /* 0x001fc600000010ff */
[----:B------:R-:W-:Y:S02]  /*6850*/  FADD.FTZ R21, R21, R12 ;  /* 0x0000000c15157221 */ /* 0x000fe40000010000 */
[----:B------:R-:W0:Y:S02]  /*6860*/  MUFU.EX2 R177, R177 ;  /* 0x000000b100b17308 */ /* 0x000e240000000800 */
[----:B------:R-:W-:-:S04]  /*6870*/  FADD.FTZ R14, R14, R21 ;  /* 0x000000150e0e7221 */ /* 0x000fc80000010000 */
[----:B------:R-:W-:Y:S02]  /*6880*/  FADD.FTZ R169, R169, R14 ;  /* 0x0000000ea9a97221 */ /* 0x000fe40000010000 */
[----:B------:R-:W-:Y:S08]  /*6890*/  MUFU.EX2 R176, R176 ;  /* 0x000000b000b07308 */ /* 0x000ff00000000800 */
[----:B------:R-:W1:Y:S01]  /*68a0*/  MUFU.EX2 R179, R179 ;  /* 0x000000b300b37308 */ /* 0x000e620000000800 */
[----:B0-----:R-:W-:Y:S01]  /*68b0*/  F2FP.BF16.F32.PACK_AB R153, R177, R174 ;  /* 0x000000aeb199723e */ /* 0x001fe200000010ff */
[----:B------:R-:W-:-:S06]  /*68c0*/  FADD.FTZ R177, R174, R177 ;  /* 0x000000b1aeb17221 */ /* 0x000fcc0000010000 */
[----:B------:R-:W-:Y:S08]  /*68d0*/  MUFU.EX2 R178, R178 ;  /* 0x000000b200b27308 */ /* 0x000ff00000000800 */
[----:B------:R-:W0:Y:S01]  /*68e0*/  MUFU.EX2 R181, R181 ;  /* 0x000000b500b57308 */ /* 0x000e220000000800 */
[----:B-1----:R-:W-:Y:S01]  /*68f0*/  F2FP.BF16.F32.PACK_AB R155, R179, R176 ;  /* 0x000000b0b39b723e */ /* 0x002fe200000010ff */
[----:B------:R-:W-:-:S04]  /*6900*/  FADD.FTZ R176, R176, R177 ;  /* 0x000000b1b0b07221 */ /* 0x000fc80000010000 */
[----:B------:R1:W-:Y:S01]  /*6910*/  STSM.16.M88.4 [R22+0x36400], R152 ;  /* 0x0364009816007844 */ /* 0x0003e20000000200 */
[----:B------:R-:W-:Y:S01]  /*6920*/  FADD.FTZ R179, R179, R176 ;  /* 0x000000b0b3b37221 */ /* 0x000fe20000010000 */
[----:B------:R-:W-:Y:S08]  /*6930*/  MUFU.EX2 R180, R180 ;  /* 0x000000b400b47308 */ /* 0x000ff00000000800 */
[----:B------:R-:W2:Y:S01]  /*6940*/  MUFU.EX2 R183, R183 ;  /* 0x000000b700b77308 */ /* 0x000ea20000000800 */
[----:B0-----:R-:W-:Y:S01]  /*6950*/  F2FP.BF16.F32.PACK_AB R157, R181, R178 ;  /* 0x000000b2b59d723e */ /* 0x001fe200000010ff */
[----:B------:R-:W-:-:S04]  /*6960*/  FADD.FTZ R178, R178, R179 ;  /* 0x000000b3b2b27221 */ /* 0x000fc80000010000 */
[----:B------:R-:W-:Y:S02]  /*6970*/  FADD.FTZ R181, R181, R178 ;  /* 0x000000b2b5b57221 */ /* 0x000fe40000010000 */
[----:B------:R-:W-:Y:S08]  /*6980*/  MUFU.EX2 R20, R20 ;  /* 0x0000001400147308 */ /* 0x000ff00000000800 */
[----:B------:R-:W0:Y:S01]  /*6990*/  MUFU.EX2 R171, R171 ;  /* 0x000000ab00ab7308 */ /* 0x000e220000000800 */
[----:B--2---:R-:W-:Y:S01]  /*69a0*/  F2FP.BF16.F32.PACK_AB R159, R183, R180 ;  /* 0x000000b4b79f723e */ /* 0x004fe200000010ff */
[----:B------:R-:W-:-:S04]  /*69b0*/  FADD.FTZ R180, R180, R181 ;  /* 0x000000b5b4b47221 */ /* 0x000fc80000010000 */
[----:B------:R1:W-:Y:S01]  /*69c0*/  STSM.16.M88.4 [R23], R156 ;  /* 0x0000009c17007844 */ /* 0x0003e20000000200 */
        /* <DEDUP_REMOVED lines=10> */
[----:B------:R-:W-:Y:S02]  /*6a70*/  FADD.FTZ R197, R197, R182 ;  /* 0x000000b6c5c57221 */ /* 0x000fe40000010000 */
[----:B------:R-:W-:Y:S08]  /*6a80*/  MUFU.EX2 R170, R170 ;  /* 0x000000aa00aa7308 */ /* 0x000ff00000000800 */
[----:B------:R-:W2:Y:S01]  /*6a90*/  MUFU.EX2 R173, R173 ;  /* 0x000000ad00ad7308 */ /* 0x000ea20000000800 */
[----:B0-----:R-:W-:Y:S01]  /*6aa0*/  F2FP.BF16.F32.PACK_AB R163, R199, R198 ;  /* 0x000000c6c7a3723e */ /* 0x001fe200000010ff */
[----:B------:R-:W-:-:S04]  /*6ab0*/  FADD.FTZ R198, R198, R197 ;  /* 0x000000c5c6c67221 */ /* 0x000fc80000010000 */
[----:B------:R1:W-:Y:S01]  /*6ac0*/  STSM.16.M88.4 [R185], R160 ;  /* 0x000000a0b9007844 */ /* 0x0003e20000000200 */
[----:B------:R-:W-:Y:S01]  /*6ad0*/  FADD.FTZ R199, R199, R198 ;  /* 0x000000c6c7c77221 */ /* 0x000fe20000010000 */
        /* <DEDUP_REMOVED lines=8> */
[----:B------:R-:W-:-:S06]  /*6b60*/  FADD.FTZ R172, R172, R173 ;  /* 0x000000adacac7221 */ /* 0x000fcc0000010000 */
[----:B------:R-:W0:Y:S08]  /*6b70*/  MUFU.EX2 R202, R202 ;  /* 0x000000ca00ca7308 */ /* 0x000e300000000800 */
[----:B------:R-:W3:Y:S01]  /*6b80*/  MUFU.EX2 R203, R203 ;  /* 0x000000cb00cb7308 */ /* 0x000ee20000000800 */
[----:B--2---:R-:W-:Y:S01]  /*6b90*/  F2FP.BF16.F32.PACK_AB R165, R201, R200 ;  /* 0x000000c8c9a5723e */ /* 0x004fe200000010ff */
[----:B------:R-:W-:-:S04]  /*6ba0*/  FADD.FTZ R200, R200, R199 ;  /* 0x000000c7c8c87221 */ /* 0x000fc80000010000 */
[----:B------:R-:W-:-:S04]  /*6bb0*/  FADD.FTZ R201, R201, R200 ;  /* 0x000000c8c9c97221 */ /* 0x000fc80000010000 */
[----:B0-----:R-:W-:Y:S01]  /*6bc0*/  FADD.FTZ R4, R202, R201 ;  /* 0x000000c9ca047221 */ /* 0x001fe20000010000 */
[----:B---3--:R-:W-:-:S03]  /*6bd0*/  F2FP.BF16.F32.PACK_AB R167, R203, R202 ;  /* 0x000000cacba7723e */ /* 0x008fc600000010ff */
[----:B------:R-:W-:Y:S02]  /*6be0*/  FADD.FTZ R4, R203, R4 ;  /* 0x00000004cb047221 */ /* 0x000fe40000010000 */
[----:B------:R1:W-:Y:S01]  /*6bf0*/  STSM.16.M88.4 [R184], R164 ;  /* 0x000000a4b8007844 */ /* 0x0003e20000000200 */
[----:B------:R-:W-:-:S06]  /*6c00*/  WARPGROUP.ARRIVE ;  /* 0x00000000000079c5 */ /* 0x000fcc0000000000 */
[----:B------:R-:W-:Y:S01]  /*6c10*/  HGMMA.64x256x16.F32.BF16 R24, R152, gdesc[UR12].tnspB, RZ, !UPT, gsb0 ;  /* 0x43e0000c98187df0 */ /* 0x000fe2000c0018ff */
[----:B------:R-:W-:Y:S01]  /*6c20*/  UIADD3 UR14, UR14, 0x180, URZ ;  /* 0x000001800e0e7890 */ /* 0x000fe2000fffe03f */
[----:B------:R-:W-:Y:S01]  /*6c30*/  UMOV UR15, 0x40000040 ;  /* 0x40000040000f7882 */ /* 0x000fe20000000000 */
[----:B------:R-:W-:Y:S02]  /*6c40*/  WARPGROUP.DEPBAR.LE gsb0, 0x0 ;  /* 0x00008000000079c5 */ /* 0x000fe40000010000 */
[----:B------:R-:W-:-:S15]  /*6c50*/  WARPGROUP.ARRIVE ;  /* 0x00000000000079c5 */ /* 0x000fde0000000000 */
[----:B------:R-:W-:-:S08]  /*6c60*/  NOP ;  /* 0x0000000000007918 */ /* 0x000fd00000000000 */
        /* <DEDUP_REMOVED lines=8> */
[----:B------:R-:W-:-:S15]  /*6cf0*/  WARPGROUP.ARRIVE ;  /* 0x00000000000079c5 */ /* 0x000fde0000000000 */
[----:B------:R-:W-:-:S08]  /*6d00*/  NOP ;  /* 0x0000000000007918 */ /* 0x000fd00000000000 */
[----:B------:R-:W-:Y:S01]  /*6d10*/  HGMMA.64x256x16.F32.BF16 R24, R164, gdesc[UR12].tnspB, R24, gsb0 ;  /* 0x43e0000ca4187df0 */ /* 0x000fe20008001818 */
[----:B------:R-:W-:Y:S02]  /*6d20*/  @UP0 ULDC UR14, c[0x0][0x44c] ;  /* 0x00011300000e0ab9 */ /* 0x000fe40000000800 */
[----:B------:R-:W-:-:S04]  /*6d30*/  UIMAD.WIDE.U32 UR14, UR5, UR14, URZ ;  /* 0x0000000e050e72a5 */ /* 0x000fc8000f8e003f */
[----:B------:R-:W-:-:S04]  /*6d40*/  @UP0 USHF.R.U32.HI UR5, URZ, UR7, UR15 ;  /* 0x000000073f050299 */ /* 0x000fc8000801160f */
[----:B------:R-:W-:-:S04]  /*6d50*/  UIADD3 UR40, UR40, UR5, URZ ;  /* 0x0000000528287290 */ /* 0x000fc8000fffe03f */
[----:B------:R-:W-:Y:S01]  /*6d60*/  UIADD3 UR10, UR40, UR10, URZ ;  /* 0x0000000a280a7290 */ /* 0x000fe2000fffe03f */
[----:B------:R-:W-:Y:S02]  /*6d70*/  WARPGROUP.DEPBAR.LE gsb0, 0x0 ;  /* 0x00008000000079c5 */ /* 0x000fe40000010000 */
[----:B------:R0:W-:Y:S06]  /*6d80*/  MEMBAR.ALL.CTA ;  /* 0x0000000000007992 */ /* 0x0001ec0000008000 */
[----:B0-----:R-:W0:Y:S02]  /*6d90*/  FENCE.VIEW.ASYNC.S ;  /* 0x00000000000073c6 */ /* 0x001e240000000000 */
[----:B0-----:R-:W-:Y:S01]  /*6da0*/  NOP ;  /* 0x0000000000007918 */ /* 0x001fe20000000000 */
[----:B------:R-:W-:Y:S06]  /*6db0*/  BAR.ARV 0xe, 0x100 ;  /* 0x0384000000007b1d */ /* 0x000fec0000002000 */
[----:B------:R0:W-:Y:S02]  /*6dc0*/  @!P1 SYNCS.ARRIVE.TRANS64.RED.A1T0 RZ, [R3+URZ], RZ ;  /* 0x000000ff03ff99a7 */ /* 0x0001e4000810043f */
[----:B0-----:R-:W-:Y:S01]  /*6dd0*/  FADD.FTZ R3, R175, R172 ;  /* 0x000000acaf037221 */ /* 0x001fe20000010000 */
[----:B-1----:R-:W-:Y:S06]  /*6de0*/  @P2 BRA `(.L_x_2037) ;  /* 0x0000000000442947 */ /* 0x002fec0003800000 */
        /* <DEDUP_REMOVED lines=10> */
.L_x_2038:
[----:B------:R-:W-:-:S11]  /*6e90*/  UISETP.NE.AND UP2, UPT, UR11, 0x1, UPT ;  /* 0x000000010b00788c */ /* 0x000fd6000bf45270 */
[----:B------:R-:W-:Y:S02]  /*6ea0*/  @UP2 ULDC.64 UR22, c[0x0][0xae0] ;  /* 0x0002b80000162ab9 */ /* 0x000fe40000000a00 */
[----:B------:R-:W-:-:S04]  /*6eb0*/  UIMAD.WIDE.U32 UR14, UR5, UR22, URZ ;  /* 0x00000016050e72a5 */ /* 0x000fc8000f8e003f */
[----:B------:R-:W-:-:S12]  /*6ec0*/  @UP2 USHF.R.U32.HI UR5, URZ, UR23, UR15 ;  /* 0x000000173f052299 */ /* 0x000fd8000801160f */
.L_x_2039:
[----:B------:R-:W-:-:S04]  /*6ed0*/  UIMAD UR5, UR5, UR11, UR11 ;  /* 0x0000000b050572a4 */ /* 0x000fc8000f8e020b */
[----:B------:R-:W-:-:S04]  /*6ee0*/  UISETP.LT.AND UP2, UPT, UR10, UR5, UPT ;  /* 0x000000050a00728c */ /* 0x000fc8000bf41270 */
[----:B------:R-:W-:-:S12]  /*6ef0*/  USEL UR10, UR10, UR5, UP2 ;  /* 0x000000050a0a7287 */ /* 0x000fd80009000000 */
.L_x_2037:
[----:B------:R-:W-:Y:S01]  /*6f00*/  R2UR UR32, R189 ;  /* 0x00000000bd2072ca */ /* 0x000fe200000e0000 */
[----:B------:R-:W-:-:S04]  /*6f10*/  USHF.R.S32.HI UR5, URZ, 0x1f, UR10 ;  /* 0x0000001f3f057899 */ /* 0x000fc8000801140a */
[----:B------:R-:W-:-:S04]  /*6f20*/  ULEA.HI UR5, UR5, UR10, URZ, 0x6 ;  /* 0x0000000a05057291 */ /* 0x000fc8000f8f303f */
[----:B------:R-:W-:-:S04]  /*6f30*/  USHF.R.S32.HI UR5, URZ, 0x6, UR5 ;  /* 0x000000063f057899 */ /* 0x000fc80008011405 */
[----:B------:R-:W-:-:S04]  /*6f40*/  UISETP.LT.AND UP2, UPT, UR32, UR5, UPT ;  /* 0x000000052000728c */ /* 0x000fc8000bf41270 */
[----:B------:R-:W-:-:S06]  /*6f50*/  USEL UR32, UR32, UR5, !UP2 ;  /* 0x0000000520207287 */ /* 0x000fcc000d000000 */
[----:B------:R-:W-:-:S13]  /*6f60*/  ISETP.GE.AND P2, PT, R6, UR32, PT ;  /* 0x0000002006007c0c */ /* 0x000fda000bf46270 */
[----:B------:R-:W-:Y:S05]  /*6f70*/  @!P2 BRA `(.L_x_2040) ;  /* 0x000000340004a947 */ /* 0x000fea0003800000 */
.L_x_2057:
[----:B------:R-:W-:-:S04]  /*6f80*/  UIADD3 UR7, UR36, 0x1, URZ ;  /* 0x0000000124077890 */ /* 0x000fc8000fffe03f */
[----:B------:R-:W-:-:S04]  /*6f90*/  UISETP.NE.AND UP2, UPT, UR7, 0x2, UPT ;  /* 0x000000020700788c */ /* 0x000fc8000bf45270 */
[----:B------:R-:W-:Y:S02]  /*6fa0*/  USEL UR5, URZ, 0x1, UP2 ;  /* 0x000000013f057887 */ /* 0x000fe40009000000 */
[----:B------:R-:W-:-:S04]  /*6fb0*/  USEL UR7, UR7, URZ, UP2 ;  /* 0x0000003f07077287 */ /* 0x000fc80009000000 */
[----:B------:R-:W-:Y:S01]  /*6fc0*/  LOP3.LUT R2, R2, UR5, RZ, 0x3c, !PT ;  /* 0x0000000502027c12 */ /* 0x000fe2000f8e3cff */
[----:B0-----:R-:W-:Y:S07]  /*6fd0*/  @!P0 BRA `(.L_x_2041) ;  /* 0x0000000000048947 */ /* 0x001fee0003800000 */
[----:B------:R-:W-:Y:S01]  /*6fe0*/  BPT.TRAP 0x1 ;  /* 0x000000040000795c */ /* 0x000fe20000300000 */
.L_x_2041:
[----:B------:R-:W-:Y:S01]  /*6ff0*/  ULEA UR5, UR7, UR37, 0x3 ;  /* 0x0000002507057291 */ /* 0x000fe2000f8e183f */
[----:B------:R-:W-:-:S08]  /*7000*/  SHF.L.U32 R8, R2, 0x1f, RZ ;  /* 0x0000001f02087819 */ /* 0x000fd000000006ff */
[----:B------:R0:W1:Y:S01]  /*7010*/  SYNCS.PHASECHK.TRANS64.TRYWAIT P2, [UR5+0x38830], R8 ;  /* 0x03883008ff0075a7 */ /* 0x0000620008040145 */
[----:B------:R-:W-:Y:S05]  /*7020*/  @!P0 BRA `(.L_x_2042) ;  /* 0x0000000000048947 */ /* 0x000fea0003800000 */
[----:B------:R-:W-:Y:S01]  /*7030*/  BPT.TRAP 0x1 ;  /* 0x000000040000795c */ /* 0x000fe20000300000 */
.L_x_2042:
[----:B-1----:R-:W-:Y:S05]  /*7040*/  @P2 BRA `(.L_x_2043) ;  /* 0x0000000000082947 */ /* 0x002fea0003800000 */
[----:B------:R-:W1:Y:S02]  /*7050*/  SYNCS.PHASECHK.TRANS64.TRYWAIT P2, [UR5+0x38830], R8 ;  /* 0x03883008ff0075a7 */ /* 0x000e640008040145 */
[----:B-1----:R-:W-:Y:S05]  /*7060*/  @!P2 BRA `(.L_x_2044) ;  /* 0x000001300078a947 */ /* 0x002fea0003800000 */
.L_x_2043:
[----:B------:R-:W-:Y:S01]  /*7070*/  R2UR UR10, R0 ;  /* 0x00000000000a72ca */ /* 0x000fe200000e0000 */
[----:B------:R-:W-:Y:S01]  /*7080*/  WARPGROUP.ARRIVE ;  /* 0x00000000000079c5 */ /* 0x000fe20000000000 */
        /* <DEDUP_REMOVED lines=21> */
.L_x_2045:
[----:B------:R2:W3:Y:S01]  /*71e0*/  SYNCS.PHASECHK.TRANS64.TRYWAIT P2, [UR5+0x38850], R8 ;  /* 0x03885008ff0075a7 */ /* 0x0004e20008040145 */
[----:B------:R-:W-:Y:S05]  /*71f0*/  @!P0 BRA `(.L_x_2046) ;  /* 0x0000000000048947 */ /* 0x000fea0003800000 */
[----:B------:R-:W-:Y:S01]  /*7200*/  BPT.TRAP 0x1 ;  /* 0x000000040000795c */ /* 0x000fe20000300000 */
.L_x_2046:
[----:B---3--:R-:W-:Y:S05]  /*7210*/  @P2 BRA `(.L_x_2047) ;  /* 0x0000000000082947 */ /* 0x008fea0003800000 */
[----:B------:R-:W3:Y:S02]  /*7220*/  SYNCS.PHASECHK.TRANS64.TRYWAIT P2, [UR5+0x38850], R8 ;  /* 0x03885008ff0075a7 */ /* 0x000ee40008040145 */
[----:B---3--:R-:W-:Y:S05]  /*7230*/  @!P2 BRA `(.L_x_2048) ;  /* 0x00000130001ca947 */ /* 0x008fea0003800000 */
.L_x_2047:
[----:B------:R-:W-:Y:S01]  /*7240*/  ULEA UR26, UR7, UR4, 0xc ;  /* 0x00000004071a7291 */ /* 0x000fe2000f8e603f */
[----:B------:R-:W-:Y:S01]  /*7250*/  WARPGROUP.ARRIVE ;  /* 0x00000000000079c5 */ /* 0x000fe20000000000 */
[----:B------:R-:W-:Y:S01]  /*7260*/  UMOV UR27, 0x40000040 ;  /* 0x40000040001b7882 */ /* 0x000fe20000000000 */
[----:B------:R-:W-:-:S04]  /*7270*/  UIADD3 UR28, UR6, 0x2, URZ ;  /* 0x00000002061c7890 */ /* 0x000fc8000fffe03f */
[----:B-1----:R-:W1:Y:S01]  /*7280*/  S2R R9, SR_TID.X ;  /* 0x0000000000097919 */ /* 0x002e620000002100 */
[----:B------:R-:W-:Y:S01]  /*7290*/  UIADD3 UR30, UR26, 0x2, URZ ;  /* 0x000000021a1e7890 */ /* 0x000fe2000fffe03f */
[----:B------:R-:W-:Y:S01]  /*72a0*/  PLOP3.LUT P2, PT, PT, PT, UP0, 0x80, 0x0 ;  /* 0x000000000000781c */ /* 0x000fe20003f4f008 */
[----:B------:R-:W-:Y:S01]  /*72b0*/  UMOV UR29, 0x40000040 ;  /* 0x40000040001d7882 */ /* 0x000fe20000000000 */
[----:B------:R-:W-:Y:S01]  /*72c0*/  UMOV UR31, 0x40000040 ;  /* 0x40000040001f7882 */ /* 0x000fe20000000000 */
[----:B------:R-:W-:Y:S01]  /*72d0*/  HGMMA.64x64x16.F32.BF16 R152, gdesc[UR24], R152, gsb0 ;  /* 0x00e00000189879f0 */ /* 0x000fe20008001898 */
[----:B------:R-:W-:Y:S01]  /*72e0*/  UIADD3 UR18, UR6, 0x800, URZ ;  /* 0x0000080006127890 */ /* 0x000fe2000fffe03f */
[----:B------:R-:W-:Y:S01]  /*72f0*/  PLOP3.LUT P3, PT, PT, PT, UP0, 0x80, 0x0 ;  /* 0x000000000000781c */ /* 0x000fe20003f6f008 */
[----:B------:R-:W-:Y:S01]  /*7300*/  UIADD3 UR15, UR26, 0x800, URZ ;  /* 0x000008001a0f7890 */ /* 0x000fe2000fffe03f */
[----:B------:R-:W-:Y:S02]  /*7310*/  IMAD.IADD R197, R188, 0x1, R18 ;  /* 0x00000001bcc57824 */ /* 0x000fe400078e0212 */
[----:B------:R-:W-:-:S02]  /*7320*/  IMAD.U32 R12, RZ, RZ, UR5 ;  /* 0x00000005ff0c7e24 */ /* 0x000fc4000f8e00ff */
[----:B------:R-:W-:-:S05]  /*7330*/  IMAD.SHL.U32 R13, R6, 0x40, RZ ;  /* 0x00000040060d7824 */ /* 0x000fca00078e00ff */
[----:B------:R-:W-:Y:S02]  /*7340*/  IADD3 R11, -R16, 0x1, -R13 ;  /* 0x00000001100b7810 */ /* 0x000fe40007ffe90d */
[----:B-1----:R-:W-:-:S05]  /*7350*/  SHF.R.U32.HI R9, RZ, 0x7, R9 ;  /* 0x00000007ff097819 */ /* 0x002fca0000011609 */
[----:B0-2---:R0:W1:Y:S02]  /*7360*/  SHFL.IDX PT, R8, R9, RZ, 0x1f ;  /* 0x00001fff09087589 */ /* 0x00506400000e0000 */
[----:B0-----:R-:W0:Y:S01]  /*7370*/  LDC R9, c[0x0][0x288] ;  /* 0x0000a200ff097b82 */ /* 0x001e220000000800 */
[----:B-1----:R-:W-:-:S07]  /*7380*/  R2UR UR10, R8 ;  /* 0x00000000080a72ca */ /* 0x002fce00000e0000 */
[----:B------:R-:W1:Y:S06]  /*7390*/  LDC R8, c[0x0][0x2f0] ;  /* 0x0000bc00ff087b82 */ /* 0x000e6c0000000800 */
[----:B------:R-:W-:-:S03]  /*73a0*/  UISETP.GT.AND UP2, UPT, UR10, 0x7f, UPT ;  /* 0x0000007f0a00788c */ /* 0x000fc6000bf44270 */
[----:B------:R-:W-:Y:S01]  /*73b0*/  UMOV UR10, 0x4 ;  /* 0x00000004000a7882 */ /* 0x000fe20000000000 */
[----:B------:R-:W-:Y:S02]  /*73c0*/  USEL UR14, URZ, 0x2, !UP2 ;  /* 0x000000023f0e7887 */ /* 0x000fe4000d000000 */
[----:B------:R-:W-:Y:S01]  /*73d0*/  USEL UR11, UR10, 0x2, UP2 ;  /* 0x000000020a0b7887 */ /* 0x000fe20009000000 */
[----:B------:R-:W-:Y:S02]  /*73e0*/  WARPGROUP.DEPBAR.LE gsb0, 0x0 ;  /* 0x00008000000079c5 */ /* 0x000fe40000010000 */
[----:B------:R-:W-:Y:S01]  /*73f0*/  WARPGROUP.ARRIVE ;  /* 0x00000000000079c5 */ /* 0x000fe20000000000 */
[----:B------:R-:W-:-:S05]  /*7400*/  USEL UR10, UR10, 0x6, !UP2 ;  /* 0x000000060a0a7887 */ /* 0x000fca000d000000 */
        /* <DEDUP_REMOVED lines=238> */
[----:B------:R-:W-:Y:S01]  /*82f0*/  @UP0 ULDC UR10, c[0x0][0x44c] ;  /* 0x00011300000a0ab9 */ /* 0x000fe20000000800 */
[----:B------:R-:W-:Y:S01]  /*8300*/  ULDC UR26, c[0x0][0xad4] ;  /* 0x0002b500001a7ab9 */ /* 0x000fe20000000800 */
[----:B------:R-:W-:Y:S01]  /*8310*/  @P2 IMAD.HI.U32 R10, R197, UR10, RZ ;  /* 0x0000000ac50a2c27 */ /* 0x000fe2000f8e00ff */
[----:B------:R-:W-:Y:S01]  /*8320*/  @UP0 ULDC UR10, c[0x0][0x450] ;  /* 0x00011400000a0ab9 */ /* 0x000fe20000000800 */
[----:B------:R-:W-:Y:S01]  /*8330*/  PLOP3.LUT P2, PT, PT, PT, UP1, 0x40, 0x0 ;  /* 0x000000000000781c */ /* 0x000fe20003f4e818 */
[----:B------:R-:W-:-:S02]  /*8340*/  ULOP3.LUT UR5, URZ, UR26, URZ, 0x33, !UPT ;  /* 0x0000001a3f057292 */ /* 0x000fc4000f8e333f */
[----:B------:R-:W-:Y:S01]  /*8350*/  @P3 SHF.R.U32.HI R197, RZ, UR10, R10 ;  /* 0x0000000affc53c19 */ /* 0x000fe2000801160a */
[----:B------:R-:W-:Y:S01]  /*8360*/  @!P1 VIADD R10, R12, 0x38840 ;  /* 0x000388400c0a9836 */ /* 0x000fe20000000000 */
[----:B------:R-:W-:-:S03]  /*8370*/  ULDC UR10, c[0x0][0xad8] ;  /* 0x0002b600000a7ab9 */ /* 0x000fc60000000800 */
[----:B------:R-:W2:Y:S01]  /*8380*/  SHFL.IDX PT, R199, R197, RZ, 0x1c1f ;  /* 0x001c1fffc5c77589 */ /* 0x000ea200000e0000 */
[----:B------:R-:W-:Y:S01]  /*8390*/  @!P1 PRMT R10, RZ, 0x654, R10 ;  /* 0x00000654ff0a9816 */ /* 0x000fe2000000000a */
[----:B------:R-:W-:Y:S02]  /*83a0*/  WARPGROUP.DEPBAR.LE gsb0, 0x0 ;  /* 0x00008000000079c5 */ /* 0x000fe40000010000 */
[----:B------:R-:W-:-:S06]  /*83b0*/  WARPGROUP.ARRIVE ;  /* 0x00000000000079c5 */ /* 0x000fcc0000000000 */
[----:B------:R-:W-:Y:S03]  /*83c0*/  HGMMA.64x64x16.F32.BF16 R152, gdesc[UR28], R152, gsb0 ;  /* 0x00e000001c9879f0 */ /* 0x000fe60008001898 */
[----:B------:R-:W-:Y:S02]  /*83d0*/  WARPGROUP.DEPBAR.LE gsb0, 0x0 ;  /* 0x00008000000079c5 */ /* 0x000fe40000010000 */
[----:B------:R1:W-:Y:S02]  /*83e0*/  @!P1 SYNCS.ARRIVE.TRANS64.RED.A1T0 RZ, [R10+URZ], RZ ;  /* 0x000000ff0aff99a7 */ /* 0x0003e4000810043f */
[----:B-1----:R-:W-:-:S04]  /*83f0*/  IMAD R10, R8, UR38, R11 ;  /* 0x00000026080a7c24 */ /* 0x002fc8000f8e020b */
[----:B0-----:R-:W-:-:S04]  /*8400*/  IMAD.IADD R10, R10, 0x1, -R9 ;  /* 0x000000010a0a7824 */ /* 0x001fc800078e0a09 */
[C---:B------:R-:W-:Y:S02]  /*8410*/  VIADD R14, R10.reuse, UR10 ;  /* 0x0000000a0a0e7c36 */ /* 0x040fe40008000000 */
[----:B------:R-:W-:Y:S01]  /*8420*/  VIADD R15, R10, UR5 ;  /* 0x000000050a0f7c36 */ /* 0x000fe20008000000 */
[----:B------:R-:W-:Y:S01]  /*8430*/  ULDC UR5, c[0x0][0xadc] ;  /* 0x0002b70000057ab9 */ /* 0x000fe20000000800 */
[C---:B--2---:R-:W-:Y:S02]  /*8440*/  IMAD.IADD R21, R199.reuse, 0x1, R14 ;  /* 0x00000001c7157824 */ /* 0x044fe400078e020e */
[----:B------:R-:W-:Y:S01]  /*8450*/  IMAD.IADD R20, R199, 0x1, R15 ;  /* 0x00000001c7147824 */ /* 0x000fe200078e020f */
[----:B------:R-:W-:Y:S06]  /*8460*/  @P2 BRA `(.L_x_2049) ;  /* 0x00000000005c2947 */ /* 0x000fec0003800000 */
[----:B------:R-:W-:Y:S01]  /*8470*/  IMAD R10, R8, UR38, R199 ;  /* 0x00000026080a7c24 */ /* 0x000fe2000f8e02c7 */
[----:B------:R-:W-:Y:S03]  /*8480*/  BSSY B0, `(.L_x_2050) ;  /* 0x0000011000007945 */ /* 0x000fe60003800000 */
[----:B------:R-:W-:-:S05]  /*8490*/  IMAD.IADD R198, R10, 0x1, -R9 ;  /* 0x000000010ac67824 */ /* 0x000fca00078e0a09 */
        /* <DEDUP_REMOVED lines=10> */
.L_x_2051:
[----:B------:R-:W-:-:S05]  /*8540*/  IMAD.U32 R200, RZ, RZ, UR5 ;  /* 0x00000005ffc87e24 */ /* 0x000fca000f8e00ff */
[----:B------:R-:W-:-:S13]  /*8550*/  ISETP.NE.AND P2, PT, R200, 0x1, PT ;  /* 0x00000001c800780c */ /* 0x000fda0003f45270 */
[----:B------:R-:W0:Y:S02]  /*8560*/  @P2 LDC.64 R10, c[0x0][0xae0] ;  /* 0x0002b800ff0a2b82 */ /* 0x000e240000000a00 */
[----:B0-----:R-:W-:-:S05]  /*8570*/  @P2 IMAD.HI.U32 R10, R198, R10, RZ ;  /* 0x0000000ac60a2227 */ /* 0x001fca00078e00ff */
[----:B------:R-:W-:-:S07]  /*8580*/  @P2 SHF.R.U32.HI R198, RZ, R11, R10 ;  /* 0x0000000bffc62219 */ /* 0x000fce000001160a */
.L_x_2052:
[----:B------:R-:W-:Y:S05]  /*8590*/  BSYNC B0 ;  /* 0x0000000000007941 */ /* 0x000fea0003800000 */
.L_x_2050:
[----:B------:R-:W-:-:S04]  /*85a0*/  IMAD R11, R198, R200, -R13 ;  /* 0x000000c8c60b7224 */ /* 0x000fc800078e0a0d */
[----:B------:R-:W-:-:S05]  /*85b0*/  IMAD.IADD R11, R11, 0x1, -R16 ;  /* 0x000000010b0b7824 */ /* 0x000fca00078e0a10 */
[----:B------:R-:W-:Y:S02]  /*85c0*/  VIADDMNMX R21, R11, R200, R21, PT ;  /* 0x000000c80b157246 */ /* 0x000fe40003800115 */
[----:B------:R-:W-:-:S07]  /*85d0*/  VIMNMX R20, R20, R11, !PT ;  /* 0x0000000b14147248 */ /* 0x000fce0007fe0100 */
.L_x_2049:
[----:B------:R-:W-:Y:S01]  /*85e0*/  ISETP.GT.AND P2, PT, R6, -0x1, PT ;  /* 0xffffffff0600780c */ /* 0x000fe20003f44270 */
[----:B------:R-:W0:Y:S03]  /*85f0*/  SHFL.IDX PT, R197, R197, 0x1, 0x1c1f ;  /* 0x003c1f00c5c57f89 */ /* 0x000e2600000e0000 */
[C---:B------:R-:W-:Y:S02]  /*8600*/  ISETP.GT.AND P5, PT, R20.reuse, RZ, P2 ;  /* 0x000000ff1400720c */ /* 0x040fe400017a4270 */
[C---:B------:R-:W-:Y:S02]  /*8610*/  ISETP.GT.AND P4, PT, R20.reuse, 0x1, P2 ;  /* 0x000000011400780c */ /* 0x040fe40001784270 */
[----:B------:R-:W-:Y:S02]  /*8620*/  ISETP.LT.OR P5, PT, R21, 0x1, P5 ;  /* 0x000000011500780c */ /* 0x000fe40002fa1670 */
[----:B------:R-:W-:-:S02]  /*8630*/  ISETP.GT.AND P6, PT, R20, 0x8, P2 ;  /* 0x000000081400780c */ /* 0x000fc400017c4270 */
[----:B------:R-:W-:Y:S02]  /*8640*/  FSEL R152, R152, -INF , !P5 ;  /* 0xff80000098987808 */ /* 0x000fe40006800000 */
[C---:B------:R-:W-:Y:S02]  /*8650*/  ISETP.GT.AND P5, PT, R20.reuse, 0x10, P2 ;  /* 0x000000101400780c */ /* 0x040fe400017a4270 */
[----:B------:R-:W-:Y:S02]  /*8660*/  ISETP.GT.AND P3, PT, R20, 0x9, P2 ;  /* 0x000000091400780c */ /* 0x000fe40001764270 */
[C---:B------:R-:W-:Y:S02]  /*8670*/  ISETP.LT.OR P5, PT, R21.reuse, 0x11, P5 ;  /* 0x000000111500780c */ /* 0x040fe40002fa1670 */
[----:B------:R-:W-:Y:S02]  /*8680*/  ISETP.LT.OR P4, PT, R21, 0x2, P4 ;  /* 0x000000021500780c */ /* 0x000fe40002781670 */
[----:B------:R-:W-:-:S02]  /*8690*/  FSEL R160, R160, -INF , !P5 ;  /* 0xff800000a0a07808 */ /* 0x000fc40006800000 */
[----:B------:R-:W-:Y:S01]  /*86a0*/  ISETP.GT.AND P5, PT, R20, 0x20, P2 ;  /* 0x000000201400780c */ /* 0x000fe200017a4270 */
[----:B0-----:R-:W-:Y:S01]  /*86b0*/  IMAD.IADD R15, R15, 0x1, R197 ;  /* 0x000000010f0f7824 */ /* 0x001fe200078e02c5 */
[C---:B------:R-:W-:Y:S02]  /*86c0*/  ISETP.LT.OR P6, PT, R21.reuse, 0x9, P6 ;  /* 0x000000091500780c */ /* 0x040fe400037c1670 */
[C---:B------:R-:W-:Y:S02]  /*86d0*/  ISETP.LT.OR P3, PT, R21.reuse, 0xa, P3 ;  /* 0x0000000a1500780c */ /* 0x040fe40001f61670 */
[----:B------:R-:W-:Y:S02]  /*86e0*/  ISETP.LT.OR P5, PT, R21, 0x21, P5 ;  /* 0x000000211500780c */ /* 0x000fe40002fa1670 */
[----:B------:R-:W-:Y:S02]  /*86f0*/  FSEL R153, R153, -INF , !P4 ;  /* 0xff80000099997808 */ /* 0x000fe40006000000 */
[----:B------:R-:W-:-:S02]  /*8700*/  FSEL R156, R156, -INF , !P6 ;  /* 0xff8000009c9c7808 */ /* 0x000fc40007000000 */
[----:B------:R-:W-:Y:S02]  /*8710*/  FSEL R157, R157, -INF , !P3 ;  /* 0xff8000009d9d7808 */ /* 0x000fe40005800000 */
[C---:B------:R-:W-:Y:S02]  /*8720*/  ISETP.GT.AND P4, PT, R20.reuse, 0x11, P2 ;  /* 0x000000111400780c */ /* 0x040fe40001784270 */
[C---:B------:R-:W-:Y:S02]  /*8730*/  ISETP.GT.AND P6, PT, R20.reuse, 0x18, P2 ;  /* 0x000000181400780c */ /* 0x040fe400017c4270 */
[----:B------:R-:W-:Y:S02]  /*8740*/  ISETP.GT.AND P3, PT, R20, 0x19, P2 ;  /* 0x000000191400780c */ /* 0x000fe40001764270 */
[----:B------:R-:W-:Y:S02]  /*8750*/  FSEL R168, R168, -INF , !P5 ;  /* 0xff800000a8a87808 */ /* 0x000fe40006800000 */
[----:B------:R-:W-:-:S02]  /*8760*/  ISETP.GT.AND P5, PT, R20, 0x30, P2 ;  /* 0x000000301400780c */ /* 0x000fc400017a4270 */
[C---:B------:R-:W-:Y:S02]  /*8770*/  ISETP.LT.OR P4, PT, R21.reuse, 0x12, P4 ;  /* 0x000000121500780c */ /* 0x040fe40002781670 */
        /* <DEDUP_REMOVED lines=10> */
[----:B------:R-:W-:-:S02]  /*8820*/  PLOP3.LUT P5, PT, PT, PT, UP1, 0x40, 0x0 ;  /* 0x000000000000781c */ /* 0x000fc40003fae818 */
[C---:B------:R-:W-:Y:S02]  /*8830*/  ISETP.LT.OR P4, PT, R21.reuse, 0x22, P4 ;  /* 0x000000221500780c */ /* 0x040fe40002781670 */
[C---:B------:R-:W-:Y:S02]  /*8840*/  ISETP.LT.OR P6, PT, R21.reuse, 0x29, P6 ;  /* 0x000000291500780c */ /* 0x040fe400037c1670 */
[----:B------:R-:W-:Y:S02]  /*8850*/  ISETP.LT.OR P3, PT, R21, 0x2a, P3 ;  /* 0x0000002a1500780c */ /* 0x000fe40001f61670 */
[----:B------:R-:W-:Y:S02]  /*8860*/  FSEL R169, R169, -INF , !P4 ;  /* 0xff800000a9a97808 */ /* 0x000fe40006000000 */
[----:B------:R-:W-:Y:S02]  /*8870*/  FSEL R172, R172, -INF , !P6 ;  /* 0xff800000acac7808 */ /* 0x000fe40007000000 */
[----:B------:R-:W-:-:S02]  /*8880*/  FSEL R173, R173, -INF , !P3 ;  /* 0xff800000adad7808 */ /* 0x000fc40005800000 */
[C---:B------:R-:W-:Y:S02]  /*8890*/  ISETP.GT.AND P4, PT, R20.reuse, 0x31, P2 ;  /* 0x000000311400780c */ /* 0x040fe40001784270 */
[C---:B------:R-:W-:Y:S02]  /*88a0*/  ISETP.GT.AND P6, PT, R20.reuse, 0x38, P2 ;  /* 0x000000381400780c */ /* 0x040fe400017c4270 */
[----:B------:R-:W-:Y:S01]  /*88b0*/  ISETP.GT.AND P3, PT, R20, 0x39, P2 ;  /* 0x000000391400780c */ /* 0x000fe20001764270 */
[----:B------:R-:W-:Y:S01]  /*88c0*/  IMAD.IADD R20, R14, 0x1, R197 ;  /* 0x000000010e147824 */ /* 0x000fe200078e02c5 */
[C---:B------:R-:W-:Y:S02]  /*88d0*/  ISETP.LT.OR P4, PT, R21.reuse, 0x32, P4 ;  /* 0x000000321500780c */ /* 0x040fe40002781670 */
[C---:B------:R-:W-:Y:S02]  /*88e0*/  ISETP.LT.OR P6, PT, R21.reuse, 0x39, P6 ;  /* 0x000000391500780c */ /* 0x040fe400037c1670 */
[----:B------:R-:W-:-:S02]  /*88f0*/  ISETP.LT.OR P3, PT, R21, 0x3a, P3 ;  /* 0x0000003a1500780c */ /* 0x000fc40001f61670 */
[----:B------:R-:W-:Y:S02]  /*8900*/  FSEL R177, R177, -INF , !P4 ;  /* 0xff800000b1b17808 */ /* 0x000fe40006000000 */
[----:B------:R-:W-:Y:S02]  /*8910*/  FSEL R180, R180, -INF , !P6 ;  /* 0xff800000b4b47808 */ /* 0x000fe40007000000 */
[----:B------:R-:W-:Y:S01]  /*8920*/  FSEL R181, R181, -INF , !P3 ;  /* 0xff800000b5b57808 */ /* 0x000fe20005800000 */
        /* <DEDUP_REMOVED lines=14> */
.L_x_2055:
[----:B------:R-:W-:-:S05]  /*8a10*/  IMAD.U32 R197, RZ, RZ, UR5 ;  /* 0x00000005ffc57e24 */ /* 0x000fca000f8e00ff */
[----:B------:R-:W-:-:S13]  /*8a20*/  ISETP.NE.AND P3, PT, R197, 0x1, PT ;  /* 0x00000001c500780c */ /* 0x000fda0003f65270 */
[----:B------:R-:W0:Y:S02]  /*8a30*/  @P3 LDC.64 R10, c[0x0][0xae0] ;  /* 0x0002b800ff0a3b82 */ /* 0x000e240000000a00 */
[----:B0-----:R-:W-:-:S05]  /*8a40*/  @P3 IMAD.HI.U32 R10, R14, R10, RZ ;  /* 0x0000000a0e0a3227 */ /* 0x001fca00078e00ff */
[----:B------:R-:W-:-:S07]  /*8a50*/  @P3 SHF.R.U32.HI R14, RZ, R11, R10 ;  /* 0x0000000bff0e3219 */ /* 0x000fce000001160a */
.L_x_2056:
[----:B------:R-:W-:Y:S05]  /*8a60*/  BSYNC B0 ;  /* 0x0000000000007941 */ /* 0x000fea0003800000 */
.L_x_2054:
[----:B------:R-:W-:-:S04]  /*8a70*/  IMAD R13, R14, R197, -R13 ;  /* 0x000000c50e0d7224 */ /* 0x000fc800078e0a0d */
[----:B------:R-:W-:-:S05]  /*8a80*/  IMAD.IADD R13, R13, 0x1, -R16 ;  /* 0x000000010d0d7824 */ /* 0x000fca00078e0a10 */
[----:B------:R-:W-:Y:S02]  /*8a90*/  VIADDMNMX R20, R13, R197, R20, PT ;  /* 0x000000c50d147246 */ /* 0x000fe40003800114 */
[----:B------:R-:W-:-:S07]  /*8aa0*/  VIMNMX R15, R15, R13, !PT ;  /* 0x0000000d0f0f7248 */ /* 0x000fce0007fe0100 */
.L_x_2053:
[----:B------:R-:W-:Y:S01]  /*8ab0*/  FMNMX.FTZ R10, R152, R5, !PT ;  /* 0x00000005980a7209 */ /* 0x000fe20007810000 */
[----:B------:R-:W-:Y:S01]  /*8ac0*/  ULDC UR19, c[0x0][0xa80] ;  /* 0x0002a00000137ab9 */ /* 0x000fe20000000800 */
[----:B------:R-:W-:Y:S01]  /*8ad0*/  ISETP.GT.AND P4, PT, R15, RZ, P2 ;  /* 0x000000ff0f00720c */ /* 0x000fe20001784270 */
[----:B------:R-:W-:Y:S01]  /*8ae0*/  ULEA UR10, UR7, UR39, 0xc ;  /* 0x00000027070a7291 */ /* 0x000fe2000f8e603f */
[----:B------:R-:W-:Y:S01]  /*8af0*/  FMNMX.FTZ R11, R153, R10, !PT ;  /* 0x0000000a990b7209 */ /* 0x000fe20007810000 */
[----:B------:R-:W-:Y:S01]  /*8b00*/  UMOV UR11, 0x40000040 ;  /* 0x40000040000b7882 */ /* 0x000fe20000000000 */
[----:B------:R-:W-:Y:S01]  /*8b10*/  ISETP.GT.AND P3, PT, R15, 0x1, P2 ;  /* 0x000000010f00780c */ /* 0x000fe20001764270 */
[----:B------:R-:W-:Y:S01]  /*8b20*/  UIADD3 UR14, UR10, 0x80, URZ ;  /* 0x000000800a0e7890 */ /* 0x000fe2000fffe03f */
[----:B------:R-:W-:Y:S01]  /*8b30*/  FMNMX.FTZ R10, R156, R11, !PT ;  /* 0x0000000b9c0a7209 */ /* 0x000fe20007810000 */
[----:B------:R-:W-:Y:S01]  /*8b40*/  UMOV UR15, 0x40000040 ;  /* 0x40000040000f7882 */ /* 0x000fe20000000000 */
[----:B------:R-:W-:Y:S01]  /*8b50*/  ISETP.LT.OR P4, PT, R20, 0x1, P4 ;  /* 0x000000011400780c */ /* 0x000fe20002781670 */
[----:B------:R-:W-:Y:S01]  /*8b60*/  @!P1 VIADD R12, R12, 0x38860 ;  /* 0x000388600c0c9836 */ /* 0x000fe20000000000 */
        /* <DEDUP_REMOVED lines=9> */
[----:B------:R-:W-:Y:S02]  /*8c00*/  ISETP.LT.OR P5, PT, R20, 0x9, P5 ;  /* 0x000000091400780c */ /* 0x000fe40002fa1670 */
[----:B------:R-:W-:Y:S02]  /*8c10*/  FMNMX.FTZ R10, R168, R11, !PT ;  /* 0x0000000ba80a7209 */ /* 0x000fe40007810000 */
[----:B------:R-:W-:Y:S02]  /*8c20*/  FSEL R155, R155, -INF , !P3 ;  /* 0xff8000009b9b7808 */ /* 0x000fe40005800000 */
[----:B------:R-:W-:-:S02]  /*8c30*/  FMNMX.FTZ R11, R169, R10, !PT ;  /* 0x0000000aa90b7209 */ /* 0x000fc40007810000 */
[----:B------:R-:W-:Y:S02]  /*8c40*/  FMNMX.FTZ R14, R154, R7, !PT ;  /* 0x000000079a0e7209 */ /* 0x000fe40007810000 */
[----:B------:R-:W-:Y:S02]  /*8c50*/  FMNMX.FTZ R10, R172, R11, !PT ;  /* 0x0000000bac0a7209 */ /* 0x000fe40007810000 */
[----:B------:R-:W-:Y:S02]  /*8c60*/  ISETP.GT.AND P3, PT, R15, 0x10, P2 ;  /* 0x000000100f00780c */ /* 0x000fe40001764270 */
[----:B------:R-:W-:Y:S02]  /*8c70*/  FMNMX.FTZ R11, R173, R10, !PT ;  /* 0x0000000aad0b7209 */ /* 0x000fe40007810000 */
[----:B------:R-:W-:Y:S02]  /*8c80*/  ISETP.LT.OR P6, PT, R20, 0xa, P6 ;  /* 0x0000000a1400780c */ /* 0x000fe400037c1670 */
[----:B------:R-:W-:-:S02]  /*8c90*/  FMNMX.FTZ R10, R176, R11, !PT ;  /* 0x0000000bb00a7209 */ /* 0x000fc40007810000 */
[----:B------:R-:W-:Y:S02]  /*8ca0*/  FSEL R158, R158, -INF , !P5 ;  /* 0xff8000009e9e7808 */ /* 0x000fe40006800000 */
[----:B------:R-:W-:Y:S02]  /*8cb0*/  FMNMX.FTZ R11, R177, R10, !PT ;  /* 0x0000000ab10b7209 */ /* 0x000fe40007810000 */
[----:B------:R-:W-:Y:S02]  /*8cc0*/  ISETP.GT.AND P5, PT, R15, 0x11, P2 ;  /* 0x000000110f00780c */ /* 0x000fe400017a4270 */
[----:B------:R-:W-:Y:S02]  /*8cd0*/  FMNMX.FTZ R10, R180, R11, !PT ;  /* 0x0000000bb40a7209 */ /* 0x000fe40007810000 */
[----:B------:R-:W-:Y:S02]  /*8ce0*/  FSEL R159, R159, -INF , !P6 ;  /* 0xff8000009f9f7808 */ /* 0x000fe40007000000 */
[----:B------:R-:W-:-:S02]  /*8cf0*/  FMNMX.FTZ R11, R181, R10, !PT ;  /* 0x0000000ab50b7209 */ /* 0x000fc40007810000 */
[C---:B------:R-:W-:Y:S02]  /*8d00*/  ISETP.LT.OR P3, PT, R20.reuse, 0x11, P3 ;  /* 0x000000111400780c */ /* 0x040fe40001f61670 */
[C---:B------:R-:W-:Y:S01]  /*8d10*/  ISETP.GT.AND P6, PT, R15.reuse, 0x18, P2 ;  /* 0x000000180f00780c */ /* 0x040fe200017c4270 */
[----:B------:R-:W0:Y:S01]  /*8d20*/  SHFL.BFLY PT, R10, R11, 0x2, 0x1f ;  /* 0x0c401f000b0a7f89 */ /* 0x000e2200000e0000 */
[----:B------:R-:W-:Y:S02]  /*8d30*/  ISETP.LT.OR P5, PT, R20, 0x12, P5 ;  /* 0x000000121400780c */ /* 0x000fe40002fa1670 */
[----:B------:R-:W-:Y:S02]  /*8d40*/  FSEL R162, R162, -INF , !P3 ;  /* 0xff800000a2a27808 */ /* 0x000fe40005800000 */
[----:B------:R-:W-:Y:S02]  /*8d50*/  ISETP.GT.AND P4, PT, R15, 0x19, P2 ;  /* 0x000000190f00780c */ /* 0x000fe40001784270 */
[----:B------:R-:W-:-:S02]  /*8d60*/  ISETP.LT.OR P6, PT, R20, 0x19, P6 ;  /* 0x000000191400780c */ /* 0x000fc400037c1670 */
[----:B------:R-:W-:Y:S02]  /*8d70*/  FSEL R163, R163, -INF , !P5 ;  /* 0xff800000a3a37808 */ /* 0x000fe40006800000 */
[C---:B------:R-:W-:Y:S02]  /*8d80*/  ISETP.GT.AND P3, PT, R15.reuse, 0x20, P2 ;  /* 0x000000200f00780c */ /* 0x040fe40001764270 */
[----:B------:R-:W-:Y:S02]  /*8d90*/  FSEL R166, R166, -INF , !P6 ;  /* 0xff800000a6a67808 */ /* 0x000fe40007000000 */
[C---:B------:R-:W-:Y:S02]  /*8da0*/  ISETP.LT.OR P4, PT, R20.reuse, 0x1a, P4 ;  /* 0x0000001a1400780c */ /* 0x040fe40002781670 */
[----:B------:R-:W-:Y:S02]  /*8db0*/  ISETP.LT.OR P3, PT, R20, 0x21, P3 ;  /* 0x000000211400780c */ /* 0x000fe40001f61670 */
[----:B------:R-:W-:-:S02]  /*8dc0*/  ISETP.GT.AND P5, PT, R15, 0x21, P2 ;  /* 0x000000210f00780c */ /* 0x000fc400017a4270 */
[----:B------:R-:W-:Y:S02]  /*8dd0*/  FSEL R167, R167, -INF , !P4 ;  /* 0xff800000a7a77808 */ /* 0x000fe40006000000 */
[----:B------:R-:W-:Y:S02]  /*8de0*/  FSEL R21, R170, -INF , !P3 ;  /* 0xff800000aa157808 */ /* 0x000fe40005800000 */
[----:B0-----:R-:W-:Y:S02]  /*8df0*/  FMNMX.FTZ R13, R11, R10, !PT ;  /* 0x0000000a0b0d7209 */ /* 0x001fe40007810000 */
[----:B------:R-:W-:Y:S02]  /*8e00*/  FMNMX.FTZ R11, R155, R14, !PT ;  /* 0x0000000e9b0b7209 */ /* 0x000fe40007810000 */
[----:B------:R-:W-:Y:S01]  /*8e10*/  ISETP.GT.AND P6, PT, R15, 0x28, P2 ;  /* 0x000000280f00780c */ /* 0x000fe200017c4270 */
[----:B------:R-:W0:Y:S01]  /*8e20*/  SHFL.BFLY PT, R10, R13, 0x1, 0x1f ;  /* 0x0c201f000d0a7f89 */ /* 0x000e2200000e0000 */
[----:B------:R-:W-:-:S02]  /*8e30*/  FMNMX.FTZ R14, R158, R11, !PT ;  /* 0x0000000b9e0e7209 */ /* 0x000fc40007810000 */
[----:B------:R-:W-:Y:S02]  /*8e40*/  ISETP.LT.OR P5, PT, R20, 0x22, P5 ;  /* 0x000000221400780c */ /* 0x000fe40002fa1670 */
[----:B------:R-:W-:Y:S02]  /*8e50*/  FMNMX.FTZ R11, R159, R14, !PT ;  /* 0x0000000e9f0b7209 */ /* 0x000fe40007810000 */
[----:B------:R-:W-:Y:S02]  /*8e60*/  ISETP.GT.AND P3, PT, R15, 0x29, P2 ;  /* 0x000000290f00780c */ /* 0x000fe40001764270 */
[----:B------:R-:W-:Y:S02]  /*8e70*/  FMNMX.FTZ R14, R162, R11, !PT ;  /* 0x0000000ba20e7209 */ /* 0x000fe40007810000 */
[----:B------:R-:W-:Y:S02]  /*8e80*/  FSEL R197, R171, -INF , !P5 ;  /* 0xff800000abc57808 */ /* 0x000fe40006800000 */
[----:B------:R-:W-:-:S02]  /*8e90*/  FMNMX.FTZ R11, R163, R14, !PT ;  /* 0x0000000ea30b7209 */ /* 0x000fc40007810000 */
[----:B------:R-:W-:Y:S02]  /*8ea0*/  ISETP.LT.OR P6, PT, R20, 0x29, P6 ;  /* 0x000000291400780c */ /* 0x000fe400037c1670 */
[----:B------:R-:W-:Y:S02]  /*8eb0*/  FMNMX.FTZ R14, R166, R11, !PT ;  /* 0x0000000ba60e7209 */ /* 0x000fe40007810000 */
[----:B------:R-:W-:Y:S02]  /*8ec0*/  ISETP.GT.AND P5, PT, R15, 0x30, P2 ;  /* 0x000000300f00780c */ /* 0x000fe400017a4270 */
[----:B------:R-:W-:Y:S02]  /*8ed0*/  FMNMX.FTZ R170, R167, R14, !PT ;  /* 0x0000000ea7aa7209 */ /* 0x000fe40007810000 */
[----:B------:R-:W-:Y:S02]  /*8ee0*/  ISETP.LT.OR P3, PT, R20, 0x2a, P3 ;  /* 0x0000002a1400780c */ /* 0x000fe40001f61670 */
[----:B0-----:R-:W-:-:S02]  /*8ef0*/  FMNMX.FTZ R10, R13, R10, !PT ;  /* 0x0000000a0d0a7209 */ /* 0x001fc40007810000 */
[----:B------:R-:W-:Y:S02]  /*8f00*/  FMNMX.FTZ R170, R21, R170, !PT ;  /* 0x000000aa15aa7209 */ /* 0x000fe40007810000 */
[C---:B------:R-:W-:Y:S01]  /*8f10*/  FSETP.NEU.FTZ.AND P4, PT, R10.reuse, -INF , PT ;  /* 0xff8000000a00780b */ /* 0x040fe20003f9d000 */
[----:B------:R-:W-:Y:S01]  /*8f20*/  FMUL.FTZ R198, R10, UR19 ;  /* 0x000000130ac67c20 */ /* 0x000fe20008410000 */
[----:B------:R-:W-:Y:S02]  /*8f30*/  FMNMX.FTZ R13, R197, R170, !PT ;  /* 0x000000aac50d7209 */ /* 0x000fe40007810000 */
[----:B------:R-:W-:Y:S02]  /*8f40*/  FSEL R199, R175, -INF , !P3 ;  /* 0xff800000afc77808 */ /* 0x000fe40005800000 */
[----:B------:R-:W-:Y:S02]  /*8f50*/  FSEL R198, R198, RZ, P4 ;  /* 0x000000ffc6c67208 */ /* 0x000fe40002000000 */
[----:B------:R-:W-:-:S02]  /*8f60*/  ISETP.LT.OR P5, PT, R20, 0x31, P5 ;  /* 0x000000311400780c */ /* 0x000fc40002fa1670 */
[----:B------:R-:W-:Y:S01]  /*8f70*/  ISETP.GT.AND P3, PT, R15, 0x38, P2 ;  /* 0x000000380f00780c */ /* 0x000fe20001764270 */
[--C-:B------:R-:W-:Y:S01]  /*8f80*/  FFMA.FTZ R171, R152, UR19, -R198.reuse ;  /* 0x0000001398ab7c23 */ /* 0x100fe200080108c6 */
[----:B------:R-:W-:Y:S01]  /*8f90*/  FSEL R152, R174, -INF , !P6 ;  /* 0xff800000ae987808 */ /* 0x000fe20007000000 */
[--C-:B------:R-:W-:Y:S01]  /*8fa0*/  FFMA.FTZ R11, R153, UR19, -R198.reuse ;  /* 0x00000013990b7c23 */ /* 0x100fe200080108c6 */
[----:B------:R-:W-:Y:S01]  /*8fb0*/  ISETP.GT.AND P6, PT, R15, 0x31, P2 ;  /* 0x000000310f00780c */ /* 0x000fe200017c4270 */
[----:B------:R0:W-:Y:S01]  /*8fc0*/  MUFU.EX2 R14, R171 ;  /* 0x000000ab000e7308 */ /* 0x0001e20000000800 */
[----:B------:R-:W-:Y:S01]  /*8fd0*/  FMNMX.FTZ R170, R152, R13, !PT ;  /* 0x0000000d98aa7209 */ /* 0x000fe20007810000 */
[--C-:B------:R-:W-:Y:S01]  /*8fe0*/  FFMA.FTZ R13, R156, UR19, -R198.reuse ;  /* 0x000000139c0d7c23 */ /* 0x100fe200080108c6 */
[----:B------:R-:W-:Y:S01]  /*8ff0*/  ISETP.LT.OR P6, PT, R20, 0x32, P6 ;  /* 0x000000321400780c */ /* 0x000fe200037c1670 */
[--C-:B------:R-:W-:Y:S01]  /*9000*/  FFMA.FTZ R175, R176, UR19, -R198.reuse ;  /* 0x00000013b0af7c23 */ /* 0x100fe200080108c6 */
[----:B------:R-:W-:Y:S01]  /*9010*/  FSEL R153, R178, -INF , !P5 ;  /* 0xff800000b2997808 */ /* 0x000fe20006800000 */
[--C-:B------:R-:W-:Y:S01]  /*9020*/  FFMA.FTZ R176, R177, UR19, -R198.reuse ;  /* 0x00000013b1b07c23 */ /* 0x100fe200080108c6 */
[----:B------:R-:W-:Y:S01]  /*9030*/  FMNMX.FTZ R170, R199, R170, !PT ;  /* 0x000000aac7aa7209 */ /* 0x000fe20007810000 */
[--C-:B------:R-:W-:Y:S01]  /*9040*/  FFMA.FTZ R177, R180, UR19, -R198.reuse ;  /* 0x00000013b4b17c23 */ /* 0x100fe200080108c6 */
[----:B------:R-:W-:Y:S01]  /*9050*/  ISETP.GT.AND P2, PT, R15, 0x39, P2 ;  /* 0x000000390f00780c */ /* 0x000fe20001744270 */
[--C-:B0-----:R-:W-:Y:S01]  /*9060*/  FFMA.FTZ R171, R164, UR19, -R198.reuse ;  /* 0x00000013a4ab7c23 */ /* 0x101fe200080108c6 */
[----:B------:R-:W-:Y:S01]  /*9070*/  ISETP.LT.OR P3, PT, R20, 0x39, P3 ;  /* 0x000000391400780c */ /* 0x000fe20001f61670 */
[--C-:B------:R-:W-:Y:S01]  /*9080*/  FFMA.FTZ R174, R165, UR19, -R198.reuse ;  /* 0x00000013a5ae7c23 */ /* 0x100fe200080108c6 */
[----:B------:R-:W-:Y:S01]  /*9090*/  FSEL R156, R179, -INF , !P6 ;  /* 0xff800000b39c7808 */ /* 0x000fe20007000000 */
[--C-:B------:R-:W-:Y:S01]  /*90a0*/  FFMA.FTZ R168, R168, UR19, -R198.reuse ;  /* 0x00000013a8a87c23 */ /* 0x100fe200080108c6 */
        /* <DEDUP_REMOVED lines=12> */
[----:B------:R-:W-:Y:S01]  /*9170*/  FSEL R164, R10, RZ, P4 ;  /* 0x000000ff0aa47208 */ /* 0x000fe20002000000 */
[----:B------:R-:W-:Y:S01]  /*9180*/  MUFU.EX2 R11, R11 ;  /* 0x0000000b000b7308 */ /* 0x000fe20000000800 */
[----:B------:R-:W-:Y:S01]  /*9190*/  FMNMX.FTZ R157, R183, R170, !PT ;  /* 0x000000aab79d7209 */ /* 0x000fe20007810000 */
[----:B------:R-:W-:Y:S01]  /*91a0*/  FFMA.FTZ R170, R161, UR19, -R198 ;  /* 0x00000013a1aa7c23 */ /* 0x000fe200080108c6 */
[----:B------:R-:W-:Y:S01]  /*91b0*/  @!P1 PRMT R12, RZ, 0x654, R12 ;  /* 0x00000654ff0c9816 */ /* 0x000fe2000000000c */
[----:B------:R-:W-:-:S02]  /*91c0*/  FADD.FTZ R164, -R164, R5 ;  /* 0x00000005a4a47221 */ /* 0x000fc40000010100 */
[----:B------:R-:W0:Y:S02]  /*91d0*/  SHFL.BFLY PT, R160, R157, 0x2, 0x1f ;  /* 0x0c401f009da07f89 */ /* 0x000e2400000e0000 */
[----:B------:R-:W-:Y:S01]  /*91e0*/  FMUL.FTZ R5, R164, UR19 ;  /* 0x00000013a4057c20 */ /* 0x000fe20008410000 */
[----:B------:R-:W-:Y:S01]  /*91f0*/  IMAD.U32 R164, RZ, RZ, UR36 ;  /* 0x00000024ffa47e24 */ /* 0x000fe2000f8e00ff */
[----:B------:R-:W-:Y:S01]  /*9200*/  MUFU.EX2 R13, R13 ;  /* 0x0000000d000d7308 */ /* 0x000fe20000000800 */
[----:B------:R-:W-:-:S07]  /*9210*/  UMOV UR36, UR7 ;  /* 0x0000000700247c82 */ /* 0x000fce0008000000 */
[----:B------:R-:W1:Y:S08]  /*9220*/  MUFU.EX2 R5, R5 ;  /* 0x0000000500057308 */ /* 0x000e700000000800 */
[----:B------:R-:W2:Y:S01]  /*9230*/  MUFU.EX2 R20, R20 ;  /* 0x0000001400147308 */ /* 0x000ea20000000800 */
[----:B0-----:R-:W-:-:S07]  /*9240*/  FMNMX.FTZ R160, R157, R160, !PT ;  /* 0x000000a09da07209 */ /* 0x001fce0007810000 */
[----:B------:R-:W-:Y:S01]  /*9250*/  MUFU.EX2 R15, R15 ;  /* 0x0000000f000f7308 */ /* 0x000fe20000000800 */
[----:B------:R-:W0:Y:S01]  /*9260*/  SHFL.BFLY PT, R157, R160, 0x1, 0x1f ;  /* 0x0c201f00a09d7f89 */ /* 0x000e2200000e0000 */
[-C--:B-1----:R-:W-:Y:S01]  /*9270*/  FMUL.FTZ R24, R24, R5.reuse ;  /* 0x0000000518187220 */ /* 0x082fe20000410000 */
        /* <DEDUP_REMOVED lines=22> */
[----:B0-----:R-:W-:Y:S01]  /*93e0*/  FMNMX.FTZ R178, R160, R157, !PT ;  /* 0x0000009da0b27209 */ /* 0x001fe20007810000 */
[----:B------:R-:W-:-:S02]  /*93f0*/  IMAD.MOV R157, RZ, RZ, -R19 ;  /* 0x000000ffff9d7224 */ /* 0x000fc400078e0a13 */
[-C--:B------:R-:W-:Y:S01]  /*9400*/  FMUL.FTZ R64, R64, R5.reuse ;  /* 0x0000000540407220 */ /* 0x080fe20000410000 */
[----:B------:R-:W-:Y:S01]  /*9410*/  FMUL.FTZ R65, R65, R5 ;  /* 0x0000000541417220 */ /* 0x000fe20000410000 */
[C---:B------:R-:W-:Y:S01]  /*9420*/  FSETP.NEU.FTZ.AND P3, PT, R178.reuse, -INF , PT ;  /* 0xff800000b200780b */ /* 0x040fe20003f7d000 */
[----:B------:R-:W-:Y:S01]  /*9430*/  FMUL.FTZ R160, R178, UR19 ;  /* 0x00000013b2a07c20 */ /* 0x000fe20008410000 */
[----:B------:R-:W-:Y:S01]  /*9440*/  ISETP.NE.AND P2, PT, R16, R157, PT ;  /* 0x0000009d1000720c */ /* 0x000fe20003f45270 */
[----:B------:R-:W-:Y:S01]  /*9450*/  MUFU.EX2 R168, R168 ;  /* 0x000000a800a87308 */ /* 0x000fe20000000800 */
[-C--:B------:R-:W-:Y:S01]  /*9460*/  FMUL.FTZ R68, R68, R5.reuse ;  /* 0x0000000544447220 */ /* 0x080fe20000410000 */
[-C--:B------:R-:W-:Y:S01]  /*9470*/  FMUL.FTZ R69, R69, R5.reuse ;  /* 0x0000000545457220 */ /* 0x080fe20000410000 */
[----:B------:R-:W-:Y:S01]  /*9480*/  FSEL R160, R160, RZ, P3 ;  /* 0x000000ffa0a07208 */ /* 0x000fe20001800000 */
[-C--:B------:R-:W-:Y:S01]  /*9490*/  FMUL.FTZ R72, R72, R5.reuse ;  /* 0x0000000548487220 */ /* 0x080fe20000410000 */
[-C--:B------:R-:W-:Y:S01]  /*94a0*/  FMUL.FTZ R73, R73, R5.reuse ;  /* 0x0000000549497220 */ /* 0x080fe20000410000 */
[-C--:B------:R-:W-:Y:S01]  /*94b0*/  FMUL.FTZ R76, R76, R5.reuse ;  /* 0x000000054c4c7220 */ /* 0x080fe20000410000 */
[----:B------:R-:W-:Y:S01]  /*94c0*/  FMUL.FTZ R77, R77, R5 ;  /* 0x000000054d4d7220 */ /* 0x000fe20000410000 */
[--C-:B------:R-:W-:Y:S01]  /*94d0*/  FFMA.FTZ R179, R154, UR19, -R160.reuse ;  /* 0x000000139ab37c23 */ /* 0x100fe200080108a0 */
[----:B------:R-:W-:Y:S01]  /*94e0*/  FSEL R154, R178, RZ, P3 ;  /* 0x000000ffb29a7208 */ /* 0x000fe20001800000 */
[--C-:B------:R-:W-:Y:S01]  /*94f0*/  FFMA.FTZ R182, R155, UR19, -R160.reuse ;  /* 0x000000139bb67c23 */ /* 0x100fe200080108a0 */
[----:B------:R-:W-:Y:S01]  /*9500*/  FFMA.FTZ R202, R159, UR19, -R160 ;  /* 0x000000139fca7c23 */ /* 0x000fe200080108a0 */
[----:B------:R-:W-:-:S02]  /*9510*/  @!P2 IMAD R155, R164, 0x40, R17 ;  /* 0x00000040a49ba824 */ /* 0x000fc400078e0211 */
[--C-:B------:R-:W-:Y:S01]  /*9520*/  FFMA.FTZ R181, R166, UR19, -R160.reuse ;  /* 0x00000013a6b57c23 */ /* 0x100fe200080108a0 */
[----:B------:R-:W-:Y:S01]  /*9530*/  FADD.FTZ R154, -R154, R7 ;  /* 0x000000079a9a7221 */ /* 0x000fe20000010100 */
[--C-:B------:R-:W-:Y:S01]  /*9540*/  FFMA.FTZ R204, R167, UR19, -R160.reuse ;  /* 0x00000013a7cc7c23 */ /* 0x100fe200080108a0 */
[--C-:B------:R-:W-:Y:S01]  /*9550*/  FFMA.FTZ R206, R197, UR19, -R160.reuse ;  /* 0x00000013c5ce7c23 */ /* 0x100fe200080108a0 */
[----:B------:R-:W-:Y:S01]  /*9560*/  @!P2 LEA R155, R155, UR37, 0x2 ;  /* 0x000000259b9bac11 */ /* 0x000fe2000f8e10ff */
[----:B------:R-:W-:Y:S01]  /*9570*/  FMUL.FTZ R154, R154, UR19 ;  /* 0x000000139a9a7c20 */ /* 0x000fe20008410000 */
[--C-:B------:R-:W-:Y:S01]  /*9580*/  FFMA.FTZ R158, R158, UR19, -R160.reuse ;  /* 0x000000139e9e7c23 */ /* 0x100fe200080108a0 */
[--C-:B------:R-:W-:Y:S01]  /*9590*/  FFMA.FTZ R197, R152, UR19, -R160.reuse ;  /* 0x0000001398c57c23 */ /* 0x100fe200080108a0 */
[--C-:B------:R-:W-:Y:S01]  /*95a0*/  FFMA.FTZ R208, R199, UR19, -R160.reuse ;  /* 0x00000013c7d07c23 */ /* 0x100fe200080108a0 */
[----:B------:R2:W0:Y:S01]  /*95b0*/  MUFU.EX2 R198, R154 ;  /* 0x0000009a00c67308 */ /* 0x0004220000000800 */
[--C-:B------:R-:W-:Y:S01]  /*95c0*/  FFMA.FTZ R162, R162, UR19, -R160.reuse ;  /* 0x00000013a2a27c23 */ /* 0x100fe200080108a0 */
[--C-:B------:R-:W-:Y:S01]  /*95d0*/  FFMA.FTZ R163, R163, UR19, -R160.reuse ;  /* 0x00000013a3a37c23 */ /* 0x100fe200080108a0 */
[--C-:B------:R-:W-:Y:S01]  /*95e0*/  FFMA.FTZ R199, R153, UR19, -R160.reuse ;  /* 0x0000001399c77c23 */ /* 0x100fe200080108a0 */
[--C-:B------:R-:W-:Y:S01]  /*95f0*/  FFMA.FTZ R210, R156, UR19, -R160.reuse ;  /* 0x000000139cd27c23 */ /* 0x100fe200080108a0 */
[--C-:B------:R-:W-:Y:S01]  /*9600*/  FFMA.FTZ R201, R200, UR19, -R160.reuse ;  /* 0x00000013c8c97c23 */ /* 0x100fe200080108a0 */
[--C-:B------:R-:W-:Y:S01]  /*9610*/  FFMA.FTZ R212, R183, UR19, -R160.reuse ;  /* 0x00000013b7d47c23 */ /* 0x100fe200080108a0 */
[----:B------:R-:W-:Y:S01]  /*9620*/  @!P2 STS [R155+0x38400], R5 ;  /* 0x038400059b00a388 */ /* 0x000fe20000000800 */
[----:B------:R-:W-:Y:S01]  /*9630*/  FFMA.FTZ R157, R21, UR19, -R160 ;  /* 0x00000013159d7c23 */ /* 0x000fe200080108a0 */
[----:B------:R-:W-:Y:S01]  /*9640*/  MUFU.EX2 R179, R179 ;  /* 0x000000b300b37308 */ /* 0x000fe20000000800 */
[----:B------:R-:W-:Y:S01]  /*9650*/  F2FP.BF16.F32.PACK_AB R152, R11, R14 ;  /* 0x0000000e0b98723e */ /* 0x000fe200000010ff */
[----:B------:R-:W-:Y:S01]  /*9660*/  FMUL.FTZ R80, R80, R5 ;  /* 0x0000000550507220 */ /* 0x000fe20000410000 */
[----:B--2---:R-:W-:Y:S01]  /*9670*/  F2FP.BF16.F32.PACK_AB R154, R20, R13 ;  /* 0x0000000d149a723e */ /* 0x004fe200000010ff */
[----:B------:R-:W-:Y:S01]  /*9680*/  FMUL.FTZ R81, R81, R5 ;  /* 0x0000000551517220 */ /* 0x000fe20000410000 */
[----:B-1----:R-:W-:Y:S01]  /*9690*/  F2FP.BF16.F32.PACK_AB R156, R170, R15 ;  /* 0x0000000faa9c723e */ /* 0x002fe200000010ff */
[-C--:B------:R-:W-:Y:S01]  /*96a0*/  FMUL.FTZ R84, R84, R5.reuse ;  /* 0x0000000554547220 */ /* 0x080fe20000410000 */
[-C--:B------:R-:W-:Y:S01]  /*96b0*/  FMUL.FTZ R85, R85, R5.reuse ;  /* 0x0000000555557220 */ /* 0x080fe20000410000 */
[----:B0-----:R0:W-:Y:S01]  /*96c0*/  @!P2 STS [R155+0x38420], R198 ;  /* 0x038420c69b00a388 */ /* 0x0011e20000000800 */
        /* <DEDUP_REMOVED lines=19> */
[----:B--2---:R-:W-:Y:S01]  /*9800*/  F2FP.BF16.F32.PACK_AB R158, R174, R171 ;  /* 0x000000abae9e723e */ /* 0x004fe200000010ff */
        /* <DEDUP_REMOVED lines=13> */
[----:B0-----:R-:W-:Y:S01]  /*98e0*/  F2FP.BF16.F32.PACK_AB R155, R202, R7 ;  /* 0x00000007ca9b723e */ /* 0x001fe200000010ff */
[----:B------:R-:W-:Y:S01]  /*98f0*/  BAR.SYNC.DEFER_BLOCKING 0xf, 0x100 ;  /* 0x03c4000000007b1d */ /* 0x000fe20000010000 */
[-C--:B------:R-:W-:Y:S01]  /*9900*/  FMUL.FTZ R140, R140, R5.reuse ;  /* 0x000000058c8c7220 */ /* 0x080fe20000410000 */
[-C--:B------:R-:W-:Y:S01]  /*9910*/  FMUL.FTZ R141, R141, R5.reuse ;  /* 0x000000058d8d7220 */ /* 0x080fe20000410000 */
[-C--:B------:R-:W-:Y:S01]  /*9920*/  FMUL.FTZ R144, R144, R5.reuse ;  /* 0x0000000590907220 */ /* 0x080fe20000410000 */
[-C--:B------:R-:W-:Y:S01]  /*9930*/  FMUL.FTZ R145, R145, R5.reuse ;  /* 0x0000000591917220 */ /* 0x080fe20000410000 */
[-C--:B------:R-:W-:Y:S01]  /*9940*/  FMUL.FTZ R148, R148, R5.reuse ;  /* 0x0000000594947220 */ /* 0x080fe20000410000 */
[----:B------:R-:W-:Y:S01]  /*9950*/  MUFU.EX2 R181, R181 ;  /* 0x000000b500b57308 */ /* 0x000fe20000000800 */
[----:B------:R-:W-:Y:S01]  /*9960*/  FMUL.FTZ R149, R149, R5 ;  /* 0x0000000595957220 */ /* 0x000fe20000410000 */
        /* <DEDUP_REMOVED lines=47> */
[----:B-1----:R-:W-:Y:S01]  /*9c60*/  F2FP.BF16.F32.PACK_AB R157, R200, R21 ;  /* 0x00000015c89d723e */ /* 0x002fe200000010ff */
[----:B------:R-:W-:Y:S01]  /*9c70*/  FMUL.FTZ R103, R103, R198 ;  /* 0x000000c667677220 */ /* 0x000fe20000410000 */
[----:B0-----:R-:W-:Y:S01]  /*9c80*/  F2FP.BF16.F32.PACK_AB R162, R173, R172 ;  /* 0x000000acada2723e */ /* 0x001fe200000010ff */
        /* <DEDUP_REMOVED lines=30> */
[----:B------:R0:W-:Y:S01]  /*9e70*/  STSM.16.M88.4 [R22+0x36400], R152 ;  /* 0x0364009816007844 */ /* 0x0001e20000000200 */
[----:B------:R-:W-:Y:S01]  /*9e80*/  FFMA.FTZ R14, R5, R3, R14 ;  /* 0x00000003050e7223 */ /* 0x000fe2000001000e */
[----:B------:R-:W-:Y:S01]  /*9e90*/  FFMA.FTZ R179, R198, R4, R179 ;  /* 0x00000004c6b37223 */ /* 0x000fe200000100b3 */
[----:B------:R-:W-:Y:S01]  /*9ea0*/  ISETP.GT.AND P2, PT, R6, UR32, PT ;  /* 0x0000002006007c0c */ /* 0x000fe2000bf44270 */
[----:B------:R0:W-:Y:S01]  /*9eb0*/  STSM.16.M88.4 [R23], R156 ;  /* 0x0000009c17007844 */ /* 0x0001e20000000200 */
[----:B------:R-:W-:Y:S01]  /*9ec0*/  FADD.FTZ R14, R11, R14 ;  /* 0x0000000e0b0e7221 */ /* 0x000fe20000010000 */
[----:B------:R-:W-:Y:S01]  /*9ed0*/  MUFU.EX2 R177, R177 ;  /* 0x000000b100b17308 */ /* 0x000fe20000000800 */
[----:B------:R-:W-:Y:S01]  /*9ee0*/  FADD.FTZ R182, R182, R179 ;  /* 0x000000b3b6b67221 */ /* 0x000fe20000010000 */
[----:B------:R0:W-:Y:S01]  /*9ef0*/  STSM.16.M88.4 [R185], R160 ;  /* 0x000000a0b9007844 */ /* 0x0001e20000000200 */
[----:B------:R-:W-:Y:S01]  /*9f00*/  FADD.FTZ R13, R13, R14 ;  /* 0x0000000e0d0d7221 */ /* 0x000fe20000010000 */
[----:B------:R-:W-:-:S02]  /*9f10*/  VIADD R6, R6, 0xffffffff ;  /* 0xffffffff06067836 */ /* 0x000fc40000000000 */
[----:B------:R-:W-:Y:S01]  /*9f20*/  FADD.FTZ R7, R7, R182 ;  /* 0x000000b607077221 */ /* 0x000fe20000010000 */
[----:B------:R-:W-:Y:S02]  /*9f30*/  IMAD.MOV.U32 R5, RZ, RZ, R10 ;  /* 0x000000ffff057224 */ /* 0x000fe400078e000a */
[----:B------:R-:W-:Y:S01]  /*9f40*/  FADD.FTZ R20, R20, R13 ;  /* 0x0000000d14147221 */ /* 0x000fe20000010000 */
[----:B------:R-:W2:Y:S01]  /*9f50*/  MUFU.EX2 R180, R180 ;  /* 0x000000b400b47308 */ /* 0x000ea20000000800 */
[----:B-1----:R-:W-:Y:S01]  /*9f60*/  F2FP.BF16.F32.PACK_AB R164, R176, R175 ;  /* 0x000000afb0a4723e */ /* 0x002fe200000010ff */
[----:B------:R-:W-:Y:S01]  /*9f70*/  FADD.FTZ R202, R202, R7 ;  /* 0x00000007caca7221 */ /* 0x000fe20000010000 */
[----:B------:R-:W-:Y:S01]  /*9f80*/  FADD.FTZ R15, R15, R20 ;  /* 0x000000140f0f7221 */ /* 0x000fe20000010000 */
[----:B------:R-:W-:Y:S02]  /*9f90*/  IMAD.MOV.U32 R7, RZ, RZ, R178 ;  /* 0x000000ffff077224 */ /* 0x000fe400078e00b2 */
[----:B------:R-:W-:Y:S01]  /*9fa0*/  FADD.FTZ R21, R21, R202 ;  /* 0x000000ca15157221 */ /* 0x000fe20000010000 */
[----:B------:R-:W-:Y:S01]  /*9fb0*/  FADD.FTZ R170, R170, R15 ;  /* 0x0000000faaaa7221 */ /* 0x000fe20000010000 */
[----:B------:R-:W-:Y:S02]  /*9fc0*/  MUFU.EX2 R199, R199 ;  /* 0x000000c700c77308 */ /* 0x000fe40000000800 */
        /* <DEDUP_REMOVED lines=15> */
[----:B------:R-:W2:Y:S01]  /*a0c0*/  MUFU.EX2 R212, R212 ;  /* 0x000000d400d47308 */ /* 0x000ea20000000800 */
[----:B-1----:R-:W-:Y:S01]  /*a0d0*/  F2FP.BF16.F32.PACK_AB R165, R210, R199 ;  /* 0x000000c7d2a5723e */ /* 0x002fe200000010ff */
[----:B------:R-:W-:Y:S01]  /*a0e0*/  FADD.FTZ R208, R208, R197 ;  /* 0x000000c5d0d07221 */ /* 0x000fe20000010000 */
[----:B------:R-:W-:-:S03]  /*a0f0*/  FADD.FTZ R175, R175, R172 ;  /* 0x000000acafaf7221 */ /* 0x000fc60000010000 */
[----:B------:R-:W-:Y:S01]  /*a100*/  FADD.FTZ R199, R199, R208 ;  /* 0x000000d0c7c77221 */ /* 0x000fe20000010000 */
[----:B------:R-:W-:-:S03]  /*a110*/  FADD.FTZ R176, R176, R175 ;  /* 0x000000afb0b07221 */ /* 0x000fc60000010000 */
[----:B------:R-:W-:Y:S01]  /*a120*/  FADD.FTZ R210, R210, R199 ;  /* 0x000000c7d2d27221 */ /* 0x000fe20000010000 */
[----:B------:R-:W-:-:S04]  /*a130*/  FADD.FTZ R3, R177, R176 ;  /* 0x000000b0b1037221 */ /* 0x000fc80000010000 */
[----:B------:R-:W-:Y:S01]  /*a140*/  FADD.FTZ R3, R180, R3 ;  /* 0x00000003b4037221 */ /* 0x000fe20000010000 */
[----:B--2---:R-:W-:Y:S01]  /*a150*/  F2FP.BF16.F32.PACK_AB R167, R212, R201 ;  /* 0x000000c9d4a7723e */ /* 0x004fe200000010ff */
[----:B------:R-:W-:-:S04]  /*a160*/  FADD.FTZ R201, R201, R210 ;  /* 0x000000d2c9c97221 */ /* 0x000fc80000010000 */
        /* <DEDUP_REMOVED lines=31> */
[----:B------:R-:W-:Y:S01]  /*a360*/  IMAD.MOV.U32 R7, RZ, RZ, R178 ;  /* 0x000000ffff077224 */ /* 0x000fe200078e00b2 */
[----:B------:R-:W-:Y:S01]  /*a370*/  UMOV UR36, UR7 ;  /* 0x0000000700247c82 */ /* 0x000fe20008000000 */
[----:B------:R-:W-:-:S07]  /*a380*/  IMAD.MOV.U32 R5, RZ, RZ, R10 ;  /* 0x000000ffff057224 */ /* 0x000fce00078e000a */
.L_x_2040:
[----:B------:R-:W1:Y:S01]  /*a390*/  LDC R10, c[0x0][0x448] ;  /* 0x00011200ff0a7b82 */ /* 0x000e620000000800 */
[----:B------:R-:W-:-:S05]  /*a3a0*/  IADD3 R13, -R9, 0x1, RZ ;  /* 0x00000001090d7810 */ /* 0x000fca0007ffe1ff */
[----:B------:R-:W-:Y:S02]  /*a3b0*/  IMAD R8, R8, UR38, R13 ;  /* 0x0000002608087c24 */ /* 0x000fe4000f8e020d */
[----:B------:R-:W2:Y:S01]  /*a3c0*/  LDC R14, c[0x0][0xadc] ;  /* 0x0002b700ff0e7b82 */ /* 0x000ea20000000800 */
[----:B-1----:R-:W-:Y:S01]  /*a3d0*/  ISETP.NE.AND P5, PT, R10, 0x1, PT ;  /* 0x000000010a00780c */ /* 0x002fe20003fa5270 */
[----:B------:R-:W-:-:S04]  /*a3e0*/  VIADD R10, R18, 0x3f ;  /* 0x0000003f120a7836 */ /* 0x000fc80000000000 */
[----:B------:R-:W-:Y:S01]  /*a3f0*/  IMAD.MOV.U32 R9, RZ, RZ, R10 ;  /* 0x000000ffff097224 */ /* 0x000fe200078e000a */
[----:B--2---:R-:W-:-:S07]  /*a400*/  ISETP.GE.AND P6, PT, R14, 0x1, PT ;  /* 0x000000010e00780c */ /* 0x004fce0003fc6270 */
[----:B------:R-:W1:Y:S08]  /*a410*/  @P5 LDC R11, c[0x0][0x44c] ;  /* 0x00011300ff0b5b82 */ /* 0x000e700000000800 */
[----:B0-----:R-:W0:Y:S01]  /*a420*/  @P5 LDC R12, c[0x0][0x450] ;  /* 0x00011400ff0c5b82 */ /* 0x001e220000000800 */
[----:B-1----:R-:W-:-:S05]  /*a430*/  @P5 IMAD.HI.U32 R11, R10, R11, RZ ;  /* 0x0000000b0a0b5227 */ /* 0x002fca00078e00ff */
[----:B0-----:R-:W-:-:S05]  /*a440*/  @P5 SHF.R.U32.HI R9, RZ, R12, R11 ;  /* 0x0000000cff095219 */ /* 0x001fca000001160b */
[----:B------:R-:W-:-:S04]  /*a450*/  IMAD.IADD R9, R8, 0x1, R9 ;  /* 0x0000000108097824 */ /* 0x000fc800078e0209 */
        /* <DEDUP_REMOVED lines=11> */
.L_x_2059:
[----:B------:R-:W-:-:S13]  /*a510*/  ISETP.NE.AND P2, PT, R14, 0x1, PT ;  /* 0x000000010e00780c */ /* 0x000fda0003f45270 */
[----:B------:R-:W0:Y:S02]  /*a520*/  @P2 LDC.64 R10, c[0x0][0xae0] ;  /* 0x0002b800ff0a2b82 */ /* 0x000e240000000a00 */
[----:B0-----:R-:W-:-:S05]  /*a530*/  @P2 IMAD.HI.U32 R10, R9, R10, RZ ;  /* 0x0000000a090a2227 */ /* 0x001fca00078e00ff */
[----:B------:R-:W-:-:S07]  /*a540*/  @P2 SHF.R.U32.HI R9, RZ, R11, R10 ;  /* 0x0000000bff092219 */ /* 0x000fce000001160a */
.L_x_2060:
[----:B------:R-:W-:-:S05]  /*a550*/  IMAD R9, R9, R14, RZ ;  /* 0x0000000e09097224 */ /* 0x000fca00078e02ff */
[----:B------:R-:W-:-:S07]  /*a560*/  VIMNMX R8, R8, R9, !PT ;  /* 0x0000000908087248 */ /* 0x000fce0007fe0100 */
.L_x_2058:
[----:B------:R-:W-:-:S05]  /*a570*/  VIADD R8, R8, 0x3f ;  /* 0x0000003f08087836 */ /* 0x000fca0000000000 */
[----:B------:R-:W-:-:S04]  /*a580*/  SHF.R.S32.HI R9, RZ, 0x1f, R8 ;  /* 0x0000001fff097819 */ /* 0x000fc80000011408 */
[----:B------:R-:W-:-:S04]  /*a590*/  LEA.HI R9, R9, R8, RZ, 0x6 ;  /* 0x0000000809097211 */ /* 0x000fc800078f30ff */
[----:B------:R-:W-:-:S04]  /*a5a0*/  SHF.R.S32.HI R8, RZ, 0x6, R9 ;  /* 0x00000006ff087819 */ /* 0x000fc80000011409 */
[----:B------:R-:W-:-:S04]  /*a5b0*/  VIMNMX R9, R189, R8, !PT ;  /* 0x00000008bd097248 */ /* 0x000fc80007fe0100 */
[----:B------:R-:W-:-:S13]  /*a5c0*/  ISETP.GE.AND P2, PT, R6, R9, PT ;  /* 0x000000090600720c */ /* 0x000fda0003f46270 */
[----:B------:R-:W-:Y:S05]  /*a5d0*/  @!P2 BRA `(.L_x_2061) ;  /* 0x000000280048a947 */ /* 0x000fea0003800000 */
[----:B------:R-:W-:Y:S01]  /*a5e0*/  IMAD.MOV.U32 R197, RZ, RZ, R7 ;  /* 0x000000ffffc57224 */ /* 0x000fe200078e0007 */
[----:B------:R-:W-:Y:S01]  /*a5f0*/  UMOV UR7, UR36 ;  /* 0x0000002400077c82 */ /* 0x000fe20008000000 */
[----:B------:R-:W-:Y:S02]  /*a600*/  IMAD.MOV.U32 R10, RZ, RZ, R5 ;  /* 0x000000ffff0a7224 */ /* 0x000fe400078e0005 */
[----:B------:R-:W-:-:S07]  /*a610*/  IMAD.MOV.U32 R8, RZ, RZ, R6 ;  /* 0x000000ffff087224 */ /* 0x000fce00078e0006 */
.L_x_2070:
[----:B------:R-:W-:Y:S01]  /*a620*/  UIADD3 UR36, UR7, 0x1, URZ ;  /* 0x0000000107247890 */ /* 0x000fe2000fffe03f */
[----:B------:R-:W-:Y:S02]  /*a630*/  IMAD.MOV.U32 R6, RZ, RZ, R8 ;  /* 0x000000ffff067224 */ /* 0x000fe400078e0008 */
[----:B------:R-:W-:Y:S01]  /*a640*/  VIADD R8, R8, 0xffffffff ;  /* 0xffffffff08087836 */ /* 0x000fe20000000000 */
[----:B------:R-:W-:Y:S02]  /*a650*/  UISETP.NE.AND UP0, UPT, UR36, 0x2, UPT ;  /* 0x000000022400788c */ /* 0x000fe4000bf05270 */
[----:B------:R-:W-:Y:S02]  /*a660*/  ISETP.GT.AND P2, PT, R6, R9, PT ;  /* 0x000000090600720c */ /* 0x000fe40003f44270 */
[----:B------:R-:W-:Y:S02]  /*a670*/  USEL UR5, URZ, 0x1, UP0 ;  /* 0x000000013f057887 */ /* 0x000fe40008000000 */
[----:B------:R-:W-:-:S04]  /*a680*/  USEL UR36, UR36, URZ, UP0 ;  /* 0x0000003f24247287 */ /* 0x000fc80008000000 */
[----:B------:R-:W-:Y:S01]  /*a690*/  LOP3.LUT R2, R2, UR5, RZ, 0x3c, !PT ;  /* 0x0000000502027c12 */ /* 0x000fe2000f8e3cff */
[----:B0-----:R-:W-:Y:S07]  /*a6a0*/  @!P0 BRA `(.L_x_2062) ;  /* 0x0000000000048947 */ /* 0x001fee0003800000 */
[----:B------:R-:W-:Y:S01]  /*a6b0*/  BPT.TRAP 0x1 ;  /* 0x000000040000795c */ /* 0x000fe20000300000 */
.L_x_2062:
[----:B------:R-:W-:Y:S01]  /*a6c0*/  ULEA UR5, UR36, UR37, 0x3 ;  /* 0x0000002524057291 */ /* 0x000fe2000f8e183f */
[----:B------:R-:W-:-:S08]  /*a6d0*/  SHF.L.U32 R5, R2, 0x1f, RZ ;  /* 0x0000001f02057819 */ /* 0x000fd000000006ff */
[----:B------:R0:W1:Y:S01]  /*a6e0*/  SYNCS.PHASECHK.TRANS64.TRYWAIT P3, [UR5+0x38830], R5 ;  /* 0x03883005ff0075a7 */ /* 0x0000620008060145 */
[----:B------:R-:W-:Y:S05]  /*a6f0*/  @!P0 BRA `(.L_x_2063) ;  /* 0x0000000000048947 */ /* 0x000fea0003800000 */
[----:B------:R-:W-:Y:S01]  /*a700*/  BPT.TRAP 0x1 ;  /* 0x000000040000795c */ /* 0x000fe20000300000 */
.L_x_2063:
[----:B-1----:R-:W-:Y:S05]  /*a710*/  @P3 BRA `(.L_x_2064) ;  /* 0x0000000000083947 */ /* 0x002fea0003800000 */
[----:B------:R-:W1:Y:S02]  /*a720*/  SYNCS.PHASECHK.TRANS64.TRYWAIT P3, [UR5+0x38830], R5 ;  /* 0x03883005ff0075a7 */ /* 0x000e640008060145 */
[----:B-1----:R-:W-:Y:S05]  /*a730*/  @!P3 BRA `(.L_x_2065) ;  /* 0x000000f800f4b947 */ /* 0x002fea0003800000 */
.L_x_2064:
        /* <DEDUP_REMOVED lines=23> */
.L_x_2066:
[----:B------:R2:W3:Y:S01]  /*a8b0*/  SYNCS.PHASECHK.TRANS64.TRYWAIT P3, [UR5+0x38850], R5 ;  /* 0x03885005ff0075a7 */ /* 0x0004e20008060145 */
[----:B------:R-:W-:Y:S05]  /*a8c0*/  @!P0 BRA `(.L_x_2067) ;  /* 0x0000000000048947 */ /* 0x000fea0003800000 */
[----:B------:R-:W-:Y:S01]  /*a8d0*/  BPT.TRAP 0x1 ;  /* 0x000000040000795c */ /* 0x000fe20000300000 */
.L_x_2067:
[----:B---3--:R-:W-:Y:S05]  /*a8e0*/  @P3 BRA `(.L_x_2068) ;  /* 0x0000000000083947 */ /* 0x008fea0003800000 */
[----:B------:R-:W3:Y:S02]  /*a8f0*/  SYNCS.PHASECHK.TRANS64.TRYWAIT P3, [UR5+0x38850], R5 ;  /* 0x03885005ff0075a7 */ /* 0x000ee40008060145 */
[----:B---3--:R-:W-:Y:S05]  /*a900*/  @!P3 BRA `(.L_x_2069) ;  /* 0x000000f80098b947 */ /* 0x008fea0003800000 */
.L_x_2068:
[----:B------:R-:W-:Y:S01]  /*a910*/  ULEA UR26, UR36, UR4, 0xc ;  /* 0x00000004241a7291 */ /* 0x000fe2000f8e603f */
[----:B------:R-:W-:Y:S01]  /*a920*/  WARPGROUP.ARRIVE ;  /* 0x00000000000079c5 */ /* 0x000fe20000000000 */
[----:B------:R-:W-:Y:S01]  /*a930*/  UMOV UR27, 0x40000040 ;  /* 0x40000040001b7882 */ /* 0x000fe20000000000 */
[----:B------:R-:W-:-:S04]  /*a940*/  UIADD3 UR28, UR6, 0x2, URZ ;  /* 0x00000002061c7890 */ /* 0x000fc8000fffe03f */
[----:B-1----:R-:W1:Y:S01]  /*a950*/  S2R R6, SR_TID.X ;  /* 0x0000000000067919 */ /* 0x002e620000002100 */
[----:B------:R-:W-:Y:S01]  /*a960*/  UIADD3 UR30, UR26, 0x2, URZ ;  /* 0x000000021a1e7890 */ /* 0x000fe2000fffe03f */
[----:B------:R-:W-:Y:S01]  /*a970*/  UMOV UR29, 0x40000040 ;  /* 0x40000040001d7882 */ /* 0x000fe20000000000 */
[----:B------:R-:W-:Y:S01]  /*a980*/  UMOV UR31, 0x40000040 ;  /* 0x40000040001f7882 */ /* 0x000fe20000000000 */
[----:B------:R-:W-:Y:S01]  /*a990*/  HGMMA.64x64x16.F32.BF16 R152, gdesc[UR24], R152, gsb0 ;  /* 0x00e00000189879f0 */ /* 0x000fe20008001898 */
[----:B------:R-:W-:Y:S02]  /*a9a0*/  UIADD3 UR15, UR6, 0x800, URZ ;  /* 0x00000800060f7890 */ /* 0x000fe4000fffe03f */
[----:B------:R-:W-:Y:S01]  /*a9b0*/  UIADD3 UR18, UR26, 0x800, URZ ;  /* 0x000008001a127890 */ /* 0x000fe2000fffe03f */
[----:B------:R-:W-:Y:S01]  /*a9c0*/  ULDC UR19, c[0x0][0xa80] ;  /* 0x0002a00000137ab9 */ /* 0x000fe20000000800 */
[----:B-1----:R-:W-:-:S05]  /*a9d0*/  SHF.R.U32.HI R6, RZ, 0x7, R6 ;  /* 0x00000007ff067819 */ /* 0x002fca0000011606 */
[----:B0-2---:R-:W0:Y:S02]  /*a9e0*/  SHFL.IDX PT, R5, R6, RZ, 0x1f ;  /* 0x00001fff06057589 */ /* 0x005e2400000e0000 */
[----:B0-----:R-:W-:-:S13]  /*a9f0*/  R2UR UR10, R5 ;  /* 0x00000000050a72ca */ /* 0x001fda00000e0000 */
        /* <DEDUP_REMOVED lines=278> */
[----:B------:R-:W-:-:S03]  /*bb60*/  FMNMX.FTZ R7, R163, R6, !PT ;  /* 0x00000006a3077209 */ /* 0x000fc60007810000 */
[C---:B------:R-:W-:Y:S01]  /*bb70*/  FADD.FTZ R10, -R5.reuse, R10 ;  /* 0x0000000a050a7221 */ /* 0x040fe20000010100 */
[----:B------:R-:W-:Y:S01]  /*bb80*/  FMNMX.FTZ R6, R166, R7, !PT ;  /* 0x00000007a6067209 */ /* 0x000fe20007810000 */
[----:B------:R-:W-:Y:S02]  /*bb90*/  FMUL.FTZ R198, R5, UR19 ;  /* 0x0000001305c67c20 */ /* 0x000fe40008410000 */
[----:B------:R-:W-:Y:S01]  /*bba0*/  FMUL.FTZ R13, R10, UR19 ;  /* 0x000000130a0d7c20 */ /* 0x000fe20008410000 */
[----:B------:R-:W-:Y:S01]  /*bbb0*/  FMNMX.FTZ R7, R167, R6, !PT ;  /* 0x00000006a7077209 */ /* 0x000fe20007810000 */
[--C-:B------:R-:W-:Y:S01]  /*bbc0*/  FFMA.FTZ R11, R152, UR19, -R198.reuse ;  /* 0x00000013980b7c23 */ /* 0x100fe200080108c6 */
[--C-:B------:R-:W-:Y:S01]  /*bbd0*/  FFMA.FTZ R153, R153, UR19, -R198.reuse ;  /* 0x0000001399997c23 */ /* 0x100fe200080108c6 */
[----:B------:R0:W1:Y:S01]  /*bbe0*/  MUFU.EX2 R6, R13 ;  /* 0x0000000d00067308 */ /* 0x0000620000000800 */
        /* <DEDUP_REMOVED lines=9> */
[--C-:B0-----:R-:W-:Y:S01]  /*bc80*/  FFMA.FTZ R13, R157, UR19, -R198.reuse ;  /* 0x000000139d0d7c23 */ /* 0x101fe200080108c6 */
[--C-:B------:R-:W-:Y:S01]  /*bc90*/  FFMA.FTZ R172, R172, UR19, -R198.reuse ;  /* 0x00000013acac7c23 */ /* 0x100fe200080108c6 */
[--C-:B------:R-:W-:Y:S01]  /*bca0*/  FFMA.FTZ R173, R173, UR19, -R198.reuse ;  /* 0x00000013adad7c23 */ /* 0x100fe200080108c6 */
[----:B------:R-:W-:Y:S01]  /*bcb0*/  FMNMX.FTZ R7, R175, R10, !PT ;  /* 0x0000000aaf077209 */ /* 0x000fe20007810000 */
[--C-:B------:R-:W-:Y:S01]  /*bcc0*/  FFMA.FTZ R176, R176, UR19, -R198.reuse ;  /* 0x00000013b0b07c23 */ /* 0x100fe200080108c6 */
[----:B------:R0:W-:Y:S01]  /*bcd0*/  MUFU.EX2 R10, R153 ;  /* 0x00000099000a7308 */ /* 0x0001e20000000800 */
[--C-:B------:R-:W-:Y:S01]  /*bce0*/  FFMA.FTZ R177, R177, UR19, -R198.reuse ;  /* 0x00000013b1b17c23 */ /* 0x100fe200080108c6 */
[----:B------:R-:W-:Y:S01]  /*bcf0*/  FMNMX.FTZ R12, R178, R7, !PT ;  /* 0x00000007b20c7209 */ /* 0x000fe20007810000 */
[--C-:B------:R-:W-:Y:S01]  /*bd00*/  FFMA.FTZ R180, R180, UR19, -R198.reuse ;  /* 0x00000013b4b47c23 */ /* 0x100fe200080108c6 */
[-C--:B-1----:R-:W-:Y:S01]  /*bd10*/  FMUL.FTZ R24, R24, R6.reuse ;  /* 0x0000000618187220 */ /* 0x082fe20000410000 */
[----:B------:R-:W-:Y:S01]  /*bd20*/  FMUL.FTZ R25, R25, R6 ;  /* 0x0000000619197220 */ /* 0x000fe20000410000 */
[----:B------:R-:W-:Y:S01]  /*bd30*/  FMNMX.FTZ R7, R179, R12, !PT ;  /* 0x0000000cb3077209 */ /* 0x000fe20007810000 */
[-C--:B------:R-:W-:Y:S01]  /*bd40*/  FMUL.FTZ R28, R28, R6.reuse ;  /* 0x000000061c1c7220 */ /* 0x080fe20000410000 */
[----:B------:R-:W-:Y:S01]  /*bd50*/  MUFU.EX2 R11, R11 ;  /* 0x0000000b000b7308 */ /* 0x000fe20000000800 */
[--C-:B0-----:R-:W-:Y:S01]  /*bd60*/  FFMA.FTZ R153, R181, UR19, -R198.reuse ;  /* 0x00000013b5997c23 */ /* 0x101fe200080108c6 */
[----:B------:R-:W-:Y:S01]  /*bd70*/  FMNMX.FTZ R14, R182, R7, !PT ;  /* 0x00000007b60e7209 */ /* 0x000fe20007810000 */
[-C--:B------:R-:W-:Y:S01]  /*bd80*/  FMUL.FTZ R29, R29, R6.reuse ;  /* 0x000000061d1d7220 */ /* 0x080fe20000410000 */
[-C--:B------:R-:W-:Y:S01]  /*bd90*/  FMUL.FTZ R32, R32, R6.reuse ;  /* 0x0000000620207220 */ /* 0x080fe20000410000 */
[----:B------:R-:W-:Y:S01]  /*bda0*/  FMUL.FTZ R33, R33, R6 ;  /* 0x0000000621217220 */ /* 0x000fe20000410000 */
[----:B------:R-:W-:Y:S01]  /*bdb0*/  FMNMX.FTZ R7, R183, R14, !PT ;  /* 0x0000000eb7077209 */ /* 0x000fe20007810000 */
        /* <DEDUP_REMOVED lines=27> */
[----:B------:R-:W-:Y:S01]  /*bf70*/  FMUL.FTZ R77, R77, R6 ;  /* 0x000000064d4d7220 */ /* 0x000fe20000410000 */
[----:B0-----:R-:W-:Y:S01]  /*bf80*/  FMNMX.FTZ R152, R7, R152, !PT ;  /* 0x0000009807987209 */ /* 0x001fe20007810000 */
[-C--:B------:R-:W-:Y:S01]  /*bf90*/  FMUL.FTZ R80, R80, R6.reuse ;  /* 0x0000000650507220 */ /* 0x080fe20000410000 */
[-C--:B------:R-:W-:Y:S01]  /*bfa0*/  FMUL.FTZ R81, R81, R6.reuse ;  /* 0x0000000651517220 */ /* 0x080fe20000410000 */
[-C--:B------:R-:W-:Y:S01]  /*bfb0*/  FMUL.FTZ R84, R84, R6.reuse ;  /* 0x0000000654547220 */ /* 0x080fe20000410000 */
[-C--:B------:R-:W-:Y:S01]  /*bfc0*/  FMUL.FTZ R85, R85, R6.reuse ;  /* 0x0000000655557220 */ /* 0x080fe20000410000 */
[----:B------:R-:W0:Y:S01]  /*bfd0*/  SHFL.BFLY PT, R7, R152, 0x1, 0x1f ;  /* 0x0c201f0098077f89 */ /* 0x000e2200000e0000 */
        /* <DEDUP_REMOVED lines=23> */
[----:B0-----:R-:W-:Y:S01]  /*c150*/  FMNMX.FTZ R7, R152, R7, !PT ;  /* 0x0000000798077209 */ /* 0x001fe20007810000 */
[----:B------:R-:W-:Y:S01]  /*c160*/  MUFU.EX2 R169, R169 ;  /* 0x000000a900a97308 */ /* 0x000fe20000000800 */
[-C--:B------:R-:W-:Y:S01]  /*c170*/  FMUL.FTZ R125, R125, R6.reuse ;  /* 0x000000067d7d7220 */ /* 0x080fe20000410000 */
[-C--:B------:R-:W-:Y:S01]  /*c180*/  FMUL.FTZ R128, R128, R6.reuse ;  /* 0x0000000680807220 */ /* 0x080fe20000410000 */
[-C--:B------:R-:W-:Y:S01]  /*c190*/  FMUL.FTZ R129, R129, R6.reuse ;  /* 0x0000000681817220 */ /* 0x080fe20000410000 */
[----:B------:R-:W-:Y:S01]  /*c1a0*/  FADD.FTZ R152, -R7, R197 ;  /* 0x000000c507987221 */ /* 0x000fe20000010100 */
[-C--:B------:R-:W-:Y:S01]  /*c1b0*/  FMUL.FTZ R132, R132, R6.reuse ;  /* 0x0000000684847220 */ /* 0x080fe20000410000 */
[-C--:B------:R-:W-:Y:S01]  /*c1c0*/  FMUL.FTZ R133, R133, R6.reuse ;  /* 0x0000000685857220 */ /* 0x080fe20000410000 */
[-C--:B------:R-:W-:Y:S01]  /*c1d0*/  FMUL.FTZ R136, R136, R6.reuse ;  /* 0x0000000688887220 */ /* 0x080fe20000410000 */
[----:B------:R0:W-:Y:S01]  /*c1e0*/  MUFU.EX2 R197, R153 ;  /* 0x0000009900c57308 */ /* 0x0001e20000000800 */
[----:B------:R-:W-:Y:S01]  /*c1f0*/  FMUL.FTZ R181, R152, UR19 ;  /* 0x0000001398b57c20 */ /* 0x000fe20008410000 */
[----:B------:R-:W-:Y:S01]  /*c200*/  FMUL.FTZ R152, R7, UR19 ;  /* 0x0000001307987c20 */ /* 0x000fe20008410000 */
[-C--:B------:R-:W-:Y:S01]  /*c210*/  FMUL.FTZ R137, R137, R6.reuse ;  /* 0x0000000689897220 */ /* 0x080fe20000410000 */
[-C--:B------:R-:W-:Y:S01]  /*c220*/  FMUL.FTZ R140, R140, R6.reuse ;  /* 0x000000068c8c7220 */ /* 0x080fe20000410000 */
[----:B------:R-:W-:Y:S01]  /*c230*/  FMUL.FTZ R141, R141, R6 ;  /* 0x000000068d8d7220 */ /* 0x000fe20000410000 */
[--C-:B------:R-:W-:Y:S01]  /*c240*/  FFMA.FTZ R198, R154, UR19, -R152.reuse ;  /* 0x000000139ac67c23 */ /* 0x100fe20008010898 */
[----:B------:R-:W-:Y:S01]  /*c250*/  FFMA.FTZ R207, R179, UR19, -R152 ;  /* 0x00000013b3cf7c23 */ /* 0x000fe20008010898 */
[----:B------:R-:W1:Y:S01]  /*c260*/  MUFU.EX2 R181, R181 ;  /* 0x000000b500b57308 */ /* 0x000e620000000800 */
[----:B0-----:R-:W-:-:S02]  /*c270*/  IMAD.MOV R153, RZ, RZ, -R19 ;  /* 0x000000ffff997224 */ /* 0x001fc400078e0a13 */
[--C-:B------:R-:W-:Y:S01]  /*c280*/  FFMA.FTZ R199, R155, UR19, -R152.reuse ;  /* 0x000000139bc77c23 */ /* 0x100fe20008010898 */
[----:B------:R-:W-:Y:S02]  /*c290*/  IMAD.U32 R179, RZ, RZ, UR5 ;  /* 0x00000005ffb37e24 */ /* 0x000fe4000f8e00ff */
[--C-:B------:R-:W-:Y:S01]  /*c2a0*/  FFMA.FTZ R200, R158, UR19, -R152.reuse ;  /* 0x000000139ec87c23 */ /* 0x100fe20008010898 */
[----:B------:R-:W-:Y:S01]  /*c2b0*/  IMAD.U32 R154, RZ, RZ, UR7 ;  /* 0x00000007ff9a7e24 */ /* 0x000fe2000f8e00ff */
[----:B------:R-:W-:Y:S01]  /*c2c0*/  ISETP.NE.AND P3, PT, R16, R153, PT ;  /* 0x000000991000720c */ /* 0x000fe20003f65270 */
[----:B------:R-:W-:Y:S02]  /*c2d0*/  @!P1 VIADD R153, R179, 0x38840 ;  /* 0x00038840b3999836 */ /* 0x000fe40000000000 */
[--C-:B------:R-:W-:Y:S01]  /*c2e0*/  FFMA.FTZ R201, R159, UR19, -R152.reuse ;  /* 0x000000139fc97c23 */ /* 0x100fe20008010898 */
[--C-:B------:R-:W-:Y:S01]  /*c2f0*/  FFMA.FTZ R202, R162, UR19, -R152.reuse ;  /* 0x00000013a2ca7c23 */ /* 0x100fe20008010898 */
[--C-:B------:R-:W-:Y:S01]  /*c300*/  FFMA.FTZ R203, R163, UR19, -R152.reuse ;  /* 0x00000013a3cb7c23 */ /* 0x100fe20008010898 */
[--C-:B------:R-:W-:Y:S01]  /*c310*/  FFMA.FTZ R204, R166, UR19, -R152.reuse ;  /* 0x00000013a6cc7c23 */ /* 0x100fe20008010898 */
[----:B------:R-:W-:Y:S01]  /*c320*/  @!P1 PRMT R153, RZ, 0x654, R153 ;  /* 0x00000654ff999816 */ /* 0x000fe20000000099 */
[--C-:B------:R-:W-:Y:S01]  /*c330*/  FFMA.FTZ R205, R167, UR19, -R152.reuse ;  /* 0x00000013a7cd7c23 */ /* 0x100fe20008010898 */
[--C-:B------:R-:W-:Y:S01]  /*c340*/  FFMA.FTZ R170, R170, UR19, -R152.reuse ;  /* 0x00000013aaaa7c23 */ /* 0x100fe20008010898 */
[--C-:B------:R-:W-:Y:S01]  /*c350*/  FFMA.FTZ R171, R171, UR19, -R152.reuse ;  /* 0x00000013abab7c23 */ /* 0x100fe20008010898 */
[--C-:B------:R-:W-:Y:S01]  /*c360*/  FFMA.FTZ R174, R174, UR19, -R152.reuse ;  /* 0x00000013aeae7c23 */ /* 0x100fe20008010898 */
[----:B------:R-:W-:Y:S01]  /*c370*/  FFMA.FTZ R175, R175, UR19, -R152 ;  /* 0x00000013afaf7c23 */ /* 0x000fe20008010898 */
[----:B------:R0:W-:Y:S01]  /*c380*/  @!P1 SYNCS.ARRIVE.TRANS64.RED.A1T0 RZ, [R153+URZ], RZ ;  /* 0x000000ff99ff99a7 */ /* 0x0001e2000810043f */
[----:B------:R-:W-:-:S02]  /*c390*/  @!P3 IMAD R154, R154, 0x40, R17 ;  /* 0x000000409a9ab824 */ /* 0x000fc400078e0211 */
[--C-:B------:R-:W-:Y:S01]  /*c3a0*/  FFMA.FTZ R178, R178, UR19, -R152.reuse ;  /* 0x00000013b2b27c23 */ /* 0x100fe20008010898 */
[--C-:B------:R-:W-:Y:S01]  /*c3b0*/  FFMA.FTZ R182, R182, UR19, -R152.reuse ;  /* 0x00000013b6b67c23 */ /* 0x100fe20008010898 */
[----:B------:R-:W-:Y:S01]  /*c3c0*/  FFMA.FTZ R183, R183, UR19, -R152 ;  /* 0x00000013b7b77c23 */ /* 0x000fe20008010898 */
[----:B------:R-:W-:Y:S01]  /*c3d0*/  MUFU.EX2 R198, R198 ;  /* 0x000000c600c67308 */ /* 0x000fe20000000800 */
[----:B------:R-:W-:Y:S01]  /*c3e0*/  @!P3 LEA R154, R154, UR37, 0x2 ;  /* 0x000000259a9abc11 */ /* 0x000fe2000f8e10ff */
[----:B-1----:R-:W-:Y:S01]  /*c3f0*/  FMUL.FTZ R26, R26, R181 ;  /* 0x000000b51a1a7220 */ /* 0x002fe20000410000 */
[----:B------:R-:W-:Y:S01]  /*c400*/  F2FP.BF16.F32.PACK_AB R152, R10, R11 ;  /* 0x0000000b0a98723e */ /* 0x000fe200000010ff */
[-C--:B------:R-:W-:Y:S01]  /*c410*/  FMUL.FTZ R27, R27, R181.reuse ;  /* 0x000000b51b1b7220 */ /* 0x080fe20000410000 */
[----:B------:R-:W-:Y:S01]  /*c420*/  F2FP.BF16.F32.PACK_AB R158, R21, R20 ;  /* 0x00000014159e723e */ /* 0x000fe200000010ff */
[----:B------:R-:W-:Y:S01]  /*c430*/  @!P3 STS [R154+0x38400], R6 ;  /* 0x038400069a00b388 */ /* 0x000fe20000000800 */
[----:B------:R-:W-:Y:S01]  /*c440*/  F2FP.BF16.F32.PACK_AB R160, R169, R168 ;  /* 0x000000a8a9a0723e */ /* 0x000fe200000010ff */
[----:B------:R-:W0:Y:S01]  /*c450*/  MUFU.EX2 R199, R199 ;  /* 0x000000c700c77308 */ /* 0x000e220000000800 */
[-C--:B------:R-:W-:Y:S01]  /*c460*/  FMUL.FTZ R30, R30, R181.reuse ;  /* 0x000000b51e1e7220 */ /* 0x080fe20000410000 */
[----:B------:R1:W-:Y:S01]  /*c470*/  @!P3 STS [R154+0x38420], R181 ;  /* 0x038420b59a00b388 */ /* 0x0003e20000000800 */
        /* <DEDUP_REMOVED lines=9> */
[----:B-1----:R-:W-:Y:S01]  /*c510*/  F2FP.BF16.F32.PACK_AB R154, R13, R12 ;  /* 0x0000000c0d9a723e */ /* 0x002fe200000010ff */
        /* <DEDUP_REMOVED lines=72> */
[----:B------:R0:W-:Y:S01]  /*c9a0*/  STSM.16.M88.4 [R22+0x36400], R152 ;  /* 0x0364009816007844 */ /* 0x0001e20000000200 */
[----:B------:R-:W-:Y:S01]  /*c9b0*/  FFMA.FTZ R3, R6, R3, R11 ;  /* 0x0000000306037223 */ /* 0x000fe2000001000b */
[----:B------:R-:W-:Y:S01]  /*c9c0*/  FFMA.FTZ R4, R181, R4, R198 ;  /* 0x00000004b5047223 */ /* 0x000fe200000100c6 */
[----:B------:R-:W-:Y:S01]  /*c9d0*/  MUFU.EX2 R174, R174 ;  /* 0x000000ae00ae7308 */ /* 0x000fe20000000800 */
[----:B------:R0:W-:Y:S01]  /*c9e0*/  STSM.16.M88.4 [R23], R156 ;  /* 0x0000009c17007844 */ /* 0x0001e20000000200 */
[----:B------:R-:W-:Y:S01]  /*c9f0*/  FADD.FTZ R3, R10, R3 ;  /* 0x000000030a037221 */ /* 0x000fe20000010000 */
[----:B------:R-:W-:Y:S01]  /*ca00*/  FADD.FTZ R199, R199, R4 ;  /* 0x00000004c7c77221 */ /* 0x000fe20000010000 */
[----:B------:R-:W-:Y:S01]  /*ca10*/  @!P1 VIADD R179, R179, 0x38860 ;  /* 0x00038860b3b39836 */ /* 0x000fe20000000000 */
[----:B------:R-:W-:Y:S01]  /*ca20*/  UMOV UR7, UR36 ;  /* 0x0000002400077c82 */ /* 0x000fe20008000000 */
[----:B------:R-:W-:Y:S01]  /*ca30*/  FADD.FTZ R12, R12, R3 ;  /* 0x000000030c0c7221 */ /* 0x000fe20000010000 */
[----:B------:R-:W-:Y:S01]  /*ca40*/  FADD.FTZ R200, R200, R199 ;  /* 0x000000c7c8c87221 */ /* 0x000fe20000010000 */
[----:B------:R-:W2:Y:S01]  /*ca50*/  MUFU.EX2 R175, R175 ;  /* 0x000000af00af7308 */ /* 0x000ea20000000800 */
[----:B-1----:R-:W-:Y:S01]  /*ca60*/  F2FP.BF16.F32.PACK_AB R161, R171, R170 ;  /* 0x000000aaaba1723e */ /* 0x002fe200000010ff */
[----:B------:R-:W-:Y:S01]  /*ca70*/  FADD.FTZ R13, R13, R12 ;  /* 0x0000000c0d0d7221 */ /* 0x000fe20000010000 */
[----:B------:R-:W-:Y:S01]  /*ca80*/  FADD.FTZ R201, R201, R200 ;  /* 0x000000c8c9c97221 */ /* 0x000fe20000010000 */
[----:B------:R-:W-:Y:S01]  /*ca90*/  @!P1 PRMT R179, RZ, 0x654, R179 ;  /* 0x00000654ffb39816 */ /* 0x000fe200000000b3 */
[----:B------:R-:W-:-:S02]  /*caa0*/  IMAD.MOV.U32 R10, RZ, RZ, R5 ;  /* 0x000000ffff0a7224 */ /* 0x000fc400078e0005 */
        /* <DEDUP_REMOVED lines=25> */
[----:B--2---:R-:W-:Y:S02]  /*cc40*/  F2FP.BF16.F32.PACK_AB R166, R197, R180 ;  /* 0x000000b4c5a6723e */ /* 0x004fe400000010ff */
[----:B------:R-:W-:-:S04]  /*cc50*/  FADD.FTZ R177, R177, R176 ;  /* 0x000000b0b1b17221 */ /* 0x000fc80000010000 */
[----:B------:R-:W-:Y:S01]  /*cc60*/  FADD.FTZ R180, R180, R177 ;  /* 0x000000b1b4b47221 */ /* 0x000fe20000010000 */
[----:B------:R-:W2:Y:S03]  /*cc70*/  MUFU.EX2 R182, R182 ;  /* 0x000000b600b67308 */ /* 0x000ea60000000800 */
[----:B------:R-:W-:Y:S01]  /*cc80*/  FADD.FTZ R3, R197, R180 ;  /* 0x000000b4c5037221 */ /* 0x000fe20000010000 */
[----:B------:R-:W-:-:S04]  /*cc90*/  IMAD.MOV.U32 R197, RZ, RZ, R7 ;  /* 0x000000ffffc57224 */ /* 0x000fc800078e0007 */
[----:B------:R-:W3:Y:S01]  /*cca0*/  MUFU.EX2 R183, R183 ;  /* 0x000000b700b77308 */ /* 0x000ee20000000800 */
[----:B-1----:R-:W-:Y:S01]  /*ccb0*/  F2FP.BF16.F32.PACK_AB R165, R207, R178 ;  /* 0x000000b2cfa5723e */ /* 0x002fe200000010ff */
[----:B------:R-:W-:-:S04]  /*ccc0*/  FADD.FTZ R178, R178, R175 ;  /* 0x000000afb2b27221 */ /* 0x000fc80000010000 */
[----:B------:R-:W-:-:S04]  /*ccd0*/  FADD.FTZ R207, R207, R178 ;  /* 0x000000b2cfcf7221 */ /* 0x000fc80000010000 */
[----:B--2---:R-:W-:Y:S01]  /*cce0*/  FADD.FTZ R4, R182, R207 ;  /* 0x000000cfb6047221 */ /* 0x004fe20000010000 */
[----:B---3--:R-:W-:-:S03]  /*ccf0*/  F2FP.BF16.F32.PACK_AB R167, R183, R182 ;  /* 0x000000b6b7a7723e */ /* 0x008fc600000010ff */
[----:B------:R-:W-:Y:S02]  /*cd00*/  FADD.FTZ R4, R183, R4 ;  /* 0x00000004b7047221 */ /* 0x000fe40000010000 */
[----:B------:R0:W-:Y:S01]  /*cd10*/  STSM.16.M88.4 [R184], R164 ;  /* 0x000000a4b8007844 */ /* 0x0001e20000000200 */
[----:B------:R-:W-:-:S06]  /*cd20*/  WARPGROUP.ARRIVE ;  /* 0x00000000000079c5 */ /* 0x000fcc0000000000 */
        /* <DEDUP_REMOVED lines=28> */
[----:B------:R-:W-:-:S07]  /*cef0*/  IMAD.MOV.U32 R6, RZ, RZ, R8 ;  /* 0x000000ffff067224 */ /* 0x000fce00078e0008 */
.L_x_2061:
[----:B------:R-:W-:-:S13]  /*cf00*/  ISETP.GE.AND P2, PT, R6, R189, PT ;  /* 0x000000bd0600720c */ /* 0x000fda0003f46270 */
[----:B------:R-:W-:Y:S05]  /*cf10*/  @!P2 BRA `(.L_x_2071) ;  /* 0x0000003000f4a947 */ /* 0x000fea0003800000 */
[----:B------:R-:W-:Y:S01]  /*cf20*/  IMAD.MOV.U32 R12, RZ, RZ, R7 ;  /* 0x000000ffff0c7224 */ /* 0x000fe200078e0007 */
[----:B------:R-:W-:Y:S01]  /*cf30*/  UMOV UR7, UR36 ;  /* 0x0000002400077c82 */ /* 0x000fe20008000000 */
[----:B------:R-:W-:-:S07]  /*cf40*/  IMAD.MOV.U32 R11, RZ, RZ, R5 ;  /* 0x000000ffff0b7224 */ /* 0x000fce00078e0005 */
.L_x_2088:
[----:B------:R-:W-:-:S04]  /*cf50*/  UIADD3 UR36, UR7, 0x1, URZ ;  /* 0x0000000107247890 */ /* 0x000fc8000fffe03f */
[----:B------:R-:W-:-:S04]  /*cf60*/  UISETP.NE.AND UP0, UPT, UR36, 0x2, UPT ;  /* 0x000000022400788c */ /* 0x000fc8000bf05270 */
[----:B------:R-:W-:Y:S02]  /*cf70*/  USEL UR5, URZ, 0x1, UP0 ;  /* 0x000000013f057887 */ /* 0x000fe40008000000 */
[----:B------:R-:W-:-:S04]  /*cf80*/  USEL UR36, UR36, URZ, UP0 ;  /* 0x0000003f24247287 */ /* 0x000fc80008000000 */
[----:B------:R-:W-:Y:S01]  /*cf90*/  LOP3.LUT R2, R2, UR5, RZ, 0x3c, !PT ;  /* 0x0000000502027c12 */ /* 0x000fe2000f8e3cff */
[----:B--2---:R-:W-:Y:S07]  /*cfa0*/  @!P0 BRA `(.L_x_2072) ;  /* 0x0000000000048947 */ /* 0x004fee0003800000 */
[----:B------:R-:W-:Y:S01]  /*cfb0*/  BPT.TRAP 0x1 ;  /* 0x000000040000795c */ /* 0x000fe20000300000 */
.L_x_2072:
[----:B------:R-:W-:Y:S01]  /*cfc0*/  ULEA UR5, UR36, UR37, 0x3 ;  /* 0x0000002524057291 */ /* 0x000fe2000f8e183f */
[----:B------:R-:W-:-:S08]  /*cfd0*/  SHF.L.U32 R5, R2, 0x1f, RZ ;  /* 0x0000001f02057819 */ /* 0x000fd000000006ff */
[----:B------:R1:W2:Y:S01]  /*cfe0*/  SYNCS.PHASECHK.TRANS64.TRYWAIT P2, [UR5+0x38830], R5 ;  /* 0x03883005ff0075a7 */ /* 0x0002a20008040145 */
[----:B------:R-:W-:Y:S05]  /*cff0*/  @!P0 BRA `(.L_x_2073) ;  /* 0x0000000000048947 */ /* 0x000fea0003800000 */
[----:B------:R-:W-:Y:S01]  /*d000*/  BPT.TRAP 0x1 ;  /* 0x000000040000795c */ /* 0x000fe20000300000 */
.L_x_2073:
[----:B--2---:R-:W-:Y:S05]  /*d010*/  @P2 BRA `(.L_x_2074) ;  /* 0x0000000000082947 */ /* 0x004fea0003800000 */
[----:B------:R-:W2:Y:S02]  /*d020*/  SYNCS.PHASECHK.TRANS64.TRYWAIT P2, [UR5+0x38830], R5 ;  /* 0x03883005ff0075a7 */ /* 0x000ea40008040145 */
[----:B--2---:R-:W-:Y:S05]  /*d030*/  @!P2 BRA `(.L_x_2075) ;  /* 0x000000d000e4a947 */ /* 0x004fea0003800000 */
.L_x_2074:
[----:B------:R-:W-:Y:S01]  /*d040*/  R2UR UR10, R0 ;  /* 0x00000000000a72ca */ /* 0x000fe200000e0000 */
[----:B0-----:R-:W-:Y:S01]  /*d050*/  WARPGROUP.ARRIVE ;  /* 0x00000000000079c5 */ /* 0x001fe20000000000 */
        /* <DEDUP_REMOVED lines=21> */
.L_x_2076:
[----:B------:R0:W3:Y:S01]  /*d1b0*/  SYNCS.PHASECHK.TRANS64.TRYWAIT P2, [UR5+0x38850], R5 ;  /* 0x03885005ff0075a7 */ /* 0x0000e20008040145 */
[----:B------:R-:W-:Y:S05]  /*d1c0*/  @!P0 BRA `(.L_x_2077) ;  /* 0x0000000000048947 */ /* 0x000fea0003800000 */
[----:B------:R-:W-:Y:S01]  /*d1d0*/  BPT.TRAP 0x1 ;  /* 0x000000040000795c */ /* 0x000fe20000300000 */
.L_x_2077:
[----:B---3--:R-:W-:Y:S05]  /*d1e0*/  @P2 BRA `(.L_x_2078) ;  /* 0x0000000000082947 */ /* 0x008fea0003800000 */
[----:B------:R-:W3:Y:S02]  /*d1f0*/  SYNCS.PHASECHK.TRANS64.TRYWAIT P2, [UR5+0x38850], R5 ;  /* 0x03885005ff0075a7 */ /* 0x000ee40008040145 */
[----:B---3--:R-:W-:Y:S05]  /*d200*/  @!P2 BRA `(.L_x_2079) ;  /* 0x000000d00088a947 */ /* 0x008fea0003800000 */
.L_x_2078:
[----:B------:R-:W-:Y:S01]  /*d210*/  ULEA UR26, UR36, UR4, 0xc ;  /* 0x00000004241a7291 */ /* 0x000fe2000f8e603f */
[----:B------:R-:W-:Y:S01]  /*d220*/  WARPGROUP.ARRIVE ;  /* 0x00000000000079c5 */ /* 0x000fe20000000000 */
[----:B------:R-:W-:Y:S01]  /*d230*/  UMOV UR27, 0x40000040 ;  /* 0x40000040001b7882 */ /* 0x000fe20000000000 */
[----:B------:R-:W-:-:S04]  /*d240*/  UIADD3 UR28, UR6, 0x2, URZ ;  /* 0x00000002061c7890 */ /* 0x000fc8000fffe03f */
[----:B------:R-:W3:Y:S01]  /*d250*/  S2R R7, SR_TID.X ;  /* 0x0000000000077919 */ /* 0x000ee20000002100 */
[----:B------:R-:W-:Y:S01]  /*d260*/  UIADD3 UR30, UR26, 0x2, URZ ;  /* 0x000000021a1e7890 */ /* 0x000fe2000fffe03f */
[----:B--2---:R-:W2:Y:S01]  /*d270*/  @P5 LDC R8, c[0x0][0x44c] ;  /* 0x00011300ff085b82 */ /* 0x004ea20000000800 */
[----:B------:R-:W-:Y:S01]  /*d280*/  UMOV UR29, 0x40000040 ;  /* 0x40000040001d7882 */ /* 0x000fe20000000000 */
[----:B------:R-:W-:Y:S01]  /*d290*/  UMOV UR31, 0x40000040 ;  /* 0x40000040001f7882 */ /* 0x000fe20000000000 */
[----:B------:R-:W-:Y:S01]  /*d2a0*/  HGMMA.64x64x16.F32.BF16 R152, gdesc[UR24], R152, gsb0 ;  /* 0x00e00000189879f0 */ /* 0x000fe20008001898 */
[----:B------:R-:W-:Y:S01]  /*d2b0*/  UIADD3 UR15, UR6, 0x800, URZ ;  /* 0x00000800060f7890 */ /* 0x000fe2000fffe03f */
[----:B------:R-:W-:Y:S01]  /*d2c0*/  IMAD.IADD R13, R188, 0x1, R18 ;  /* 0x00000001bc0d7824 */ /* 0x000fe200078e0212 */
[----:B------:R-:W-:Y:S01]  /*d2d0*/  UIADD3 UR18, UR26, 0x800, URZ ;  /* 0x000008001a127890 */ /* 0x000fe2000fffe03f */
[----:B------:R-:W-:Y:S01]  /*d2e0*/  IMAD.U32 R10, RZ, RZ, UR5 ;  /* 0x00000005ff0a7e24 */ /* 0x000fe2000f8e00ff */
[----:B------:R-:W-:-:S02]  /*d2f0*/  ULDC UR5, c[0x0][0xad4] ;  /* 0x0002b50000057ab9 */ /* 0x000fc40000000800 */
[----:B------:R-:W-:Y:S01]  /*d300*/  ULOP3.LUT UR5, URZ, UR5, URZ, 0x33, !UPT ;  /* 0x000000053f057292 */ /* 0x000fe2000f8e333f */
[----:B--2---:R-:W-:Y:S01]  /*d310*/  @P5 IMAD.HI.U32 R8, R13, R8, RZ ;  /* 0x000000080d085227 */ /* 0x004fe200078e00ff */
[----:B---3--:R-:W-:-:S05]  /*d320*/  SHF.R.U32.HI R7, RZ, 0x7, R7 ;  /* 0x00000007ff077819 */ /* 0x008fca0000011607 */
[----:B01----:R0:W1:Y:S02]  /*d330*/  SHFL.IDX PT, R5, R7, RZ, 0x1f ;  /* 0x00001fff07057589 */ /* 0x00306400000e0000 */
[----:B0-----:R-:W0:Y:S01]  /*d340*/  LDC R7, c[0x0][0x2f0] ;  /* 0x0000bc00ff077b82 */ /* 0x001e220000000800 */
[----:B-1----:R-:W-:-:S07]  /*d350*/  R2UR UR10, R5 ;  /* 0x00000000050a72ca */ /* 0x002fce00000e0000 */
[----:B------:R-:W1:Y:S06]  /*d360*/  @P5 LDC R5, c[0x0][0x450] ;  /* 0x00011400ff055b82 */ /* 0x000e6c0000000800 */
[----:B------:R-:W-:-:S03]  /*d370*/  UISETP.GT.AND UP0, UPT, UR10, 0x7f, UPT ;  /* 0x0000007f0a00788c */ /* 0x000fc6000bf04270 */
[----:B------:R-:W-:Y:S01]  /*d380*/  UMOV UR10, 0x4 ;  /* 0x00000004000a7882 */ /* 0x000fe20000000000 */
[----:B------:R-:W-:Y:S02]  /*d390*/  USEL UR14, URZ, 0x2, !UP0 ;  /* 0x000000023f0e7887 */ /* 0x000fe4000c000000 */
[----:B------:R-:W-:Y:S01]  /*d3a0*/  USEL UR11, UR10, 0x2, UP0 ;  /* 0x000000020a0b7887 */ /* 0x000fe20008000000 */
[----:B------:R-:W-:Y:S02]  /*d3b0*/  WARPGROUP.DEPBAR.LE gsb0, 0x0 ;  /* 0x00008000000079c5 */ /* 0x000fe40000010000 */
[----:B------:R-:W-:Y:S01]  /*d3c0*/  WARPGROUP.ARRIVE ;  /* 0x00000000000079c5 */ /* 0x000fe20000000000 */
[----:B------:R-:W-:Y:S01]  /*d3d0*/  USEL UR10, UR10, 0x6, !UP0 ;  /* 0x000000060a0a7887 */ /* 0x000fe2000c000000 */
[----:B-1----:R-:W-:Y:S01]  /*d3e0*/  @P5 SHF.R.U32.HI R13, RZ, R5, R8 ;  /* 0x00000005ff0d5219 */ /* 0x002fe20000011608 */
[----:B------:R-:W-:-:S03]  /*d3f0*/  IMAD.SHL.U32 R5, R6, 0x40, RZ ;  /* 0x0000004006057824 */ /* 0x000fc600078e00ff */
[----:B------:R-:W-:Y:S01]  /*d400*/  HGMMA.64x64x16.F32.BF16 R152, gdesc[UR28], R152, gsb0 ;  /* 0x00e000001c9879f0 */ /* 0x000fe20008001898 */
[----:B------:R-:W-:Y:S01]  /*d410*/  UIADD3 UR28, UR6, 0x4, URZ ;  /* 0x00000004061c7890 */ /* 0x000fe2000fffe03f */
[----:B------:R-:W-:Y:S01]  /*d420*/  @!P1 VIADD R8, R10, 0x38840 ;  /* 0x000388400a089836 */ /* 0x000fe20000000000 */
[----:B------:R-:W-:Y:S01]  /*d430*/  UIADD3 UR30, UR26, 0x4, URZ ;  /* 0x000000041a1e7890 */ /* 0x000fe2000fffe03f */
[----:B------:R-:W1:Y:S01]  /*d440*/  SHFL.IDX PT, R198, R13, RZ, 0x1c1f ;  /* 0x001c1fff0dc67589 */ /* 0x000e6200000e0000 */
[----:B------:R-:W-:Y:S01]  /*d450*/  UMOV UR29, 0x40000040 ;  /* 0x40000040001d7882 */ /* 0x000fe20000000000 */
[----:B------:R-:W-:Y:S01]  /*d460*/  UMOV UR31, 0x40000040 ;  /* 0x40000040001f7882 */ /* 0x000fe20000000000 */
[----:B------:R-:W-:Y:S02]  /*d470*/  IADD3 R14, -R16, 0x1, -R5 ;  /* 0x00000001100e7810 */ /* 0x000fe40007ffe905 */
[----:B------:R-:W-:-:S03]  /*d480*/  @!P1 PRMT R8, RZ, 0x654, R8 ;  /* 0x00000654ff089816 */ /* 0x000fc60000000008 */
[----:B0-----:R-:W-:Y:S01]  /*d490*/  IMAD R14, R7, UR38, R14 ;  /* 0x00000026070e7c24 */ /* 0x001fe2000f8e020e */
        /* <DEDUP_REMOVED lines=235> */
[----:B------:R-:W-:-:S04]  /*e350*/  VIADD R15, R14, -UR10 ;  /* 0x8000000a0e0f7c36 */ /* 0x000fc80008000000 */
[C---:B------:R-:W-:Y:S02]  /*e360*/  VIADD R14, R15.reuse, UR11 ;  /* 0x0000000b0f0e7c36 */ /* 0x040fe40008000000 */
[----:B------:R-:W-:Y:S01]  /*e370*/  VIADD R15, R15, UR5 ;  /* 0x000000050f0f7c36 */ /* 0x000fe20008000000 */
[----:B------:R-:W-:Y:S01]  /*e380*/  ULDC UR5, c[0x0][0xadc] ;  /* 0x0002b70000057ab9 */ /* 0x000fe20000000800 */
[--C-:B-1----:R-:W-:Y:S02]  /*e390*/  IMAD.IADD R20, R14, 0x1, R198.reuse ;  /* 0x000000010e147824 */ /* 0x102fe400078e02c6 */
[----:B------:R-:W-:Y:S01]  /*e3a0*/  IMAD.IADD R21, R15, 0x1, R198 ;  /* 0x000000010f157824 */ /* 0x000fe200078e02c6 */
        /* <DEDUP_REMOVED lines=19> */
.L_x_2082:
[----:B------:R-:W-:-:S05]  /*e4e0*/  IMAD.U32 R198, RZ, RZ, UR5 ;  /* 0x00000005ffc67e24 */ /* 0x000fca000f8e00ff */
[----:B------:R-:W-:-:S13]  /*e4f0*/  ISETP.NE.AND P2, PT, R198, 0x1, PT ;  /* 0x00000001c600780c */ /* 0x000fda0003f45270 */
[----:B------:R-:W0:Y:S02]  /*e500*/  @P2 LDC.64 R8, c[0x0][0xae0] ;  /* 0x0002b800ff082b82 */ /* 0x000e240000000a00 */
[----:B0-----:R-:W-:-:S05]  /*e510*/  @P2 IMAD.HI.U32 R8, R197, R8, RZ ;  /* 0x00000008c5082227 */ /* 0x001fca00078e00ff */
[----:B------:R-:W-:-:S07]  /*e520*/  @P2 SHF.R.U32.HI R197, RZ, R9, R8 ;  /* 0x00000009ffc52219 */ /* 0x000fce0000011608 */
.L_x_2083:
[----:B------:R-:W-:Y:S05]  /*e530*/  BSYNC B0 ;  /* 0x0000000000007941 */ /* 0x000fea0003800000 */
.L_x_2081:
[----:B------:R-:W-:-:S04]  /*e540*/  IMAD R197, R197, R198, -R5 ;  /* 0x000000c6c5c57224 */ /* 0x000fc800078e0a05 */
[----:B------:R-:W-:-:S05]  /*e550*/  IMAD.IADD R197, R197, 0x1, -R16 ;  /* 0x00000001c5c57824 */ /* 0x000fca00078e0a10 */
[----:B------:R-:W-:Y:S02]  /*e560*/  VIADDMNMX R20, R197, R198, R20, PT ;  /* 0x000000c6c5147246 */ /* 0x000fe40003800114 */
[----:B------:R-:W-:-:S07]  /*e570*/  VIMNMX R21, R21, R197, !PT ;  /* 0x000000c515157248 */ /* 0x000fce0007fe0100 */
.L_x_2080:
[----:B------:R-:W-:Y:S01]  /*e580*/  ISETP.GT.AND P2, PT, R6, -0x1, PT ;  /* 0xffffffff0600780c */ /* 0x000fe20003f44270 */
[----:B0-----:R-:W0:Y:S03]  /*e590*/  SHFL.IDX PT, R8, R13, 0x1, 0x1c1f ;  /* 0x003c1f000d087f89 */ /* 0x001e2600000e0000 */
[C---:B------:R-:W-:Y:S02]  /*e5a0*/  ISETP.GT.AND P4, PT, R21.reuse, RZ, P2 ;  /* 0x000000ff1500720c */ /* 0x040fe40001784270 */
[----:B------:R-:W-:Y:S02]  /*e5b0*/  ISETP.GT.AND P3, PT, R21, 0x1, P2 ;  /* 0x000000011500780c */ /* 0x000fe40001764270 */
[C---:B------:R-:W-:Y:S02]  /*e5c0*/  ISETP.LT.OR P4, PT, R20.reuse, 0x1, P4 ;  /* 0x000000011400780c */ /* 0x040fe40002781670 */
[----:B------:R-:W-:-:S02]  /*e5d0*/  ISETP.LT.OR P3, PT, R20, 0x2, P3 ;  /* 0x000000021400780c */ /* 0x000fc40001f61670 */
[----:B------:R-:W-:Y:S02]  /*e5e0*/  FSEL R152, R152, -INF , !P4 ;  /* 0xff80000098987808 */ /* 0x000fe40006000000 */
[----:B------:R-:W-:Y:S02]  /*e5f0*/  FSEL R153, R153, -INF , !P3 ;  /* 0xff80000099997808 */ /* 0x000fe40005800000 */
[C---:B------:R-:W-:Y:S02]  /*e600*/  ISETP.GT.AND P4, PT, R21.reuse, 0x8, P2 ;  /* 0x000000081500780c */ /* 0x040fe40001784270 */
[----:B------:R-:W-:Y:S02]  /*e610*/  ISETP.GT.AND P3, PT, R21, 0x9, P2 ;  /* 0x000000091500780c */ /* 0x000fe40001764270 */
[C---:B------:R-:W-:Y:S02]  /*e620*/  ISETP.LT.OR P4, PT, R20.reuse, 0x9, P4 ;  /* 0x000000091400780c */ /* 0x040fe40002781670 */
[----:B------:R-:W-:-:S02]  /*e630*/  ISETP.LT.OR P3, PT, R20, 0xa, P3 ;  /* 0x0000000a1400780c */ /* 0x000fc40001f61670 */
[----:B------:R-:W-:Y:S01]  /*e640*/  FSEL R156, R156, -INF , !P4 ;  /* 0xff8000009c9c7808 */ /* 0x000fe20006000000 */
[--C-:B0-----:R-:W-:Y:S01]  /*e650*/  IMAD.IADD R14, R14, 0x1, R8.reuse ;  /* 0x000000010e0e7824 */ /* 0x101fe200078e0208 */
[----:B------:R-:W-:Y:S01]  /*e660*/  FSEL R157, R157, -INF , !P3 ;  /* 0xff8000009d9d7808 */ /* 0x000fe20005800000 */
[----:B------:R-:W-:Y:S01]  /*e670*/  IMAD.IADD R15, R15, 0x1, R8 ;  /* 0x000000010f0f7824 */ /* 0x000fe200078e0208 */
[C---:B------:R-:W-:Y:S02]  /*e680*/  ISETP.GT.AND P4, PT, R21.reuse, 0x10, P2 ;  /* 0x000000101500780c */ /* 0x040fe40001784270 */
        /* <DEDUP_REMOVED lines=49> */
.L_x_2086:
[----:B------:R-:W-:-:S05]  /*e9a0*/  IMAD.U32 R20, RZ, RZ, UR5 ;  /* 0x00000005ff147e24 */ /* 0x000fca000f8e00ff */
[----:B------:R-:W-:-:S13]  /*e9b0*/  ISETP.NE.AND P3, PT, R20, 0x1, PT ;  /* 0x000000011400780c */ /* 0x000fda0003f65270 */
[----:B------:R-:W0:Y:S02]  /*e9c0*/  @P3 LDC.64 R8, c[0x0][0xae0] ;  /* 0x0002b800ff083b82 */ /* 0x000e240000000a00 */
[----:B0-----:R-:W-:-:S05]  /*e9d0*/  @P3 IMAD.HI.U32 R8, R7, R8, RZ ;  /* 0x0000000807083227 */ /* 0x001fca00078e00ff */
[----:B------:R-:W-:-:S07]  /*e9e0*/  @P3 SHF.R.U32.HI R7, RZ, R9, R8 ;  /* 0x00000009ff073219 */ /* 0x000fce0000011608 */
.L_x_2087:
[----:B------:R-:W-:Y:S05]  /*e9f0*/  BSYNC B0 ;  /* 0x0000000000007941 */ /* 0x000fea0003800000 */
.L_x_2085:
[----:B------:R-:W-:-:S04]  /*ea00*/  IMAD R5, R7, R20, -R5 ;  /* 0x0000001407057224 */ /* 0x000fc800078e0a05 */
[----:B------:R-:W-:-:S05]  /*ea10*/  IMAD.IADD R5, R5, 0x1, -R16 ;  /* 0x0000000105057824 */ /* 0x000fca00078e0a10 */
[----:B------:R-:W-:Y:S02]  /*ea20*/  VIADDMNMX R14, R5, R20, R14, PT ;  /* 0x00000014050e7246 */ /* 0x000fe4000380010e */
[----:B------:R-:W-:-:S07]  /*ea30*/  VIMNMX R15, R15, R5, !PT ;  /* 0x000000050f0f7248 */ /* 0x000fce0007fe0100 */
.L_x_2084:
[----:B------:R-:W-:Y:S01]  /*ea40*/  FMNMX.FTZ R8, R152, R11, !PT ;  /* 0x0000000b98087209 */ /* 0x000fe20007810000 */
[----:B------:R-:W-:Y:S01]  /*ea50*/  ULDC UR19, c[0x0][0xa80] ;  /* 0x0002a00000137ab9 */ /* 0x000fe20000000800 */
[----:B------:R-:W-:Y:S01]  /*ea60*/  ISETP.GT.AND P4, PT, R15, 0x1, P2 ;  /* 0x000000010f00780c */ /* 0x000fe20001784270 */
[----:B------:R-:W-:Y:S01]  /*ea70*/  ULEA UR10, UR36, UR39, 0xc ;  /* 0x00000027240a7291 */ /* 0x000fe2000f8e603f */
[----:B------:R-:W-:Y:S01]  /*ea80*/  FMNMX.FTZ R5, R153, R8, !PT ;  /* 0x0000000899057209 */ /* 0x000fe20007810000 */
[----:B------:R-:W-:Y:S01]  /*ea90*/  UMOV UR11, 0x40000040 ;  /* 0x40000040000b7882 */ /* 0x000fe20000000000 */
[----:B------:R-:W-:Y:S01]  /*eaa0*/  ISETP.LT.OR P4, PT, R14, 0x2, P4 ;  /* 0x000000020e00780c */ /* 0x000fe20002781670 */
[----:B------:R-:W-:Y:S01]  /*eab0*/  UIADD3 UR14, UR10, 0x80, URZ ;  /* 0x000000800a0e7890 */ /* 0x000fe2000fffe03f */
[----:B------:R-:W-:Y:S01]  /*eac0*/  FMNMX.FTZ R8, R156, R5, !PT ;  /* 0x000000059c087209 */ /* 0x000fe20007810000 */
[----:B------:R-:W-:Y:S01]  /*ead0*/  UMOV UR15, 0x40000040 ;  /* 0x40000040000f7882 */ /* 0x000fe20000000000 */
[----:B------:R-:W-:Y:S01]  /*eae0*/  FSEL R155, R155, -INF , !P4 ;  /* 0xff8000009b9b7808 */ /* 0x000fe20006000000 */
[----:B------:R-:W-:Y:S01]  /*eaf0*/  @!P1 VIADD R10, R10, 0x38860 ;  /* 0x000388600a0a9836 */ /* 0x000fe20000000000 */
[----:B------:R-:W-:-:S02]  /*eb00*/  FMNMX.FTZ R5, R157, R8, !PT ;  /* 0x000000089d057209 */ /* 0x000fc40007810000 */
[C---:B------:R-:W-:Y:S02]  /*eb10*/  ISETP.GT.AND P4, PT, R15.reuse, 0x9, P2 ;  /* 0x000000090f00780c */ /* 0x040fe40001784270 */
        /* <DEDUP_REMOVED lines=8> */
[----:B------:R-:W-:Y:S02]  /*eba0*/  FMNMX.FTZ R8, R168, R5, !PT ;  /* 0x00000005a8087209 */ /* 0x000fe40007810000 */
[----:B------:R-:W-:Y:S02]  /*ebb0*/  ISETP.GT.AND P4, PT, R15, 0x11, P2 ;  /* 0x000000110f00780c */ /* 0x000fe40001784270 */
[----:B------:R-:W-:-:S02]  /*ebc0*/  FMNMX.FTZ R5, R169, R8, !PT ;  /* 0x00000008a9057209 */ /* 0x000fc40007810000 */
[----:B------:R-:W-:Y:S02]  /*ebd0*/  FSEL R158, R158, -INF , !P3 ;  /* 0xff8000009e9e7808 */ /* 0x000fe40005800000 */
        /* <DEDUP_REMOVED lines=9> */
[----:B------:R-:W-:Y:S02]  /*ec70*/  ISETP.GT.AND P4, PT, R15, RZ, P2 ;  /* 0x000000ff0f00720c */ /* 0x000fe40001784270 */
[----:B------:R-:W-:-:S02]  /*ec80*/  FMNMX.FTZ R8, R181, R8, !PT ;  /* 0x00000008b5087209 */ /* 0x000fc40007810000 */
[----:B------:R-:W-:Y:S02]  /*ec90*/  FSEL R162, R162, -INF , !P3 ;  /* 0xff800000a2a27808 */ /* 0x000fe40005800000 */
[----:B------:R-:W-:Y:S01]  /*eca0*/  ISETP.GT.AND P3, PT, R15, 0x18, P2 ;  /* 0x000000180f00780c */ /* 0x000fe20001764270 */
[----:B------:R-:W0:Y:S01]  /*ecb0*/  SHFL.BFLY PT, R5, R8, 0x2, 0x1f ;  /* 0x0c401f0008057f89 */ /* 0x000e2200000e0000 */
        /* <DEDUP_REMOVED lines=9> */
[----:B------:R-:W-:-:S02]  /*ed50*/  ISETP.GT.AND P3, PT, R15, 0x21, P2 ;  /* 0x000000210f00780c */ /* 0x000fc40001764270 */
[----:B------:R-:W-:Y:S02]  /*ed60*/  FSEL R170, R170, -INF , !P4 ;  /* 0xff800000aaaa7808 */ /* 0x000fe40006000000 */
[----:B------:R-:W-:Y:S02]  /*ed70*/  ISETP.LT.OR P3, PT, R14, 0x22, P3 ;  /* 0x000000220e00780c */ /* 0x000fe40001f61670 */
[----:B0-----:R-:W-:Y:S02]  /*ed80*/  FMNMX.FTZ R5, R8, R5, !PT ;  /* 0x0000000508057209 */ /* 0x001fe40007810000 */
[----:B------:R-:W-:Y:S02]  /*ed90*/  FMNMX.FTZ R8, R197, R12, !PT ;  /* 0x0000000cc5087209 */ /* 0x000fe40007810000 */
[----:B------:R-:W-:Y:S01]  /*eda0*/  ISETP.GT.AND P4, PT, R15, 0x28, P2 ;  /* 0x000000280f00780c */ /* 0x000fe20001784270 */
[----:B------:R-:W0:Y:S01]  /*edb0*/  SHFL.BFLY PT, R20, R5, 0x1, 0x1f ;  /* 0x0c201f0005147f89 */ /* 0x000e2200000e0000 */
        /* <DEDUP_REMOVED lines=11> */
[----:B------:R-:W-:Y:S02]  /*ee70*/  FSEL R198, R175, -INF , !P3 ;  /* 0xff800000afc67808 */ /* 0x000fe40005800000 */
[----:B0-----:R-:W-:-:S02]  /*ee80*/  FMNMX.FTZ R5, R5, R20, !PT ;  /* 0x0000001405057209 */ /* 0x001fc40007810000 */
[----:B------:R-:W-:Y:S02]  /*ee90*/  ISETP.GT.AND P3, PT, R15, 0x30, P2 ;  /* 0x000000300f00780c */ /* 0x000fe40001764270 */
[C---:B------:R-:W-:Y:S01]  /*eea0*/  FSETP.NEU.FTZ.AND P4, PT, R5.reuse, -INF , PT ;  /* 0xff8000000500780b */ /* 0x040fe20003f9d000 */
[----:B------:R-:W-:Y:S01]  /*eeb0*/  FMUL.FTZ R7, R5, UR19 ;  /* 0x0000001305077c20 */ /* 0x000fe20008410000 */
[----:B------:R-:W-:Y:S02]  /*eec0*/  FMNMX.FTZ R9, R167, R8, !PT ;  /* 0x00000008a7097209 */ /* 0x000fe40007810000 */
[----:B------:R-:W-:Y:S02]  /*eed0*/  ISETP.LT.OR P3, PT, R14, 0x31, P3 ;  /* 0x000000310e00780c */ /* 0x000fe40001f61670 */
[----:B------:R-:W-:Y:S02]  /*eee0*/  FSEL R7, R7, RZ, P4 ;  /* 0x000000ff07077208 */ /* 0x000fe40002000000 */
[----:B------:R-:W-:-:S02]  /*eef0*/  FMNMX.FTZ R20, R170, R9, !PT ;  /* 0x00000009aa147209 */ /* 0x000fc40007810000 */
[----:B------:R-:W-:Y:S01]  /*ef00*/  @!P1 PRMT R10, RZ, 0x654, R10 ;  /* 0x00000654ff0a9816 */ /* 0x000fe2000000000a */
        /* <DEDUP_REMOVED lines=13> */
[----:B------:R-:W-:Y:S01]  /*efe0*/  ISETP.GT.AND P3, PT, R15, 0x38, P2 ;  /* 0x000000380f00780c */ /* 0x000fe20001764270 */
[--C-:B------:R-:W-:Y:S01]  /*eff0*/  FFMA.FTZ R169, R169, UR19, -R7.reuse ;  /* 0x00000013a9a97c23 */ /* 0x100fe20008010807 */
[----:B0-----:R-:W-:Y:S01]  /*f000*/  FMNMX.FTZ R21, R198, R13, !PT ;  /* 0x0000000dc6157209 */ /* 0x001fe20007810000 */
[--C-:B------:R-:W-:Y:S01]  /*f010*/  FFMA.FTZ R172, R172, UR19, -R7.reuse ;  /* 0x00000013acac7c23 */ /* 0x100fe20008010807 */
[----:B------:R-:W-:Y:S01]  /*f020*/  ISETP.GT.AND P2, PT, R15, 0x39, P2 ;  /* 0x000000390f00780c */ /* 0x000fe20001744270 */
[----:B------:R0:W-:Y:S01]  /*f030*/  MUFU.EX2 R13, R174 ;  /* 0x000000ae000d7308 */ /* 0x0001e20000000800 */
[----:B------:R-:W-:Y:S01]  /*f040*/  ISETP.LT.OR P3, PT, R14, 0x39, P3 ;  /* 0x000000390e00780c */ /* 0x000fe20001f61670 */
        /* <DEDUP_REMOVED lines=8> */
[--C-:B0-----:R-:W-:Y:S01]  /*f0d0*/  FFMA.FTZ R174, R165, UR19, -R7.reuse ;  /* 0x00000013a5ae7c23 */ /* 0x101fe20008010807 */
[----:B------:R-:W-:Y:S01]  /*f0e0*/  FSEL R183, R183, -INF , !P2 ;  /* 0xff800000b7b77808 */ /* 0x000fe20005000000 */
[--C-:B------:R-:W-:Y:S01]  /*f0f0*/  FFMA.FTZ R178, R181, UR19, -R7.reuse ;  /* 0x00000013b5b27c23 */ /* 0x100fe20008010807 */
[----:B------:R-:W-:Y:S01]  /*f100*/  FMNMX.FTZ R20, R182, R15, !PT ;  /* 0x0000000fb6147209 */ /* 0x000fe20007810000 */
[--C-:B------:R-:W-:Y:S01]  /*f110*/  FFMA.FTZ R15, R160, UR19, -R7.reuse ;  /* 0x00000013a00f7c23 */ /* 0x100fe20008010807 */
[----:B------:R-:W-:Y:S01]  /*f120*/  FSEL R160, R5, RZ, P4 ;  /* 0x000000ff05a07208 */ /* 0x000fe20002000000 */
[----:B------:R-:W-:Y:S01]  /*f130*/  MUFU.EX2 R9, R9 ;  /* 0x0000000900097308 */ /* 0x000fe20000000800 */
[----:B------:R-:W-:Y:S01]  /*f140*/  FMNMX.FTZ R156, R183, R20, !PT ;  /* 0x00000014b79c7209 */ /* 0x000fe20007810000 */
[----:B------:R-:W-:-:S02]  /*f150*/  FFMA.FTZ R20, R161, UR19, -R7 ;  /* 0x00000013a1147c23 */ /* 0x000fc40008010807 */
[----:B------:R-:W-:Y:S02]  /*f160*/  FADD.FTZ R160, -R160, R11 ;  /* 0x0000000ba0a07221 */ /* 0x000fe40000010100 */
[----:B------:R-:W0:Y:S02]  /*f170*/  SHFL.BFLY PT, R157, R156, 0x2, 0x1f ;  /* 0x0c401f009c9d7f89 */ /* 0x000e2400000e0000 */
[----:B------:R-:W-:Y:S01]  /*f180*/  FMUL.FTZ R11, R160, UR19 ;  /* 0x00000013a00b7c20 */ /* 0x000fe20008410000 */
[----:B------:R-:W-:Y:S08]  /*f190*/  MUFU.EX2 R14, R14 ;  /* 0x0000000e000e7308 */ /* 0x000ff00000000800 */
[----:B------:R-:W1:Y:S08]  /*f1a0*/  MUFU.EX2 R11, R11 ;  /* 0x0000000b000b7308 */ /* 0x000e700000000800 */
[----:B------:R-:W-:Y:S01]  /*f1b0*/  MUFU.EX2 R15, R15 ;  /* 0x0000000f000f7308 */ /* 0x000fe20000000800 */
[----:B0-----:R-:W-:-:S07]  /*f1c0*/  FMNMX.FTZ R157, R156, R157, !PT ;  /* 0x0000009d9c9d7209 */ /* 0x001fce0007810000 */
[----:B------:R-:W0:Y:S01]  /*f1d0*/  MUFU.EX2 R20, R20 ;  /* 0x0000001400147308 */ /* 0x000e220000000800 */
[-C--:B-1----:R-:W-:Y:S01]  /*f1e0*/  FMUL.FTZ R24, R24, R11.reuse ;  /* 0x0000000b18187220 */ /* 0x082fe20000410000 */
[----:B------:R-:W1:Y:S01]  /*f1f0*/  SHFL.BFLY PT, R156, R157, 0x1, 0x1f ;  /* 0x0c201f009d9c7f89 */ /* 0x000e6200000e0000 */
        /* <DEDUP_REMOVED lines=22> */
[----:B------:R-:W-:Y:S01]  /*f360*/  FMUL.FTZ R64, R64, R11 ;  /* 0x0000000b40407220 */ /* 0x000fe20000410000 */
[----:B-1----:R-:W-:Y:S01]  /*f370*/  FMNMX.FTZ R7, R157, R156, !PT ;  /* 0x0000009c9d077209 */ /* 0x002fe20007810000 */
[----:B------:R-:W-:-:S02]  /*f380*/  IMAD.MOV R157, RZ, RZ, -R19 ;  /* 0x000000ffff9d7224 */ /* 0x000fc400078e0a13 */
[-C--:B------:R-:W-:Y:S01]  /*f390*/  FMUL.FTZ R65, R65, R11.reuse ;  /* 0x0000000b41417220 */ /* 0x080fe20000410000 */
[----:B------:R-:W-:Y:S01]  /*f3a0*/  FMUL.FTZ R68, R68, R11 ;  /* 0x0000000b44447220 */ /* 0x000fe20000410000 */
[C---:B------:R-:W-:Y:S01]  /*f3b0*/  FSETP.NEU.FTZ.AND P2, PT, R7.reuse, -INF , PT ;  /* 0xff8000000700780b */ /* 0x040fe20003f5d000 */
[----:B------:R-:W-:Y:S01]  /*f3c0*/  FMUL.FTZ R156, R7, UR19 ;  /* 0x00000013079c7c20 */ /* 0x000fe20008410000 */
[----:B------:R-:W-:Y:S01]  /*f3d0*/  ISETP.NE.AND P3, PT, R16, R157, PT ;  /* 0x0000009d1000720c */ /* 0x000fe20003f65270 */
[----:B------:R-:W1:Y:S01]  /*f3e0*/  MUFU.EX2 R169, R169 ;  /* 0x000000a900a97308 */ /* 0x000e620000000800 */
[-C--:B------:R-:W-:Y:S01]  /*f3f0*/  FMUL.FTZ R69, R69, R11.reuse ;  /* 0x0000000b45457220 */ /* 0x080fe20000410000 */
[-C--:B------:R-:W-:Y:S01]  /*f400*/  FMUL.FTZ R72, R72, R11.reuse ;  /* 0x0000000b48487220 */ /* 0x080fe20000410000 */
[----:B------:R-:W-:Y:S01]  /*f410*/  FSEL R160, R156, RZ, P2 ;  /* 0x000000ff9ca07208 */ /* 0x000fe20001000000 */
[----:B------:R-:W-:Y:S02]  /*f420*/  IMAD.U32 R156, RZ, RZ, UR7 ;  /* 0x00000007ff9c7e24 */ /* 0x000fe4000f8e00ff */
        /* <DEDUP_REMOVED lines=8> */
[----:B------:R-:W-:Y:S01]  /*f4b0*/  FFMA.FTZ R158, R158, UR19, -R160 ;  /* 0x000000139e9e7c23 */ /* 0x000fe200080108a0 */
        /* <DEDUP_REMOVED lines=8> */
[----:B------:R-:W2:Y:S01]  /*f540*/  MUFU.EX2 R200, R155 ;  /* 0x0000009b00c87308 */ /* 0x000ea20000000800 */
        /* <DEDUP_REMOVED lines=11> */
[----:B------:R-:W-:Y:S01]  /*f600*/  F2FP.BF16.F32.PACK_AB R154, R14, R13 ;  /* 0x0000000d0e9a723e */ /* 0x000fe200000010ff */
[----:B------:R-:W-:Y:S01]  /*f610*/  FMUL.FTZ R81, R81, R11 ;  /* 0x0000000b51517220 */ /* 0x000fe20000410000 */
[----:B0-----:R-:W-:Y:S01]  /*f620*/  F2FP.BF16.F32.PACK_AB R156, R20, R15 ;  /* 0x0000000f149c723e */ /* 0x001fe200000010ff */
[-C--:B------:R-:W-:Y:S01]  /*f630*/  FMUL.FTZ R84, R84, R11.reuse ;  /* 0x0000000b54547220 */ /* 0x080fe20000410000 */
[----:B-1----:R-:W-:Y:S01]  /*f640*/  F2FP.BF16.F32.PACK_AB R160, R169, R168 ;  /* 0x000000a8a9a0723e */ /* 0x002fe200000010ff */
[----:B--2---:R0:W-:Y:S01]  /*f650*/  @!P3 STS [R157+0x38420], R200 ;  /* 0x038420c89d00b388 */ /* 0x0041e20000000800 */
        /* <DEDUP_REMOVED lines=16> */
[----:B------:R-:W3:Y:S01]  /*f760*/  MUFU.EX2 R181, R181 ;  /* 0x000000b500b57308 */ /* 0x000ee20000000800 */
        /* <DEDUP_REMOVED lines=16> */
[----:B---3--:R-:W-:Y:S01]  /*f870*/  F2FP.BF16.F32.PACK_AB R155, R181, R12 ;  /* 0x0000000cb59b723e */ /* 0x008fe200000010ff */
        /* <DEDUP_REMOVED lines=88> */
[----:B------:R2:W-:Y:S01]  /*fe00*/  STSM.16.M88.4 [R22+0x36400], R152 ;  /* 0x0364009816007844 */ /* 0x0005e20000000200 */
[----:B------:R-:W-:Y:S01]  /*fe10*/  FFMA.FTZ R8, R11, R3, R8 ;  /* 0x000000030b087223 */ /* 0x000fe20000010008 */
[----:B------:R-:W-:Y:S01]  /*fe20*/  FFMA.FTZ R179, R200, R4, R179 ;  /* 0x00000004c8b37223 */ /* 0x000fe200000100b3 */
[----:B------:R-:W-:Y:S01]  /*fe30*/  ISETP.GT.AND P2, PT, R6, R189, PT ;  /* 0x000000bd0600720c */ /* 0x000fe20003f44270 */
[----:B------:R2:W-:Y:S01]  /*fe40*/  STSM.16.M88.4 [R23], R156 ;  /* 0x0000009c17007844 */ /* 0x0005e20000000200 */
[----:B------:R-:W-:Y:S01]  /*fe50*/  FADD.FTZ R8, R9, R8 ;  /* 0x0000000809087221 */ /* 0x000fe20000010000 */
[----:B------:R-:W0:Y:S01]  /*fe60*/  MUFU.EX2 R178, R178 ;  /* 0x000000b200b27308 */ /* 0x000e220000000800 */
[----:B-1----:R-:W-:Y:S01]  /*fe70*/  F2FP.BF16.F32.PACK_AB R164, R176, R175 ;  /* 0x000000afb0a4723e */ /* 0x002fe200000010ff */
[----:B------:R2:W-:Y:S01]  /*fe80*/  STSM.16.M88.4 [R185], R160 ;  /* 0x000000a0b9007844 */ /* 0x0005e20000000200 */
[----:B------:R-:W-:Y:S01]  /*fe90*/  FADD.FTZ R179, R180, R179 ;  /* 0x000000b3b4b37221 */ /* 0x000fe20000010000 */
[----:B------:R-:W-:Y:S01]  /*fea0*/  FADD.FTZ R13, R13, R8 ;  /* 0x000000080d0d7221 */ /* 0x000fe20000010000 */
[----:B------:R-:W-:Y:S01]  /*feb0*/  UMOV UR7, UR36 ;  /* 0x0000002400077c82 */ /* 0x000fe20008000000 */
[----:B------:R-:W-:-:S02]  /*fec0*/  VIADD R6, R6, 0xffffffff ;  /* 0xffffffff06067836 */ /* 0x000fc40000000000 */
[----:B------:R-:W-:Y:S01]  /*fed0*/  FADD.FTZ R12, R12, R179 ;  /* 0x000000b30c0c7221 */ /* 0x000fe20000010000 */
[----:B------:R-:W-:Y:S01]  /*fee0*/  MUFU.EX2 R201, R201 ;  /* 0x000000c900c97308 */ /* 0x000fe20000000800 */
[----:B------:R-:W-:Y:S01]  /*fef0*/  FADD.FTZ R14, R14, R13 ;  /* 0x0000000d0e0e7221 */ /* 0x000fe20000010000 */
[----:B------:R-:W-:Y:S02]  /*ff00*/  IMAD.MOV.U32 R11, RZ, RZ, R5 ;  /* 0x000000ffff0b7224 */ /* 0x000fe400078e0005 */
[----:B------:R-:W-:Y:S01]  /*ff10*/  FADD.FTZ R181, R181, R12 ;  /* 0x0000000cb5b57221 */ /* 0x000fe20000010000 */
[----:B------:R-:W-:Y:S02]  /*ff20*/  IMAD.MOV.U32 R12, RZ, RZ, R7 ;  /* 0x000000ffff0c7224 */ /* 0x000fe400078e0007 */
[----:B------:R-:W-:Y:S01]  /*ff30*/  FADD.FTZ R15, R15, R14 ;  /* 0x0000000e0f0f7221 */ /* 0x000fe20000010000 */
[----:B------:R-:W-:Y:S01]  /*ff40*/  FADD.FTZ R170, R170, R181 ;  /* 0x000000b5aaaa7221 */ /* 0x000fe20000010000 */
[----:B------:R-:W1:Y:S01]  /*ff50*/  MUFU.EX2 R204, R204 ;  /* 0x000000cc00cc7308 */ /* 0x000e620000000800 */
        /* <DEDUP_REMOVED lines=11> */
[----:B-1----:R-:W-:Y:S01]  /*10010*/  F2FP.BF16.F32.PACK_AB R165, R204, R201 ;  /* 0x000000c9cca5723e */ /* 0x002fe200000010ff */
[----:B------:R-:W-:Y:S01]  /*10020*/  FADD.FTZ R169, R169, R168 ;  /* 0x000000a8a9a97221 */ /* 0x000fe20000010000 */
[----:B------:R-:W-:-:S03]  /*10030*/  FADD.FTZ R198, R198, R197 ;  /* 0x000000c5c6c67221 */ /* 0x000fc60000010000 */
[----:B------:R-:W-:Y:S01]  /*10040*/  FADD.FTZ R172, R172, R169 ;  /* 0x000000a9acac7221 */ /* 0x000fe20000010000 */
[----:B------:R-:W-:-:S03]  /*10050*/  FADD.FTZ R199, R199, R198 ;  /* 0x000000c6c7c77221 */ /* 0x000fc60000010000 */
[----:B------:R-:W-:Y:S01]  /*10060*/  FADD.FTZ R172, R173, R172 ;  /* 0x000000acadac7221 */ /* 0x000fe20000010000 */
[----:B------:R-:W-:-:S03]  /*10070*/  FADD.FTZ R202, R202, R199 ;  /* 0x000000c7caca7221 */ /* 0x000fc60000010000 */
[----:B------:R-:W-:Y:S01]  /*10080*/  FADD.FTZ R175, R175, R172 ;  /* 0x000000acafaf7221 */ /* 0x000fe20000010000 */
[----:B------:R-:W-:Y:S01]  /*10090*/  FADD.FTZ R201, R201, R202 ;  /* 0x000000cac9c97221 */ /* 0x000fe20000010000 */
[----:B0-----:R-:W-:Y:S02]  /*100a0*/  F2FP.BF16.F32.PACK_AB R167, R206, R203 ;  /* 0x000000cbcea7723e */ /* 0x001fe400000010ff */
[----:B------:R-:W-:Y:S01]  /*100b0*/  FADD.FTZ R176, R176, R175 ;  /* 0x000000afb0b07221 */ /* 0x000fe20000010000 */
[----:B------:R-:W-:Y:S02]  /*100c0*/  FADD.FTZ R204, R204, R201 ;  /* 0x000000c9cccc7221 */ /* 0x000fe40000010000 */
[----:B------:R2:W-:Y:S01]  /*100d0*/  STSM.16.M88.4 [R184], R164 ;  /* 0x000000a4b8007844 */ /* 0x0005e20000000200 */
[----:B------:R-:W-:Y:S01]  /*100e0*/  WARPGROUP.ARRIVE ;  /* 0x00000000000079c5 */ /* 0x000fe20000000000 */
[----:B------:R-:W-:Y:S01]  /*100f0*/  FADD.FTZ R3, R177, R176 ;  /* 0x000000b0b1037221 */ /* 0x000fe20000010000 */
[----:B------:R-:W-:-:S03]  /*10100*/  FADD.FTZ R203, R203, R204 ;  /* 0x000000cccbcb7221 */ /* 0x000fc60000010000 */
[----:B------:R-:W-:Y:S01]  /*10110*/  FADD.FTZ R3, R178, R3 ;  /* 0x00000003b2037221 */ /* 0x000fe20000010000 */
[----:B------:R-:W-:Y:S01]  /*10120*/  HGMMA.64x256x16.F32.BF16 R24, R152, gdesc[UR8].tnspB, R24, gsb0 ;  /* 0x43e0000898187df0 */ /* 0x000fe20008001818 */
[----:B------:R-:W-:Y:S01]  /*10130*/  UMOV UR11, 0x40000040 ;  /* 0x40000040000b7882 */ /* 0x000fe20000000000 */
[----:B------:R-:W-:Y:S01]  /*10140*/  FADD.FTZ R4, R206, R203 ;  /* 0x000000cbce047221 */ /* 0x000fe20000010000 */
        /* <DEDUP_REMOVED lines=26> */
.L_x_2071:
[----:B------:R-:W1:Y:S01]  /*102f0*/  SHFL.BFLY PT, R0, R3, 0x2, 0x1f ;  /* 0x0c401f0003007f89 */ /* 0x000e6200000e0000 */
[----:B------:R-:W-:Y:S02]  /*10300*/  IMAD.MOV R15, RZ, RZ, -R19 ;  /* 0x000000ffff0f7224 */ /* 0x000fe400078e0a13 */
[----:B--2---:R-:W-:Y:S01]  /*10310*/  IMAD.U32 R10, RZ, RZ, UR19 ;  /* 0x00000013ff0a7e24 */ /* 0x004fe2000f8e00ff */
[----:B------:R-:W2:Y:S01]  /*10320*/  SHFL.BFLY PT, R9, R4, 0x2, 0x1f ;  /* 0x0c401f0004097f89 */ /* 0x000ea200000e0000 */
[----:B------:R-:W-:Y:S01]  /*10330*/  VIADD R219, R219, 0x1 ;  /* 0x00000001dbdb7836 */ /* 0x000fe20000000000 */
[----:B------:R-:W-:Y:S08]  /*10340*/  BAR.ARV 0x8, 0x100 ;  /* 0x0204000000007b1d */ /* 0x000ff00000002000 */
[----:B------:R-:W-:Y:S01]  /*10350*/  BAR.SYNC.DEFER_BLOCKING 0xf, 0x100 ;  /* 0x03c4000000007b1d */ /* 0x000fe20000010000 */
[----:B------:R-:W-:Y:S01]  /*10360*/  ISETP.NE.AND P0, PT, R16, R15, PT ;  /* 0x0000000f1000720c */ /* 0x000fe20003f05270 */
[----:B-1----:R-:W-:Y:S01]  /*10370*/  FADD.FTZ R0, R0, R3 ;  /* 0x0000000300007221 */ /* 0x002fe20000010000 */
[----:B------:R-:W-:-:S02]  /*10380*/  IMAD.MOV.U32 R3, RZ, RZ, -0x800000 ;  /* 0xff800000ff037424 */ /* 0x000fc400078e00ff */
[----:B--2---:R-:W-:Y:S02]  /*10390*/  FADD.FTZ R6, R9, R4 ;  /* 0x0000000409067221 */ /* 0x004fe40000010000 */
[----:B------:R-:W1:Y:S01]  /*103a0*/  SHFL.BFLY PT, R11, R0, 0x1, 0x1f ;  /* 0x0c201f00000b7f89 */ /* 0x000e6200000e0000 */
[----:B------:R-:W-:Y:S02]  /*103b0*/  IMAD.MOV.U32 R9, RZ, RZ, RZ ;  /* 0x000000ffff097224 */ /* 0x000fe400078e00ff */
[----:B------:R-:W-:Y:S01]  /*103c0*/  IMAD.MOV.U32 R4, RZ, RZ, RZ ;  /* 0x000000ffff047224 */ /* 0x000fe200078e00ff */
[----:B------:R-:W2:Y:S01]  /*103d0*/  SHFL.BFLY PT, R13, R6, 0x1, 0x1f ;  /* 0x0c201f00060d7f89 */ /* 0x000ea200000e0000 */
[----:B-1----:R-:W-:Y:S01]  /*103e0*/  FADD.FTZ R11, R0, R11 ;  /* 0x0000000b000b7221 */ /* 0x002fe20000010000 */
[----:B------:R-:W-:Y:S01]  /*103f0*/  IMAD.U32 R0, RZ, RZ, UR36 ;  /* 0x00000024ff007e24 */ /* 0x000fe2000f8e00ff */
[----:B------:R-:W-:Y:S01]  /*10400*/  UIADD3 UR36, UR36, 0x1, URZ ;  /* 0x0000000124247890 */ /* 0x000fe2000fffe03f */
[----:B--2---:R-:W-:-:S02]  /*10410*/  FADD.FTZ R8, R6, R13 ;  /* 0x0000000d06087221 */ /* 0x004fc40000010000 */
[----:B------:R-:W-:Y:S01]  /*10420*/  FSETP.NE.FTZ.AND P1, PT, R11, RZ, PT ;  /* 0x000000ff0b00720b */ /* 0x000fe20003f35000 */
[----:B------:R-:W-:Y:S01]  /*10430*/  @!P0 IMAD R0, R0, 0x40, R17 ;  /* 0x0000004000008824 */ /* 0x000fe200078e0211 */
[----:B------:R-:W-:Y:S01]  /*10440*/  UISETP.NE.AND UP0, UPT, UR36, 0x2, UPT ;  /* 0x000000022400788c */ /* 0x000fe2000bf05270 */
[----:B------:R-:W-:Y:S01]  /*10450*/  IMAD.U32 R13, RZ, RZ, UR19 ;  /* 0x00000013ff0d7e24 */ /* 0x000fe2000f8e00ff */
[----:B------:R-:W-:Y:S02]  /*10460*/  FSETP.NE.FTZ.AND P2, PT, R8, RZ, PT ;  /* 0x000000ff0800720b */ /* 0x000fe40003f55000 */
[----:B------:R-:W-:Y:S01]  /*10470*/  @!P0 LEA R12, R0, UR37, 0x2 ;  /* 0x00000025000c8c11 */ /* 0x000fe2000f8e10ff */
[----:B------:R-:W-:Y:S01]  /*10480*/  USEL UR4, URZ, 0x1, UP0 ;  /* 0x000000013f047887 */ /* 0x000fe20008000000 */
[----:B------:R-:W-:Y:S01]  /*10490*/  IMAD.MOV.U32 R0, RZ, RZ, -0x800000 ;  /* 0xff800000ff007424 */ /* 0x000fe200078e00ff */
[----:B------:R-:W-:-:S04]  /*104a0*/  USEL UR36, UR36, URZ, UP0 ;  /* 0x0000003f24247287 */ /* 0x000fc80008000000 */
[----:B------:R-:W1:Y:S01]  /*104b0*/  @P1 MUFU.RCP R9, R11 ;  /* 0x0000000b00091308 */ /* 0x000e620000001000 */
[----:B------:R-:W-:Y:S01]  /*104c0*/  @P1 FMUL.FTZ R10, R10, 0.69314718246459960938 ;  /* 0x3f3172180a0a1820 */ /* 0x000fe20000410000 */
[----:B------:R-:W-:-:S06]  /*104d0*/  LOP3.LUT R2, R2, UR4, RZ, 0x3c, !PT ;  /* 0x0000000402027c12 */ /* 0x000fcc000f8e3cff */
[----:B------:R-:W2:Y:S08]  /*104e0*/  @P2 MUFU.RCP R4, R8 ;  /* 0x0000000800042308 */ /* 0x000eb00000001000 */
[----:B------:R-:W3:Y:S01]  /*104f0*/  @P1 MUFU.LG2 R11, R11 ;  /* 0x0000000b000b1308 */ /* 0x000ee20000000c00 */
[----:B-1----:R-:W-:Y:S01]  /*10500*/  @!P0 STS [R12+0x38400], R9 ;  /* 0x038400090c008388 */ /* 0x002fe20000000800 */
[-C--:B------:R-:W-:Y:S01]  /*10510*/  FMUL.FTZ R207, R24, R9.reuse ;  /* 0x0000000918cf7220 */ /* 0x080fe20000410000 */
        /* <DEDUP_REMOVED lines=65> */
[----:B--2---:R-:W-:Y:S01]  /*10930*/  @P2 FMUL.FTZ R12, R13, 0.69314718246459960938 ;  /* 0x3f3172180d0c2820 */ /* 0x004fe20000410000 */
[----:B---3--:R-:W-:Y:S01]  /*10940*/  @P1 FMUL.FTZ R11, R11, 0.69314718246459960938 ;  /* 0x3f3172180b0b1820 */ /* 0x008fe20000410000 */
[----:B-1----:R-:W-:Y:S01]  /*10950*/  @P2 FMUL.FTZ R9, R8, 0.69314718246459960938 ;  /* 0x3f31721808092820 */ /* 0x002fe20000410000 */
        /* <DEDUP_REMOVED lines=68> */
.L_x_2009:
[----:B------:R-:W0:Y:S08]  /*10da0*/  S2UR UR4, SR_CgaCtaId ;  /* 0x00000000000479c3 */ /* 0x000e300000008800 */
[----:B------:R-:W-:Y:S06]  /*10db0*/  BAR.SYNC.DEFER_BLOCKING 0x5, 0x180 ;  /* 0x0146000000007b1d */ /* 0x000fec0000010000 */
[----:B------:R-:W-:Y:S01]  /*10dc0*/  UMOV UR37, 0x400 ;  /* 0x0000040000257882 */ /* 0x000fe20000000000 */
[----:B------:R-:W-:Y:S01]  /*10dd0*/  BSSY B0, `(.L_x_2089) ;  /* 0x000029e000007945 */ /* 0x000fe20003800000 */
[----:B0-----:R-:W-:-:S09]  /*10de0*/  ULEA UR37, UR4, UR37, 0x18 ;  /* 0x0000002504257291 */ /* 0x001fd2000f8ec03f */
[----:B------:R-:W0:Y:S01]  /*10df0*/  LDS R167, [UR37+0x388d0] ;  /* 0x0388d025ffa77984 */ /* 0x000e220008000800 */
[----:B------:R-:W-:Y:S06]  /*10e00*/  BAR.ARV 0x4, 0x180 ;  /* 0x0106000000007b1d */ /* 0x000fec0000002000 */
[----:B------:R-:W-:Y:S05]  /*10e10*/  @P0 BRA `(.L_x_2090) ;  /* 0x0000001c00800947 */ /* 0x000fea0003800000 */
[----:B------:R-:W1:Y:S01]  /*10e20*/  S2UR UR6, SR_SWINHI ;  /* 0x00000000000679c3 */ /* 0x000e620000002f00 */
[----:B------:R-:W-:-:S07]  /*10e30*/  IMAD R7, R218, 0x40, R186 ;  /* 0x00000040da077824 */ /* 0x000fce00078e02ba */
[----:B------:R-:W-:Y:S01]  /*10e40*/  BAR.SYNC.DEFER_BLOCKING 0x1, 0x100 ;  /* 0x0044000000007b1d */ /* 0x000fe20000010000 */
        /* <DEDUP_REMOVED lines=10> */
[----:B------:R-:W-:Y:S01]  /*10ef0*/  F2FP.BF16.F32.PACK_AB R129, R160, R159 ;  /* 0x0000009fa081723e */ /* 0x000fe200000010ff */
[----:B------:R-:W-:Y:S01]  /*10f00*/  UMOV UR4, UR37 ;  /* 0x0000002500047c82 */ /* 0x000fe20008000000 */
[----:B-1----:R-:W-:Y:S01]  /*10f10*/  UMOV UR5, UR6 ;  /* 0x0000000600057c82 */ /* 0x002fe20008000000 */
[----:B------:R-:W-:Y:S01]  /*10f20*/  F2FP.BF16.F32.PACK_AB R136, R137, R136 ;  /* 0x000000888988723e */ /* 0x000fe200000010ff */
[----:B------:R-:W-:Y:S01]  /*10f30*/  IMAD.U32 R80, RZ, RZ, UR4 ;  /* 0x00000004ff507e24 */ /* 0x000fe2000f8e00ff */
[----:B------:R-:W-:Y:S01]  /*10f40*/  F2FP.BF16.F32.PACK_AB R144, R145, R144 ;  /* 0x000000909190723e */ /* 0x000fe200000010ff */
[----:B------:R-:W-:Y:S01]  /*10f50*/  IMAD.U32 R81, RZ, RZ, UR5 ;  /* 0x00000005ff517e24 */ /* 0x000fe2000f8e00ff */
[----:B------:R-:W-:-:S02]  /*10f60*/  F2FP.BF16.F32.PACK_AB R137, R164, R163 ;  /* 0x000000a3a489723e */ /* 0x000fc400000010ff */
[----:B------:R-:W-:Y:S01]  /*10f70*/  F2FP.BF16.F32.PACK_AB R145, R147, R146 ;  /* 0x000000929391723e */ /* 0x000fe200000010ff */
[--C-:B------:R-:W-:Y:S01]  /*10f80*/  IMAD.WIDE R4, R225, 0x2, R80.reuse ;  /* 0x00000002e1047825 */ /* 0x100fe200078e0250 */
[----:B------:R-:W-:Y:S02]  /*10f90*/  F2FP.BF16.F32.PACK_AB R146, R149, R148 ;  /* 0x000000949592723e */ /* 0x000fe400000010ff */
[----:B------:R-:W-:Y:S01]  /*10fa0*/  F2FP.BF16.F32.PACK_AB R147, R151, R150 ;  /* 0x000000969793723e */ /* 0x000fe200000010ff */
[----:B------:R-:W-:Y:S01]  /*10fb0*/  IMAD.WIDE R80, R7, 0x2, R80 ;  /* 0x0000000207507825 */ /* 0x000fe200078e0250 */
[C---:B------:R-:W-:Y:S02]  /*10fc0*/  IADD3 R49, P1, R4.reuse, 0x20, RZ ;  /* 0x0000002004317810 */ /* 0x040fe40007f3e0ff */
[C---:B------:R-:W-:Y:S02]  /*10fd0*/  IADD3 R53, P0, R4.reuse, 0x40, RZ ;  /* 0x0000004004357810 */ /* 0x040fe40007f1e0ff */
[----:B------:R-:W-:Y:S01]  /*10fe0*/  LOP3.LUT R8, R49, 0x380, RZ, 0xc0, !PT ;  /* 0x0000038031087812 */ /* 0x000fe200078ec0ff */
[--C-:B------:R-:W-:Y:S01]  /*10ff0*/  IMAD.X R131, RZ, RZ, R5.reuse, P1 ;  /* 0x000000ffff837224 */ /* 0x100fe200008e0605 */
[----:B------:R-:W-:Y:S01]  /*11000*/  IADD3 R61, P3, R4, 0x2000, RZ ;  /* 0x00002000043d7810 */ /* 0x000fe20007f7e0ff */
[----:B------:R-:W-:Y:S01]  /*11010*/  IMAD.X R135, RZ, RZ, R5, P0 ;  /* 0x000000ffff877224 */ /* 0x000fe200000e0605 */
[----:B------:R-:W-:-:S02]  /*11020*/  SHF.R.U64 R8, R8, 0x3, RZ ;  /* 0x0000000308087819 */ /* 0x000fc400000012ff */
[----:B------:R-:W-:Y:S01]  /*11030*/  IADD3 R24, P1, R4, 0x4000, RZ ;  /* 0x0000400004187810 */ /* 0x000fe20007f3e0ff */
[--C-:B------:R-:W-:Y:S01]  /*11040*/  IMAD.X R9, RZ, RZ, R5.reuse, P3 ;  /* 0x000000ffff097224 */ /* 0x100fe200018e0605 */
[----:B------:R-:W-:Y:S02]  /*11050*/  LOP3.LUT R130, R8, R49, RZ, 0x3c, !PT ;  /* 0x0000003108827212 */ /* 0x000fe400078e3cff */
[----:B------:R-:W-:Y:S01]  /*11060*/  LOP3.LUT R8, R53, 0x380, RZ, 0xc0, !PT ;  /* 0x0000038035087812 */ /* 0x000fe200078ec0ff */
[--C-:B------:R-:W-:Y:S01]  /*11070*/  IMAD.X R25, RZ, RZ, R5.reuse, P1 ;  /* 0x000000ffff197224 */ /* 0x100fe200008e0605 */
[----:B------:R-:W-:Y:S02]  /*11080*/  IADD3 R48, P6, R4, 0x2020, RZ ;  /* 0x0000202004307810 */ /* 0x000fe40007fde0ff */
[----:B------:R-:W-:Y:S02]  /*11090*/  SHF.R.U64 R8, R8, 0x3, RZ ;  /* 0x0000000308087819 */ /* 0x000fe400000012ff */
[----:B------:R-:W-:Y:S01]  /*110a0*/  LOP3.LUT R44, R61, 0x380, RZ, 0xc0, !PT ;  /* 0x000003803d2c7812 */ /* 0x000fe200078ec0ff */
[----:B------:R-:W-:Y:S01]  /*110b0*/  IMAD.X R11, RZ, RZ, R5, P6 ;  /* 0x000000ffff0b7224 */ /* 0x000fe200030e0605 */
[----:B------:R-:W-:-:S02]  /*110c0*/  IADD3 R12, P5, R4, 0x2040, RZ ;  /* 0x00002040040c7810 */ /* 0x000fc40007fbe0ff */
[----:B------:R-:W-:Y:S02]  /*110d0*/  LOP3.LUT R134, R8, R53, RZ, 0x3c, !PT ;  /* 0x0000003508867212 */ /* 0x000fe400078e3cff */
[----:B------:R-:W-:Y:S01]  /*110e0*/  LOP3.LUT R53, R24, 0x380, RZ, 0xc0, !PT ;  /* 0x0000038018357812 */ /* 0x000fe200078ec0ff */
[--C-:B------:R-:W-:Y:S01]  /*110f0*/  IMAD.X R13, RZ, RZ, R5.reuse, P5 ;  /* 0x000000ffff0d7224 */ /* 0x100fe200028e0605 */
[----:B------:R-:W-:Y:S02]  /*11100*/  IADD3 R57, P4, R4, 0x60, RZ ;  /* 0x0000006004397810 */ /* 0x000fe40007f9e0ff */
[----:B------:R-:W-:Y:S02]  /*11110*/  SHF.R.U64 R44, R44, 0x3, RZ ;  /* 0x000000032c2c7819 */ /* 0x000fe400000012ff */
[C---:B------:R-:W-:Y:S01]  /*11120*/  LOP3.LUT R45, R4.reuse, 0x380, RZ, 0xc0, !PT ;  /* 0x00000380042d7812 */ /* 0x040fe200078ec0ff */
[----:B------:R-:W-:Y:S01]  /*11130*/  IMAD.X R139, RZ, RZ, R5, P4 ;  /* 0x000000ffff8b7224 */ /* 0x000fe200020e0605 */
[----:B------:R-:W-:-:S02]  /*11140*/  IADD3 R41, P6, R4, 0x6000, RZ ;  /* 0x0000600004297810 */ /* 0x000fc40007fde0ff */
[C---:B------:R-:W-:Y:S02]  /*11150*/  IADD3 R14, P2, R4.reuse, 0x2060, RZ ;  /* 0x00002060040e7810 */ /* 0x040fe40007f5e0ff */
[----:B------:R-:W-:Y:S01]  /*11160*/  SHF.R.U64 R53, R53, 0x3, RZ ;  /* 0x0000000335357819 */ /* 0x000fe200000012ff */
[--C-:B------:R-:W-:Y:S01]  /*11170*/  IMAD.X R115, RZ, RZ, R5.reuse, P6 ;  /* 0x000000ffff737224 */ /* 0x100fe200030e0605 */
[C---:B------:R-:W-:Y:S01]  /*11180*/  IADD3 R36, P3, R4.reuse, 0x4060, RZ ;  /* 0x0000406004247810 */ /* 0x040fe20007f7e0ff */
[--C-:B------:R-:W-:Y:S01]  /*11190*/  IMAD.X R15, RZ, RZ, R5.reuse, P2 ;  /* 0x000000ffff0f7224 */ /* 0x100fe200010e0605 */
[----:B------:R-:W-:Y:S02]  /*111a0*/  IADD3 R40, P5, R4, 0x6020, RZ ;  /* 0x0000602004287810 */ /* 0x000fe40007fbe0ff */
[----:B------:R-:W-:Y:S01]  /*111b0*/  LOP3.LUT R8, R44, R61, RZ, 0x3c, !PT ;  /* 0x0000003d2c087212 */ /* 0x000fe200078e3cff */
[--C-:B------:R-:W-:Y:S01]  /*111c0*/  IMAD.X R37, RZ, RZ, R5.reuse, P3 ;  /* 0x000000ffff257224 */ /* 0x100fe200018e0605 */
[----:B------:R-:W-:Y:S01]  /*111d0*/  IADD3 R32, P4, R4, 0x4040, RZ ;  /* 0x0000404004207810 */ /* 0x000fe20007f9e0ff */
[----:B------:R-:W-:Y:S01]  /*111e0*/  IMAD.X R119, RZ, RZ, R5, P5 ;  /* 0x000000ffff777224 */ /* 0x000fe200028e0605 */
[----:B------:R-:W-:-:S02]  /*111f0*/  SHF.R.U64 R45, R45, 0x3, RZ ;  /* 0x000000032d2d7819 */ /* 0x000fc400000012ff */
[----:B------:R-:W-:Y:S01]  /*11200*/  LOP3.LUT R44, R41, 0x380, RZ, 0xc0, !PT ;  /* 0x00000380292c7812 */ /* 0x000fe200078ec0ff */
[--C-:B------:R-:W-:Y:S01]  /*11210*/  IMAD.X R33, RZ, RZ, R5.reuse, P4 ;  /* 0x000000ffff217224 */ /* 0x100fe200020e0605 */
[----:B------:R-:W-:Y:S02]  /*11220*/  LOP3.LUT R24, R53, R24, RZ, 0x3c, !PT ;  /* 0x0000001835187212 */ /* 0x000fe400078e3cff */
[----:B------:R-:W-:Y:S02]  /*11230*/  LOP3.LUT R53, R40, 0x380, RZ, 0xc0, !PT ;  /* 0x0000038028357812 */ /* 0x000fe400078ec0ff */
[C---:B------:R-:W-:Y:S02]  /*11240*/  IADD3 R28, P0, R4.reuse, 0x4020, RZ ;  /* 0x00004020041c7810 */ /* 0x040fe40007f1e0ff */
[C---:B------:R-:W-:Y:S02]  /*11250*/  IADD3 R20, P2, R4.reuse, 0x6040, RZ ;  /* 0x0000604004147810 */ /* 0x040fe40007f5e0ff */
[----:B------:R-:W-:Y:S01]  /*11260*/  IADD3 R7, P1, R4, 0x6060, RZ ;  /* 0x0000606004077810 */ /* 0x000fe20007f3e0ff */
[--C-:B------:R-:W-:Y:S01]  /*11270*/  IMAD.X R29, RZ, RZ, R5.reuse, P0 ;  /* 0x000000ffff1d7224 */ /* 0x100fe200000e0605 */
[----:B------:R-:W-:Y:S01]  /*11280*/  LOP3.LUT R4, R45, R4, RZ, 0x3c, !PT ;  /* 0x000000042d047212 */ /* 0x000fe200078e3cff */
[--C-:B------:R-:W-:Y:S01]  /*11290*/  IMAD.X R123, RZ, RZ, R5.reuse, P2 ;  /* 0x000000ffff7b7224 */ /* 0x100fe200010e0605 */
[----:B------:R-:W-:Y:S01]  /*112a0*/  LOP3.LUT R10, R57, 0x380, RZ, 0xc0, !PT ;  /* 0x00000380390a7812 */ /* 0x000fe200078ec0ff */
[----:B------:R-:W-:Y:S01]  /*112b0*/  IMAD.X R127, RZ, RZ, R5, P1 ;  /* 0x000000ffff7f7224 */ /* 0x000fe200008e0605 */
[----:B------:R-:W-:-:S02]  /*112c0*/  SHF.R.U64 R44, R44, 0x3, RZ ;  /* 0x000000032c2c7819 */ /* 0x000fc400000012ff */
[----:B------:R-:W-:Y:S02]  /*112d0*/  IADD3 R69, P3, R80, 0x2000, RZ ;  /* 0x0000200050457810 */ /* 0x000fe40007f7e0ff */
[----:B------:R-:W-:Y:S02]  /*112e0*/  LOP3.LUT R45, R48, 0x380, RZ, 0xc0, !PT ;  /* 0x00000380302d7812 */ /* 0x000fe400078ec0ff */
[----:B------:R-:W-:Y:S02]  /*112f0*/  SHF.R.U64 R53, R53, 0x3, RZ ;  /* 0x0000000335357819 */ /* 0x000fe400000012ff */
[----:B------:R-:W-:Y:S02]  /*11300*/  IADD3 R65, P4, R80, 0x3000, RZ ;  /* 0x0000300050417810 */ /* 0x000fe40007f9e0ff */
[----:B------:R-:W-:Y:S02]  /*11310*/  SHF.R.U64 R10, R10, 0x3, RZ ;  /* 0x000000030a0a7819 */ /* 0x000fe400000012ff */
[----:B------:R-:W-:-:S02]  /*11320*/  LOP3.LUT R114, R44, R41, RZ, 0x3c, !PT ;  /* 0x000000292c727212 */ /* 0x000fc400078e3cff */
[----:B------:R-:W-:Y:S02]  /*11330*/  LOP3.LUT R68, R69, 0x380, RZ, 0xc0, !PT ;  /* 0x0000038045447812 */ /* 0x000fe400078ec0ff */
[----:B------:R-:W-:Y:S02]  /*11340*/  SHF.R.U64 R45, R45, 0x3, RZ ;  /* 0x000000032d2d7819 */ /* 0x000fe400000012ff */
[----:B------:R-:W-:Y:S02]  /*11350*/  LOP3.LUT R41, R20, 0x380, RZ, 0xc0, !PT ;  /* 0x0000038014297812 */ /* 0x000fe400078ec0ff */
[----:B------:R-:W-:Y:S02]  /*11360*/  LOP3.LUT R118, R53, R40, RZ, 0x3c, !PT ;  /* 0x0000002835767212 */ /* 0x000fe400078e3cff */
[----:B------:R-:W-:Y:S02]  /*11370*/  LOP3.LUT R64, R65, 0x380, RZ, 0xc0, !PT ;  /* 0x0000038041407812 */ /* 0x000fe400078ec0ff */
[----:B------:R-:W-:-:S02]  /*11380*/  LOP3.LUT R40, R7, 0x380, RZ, 0xc0, !PT ;  /* 0x0000038007287812 */ /* 0x000fc400078ec0ff */
[----:B------:R-:W-:Y:S02]  /*11390*/  LOP3.LUT R138, R10, R57, RZ, 0x3c, !PT ;  /* 0x000000390a8a7212 */ /* 0x000fe400078e3cff */
[----:B------:R-:W-:Y:S02]  /*113a0*/  SHF.R.U64 R68, R68, 0x3, RZ ;  /* 0x0000000344447819 */ /* 0x000fe400000012ff */
[----:B------:R-:W-:Y:S02]  /*113b0*/  LOP3.LUT R10, R45, R48, RZ, 0x3c, !PT ;  /* 0x000000302d0a7212 */ /* 0x000fe400078e3cff */
[----:B------:R-:W-:Y:S02]  /*113c0*/  SHF.R.U64 R41, R41, 0x3, RZ ;  /* 0x0000000329297819 */ /* 0x000fe400000012ff */
[----:B------:R-:W-:Y:S02]  /*113d0*/  LOP3.LUT R45, R12, 0x380, RZ, 0xc0, !PT ;  /* 0x000003800c2d7812 */ /* 0x000fe400078ec0ff */
[----:B------:R-:W-:-:S02]  /*113e0*/  LOP3.LUT R49, R14, 0x380, RZ, 0xc0, !PT ;  /* 0x000003800e317812 */ /* 0x000fc400078ec0ff */
[----:B------:R-:W-:Y:S02]  /*113f0*/  SHF.R.U64 R64, R64, 0x3, RZ ;  /* 0x0000000340407819 */ /* 0x000fe400000012ff */
[----:B------:R-:W-:Y:S02]  /*11400*/  SHF.R.U64 R40, R40, 0x3, RZ ;  /* 0x0000000328287819 */ /* 0x000fe400000012ff */
[----:B------:R-:W-:Y:S01]  /*11410*/  LOP3.LUT R68, R68, R69, RZ, 0x3c, !PT ;  /* 0x0000004544447212 */ /* 0x000fe200078e3cff */
[----:B------:R-:W-:Y:S01]  /*11420*/  IMAD.X R69, RZ, RZ, R81, P3 ;  /* 0x000000ffff457224 */ /* 0x000fe200018e0651 */
[----:B------:R-:W-:Y:S02]  /*11430*/  LOP3.LUT R122, R41, R20, RZ, 0x3c, !PT ;  /* 0x00000014297a7212 */ /* 0x000fe400078e3cff */
[----:B------:R-:W-:Y:S02]  /*11440*/  SHF.R.U64 R45, R45, 0x3, RZ ;  /* 0x000000032d2d7819 */ /* 0x000fe400000012ff */
[----:B------:R-:W-:-:S02]  /*11450*/  SHF.R.U64 R49, R49, 0x3, RZ ;  /* 0x0000000331317819 */ /* 0x000fc400000012ff */
[----:B------:R-:W-:Y:S02]  /*11460*/  IADD3 R73, P2, R80, 0x1000, RZ ;  /* 0x0000100050497810 */ /* 0x000fe40007f5e0ff */
[----:B------:R-:W-:Y:S01]  /*11470*/  LOP3.LUT R64, R64, R65, RZ, 0x3c, !PT ;  /* 0x0000004140407212 */ /* 0x000fe200078e3cff */
[----:B------:R-:W-:Y:S01]  /*11480*/  IMAD.X R65, RZ, RZ, R81, P4 ;  /* 0x000000ffff417224 */ /* 0x000fe200020e0651 */
[----:B------:R-:W-:Y:S02]  /*11490*/  IADD3 R41, P3, R80, 0x9000, RZ ;  /* 0x0000900050297810 */ /* 0x000fe40007f7e0ff */
[----:B------:R-:W-:Y:S02]  /*114a0*/  LOP3.LUT R126, R40, R7, RZ, 0x3c, !PT ;  /* 0x00000007287e7212 */ /* 0x000fe400078e3cff */
[----:B------:R-:W-:Y:S02]  /*114b0*/  IADD3 R7, P4, R80, 0xa000, RZ ;  /* 0x0000a00050077810 */ /* 0x000fe40007f9e0ff */
[----:B------:R-:W-:-:S02]  /*114c0*/  LOP3.LUT R12, R45, R12, RZ, 0x3c, !PT ;  /* 0x0000000c2d0c7212 */ /* 0x000fc400078e3cff */
[----:B------:R-:W-:Y:S02]  /*114d0*/  LOP3.LUT R14, R49, R14, RZ, 0x3c, !PT ;  /* 0x0000000e310e7212 */ /* 0x000fe400078e3cff */
[----:B------:R-:W-:Y:S02]  /*114e0*/  LOP3.LUT R72, R73, 0x380, RZ, 0xc0, !PT ;  /* 0x0000038049487812 */ /* 0x000fe400078ec0ff */
[----:B------:R-:W-:Y:S02]  /*114f0*/  LOP3.LUT R40, R41, 0x380, RZ, 0xc0, !PT ;  /* 0x0000038029287812 */ /* 0x000fe400078ec0ff */
[----:B------:R-:W-:Y:S02]  /*11500*/  LOP3.LUT R57, R28, 0x380, RZ, 0xc0, !PT ;  /* 0x000003801c397812 */ /* 0x000fe400078ec0ff */
[----:B------:R-:W-:Y:S02]  /*11510*/  LOP3.LUT R45, R32, 0x380, RZ, 0xc0, !PT ;  /* 0x00000380202d7812 */ /* 0x000fe400078ec0ff */
[----:B------:R-:W-:-:S02]  /*11520*/  LOP3.LUT R49, R36, 0x380, RZ, 0xc0, !PT ;  /* 0x0000038024317812 */ /* 0x000fc400078ec0ff */
[----:B------:R-:W-:Y:S02]  /*11530*/  LOP3.LUT R20, R7, 0x380, RZ, 0xc0, !PT ;  /* 0x0000038007147812 */ /* 0x000fe400078ec0ff */
[----:B------:R-:W-:Y:S02]  /*11540*/  SHF.R.U64 R72, R72, 0x3, RZ ;  /* 0x0000000348487819 */ /* 0x000fe400000012ff */
[----:B------:R-:W-:Y:S02]  /*11550*/  SHF.R.U64 R40, R40, 0x3, RZ ;  /* 0x0000000328287819 */ /* 0x000fe400000012ff */
[----:B------:R-:W-:Y:S02]  /*11560*/  SHF.R.U64 R57, R57, 0x3, RZ ;  /* 0x0000000339397819 */ /* 0x000fe400000012ff */
[----:B------:R-:W-:Y:S02]  /*11570*/  SHF.R.U64 R45, R45, 0x3, RZ ;  /* 0x000000032d2d7819 */ /* 0x000fe400000012ff */
[----:B------:R-:W-:-:S02]  /*11580*/  SHF.R.U64 R49, R49, 0x3, RZ ;  /* 0x0000000331317819 */ /* 0x000fc400000012ff */
[----:B------:R-:W-:Y:S02]  /*11590*/  SHF.R.U64 R20, R20, 0x3, RZ ;  /* 0x0000000314147819 */ /* 0x000fe400000012ff */
[----:B------:R-:W-:Y:S01]  /*115a0*/  LOP3.LUT R72, R72, R73, RZ, 0x3c, !PT ;  /* 0x0000004948487212 */ /* 0x000fe200078e3cff */
[----:B------:R-:W-:Y:S01]  /*115b0*/  IMAD.X R73, RZ, RZ, R81, P2 ;  /* 0x000000ffff497224 */ /* 0x000fe200010e0651 */
[----:B------:R-:W-:Y:S02]  /*115c0*/  LOP3.LUT R40, R40, R41, RZ, 0x3c, !PT ;  /* 0x0000002928287212 */ /* 0x000fe400078e3cff */
[----:B------:R-:W-:Y:S02]  /*115d0*/  LOP3.LUT R28, R57, R28, RZ, 0x3c, !PT ;  /* 0x0000001c391c7212 */ /* 0x000fe400078e3cff */
[----:B------:R-:W-:Y:S02]  /*115e0*/  LOP3.LUT R32, R45, R32, RZ, 0x3c, !PT ;  /* 0x000000202d207212 */ /* 0x000fe400078e3cff */
[----:B------:R-:W-:-:S02]  /*115f0*/  LOP3.LUT R36, R49, R36, RZ, 0x3c, !PT ;  /* 0x0000002431247212 */ /* 0x000fc400078e3cff */
[----:B------:R-:W-:Y:S02]  /*11600*/  MOV R41, R4 ;  /* 0x0000000400297202 */ /* 0x000fe40000000f00 */
[C---:B------:R-:W-:Y:S02]  /*11610*/  IADD3 R61, P5, R80.reuse, 0x4000, RZ ;  /* 0x00004000503d7810 */ /* 0x040fe40007fbe0ff */
[C---:B------:R-:W-:Y:S02]  /*11620*/  IADD3 R57, P6, R80.reuse, 0x5000, RZ ;  /* 0x0000500050397810 */ /* 0x040fe40007fde0ff */
[C---:B------:R-:W-:Y:S02]  /*11630*/  IADD3 R53, P0, R80.reuse, 0x6000, RZ ;  /* 0x0000600050357810 */ /* 0x040fe40007f1e0ff */
[C---:B------:R-:W-:Y:S02]  /*11640*/  IADD3 R49, P1, R80.reuse, 0x7000, RZ ;  /* 0x0000700050317810 */ /* 0x040fe40007f3e0ff */
[----:B------:R-:W-:-:S02]  /*11650*/  IADD3 R45, P2, R80, 0x8000, RZ ;  /* 0x00008000502d7810 */ /* 0x000fc40007f5e0ff */
[----:B------:R-:W-:Y:S02]  /*11660*/  LOP3.LUT R20, R20, R7, RZ, 0x3c, !PT ;  /* 0x0000000714147212 */ /* 0x000fe400078e3cff */
[----:B------:R-:W-:Y:S02]  /*11670*/  F2FP.BF16.F32.PACK_AB R4, R21, R207 ;  /* 0x000000cf1504723e */ /* 0x000fe400000010ff */
[----:B------:R-:W-:Y:S01]  /*11680*/  F2FP.BF16.F32.PACK_AB R5, R27, R26 ;  /* 0x0000001a1b05723e */ /* 0x000fe200000010ff */
[----:B------:R-:W1:Y:S01]  /*11690*/  SHFL.IDX PT, R21, R220, RZ, 0x1f ;  /* 0x00001fffdc157589 */ /* 0x000e6200000e0000 */
[----:B------:R-:W-:Y:S02]  /*116a0*/  F2FP.BF16.F32.PACK_AB R7, R31, R30 ;  /* 0x0000001e1f07723e */ /* 0x000fe400000010ff */
[----:B------:R-:W-:Y:S02]  /*116b0*/  LOP3.LUT R60, R61, 0x380, RZ, 0xc0, !PT ;  /* 0x000003803d3c7812 */ /* 0x000fe400078ec0ff */
[----:B------:R-:W-:Y:S01]  /*116c0*/  LOP3.LUT R56, R57, 0x380, RZ, 0xc0, !PT ;  /* 0x0000038039387812 */ /* 0x000fe200078ec0ff */
[----:B------:R2:W-:Y:S01]  /*116d0*/  STSM.16.M88.4 [R41], R4 ;  /* 0x0000000429007844 */ /* 0x0005e20000000200 */
[----:B------:R-:W-:-:S02]  /*116e0*/  LOP3.LUT R52, R53, 0x380, RZ, 0xc0, !PT ;  /* 0x0000038035347812 */ /* 0x000fc400078ec0ff */
[----:B------:R-:W-:Y:S02]  /*116f0*/  LOP3.LUT R48, R49, 0x380, RZ, 0xc0, !PT ;  /* 0x0000038031307812 */ /* 0x000fe400078ec0ff */
[----:B------:R-:W-:Y:S02]  /*11700*/  LOP3.LUT R44, R45, 0x380, RZ, 0xc0, !PT ;  /* 0x000003802d2c7812 */ /* 0x000fe400078ec0ff */
[----:B------:R-:W-:Y:S02]  /*11710*/  SHF.R.U64 R60, R60, 0x3, RZ ;  /* 0x000000033c3c7819 */ /* 0x000fe400000012ff */
[----:B------:R-:W-:Y:S02]  /*11720*/  SHF.R.U64 R56, R56, 0x3, RZ ;  /* 0x0000000338387819 */ /* 0x000fe400000012ff */
[----:B------:R-:W-:Y:S02]  /*11730*/  SHF.R.U64 R52, R52, 0x3, RZ ;  /* 0x0000000334347819 */ /* 0x000fe400000012ff */
[----:B------:R-:W-:-:S02]  /*11740*/  SHF.R.U64 R48, R48, 0x3, RZ ;  /* 0x0000000330307819 */ /* 0x000fc400000012ff */
[----:B------:R-:W-:Y:S01]  /*11750*/  SHF.R.U64 R44, R44, 0x3, RZ ;  /* 0x000000032c2c7819 */ /* 0x000fe200000012ff */
[--C-:B--2---:R-:W-:Y:S01]  /*11760*/  IMAD.X R41, RZ, RZ, R81.reuse, P3 ;  /* 0x000000ffff297224 */ /* 0x104fe200018e0651 */
[----:B------:R-:W-:Y:S02]  /*11770*/  LOP3.LUT R5, R80, 0x380, RZ, 0xc0, !PT ;  /* 0x0000038050057812 */ /* 0x000fe400078ec0ff */
[----:B------:R-:W-:Y:S01]  /*11780*/  LOP3.LUT R60, R60, R61, RZ, 0x3c, !PT ;  /* 0x0000003d3c3c7212 */ /* 0x000fe200078e3cff */
        /* <DEDUP_REMOVED lines=10> */
[----:B------:R-:W-:-:S02]  /*11830*/  IADD3 R77, P5, R80, 0xb000, RZ ;  /* 0x0000b000504d7810 */ /* 0x000fc40007fbe0ff */
[C---:B------:R-:W-:Y:S02]  /*11840*/  IADD3 R97, P6, R80.reuse, 0xc000, RZ ;  /* 0x0000c00050617810 */ /* 0x040fe40007fde0ff */
[C---:B------:R-:W-:Y:S02]  /*11850*/  IADD3 R93, P0, R80.reuse, 0xd000, RZ ;  /* 0x0000d000505d7810 */ /* 0x040fe40007f1e0ff */
[C---:B------:R-:W-:Y:S02]  /*11860*/  IADD3 R89, P1, R80.reuse, 0xe000, RZ ;  /* 0x0000e00050597810 */ /* 0x040fe40007f3e0ff */
[----:B------:R-:W-:Y:S02]  /*11870*/  IADD3 R85, P2, R80, 0xf000, RZ ;  /* 0x0000f00050557810 */ /* 0x000fe40007f5e0ff */
[----:B------:R-:W-:Y:S02]  /*11880*/  LOP3.LUT R80, R5, R80, RZ, 0x3c, !PT ;  /* 0x0000005005507212 */ /* 0x000fe400078e3cff */
[----:B------:R-:W-:-:S02]  /*11890*/  MOV R168, R130 ;  /* 0x0000008200a87202 */ /* 0x000fc40000000f00 */
[----:B------:R-:W-:Y:S02]  /*118a0*/  MOV R223, R8 ;  /* 0x0000000800df7202 */ /* 0x000fe40000000f00 */
[----:B------:R-:W-:Y:S02]  /*118b0*/  MOV R224, R10 ;  /* 0x0000000a00e07202 */ /* 0x000fe40000000f00 */
[----:B------:R-:W-:Y:S02]  /*118c0*/  F2FP.BF16.F32.PACK_AB R4, R214, R216 ;  /* 0x000000d8d604723e */ /* 0x000fe400000010ff */
[----:B------:R-:W-:Y:S02]  /*118d0*/  F2FP.BF16.F32.PACK_AB R5, R35, R34 ;  /* 0x000000222305723e */ /* 0x000fe400000010ff */
[----:B------:R-:W-:Y:S02]  /*118e0*/  F2FP.BF16.F32.PACK_AB R6, R212, R215 ;  /* 0x000000d7d406723e */ /* 0x000fe400000010ff */
[----:B------:R-:W-:-:S02]  /*118f0*/  F2FP.BF16.F32.PACK_AB R7, R39, R38 ;  /* 0x000000262707723e */ /* 0x000fc400000010ff */
[----:B------:R-:W-:Y:S02]  /*11900*/  MOV R204, R134 ;  /* 0x0000008600cc7202 */ /* 0x000fe40000000f00 */
[----:B------:R-:W-:Y:S01]  /*11910*/  MOV R207, R138 ;  /* 0x0000008a00cf7202 */ /* 0x000fe20000000f00 */
[----:B------:R2:W-:Y:S01]  /*11920*/  STSM.16.M88.4 [R168], R4 ;  /* 0x00000004a8007844 */ /* 0x0005e20000000200 */
[----:B------:R-:W-:Y:S02]  /*11930*/  MOV R130, R12 ;  /* 0x0000000c00827202 */ /* 0x000fe40000000f00 */
[----:B------:R-:W-:Y:S02]  /*11940*/  MOV R131, R14 ;  /* 0x0000000e00837202 */ /* 0x000fe40000000f00 */
[----:B------:R-:W-:Y:S02]  /*11950*/  F2FP.BF16.F32.PACK_AB R8, R210, R213 ;  /* 0x000000d5d208723e */ /* 0x000fe400000010ff */
[----:B------:R-:W-:-:S02]  /*11960*/  F2FP.BF16.F32.PACK_AB R9, R43, R42 ;  /* 0x0000002a2b09723e */ /* 0x000fc400000010ff */
[----:B------:R-:W-:Y:S02]  /*11970*/  F2FP.BF16.F32.PACK_AB R10, R208, R211 ;  /* 0x000000d3d00a723e */ /* 0x000fe400000010ff */
[----:B------:R-:W-:Y:S02]  /*11980*/  F2FP.BF16.F32.PACK_AB R11, R47, R46 ;  /* 0x0000002e2f0b723e */ /* 0x000fe400000010ff */
[----:B------:R-:W-:Y:S02]  /*11990*/  MOV R138, R24 ;  /* 0x00000018008a7202 */ /* 0x000fe40000000f00 */
[----:B------:R-:W-:Y:S01]  /*119a0*/  F2FP.BF16.F32.PACK_AB R12, R205, R209 ;  /* 0x000000d1cd0c723e */ /* 0x000fe200000010ff */
[----:B------:R3:W-:Y:S01]  /*119b0*/  STSM.16.M88.4 [R204], R8 ;  /* 0x00000008cc007844 */ /* 0x0007e20000000200 */
        /* <DEDUP_REMOVED lines=10> */
[----:B------:R-:W-:Y:S01]  /*11a60*/  F2FP.BF16.F32.PACK_AB R28, R183, R199 ;  /* 0x000000c7b71c723e */ /* 0x000fe200000010ff */
[----:B------:R-:W-:Y:S01]  /*11a70*/  STSM.16.M88.4 [R223], R24 ;  /* 0x00000018df007844 */ /* 0x000fe20000000200 */
[----:B------:R-:W-:Y:S02]  /*11a80*/  F2FP.BF16.F32.PACK_AB R29, R67, R66 ;  /* 0x00000042431d723e */ /* 0x000fe400000010ff */
[----:B------:R-:W-:Y:S02]  /*11a90*/  F2FP.BF16.F32.PACK_AB R30, R181, R197 ;  /* 0x000000c5b51e723e */ /* 0x000fe400000010ff */
[----:B------:R-:W-:Y:S02]  /*11aa0*/  F2FP.BF16.F32.PACK_AB R31, R71, R70 ;  /* 0x00000046471f723e */ /* 0x000fe400000010ff */
[----:B------:R-:W-:-:S02]  /*11ab0*/  MOV R134, R36 ;  /* 0x0000002400867202 */ /* 0x000fc40000000f00 */
[----:B------:R-:W-:Y:S01]  /*11ac0*/  F2FP.BF16.F32.PACK_AB R32, R179, R182 ;  /* 0x000000b6b320723e */ /* 0x000fe200000010ff */
[----:B------:R-:W-:Y:S01]  /*11ad0*/  STSM.16.M88.4 [R224], R28 ;  /* 0x0000001ce0007844 */ /* 0x000fe20000000200 */
[----:B------:R-:W-:Y:S02]  /*11ae0*/  F2FP.BF16.F32.PACK_AB R33, R75, R74 ;  /* 0x0000004a4b21723e */ /* 0x000fe400000010ff */
[----:B------:R-:W-:Y:S02]  /*11af0*/  F2FP.BF16.F32.PACK_AB R34, R177, R180 ;  /* 0x000000b4b122723e */ /* 0x000fe400000010ff */
[----:B------:R-:W-:Y:S02]  /*11b00*/  F2FP.BF16.F32.PACK_AB R35, R79, R78 ;  /* 0x0000004e4f23723e */ /* 0x000fe400000010ff */
[----:B------:R-:W-:Y:S02]  /*11b10*/  F2FP.BF16.F32.PACK_AB R36, R175, R178 ;  /* 0x000000b2af24723e */ /* 0x000fe400000010ff */
[----:B------:R-:W-:Y:S01]  /*11b20*/  F2FP.BF16.F32.PACK_AB R37, R83, R82 ;  /* 0x000000525325723e */ /* 0x000fe200000010ff */
[----:B------:R4:W-:Y:S01]  /*11b30*/  STSM.16.M88.4 [R130], R32 ;  /* 0x0000002082007844 */ /* 0x0009e20000000200 */
[----:B------:R-:W-:-:S02]  /*11b40*/  F2FP.BF16.F32.PACK_AB R38, R173, R176 ;  /* 0x000000b0ad26723e */ /* 0x000fc400000010ff */
[----:B------:R-:W-:Y:S02]  /*11b50*/  F2FP.BF16.F32.PACK_AB R39, R87, R86 ;  /* 0x000000565727723e */ /* 0x000fe400000010ff */
[----:B--2---:R-:W-:Y:S02]  /*11b60*/  F2FP.BF16.F32.PACK_AB R4, R171, R174 ;  /* 0x000000aeab04723e */ /* 0x004fe400000010ff */
[----:B------:R-:W-:Y:S01]  /*11b70*/  F2FP.BF16.F32.PACK_AB R5, R91, R90 ;  /* 0x0000005a5b05723e */ /* 0x000fe200000010ff */
[----:B------:R2:W-:Y:S01]  /*11b80*/  STSM.16.M88.4 [R131], R36 ;  /* 0x0000002483007844 */ /* 0x0005e20000000200 */
[----:B------:R-:W-:Y:S02]  /*11b90*/  F2FP.BF16.F32.PACK_AB R6, R169, R172 ;  /* 0x000000aca906723e */ /* 0x000fe400000010ff */
[----:B------:R-:W-:Y:S02]  /*11ba0*/  F2FP.BF16.F32.PACK_AB R7, R95, R94 ;  /* 0x0000005e5f07723e */ /* 0x000fe400000010ff */
[----:B---3--:R-:W-:-:S02]  /*11bb0*/  F2FP.BF16.F32.PACK_AB R8, R165, R170 ;  /* 0x000000aaa508723e */ /* 0x008fc400000010ff */
[----:B------:R-:W-:Y:S01]  /*11bc0*/  F2FP.BF16.F32.PACK_AB R9, R99, R98 ;  /* 0x000000626309723e */ /* 0x000fe200000010ff */
[----:B------:R3:W-:Y:S01]  /*11bd0*/  STSM.16.M88.4 [R138], R4 ;  /* 0x000000048a007844 */ /* 0x0007e20000000200 */
[----:B------:R-:W-:Y:S02]  /*11be0*/  F2FP.BF16.F32.PACK_AB R10, R101, R166 ;  /* 0x000000a6650a723e */ /* 0x000fe400000010ff */
[----:B------:R-:W-:Y:S02]  /*11bf0*/  F2FP.BF16.F32.PACK_AB R11, R103, R102 ;  /* 0x00000066670b723e */ /* 0x000fe400000010ff */
[----:B-1----:R-:W-:Y:S01]  /*11c00*/  ISETP.NE.AND P3, PT, R21, RZ, PT ;  /* 0x000000ff1500720c */ /* 0x002fe20003f65270 */
[----:B------:R-:W-:Y:S01]  /*11c10*/  IMAD.X R21, RZ, RZ, R81, P4 ;  /* 0x000000ffff157224 */ /* 0x000fe200020e0651 */
[----:B------:R-:W-:Y:S01]  /*11c20*/  MOV R135, R114 ;  /* 0x0000007200877202 */ /* 0x000fe20000000f00 */
[----:B------:R1:W-:Y:S01]  /*11c30*/  STSM.16.M88.4 [R139], R8 ;  /* 0x000000088b007844 */ /* 0x0003e20000000200 */
[----:B------:R-:W-:-:S02]  /*11c40*/  MOV R118, R118 ;  /* 0x0000007600767202 */ /* 0x000fc40000000f00 */
[----:B------:R-:W-:Y:S01]  /*11c50*/  MOV R119, R122 ;  /* 0x0000007a00777202 */ /* 0x000fe20000000f00 */
[----:B------:R0:W-:Y:S01]  /*11c60*/  STSM.16.M88.4 [R189], R104 ;  /* 0x00000068bd007844 */ /* 0x0001e20000000200 */
[----:B------:R-:W-:Y:S02]  /*11c70*/  F2FP.BF16.F32.PACK_AB R114, R117, R116 ;  /* 0x000000747572723e */ /* 0x000fe400000010ff */
[----:B------:R-:W-:Y:S02]  /*11c80*/  F2FP.BF16.F32.PACK_AB R115, R154, R153 ;  /* 0x000000999a73723e */ /* 0x000fe400000010ff */
[----:B------:R-:W-:Y:S02]  /*11c90*/  F2FP.BF16.F32.PACK_AB R122, R125, R124 ;  /* 0x0000007c7d7a723e */ /* 0x000fe400000010ff */
[----:B------:R-:W-:Y:S01]  /*11ca0*/  F2FP.BF16.F32.PACK_AB R123, R158, R157 ;  /* 0x0000009d9e7b723e */ /* 0x000fe200000010ff */
[----:B------:R0:W-:Y:S01]  /*11cb0*/  STSM.16.M88.4 [R134], R112 ;  /* 0x0000007086007844 */ /* 0x0001e20000000200 */
[----:B----4-:R-:W-:-:S02]  /*11cc0*/  F2FP.BF16.F32.PACK_AB R130, R133, R132 ;  /* 0x000000848582723e */ /* 0x010fc400000010ff */
[----:B--2---:R-:W-:Y:S01]  /*11cd0*/  F2FP.BF16.F32.PACK_AB R131, R162, R161 ;  /* 0x000000a1a283723e */ /* 0x004fe200000010ff */
[----:B------:R2:W-:Y:S01]  /*11ce0*/  STSM.16.M88.4 [R135], R120 ;  /* 0x0000007887007844 */ /* 0x0005e20000000200 */
[----:B---3--:R-:W-:Y:S02]  /*11cf0*/  F2FP.BF16.F32.PACK_AB R138, R141, R140 ;  /* 0x0000008c8d8a723e */ /* 0x008fe400000010ff */
[----:B-1----:R-:W-:Y:S01]  /*11d00*/  F2FP.BF16.F32.PACK_AB R139, R143, R142 ;  /* 0x0000008e8f8b723e */ /* 0x002fe200000010ff */
[----:B------:R2:W-:Y:S01]  /*11d10*/  STSM.16.M88.4 [R118], R128 ;  /* 0x0000008076007844 */ /* 0x0005e20000000200 */
[----:B------:R-:W-:Y:S02]  /*11d20*/  LOP3.LUT R76, R77, 0x380, RZ, 0xc0, !PT ;  /* 0x000003804d4c7812 */ /* 0x000fe400078ec0ff */
[----:B------:R-:W-:Y:S01]  /*11d30*/  LOP3.LUT R96, R97, 0x380, RZ, 0xc0, !PT ;  /* 0x0000038061607812 */ /* 0x000fe200078ec0ff */
[----:B------:R2:W-:Y:S01]  /*11d40*/  STSM.16.M88.4 [R119], R136 ;  /* 0x0000008877007844 */ /* 0x0005e20000000200 */
[----:B------:R-:W-:-:S02]  /*11d50*/  LOP3.LUT R92, R93, 0x380, RZ, 0xc0, !PT ;  /* 0x000003805d5c7812 */ /* 0x000fc400078ec0ff */
[----:B------:R-:W-:Y:S02]  /*11d60*/  LOP3.LUT R88, R89, 0x380, RZ, 0xc0, !PT ;  /* 0x0000038059587812 */ /* 0x000fe400078ec0ff */
[----:B------:R-:W-:Y:S02]  /*11d70*/  LOP3.LUT R84, R85, 0x380, RZ, 0xc0, !PT ;  /* 0x0000038055547812 */ /* 0x000fe400078ec0ff */
[----:B------:R-:W-:Y:S02]  /*11d80*/  MOV R126, R126 ;  /* 0x0000007e007e7202 */ /* 0x000fe40000000f00 */
[----:B------:R-:W-:Y:S02]  /*11d90*/  SHF.R.U64 R76, R76, 0x3, RZ ;  /* 0x000000034c4c7819 */ /* 0x000fe400000012ff */
[----:B------:R-:W-:Y:S01]  /*11da0*/  SHF.R.U64 R96, R96, 0x3, RZ ;  /* 0x0000000360607819 */ /* 0x000fe200000012ff */
[----:B------:R2:W-:Y:S01]  /*11db0*/  STSM.16.M88.4 [R126], R144 ;  /* 0x000000907e007844 */ /* 0x0005e20000000200 */
[----:B------:R-:W-:-:S02]  /*11dc0*/  SHF.R.U64 R92, R92, 0x3, RZ ;  /* 0x000000035c5c7819 */ /* 0x000fc400000012ff */
        /* <DEDUP_REMOVED lines=12> */
[----:B------:R-:W-:-:S02]  /*11e90*/  SHF.R.S32.HI R12, RZ, 0x1f, R191 ;  /* 0x0000001fff0c7819 */ /* 0x000fc400000114bf */
[----:B------:R-:W-:Y:S01]  /*11ea0*/  SHF.R.S32.HI R13, RZ, 0x1f, R190 ;  /* 0x0000001fff0d7819 */ /* 0x000fe200000114be */
[----:B------:R-:W-:Y:S06]  /*11eb0*/  BAR.SYNC.DEFER_BLOCKING 0x1, 0x100 ;  /* 0x0044000000007b1d */ /* 0x000fec0000010000 */
[----:B0-2---:R-:W-:Y:S05]  /*11ec0*/  @P3 BRA `(.L_x_2091) ;  /* 0x0000000000b43947 */ /* 0x005fea0003800000 */
[----:B------:R-:W0:Y:S01]  /*11ed0*/  LDC R10, c[0x0][0xce8] ;  /* 0x00033a00ff0a7b82 */ /* 0x000e220000000800 */
[----:B------:R-:W-:Y:S01]  /*11ee0*/  ULDC.64 UR4, c[0x0][0xc90] ;  /* 0x0003240000047ab9 */ /* 0x000fe20000000a00 */
[----:B------:R-:W-:Y:S02]  /*11ef0*/  IMAD.IADD R8, R188, 0x1, R18 ;  /* 0x00000001bc087824 */ /* 0x000fe400078e0212 */
[----:B------:R-:W-:Y:S02]  /*11f00*/  IMAD R6, R12, UR4, RZ ;  /* 0x000000040c067c24 */ /* 0x000fe4000f8e02ff */
[----:B------:R-:W-:-:S04]  /*11f10*/  IMAD.WIDE.U32 R4, R191, UR4, RZ ;  /* 0x00000004bf047c25 */ /* 0x000fc8000f8e00ff */
[----:B------:R-:W-:Y:S01]  /*11f20*/  IMAD R9, R191, UR5, R6 ;  /* 0x00000005bf097c24 */ /* 0x000fe2000f8e0206 */
[----:B------:R-:W-:Y:S01]  /*11f30*/  ULDC.64 UR4, c[0x0][0xc98] ;  /* 0x0003260000047ab9 */ /* 0x000fe20000000a00 */
[----:B------:R-:W-:Y:S02]  /*11f40*/  IMAD.IADD R15, R17, 0x1, R18 ;  /* 0x00000001110f7824 */ /* 0x000fe400078e0212 */
[----:B------:R-:W-:Y:S02]  /*11f50*/  IMAD.IADD R5, R5, 0x1, R9 ;  /* 0x0000000105057824 */ /* 0x000fe400078e0209 */
[----:B------:R-:W-:Y:S01]  /*11f60*/  IMAD.WIDE.U32 R4, R190, UR4, R4 ;  /* 0x00000004be047c25 */ /* 0x000fe2000f8e0004 */
[----:B0-----:R-:W-:-:S13]  /*11f70*/  ISETP.NE.AND P0, PT, R10, 0x1, PT ;  /* 0x000000010a00780c */ /* 0x001fda0003f05270 */
[----:B------:R-:W0:Y:S08]  /*11f80*/  @P0 LDC R7, c[0x0][0xcec] ;  /* 0x00033b00ff070b82 */ /* 0x000e300000000800 */
[----:B------:R-:W1:Y:S01]  /*11f90*/  @P0 LDC R11, c[0x0][0xcf0] ;  /* 0x00033c00ff0b0b82 */ /* 0x000e620000000800 */
[----:B0-----:R-:W-:-:S04]  /*11fa0*/  @P0 IMAD.HI.U32 R6, R8, R7, RZ ;  /* 0x0000000708060227 */ /* 0x001fc800078e00ff */
[----:B------:R-:W-:Y:S01]  /*11fb0*/  IMAD.MOV.U32 R7, RZ, RZ, R8 ;  /* 0x000000ffff077224 */ /* 0x000fe200078e0008 */
[----:B-1----:R-:W-:Y:S01]  /*11fc0*/  @P0 SHF.R.U32.HI R7, RZ, R11, R6 ;  /* 0x0000000bff070219 */ /* 0x002fe20000011606 */
[----:B------:R-:W-:-:S03]  /*11fd0*/  IMAD R11, R13, UR4, RZ ;  /* 0x000000040d0b7c24 */ /* 0x000fc6000f8e02ff */
[----:B------:R-:W-:Y:S01]  /*11fe0*/  IADD3 R4, P0, R7, R4, RZ ;  /* 0x0000000407047210 */ /* 0x000fe20007f1e0ff */
[----:B------:R-:W-:-:S04]  /*11ff0*/  IMAD.MOV R9, RZ, RZ, -R7 ;  /* 0x000000ffff097224 */ /* 0x000fc800078e0a07 */
[----:B------:R-:W-:Y:S02]  /*12000*/  IMAD R9, R10, R9, R8 ;  /* 0x000000090a097224 */ /* 0x000fe400078e0208 */
[----:B------:R-:W-:Y:S01]  /*12010*/  IMAD R8, R190, UR5, R11 ;  /* 0x00000005be087c24 */ /* 0x000fe2000f8e020b */
[----:B------:R-:W-:Y:S01]  /*12020*/  SHF.R.S32.HI R11, RZ, 0x1f, R7 ;  /* 0x0000001fff0b7819 */ /* 0x000fe20000011407 */
[----:B------:R-:W-:Y:S01]  /*12030*/  ULDC.64 UR4, c[0x0][0xc88] ;  /* 0x0003220000047ab9 */ /* 0x000fe20000000a00 */
[----:B------:R-:W-:Y:S02]  /*12040*/  SHF.R.S32.HI R6, RZ, 0x1f, R9 ;  /* 0x0000001fff067819 */ /* 0x000fe40000011409 */
[----:B------:R-:W-:-:S03]  /*12050*/  IADD3.X R5, R11, R5, R8, P0, !PT ;  /* 0x000000050b057210 */ /* 0x000fc600007fe408 */
[----:B------:R-:W-:Y:S02]  /*12060*/  IMAD R6, R6, UR4, RZ ;  /* 0x0000000406067c24 */ /* 0x000fe4000f8e02ff */
[----:B------:R-:W-:-:S04]  /*12070*/  IMAD.WIDE.U32 R4, R9, UR4, R4 ;  /* 0x0000000409047c25 */ /* 0x000fc8000f8e0004 */
[----:B------:R-:W-:Y:S01]  /*12080*/  IMAD R9, R9, UR5, R6 ;  /* 0x0000000509097c24 */ /* 0x000fe2000f8e0206 */
[----:B------:R-:W-:Y:S02]  /*12090*/  ULDC.64 UR4, c[0x0][0xc50] ;  /* 0x0003140000047ab9 */ /* 0x000fe40000000a00 */
[C---:B------:R-:W-:Y:S01]  /*120a0*/  LEA R11, P0, R4.reuse, UR4, 0x2 ;  /* 0x00000004040b7c11 */ /* 0x040fe2000f8010ff */
[----:B------:R-:W-:Y:S01]  /*120b0*/  IMAD.IADD R5, R5, 0x1, R9 ;  /* 0x0000000105057824 */ /* 0x000fe200078e0209 */
[----:B------:R-:W-:Y:S01]  /*120c0*/  ULDC UR4, c[0x0][0xb88] ;  /* 0x0002e20000047ab9 */ /* 0x000fe20000000800 */
[----:B------:R-:W-:Y:S02]  /*120d0*/  IMAD.MOV R9, RZ, RZ, -R19 ;  /* 0x000000ffff097224 */ /* 0x000fe400078e0a13 */
[----:B------:R-:W-:Y:S01]  /*120e0*/  SHFL.IDX PT, R6, R11, 0x1, 0x1c1f ;  /* 0x003c1f000b067f89 */ /* 0x000fe200000e0000 */
[----:B------:R-:W-:Y:S01]  /*120f0*/  LEA.HI.X R14, R4, UR5, R5, 0x2, P0 ;  /* 0x00000005040e7c11 */ /* 0x000fe200080f1405 */
[----:B------:R-:W-:Y:S01]  /*12100*/  IMAD R8, R10, UR4, RZ ;  /* 0x000000040a087c24 */ /* 0x000fe2000f8e02ff */
[----:B------:R-:W-:Y:S01]  /*12110*/  ISETP.NE.AND P0, PT, R16, R9, PT ;  /* 0x000000091000720c */ /* 0x000fe20003f05270 */
[----:B------:R-:W-:Y:S01]  /*12120*/  SHFL.IDX PT, R4, R11, RZ, 0x1c1f ;  /* 0x001c1fff0b047589 */ /* 0x000fe200000e0000 */
[----:B------:R-:W-:-:S02]  /*12130*/  VIADD R9, R15, 0x8 ;  /* 0x000000080f097836 */ /* 0x000fc40000000000 */
[-C--:B------:R-:W-:Y:S01]  /*12140*/  ISETP.GE.OR P1, PT, R15, R8.reuse, P0 ;  /* 0x000000080f00720c */ /* 0x080fe20000726670 */
[----:B------:R-:W0:Y:S02]  /*12150*/  SHFL.IDX PT, R5, R14, RZ, 0x1c1f ;  /* 0x001c1fff0e057589 */ /* 0x000e2400000e0000 */
[----:B------:R-:W-:Y:S02]  /*12160*/  ISETP.GE.OR P0, PT, R9, R8, P0 ;  /* 0x000000080900720c */ /* 0x000fe40000706670 */
[----:B------:R-:W1:Y:S08]  /*12170*/  SHFL.IDX PT, R7, R14, 0x1, 0x1c1f ;  /* 0x003c1f000e077f89 */ /* 0x000e7000000e0000 */
[----:B0-----:R0:W-:Y:S04]  /*12180*/  @!P1 ST.E desc[UR44][R4.64], R3 ;  /* 0x0000000304009985 */ /* 0x0011e8000c10192c */
[----:B-1----:R0:W-:Y:S02]  /*12190*/  @!P0 ST.E desc[UR44][R6.64], R0 ;  /* 0x0000000006008985 */ /* 0x0021e4000c10192c */
.L_x_2091:
[----:B------:R-:W1:Y:S01]  /*121a0*/  LDC R14, c[0x0][0xce8] ;  /* 0x00033a00ff0e7b82 */ /* 0x000e620000000800 */
[----:B------:R-:W-:Y:S01]  /*121b0*/  ULDC UR8, c[0x0][0xbc8] ;  /* 0x0002f20000087ab9 */ /* 0x000fe20000000800 */
[----:B0-----:R0:W5:Y:S01]  /*121c0*/  LD.E.128 R4, desc[UR44][R20.64] ;  /* 0x0000002c14047980 */ /* 0x001162000c101d00 */
[----:B------:R-:W-:Y:S01]  /*121d0*/  ISETP.GE.AND P0, PT, R196, UR8, PT ;  /* 0x00000008c4007c0c */ /* 0x000fe2000bf06270 */
[----:B------:R-:W-:Y:S01]  /*121e0*/  ULDC.64 UR4, c[0x0][0xbe8] ;  /* 0x0002fa0000047ab9 */ /* 0x000fe20000000a00 */
[----:B------:R-:W-:Y:S01]  /*121f0*/  ISETP.GE.AND P1, PT, R186, UR8, PT ;  /* 0x00000008ba007c0c */ /* 0x000fe2000bf26270 */
[----:B------:R-:W5:Y:S01]  /*12200*/  LD.E.128 R80, desc[UR44][R80.64] ;  /* 0x0000002c50507980 */ /* 0x000f62000c101d00 */
[----:B------:R-:W-:-:S03]  /*12210*/  SEL R3, RZ, 0xffffffff, P0 ;  /* 0xffffffffff037807 */ /* 0x000fc60000000000 */
[----:B------:R-:W5:Y:S01]  /*12220*/  LD.E.128 R72, desc[UR44][R72.64] ;  /* 0x0000002c48487980 */ /* 0x000f62000c101d00 */
[----:B------:R-:W-:Y:S01]  /*12230*/  SEL R0, RZ, 0x1, P1 ;  /* 0x00000001ff007807 */ /* 0x000fe20000800000 */
[----:B------:R-:W-:Y:S01]  /*12240*/  IMAD.SHL.U32 R3, R3, 0x2, RZ ;  /* 0x0000000203037824 */ /* 0x000fe200078e00ff */
[----:B------:R-:W-:Y:S01]  /*12250*/  ULDC.64 UR6, c[0x0][0xb80] ;  /* 0x0002e00000067ab9 */ /* 0x000fe20000000a00 */
[----:B------:R-:W5:Y:S04]  /*12260*/  LD.E.128 R68, desc[UR44][R68.64] ;  /* 0x0000002c44447980 */ /* 0x000f68000c101d00 */
[----:B------:R-:W5:Y:S04]  /*12270*/  LD.E.128 R64, desc[UR44][R64.64] ;  /* 0x0000002c40407980 */ /* 0x000f68000c101d00 */
[----:B------:R-:W5:Y:S01]  /*12280*/  LD.E.128 R60, desc[UR44][R60.64] ;  /* 0x0000002c3c3c7980 */ /* 0x000f62000c101d00 */
[----:B-1----:R-:W-:-:S02]  /*12290*/  ISETP.NE.AND P2, PT, R14, 0x1, PT ;  /* 0x000000010e00780c */ /* 0x002fc40003f45270 */
[----:B------:R-:W-:Y:S01]  /*122a0*/  ISETP.GE.AND P1, PT, R195, UR8, PT ;  /* 0x00000008c3007c0c */ /* 0x000fe2000bf26270 */
[----:B------:R-:W5:Y:S01]  /*122b0*/  LD.E.128 R56, desc[UR44][R56.64] ;  /* 0x0000002c38387980 */ /* 0x000f62000c101d00 */
[----:B------:R-:W-:Y:S02]  /*122c0*/  LOP3.LUT R0, R3, 0x2, R0, 0xe2, !PT ;  /* 0x0000000203007812 */ /* 0x000fe400078ee200 */
[----:B------:R-:W-:Y:S01]  /*122d0*/  SEL R3, RZ, 0xffffffff, P1 ;  /* 0xffffffffff037807 */ /* 0x000fe20000800000 */
[----:B------:R-:W5:Y:S04]  /*122e0*/  LD.E.128 R52, desc[UR44][R52.64] ;  /* 0x0000002c34347980 */ /* 0x000f68000c101d00 */
[----:B------:R-:W5:Y:S02]  /*122f0*/  LD.E.128 R48, desc[UR44][R48.64] ;  /* 0x0000002c30307980 */ /* 0x000f64000c101d00 */
[----:B------:R-:W1:Y:S01]  /*12300*/  @P2 LDC R15, c[0x0][0xcec] ;  /* 0x00033b00ff0f2b82 */ /* 0x000e620000000800 */
[----:B------:R-:W-:Y:S01]  /*12310*/  ISETP.GE.AND P0, PT, R194, UR8, PT ;  /* 0x00000008c2007c0c */ /* 0x000fe2000bf06270 */
[----:B------:R-:W-:Y:S01]  /*12320*/  IMAD.SHL.U32 R25, R3, 0x4, RZ ;  /* 0x0000000403197824 */ /* 0x000fe200078e00ff */
[----:B------:R-:W5:Y:S04]  /*12330*/  LD.E.128 R44, desc[UR44][R44.64] ;  /* 0x0000002c2c2c7980 */ /* 0x000f68000c101d00 */
[----:B------:R-:W5:Y:S01]  /*12340*/  LD.E.128 R40, desc[UR44][R40.64] ;  /* 0x0000002c28287980 */ /* 0x000f62000c101d00 */
[----:B0-----:R-:W0:Y:S01]  /*12350*/  @P2 LDC R21, c[0x0][0xcf0] ;  /* 0x00033c00ff152b82 */ /* 0x001e220000000800 */
[----:B------:R-:W-:Y:S01]  /*12360*/  SEL R3, RZ, 0xffffffff, P0 ;  /* 0xffffffffff037807 */ /* 0x000fe20000000000 */
[----:B------:R-:W-:Y:S01]  /*12370*/  IMAD R8, R12, UR4, RZ ;  /* 0x000000040c087c24 */ /* 0x000fe2000f8e02ff */
[----:B------:R-:W-:Y:S01]  /*12380*/  LOP3.LUT R0, R25, 0x4, R0, 0xe2, !PT ;  /* 0x0000000419007812 */ /* 0x000fe200078ee200 */
[----:B------:R-:W5:Y:S02]  /*12390*/  LD.E.128 R76, desc[UR44][R76.64] ;  /* 0x0000002c4c4c7980 */ /* 0x000f64000c101d00 */
[----:B------:R-:W-:-:S02]  /*123a0*/  IMAD.SHL.U32 R25, R3, 0x8, RZ ;  /* 0x0000000803197824 */ /* 0x000fc400078e00ff */
[----:B------:R-:W-:Y:S01]  /*123b0*/  IMAD R3, R217, 0x20, R218 ;  /* 0x00000020d9037824 */ /* 0x000fe200078e02da */
[----:B------:R-:W5:Y:S01]  /*123c0*/  LD.E.128 R96, desc[UR44][R96.64] ;  /* 0x0000002c60607980 */ /* 0x000f62000c101d00 */
[----:B------:R-:W-:Y:S01]  /*123d0*/  IMAD R11, R191, UR5, R8 ;  /* 0x00000005bf0b7c24 */ /* 0x000fe2000f8e0208 */
[----:B------:R-:W-:Y:S01]  /*123e0*/  ISETP.GE.AND P0, PT, R193, UR8, PT ;  /* 0x00000008c1007c0c */ /* 0x000fe2000bf06270 */
[----:B------:R-:W-:Y:S01]  /*123f0*/  IMAD.WIDE.U32 R8, R191, UR4, RZ ;  /* 0x00000004bf087c25 */ /* 0x000fe2000f8e00ff */
[----:B------:R-:W-:Y:S01]  /*12400*/  LOP3.LUT R10, R25, 0x8, R0, 0xe2, !PT ;  /* 0x00000008190a7812 */ /* 0x000fe200078ee200 */
[----:B------:R-:W-:Y:S01]  /*12410*/  ULDC.64 UR4, c[0x0][0xbf0] ;  /* 0x0002fc0000047ab9 */ /* 0x000fe20000000a00 */
[----:B------:R-:W5:Y:S01]  /*12420*/  LD.E.128 R92, desc[UR44][R92.64] ;  /* 0x0000002c5c5c7980 */ /* 0x000f62000c101d00 */
[----:B------:R-:W-:Y:S02]  /*12430*/  IMAD.IADD R12, R18, 0x1, R3 ;  /* 0x00000001120c7824 */ /* 0x000fe400078e0203 */
[----:B------:R-:W-:Y:S01]  /*12440*/  IMAD.IADD R9, R9, 0x1, R11 ;  /* 0x0000000109097824 */ /* 0x000fe200078e020b */
[----:B------:R-:W-:Y:S01]  /*12450*/  SEL R11, RZ, 0xffffffff, P0 ;  /* 0xffffffffff0b7807 */ /* 0x000fe20000000000 */
[----:B-1----:R-:W-:Y:S01]  /*12460*/  @P2 IMAD.HI.U32 R0, R12, R15, RZ ;  /* 0x0000000f0c002227 */ /* 0x002fe200078e00ff */
[----:B------:R-:W5:Y:S03]  /*12470*/  LD.E.128 R88, desc[UR44][R88.64] ;  /* 0x0000002c58587980 */ /* 0x000f66000c101d00 */
[----:B------:R-:W-:Y:S01]  /*12480*/  IMAD.MOV.U32 R3, RZ, RZ, R12 ;  /* 0x000000ffff037224 */ /* 0x000fe200078e000c */
[----:B0-----:R-:W-:Y:S01]  /*12490*/  @P2 SHF.R.U32.HI R3, RZ, R21, R0 ;  /* 0x00000015ff032219 */ /* 0x001fe20000011600 */
[----:B------:R-:W-:Y:S01]  /*124a0*/  IMAD.SHL.U32 R11, R11, 0x10, RZ ;  /* 0x000000100b0b7824 */ /* 0x000fe200078e00ff */
[----:B------:R-:W5:Y:S01]  /*124b0*/  LD.E.128 R84, desc[UR44][R84.64] ;  /* 0x0000002c54547980 */ /* 0x000f62000c101d00 */
[----:B------:R-:W-:Y:S01]  /*124c0*/  IMAD R13, R13, UR4, RZ ;  /* 0x000000040d0d7c24 */ /* 0x000fe2000f8e02ff */
[----:B------:R-:W-:-:S02]  /*124d0*/  ISETP.GE.AND P0, PT, R192, UR8, PT ;  /* 0x00000008c0007c0c */ /* 0x000fc4000bf06270 */
[----:B------:R-:W-:Y:S01]  /*124e0*/  LOP3.LUT R10, R11, 0x10, R10, 0xe2, !PT ;  /* 0x000000100b0a7812 */ /* 0x000fe200078ee20a */
[C---:B------:R-:W-:Y:S01]  /*124f0*/  IMAD R13, R190.reuse, UR5, R13 ;  /* 0x00000005be0d7c24 */ /* 0x040fe2000f8e020d */
[----:B------:R-:W-:Y:S01]  /*12500*/  @!PT LDS RZ, [RZ] ;  /* 0x00000000fffff984 */ /* 0x000fe20000000800 */
[----:B------:R-:W-:Y:S01]  /*12510*/  @!PT LDS RZ, [RZ] ;  /* 0x00000000fffff984 */ /* 0x000fe20000000800 */
[----:B------:R-:W-:Y:S01]  /*12520*/  @!PT LDS RZ, [RZ] ;  /* 0x00000000fffff984 */ /* 0x000fe20000000800 */
[----:B------:R-:W-:Y:S01]  /*12530*/  @!PT LDS RZ, [RZ] ;  /* 0x00000000fffff984 */ /* 0x000fe20000000800 */
[----:B------:R0:W-:Y:S06]  /*12540*/  MEMBAR.ALL.CTA ;  /* 0x0000000000007992 */ /* 0x0001ec0000008000 */
[----:B0-----:R-:W0:Y:S01]  /*12550*/  FENCE.VIEW.ASYNC.S ;  /* 0x00000000000073c6 */ /* 0x001e220000000000 */
[----:B------:R-:W-:Y:S01]  /*12560*/  IMAD.WIDE.U32 R190, R190, UR4, R8 ;  /* 0x00000004bebe7c25 */ /* 0x000fe2000f8e0008 */
[----:B------:R-:W-:Y:S01]  /*12570*/  SHF.R.S32.HI R8, RZ, 0x1f, R3 ;  /* 0x0000001fff087819 */ /* 0x000fe20000011403 */
[----:B------:R-:W-:-:S02]  /*12580*/  ULDC.64 UR4, c[0x0][0xbe0] ;  /* 0x0002f80000047ab9 */ /* 0x000fc40000000a00 */
[----:B------:R-:W-:Y:S01]  /*12590*/  IMAD.MOV R11, RZ, RZ, -R3 ;  /* 0x000000ffff0b7224 */ /* 0x000fe200078e0a03 */
[----:B------:R-:W-:Y:S01]  /*125a0*/  SEL R0, RZ, 0xffffffff, P0 ;  /* 0xffffffffff007807 */ /* 0x000fe20000000000 */
[----:B------:R-:W-:Y:S02]  /*125b0*/  IMAD R8, R8, UR4, RZ ;  /* 0x0000000408087c24 */ /* 0x000fe4000f8e02ff */
[----:B------:R-:W-:Y:S02]  /*125c0*/  IMAD R11, R14, R11, R12 ;  /* 0x0000000b0e0b7224 */ /* 0x000fe400078e020c */
[----:B------:R-:W-:Y:S02]  /*125d0*/  IMAD.IADD R191, R191, 0x1, R13 ;  /* 0x00000001bfbf7824 */ /* 0x000fe400078e020d */
[----:B------:R-:W-:Y:S01]  /*125e0*/  IMAD.SHL.U32 R15, R0, 0x20, RZ ;  /* 0x00000020000f7824 */ /* 0x000fe200078e00ff */
[----:B------:R-:W-:Y:S01]  /*125f0*/  SHF.R.S32.HI R0, RZ, 0x1f, R11 ;  /* 0x0000001fff007819 */ /* 0x000fe2000001140b */
[----:B------:R-:W-:-:S02]  /*12600*/  IMAD R13, R3, UR5, R8 ;  /* 0x00000005030d7c24 */ /* 0x000fc4000f8e0208 */
[----:B------:R-:W-:Y:S01]  /*12610*/  IMAD.WIDE.U32 R8, R3, UR4, R190 ;  /* 0x0000000403087c25 */ /* 0x000fe2000f8e00be */
[----:B------:R-:W-:Y:S01]  /*12620*/  ULDC.64 UR4, c[0x0][0xbd8] ;  /* 0x0002f60000047ab9 */ /* 0x000fe20000000a00 */
[----:B------:R-:W-:Y:S02]  /*12630*/  ISETP.GE.AND P0, PT, R222, UR8, PT ;  /* 0x00000008de007c0c */ /* 0x000fe4000bf06270 */
[----:B------:R-:W-:Y:S02]  /*12640*/  IMAD R0, R0, UR4, RZ ;  /* 0x0000000400007c24 */ /* 0x000fe4000f8e02ff */
[----:B------:R-:W-:Y:S02]  /*12650*/  IMAD.IADD R9, R9, 0x1, R13 ;  /* 0x0000000109097824 */ /* 0x000fe400078e020d */
[----:B------:R-:W-:Y:S01]  /*12660*/  IMAD R13, R11, UR5, R0 ;  /* 0x000000050b0d7c24 */ /* 0x000fe2000f8e0200 */
[----:B------:R-:W-:Y:S01]  /*12670*/  ULDC UR5, c[0x0][0xb88] ;  /* 0x0002e20000057ab9 */ /* 0x000fe20000000800 */
[----:B------:R-:W-:Y:S01]  /*12680*/  SEL R3, RZ, 0x40, P0 ;  /* 0x00000040ff037807 */ /* 0x000fe20000000000 */
[----:B------:R-:W-:Y:S01]  /*12690*/  IMAD.IADD R27, R218, 0x1, R18 ;  /* 0x00000001da1b7824 */ /* 0x000fe200078e0212 */
[----:B------:R-:W-:Y:S01]  /*126a0*/  ISETP.GE.AND P0, PT, R221, UR8, PT ;  /* 0x00000008dd007c0c */ /* 0x000fe2000bf06270 */
[----:B------:R-:W-:-:S02]  /*126b0*/  IMAD R28, R14, UR5, RZ ;  /* 0x000000050e1c7c24 */ /* 0x000fc4000f8e02ff */
[----:B------:R-:W-:Y:S01]  /*126c0*/  IMAD.WIDE.U32 R8, R11, UR4, R8 ;  /* 0x000000040b087c25 */ /* 0x000fe2000f8e0008 */
[----:B------:R-:W-:Y:S01]  /*126d0*/  UIADD3 UR4, UR37, 0x38820, URZ ;  /* 0x0003882025047890 */ /* 0x000fe2000fffe03f */
[----:B------:R-:W-:Y:S02]  /*126e0*/  SEL R0, RZ, 0x80, P0 ;  /* 0x00000080ff007807 */ /* 0x000fe40000000000 */
[----:B------:R-:W-:Y:S01]  /*126f0*/  ISETP.GE.AND P0, PT, R27, R28, PT ;  /* 0x0000001c1b00720c */ /* 0x000fe20003f06270 */
[----:B------:R-:W-:Y:S01]  /*12700*/  IMAD.IADD R9, R9, 0x1, R13 ;  /* 0x0000000109097824 */ /* 0x000fe200078e020d */
[----:B------:R-:W-:Y:S01]  /*12710*/  UPRMT UR4, URZ, 0x654, UR4 ;  /* 0x000006543f047896 */ /* 0x000fe20008000004 */
[C---:B------:R-:W-:Y:S02]  /*12720*/  LEA R18, P1, R8.reuse, UR6, 0x1 ;  /* 0x0000000608127c11 */ /* 0x040fe4000f8208ff */
[----:B------:R-:W-:Y:S02]  /*12730*/  LOP3.LUT R10, R15, 0x20, R10, 0xe2, !PT ;  /* 0x000000200f0a7812 */ /* 0x000fe400078ee20a */
[----:B------:R-:W-:Y:S01]  /*12740*/  LEA.HI.X R26, R8, UR7, R9, 0x1, P1 ;  /* 0x00000007081a7c11 */ /* 0x000fe200088f0c09 */
[----:B------:R-:W-:Y:S01]  /*12750*/  BSSY B1, `(.L_x_2092) ;  /* 0x0000026000017945 */ /* 0x000fe20003800000 */
[----:B------:R-:W-:-:S02]  /*12760*/  LOP3.LUT R3, R10, R3, RZ, 0xfc, !PT ;  /* 0x000000030a037212 */ /* 0x000fc400078efcff */
[----:B0-----:R-:W-:Y:S01]  /*12770*/  SYNCS.ARRIVE.TRANS64.RED.A1T0 RZ, [UR4], RZ ;  /* 0x000000ffffff79a7 */ /* 0x001fe20008100404 */
[----:B------:R0:W1:Y:S01]  /*12780*/  SHFL.IDX PT, R10, R18, RZ, 0x181f ;  /* 0x00181fff120a7589 */ /* 0x00006200000e0000 */
[----:B------:R-:W-:-:S03]  /*12790*/  LOP3.LUT R0, R3, R0, RZ, 0xfc, !PT ;  /* 0x0000000003007212 */ /* 0x000fc600078efcff */
[----:B------:R0:W2:Y:S01]  /*127a0*/  SHFL.IDX PT, R11, R26, RZ, 0x181f ;  /* 0x00181fff1a0b7589 */ /* 0x0000a200000e0000 */
        /* <DEDUP_REMOVED lines=32> */
.L_x_2093:
[----:B------:R-:W-:Y:S05]  /*129b0*/  BSYNC B1 ;  /* 0x0000000000017941 */ /* 0x000fea0003800000 */
.L_x_2092:
[----:B---3-5:R-:W-:Y:S01]  /*129c0*/  VIADD R4, R27, 0x20 ;  /* 0x000000201b047836 */ /* 0x028fe20000000000 */
[----:B------:R3:W4:Y:S04]  /*129d0*/  SHFL.IDX PT, R7, R26, 0x1, 0x181f ;  /* 0x00381f001a077f89 */ /* 0x00072800000e0000 */
[----:B------:R-:W-:Y:S01]  /*129e0*/  ISETP.GE.AND P0, PT, R4, R28, PT ;  /* 0x0000001c0400720c */ /* 0x000fe20003f06270 */
[----:B------:R3:W0:-:S12]  /*129f0*/  SHFL.IDX PT, R6, R18, 0x1, 0x181f ;  /* 0x00381f0012067f89 */ /* 0x00061800000e0000 */
[----:B---3--:R-:W-:Y:S05]  /*12a00*/  @P0 BRA `(.L_x_2094) ;  /* 0x0000000c00680947 */ /* 0x008fea0003800000 */
[----:B------:R-:W-:Y:S02]  /*12a10*/  ISETP.GE.AND P0, PT, R186, UR8, PT ;  /* 0x00000008ba007c0c */ /* 0x000fe4000bf06270 */
[----:B------:R-:W-:Y:S02]  /*12a20*/  ISETP.GE.AND P5, PT, R196, UR8, PT ;  /* 0x00000008c4007c0c */ /* 0x000fe4000bfa6270 */
[----:B------:R-:W-:Y:S02]  /*12a30*/  ISETP.GE.AND P3, PT, R195, UR8, PT ;  /* 0x00000008c3007c0c */ /* 0x000fe4000bf66270 */
[----:B------:R-:W-:Y:S02]  /*12a40*/  ISETP.GE.AND P2, PT, R194, UR8, PT ;  /* 0x00000008c2007c0c */ /* 0x000fe4000bf46270 */
[----:B------:R-:W-:-:S05]  /*12a50*/  ISETP.GE.AND P1, PT, R193, UR8, PT ;  /* 0x00000008c1007c0c */ /* 0x000fca000bf26270 */
[----:B0---4-:R-:W-:Y:S02]  /*12a60*/  @!P0 IMAD.WIDE R4, R186, 0x2, R6 ;  /* 0x00000002ba048825 */ /* 0x011fe400078e0206 */
        /* <DEDUP_REMOVED lines=11> */
[-C--:B------:R-:W-:Y:S02]  /*12b20*/  @!P0 LEA R14, P3, R192, R6.reuse, 0x1 ;  /* 0x00000006c00e8211 */ /* 0x080fe400078608ff */
[CC--:B0-----:R-:W-:Y:S01]  /*12b30*/  @!P1 LEA R4, P6, R193.reuse, R6.reuse, 0x1 ;  /* 0x00000006c1049211 */ /* 0x0c1fe200078c08ff */
        /* <DEDUP_REMOVED lines=14> */
.L_x_2090:
[----:B------:R-:W1:Y:S01]  /*12c20*/  LDC R14, c[0x0][0xce8] ;  /* 0x00033a00ff0e7b82 */ /* 0x000e620000000800 */
[----:B------:R-:W-:Y:S01]  /*12c30*/  ULDC UR6, c[0x0][0xbc8] ;  /* 0x0002f20000067ab9 */ /* 0x000fe20000000800 */
[----:B------:R-:W-:Y:S01]  /*12c40*/  ISETP.GE.AND P2, PT, R226, 0x40, PT ;  /* 0x00000040e200780c */ /* 0x000fe20003f46270 */
[----:B------:R-:W-:Y:S01]  /*12c50*/  BSSY B1, `(.L_x_2095) ;  /* 0x0000036000017945 */ /* 0x000fe20003800000 */
[----:B------:R-:W-:Y:S02]  /*12c60*/  ISETP.GE.AND P1, PT, R196, UR6, PT ;  /* 0x00000006c4007c0c */ /* 0x000fe4000bf26270 */
[----:B------:R-:W-:Y:S02]  /*12c70*/  ISETP.GE.AND P3, PT, R186, UR6, PT ;  /* 0x00000006ba007c0c */ /* 0x000fe4000bf66270 */
[----:B------:R-:W-:Y:S02]  /*12c80*/  SEL R3, RZ, 0xffffffff, P1 ;  /* 0xffffffffff037807 */ /* 0x000fe40000800000 */
[----:B------:R-:W-:-:S02]  /*12c90*/  SEL R0, RZ, 0x1, P3 ;  /* 0x00000001ff007807 */ /* 0x000fc40001800000 */
[----:B------:R-:W-:Y:S01]  /*12ca0*/  ISETP.GE.AND P1, PT, R195, UR6, PT ;  /* 0x00000006c3007c0c */ /* 0x000fe2000bf26270 */
[----:B------:R-:W-:Y:S01]  /*12cb0*/  IMAD.SHL.U32 R21, R3, 0x2, RZ ;  /* 0x0000000203157824 */ /* 0x000fe200078e00ff */
[----:B------:R-:W-:Y:S01]  /*12cc0*/  SHF.R.S32.HI R10, RZ, 0x1f, R191 ;  /* 0x0000001fff0a7819 */ /* 0x000fe200000114bf */
[----:B------:R-:W-:Y:S01]  /*12cd0*/  IMAD R3, R217, 0x20, R218 ;  /* 0x00000020d9037824 */ /* 0x000fe200078e02da */
[----:B------:R-:W-:Y:S02]  /*12ce0*/  SHF.R.S32.HI R11, RZ, 0x1f, R190 ;  /* 0x0000001fff0b7819 */ /* 0x000fe400000114be */
[----:B------:R-:W-:Y:S01]  /*12cf0*/  LOP3.LUT R21, R21, 0x2, R0, 0xe2, !PT ;  /* 0x0000000215157812 */ /* 0x000fe200078ee200 */
[----:B------:R-:W-:Y:S01]  /*12d00*/  IMAD.IADD R13, R18, 0x1, R3 ;  /* 0x00000001120d7824 */ /* 0x000fe200078e0203 */
[----:B-1----:R-:W-:-:S13]  /*12d10*/  ISETP.NE.AND P0, PT, R14, 0x1, PT ;  /* 0x000000010e00780c */ /* 0x002fda0003f05270 */
[----:B------:R-:W1:Y:S08]  /*12d20*/  @P0 LDC R20, c[0x0][0xcec] ;  /* 0x00033b00ff140b82 */ /* 0x000e700000000800 */
[----:B------:R-:W2:Y:S01]  /*12d30*/  @P0 LDC R15, c[0x0][0xcf0] ;  /* 0x00033c00ff0f0b82 */ /* 0x000ea20000000800 */
[----:B------:R-:W-:Y:S05]  /*12d40*/  @P2 BRA `(.L_x_2096) ;  /* 0x0000000000982947 */ /* 0x000fea0003800000 */
[----:B------:R-:W3:Y:S01]  /*12d50*/  S2R R3, SR_TID.X ;  /* 0x0000000000037919 */ /* 0x000ee20000002100 */
[----:B------:R-:W4:Y:S01]  /*12d60*/  LDC R12, c[0x0][0xce8] ;  /* 0x00033a00ff0c7b82 */ /* 0x000f220000000800 */
[----:B------:R-:W-:Y:S02]  /*12d70*/  ULDC UR4, c[0x0][0xb88] ;  /* 0x0002e20000047ab9 */ /* 0x000fe40000000800 */
[----:B----4-:R-:W-:Y:S01]  /*12d80*/  IMAD R5, R12, UR4, RZ ;  /* 0x000000040c057c24 */ /* 0x010fe2000f8e02ff */
[----:B---3--:R-:W-:-:S04]  /*12d90*/  IADD3 R8, R18, -0x80, R3 ;  /* 0xffffff8012087810 */ /* 0x008fc80007ffe003 */
[----:B------:R-:W-:-:S13]  /*12da0*/  ISETP.GE.AND P2, PT, R8, R5, PT ;  /* 0x000000050800720c */ /* 0x000fda0003f46270 */
[----:B------:R-:W-:Y:S05]  /*12db0*/  @P2 BRA `(.L_x_2096) ;  /* 0x00000000007c2947 */ /* 0x000fea0003800000 */
[----:B------:R-:W-:Y:S01]  /*12dc0*/  ISETP.NE.AND P2, PT, R12, 0x1, PT ;  /* 0x000000010c00780c */ /* 0x000fe20003f45270 */
[----:B------:R-:W-:Y:S01]  /*12dd0*/  ULDC.64 UR4, c[0x0][0xc90] ;  /* 0x0003240000047ab9 */ /* 0x000fe20000000a00 */
[----:B------:R-:W-:Y:S02]  /*12de0*/  IMAD.MOV.U32 R3, RZ, RZ, R8 ;  /* 0x000000ffff037224 */ /* 0x000fe400078e0008 */
[----:B------:R-:W-:-:S04]  /*12df0*/  IMAD R6, R10, UR4, RZ ;  /* 0x000000040a067c24 */ /* 0x000fc8000f8e02ff */
[----:B------:R-:W-:-:S05]  /*12e00*/  IMAD R7, R191, UR5, R6 ;  /* 0x00000005bf077c24 */ /* 0x000fca000f8e0206 */
[----:B------:R-:W3:Y:S08]  /*12e10*/  @P2 LDC R5, c[0x0][0xcec] ;  /* 0x00033b00ff052b82 */ /* 0x000ef00000000800 */
[----:B------:R-:W4:Y:S01]  /*12e20*/  @P2 LDC R9, c[0x0][0xcf0] ;  /* 0x00033c00ff092b82 */ /* 0x000f220000000800 */
[----:B---3--:R-:W-:-:S04]  /*12e30*/  @P2 IMAD.HI.U32 R0, R8, R5, RZ ;  /* 0x0000000508002227 */ /* 0x008fc800078e00ff */
[----:B------:R-:W-:Y:S01]  /*12e40*/  IMAD.WIDE.U32 R4, R191, UR4, RZ ;  /* 0x00000004bf047c25 */ /* 0x000fe2000f8e00ff */
[----:B------:R-:W-:Y:S01]  /*12e50*/  ULDC.64 UR4, c[0x0][0xc98] ;  /* 0x0003260000047ab9 */ /* 0x000fe20000000a00 */
[----:B----4-:R-:W-:Y:S02]  /*12e60*/  @P2 SHF.R.U32.HI R3, RZ, R9, R0 ;  /* 0x00000009ff032219 */ /* 0x010fe40000011600 */
[----:B------:R-:W-:Y:S02]  /*12e70*/  IMAD.IADD R5, R5, 0x1, R7 ;  /* 0x0000000105057824 */ /* 0x000fe400078e0207 */
[----:B------:R-:W-:Y:S02]  /*12e80*/  IMAD R9, R11, UR4, RZ ;  /* 0x000000040b097c24 */ /* 0x000fe4000f8e02ff */
[----:B------:R-:W-:Y:S02]  /*12e90*/  IMAD.MOV R7, RZ, RZ, -R3 ;  /* 0x000000ffff077224 */ /* 0x000fe400078e0a03 */
[----:B------:R-:W-:-:S04]  /*12ea0*/  IMAD.WIDE.U32 R4, R190, UR4, R4 ;  /* 0x00000004be047c25 */ /* 0x000fc8000f8e0004 */
[----:B------:R-:W-:Y:S01]  /*12eb0*/  IMAD R7, R12, R7, R8 ;  /* 0x000000070c077224 */ /* 0x000fe200078e0208 */
[----:B------:R-:W-:Y:S01]  /*12ec0*/  IADD3 R4, P2, R3, R4, RZ ;  /* 0x0000000403047210 */ /* 0x000fe20007f5e0ff */
        /* <DEDUP_REMOVED lines=14> */
.L_x_2096:
[----:B------:R-:W-:Y:S05]  /*12fb0*/  BSYNC B1 ;  /* 0x0000000000017941 */ /* 0x000fea0003800000 */
.L_x_2095:
[----:B------:R-:W-:Y:S01]  /*12fc0*/  ULDC.64 UR4, c[0x0][0xbe8] ;  /* 0x0002fa0000047ab9 */ /* 0x000fe20000000a00 */
[----:B-1----:R-:W-:Y:S01]  /*12fd0*/  @P0 IMAD.HI.U32 R0, R13, R20, RZ ;  /* 0x000000140d000227 */ /* 0x002fe200078e00ff */
[----:B---3--:R-:W-:Y:S01]  /*12fe0*/  SEL R6, RZ, 0xffffffff, P1 ;  /* 0xffffffffff067807 */ /* 0x008fe20000800000 */
[----:B------:R-:W-:Y:S01]  /*12ff0*/  BSSY B1, `(.L_x_2097) ;  /* 0x0000057000017945 */ /* 0x000fe20003800000 */
[----:B------:R-:W-:Y:S01]  /*13000*/  ISETP.GE.AND P2, PT, R194, UR6, PT ;  /* 0x00000006c2007c0c */ /* 0x000fe2000bf46270 */
[----:B------:R-:W-:Y:S01]  /*13010*/  IMAD R4, R10, UR4, RZ ;  /* 0x000000040a047c24 */ /* 0x000fe2000f8e02ff */
[----:B------:R-:W-:Y:S01]  /*13020*/  ISETP.GE.AND P1, PT, R193, UR6, PT ;  /* 0x00000006c1007c0c */ /* 0x000fe2000bf26270 */
[----:B------:R-:W-:Y:S01]  /*13030*/  IMAD.MOV.U32 R3, RZ, RZ, R13 ;  /* 0x000000ffff037224 */ /* 0x000fe200078e000d */
[----:B--2---:R-:W-:Y:S01]  /*13040*/  @P0 SHF.R.U32.HI R3, RZ, R15, R0 ;  /* 0x0000000fff030219 */ /* 0x004fe20000011600 */
[C---:B------:R-:W-:Y:S01]  /*13050*/  IMAD R7, R191.reuse, UR5, R4 ;  /* 0x00000005bf077c24 */ /* 0x040fe2000f8e0204 */
[----:B------:R-:W-:Y:S01]  /*13060*/  SEL R0, RZ, 0xffffffff, P2 ;  /* 0xffffffffff007807 */ /* 0x000fe20001000000 */
[----:B------:R-:W-:Y:S01]  /*13070*/  IMAD.SHL.U32 R6, R6, 0x4, RZ ;  /* 0x0000000406067824 */ /* 0x000fe200078e00ff */
[----:B------:R-:W-:Y:S01]  /*13080*/  ISETP.GE.AND P0, PT, R192, UR6, PT ;  /* 0x00000006c0007c0c */ /* 0x000fe2000bf06270 */
[----:B------:R-:W-:Y:S01]  /*13090*/  IMAD.WIDE.U32 R4, R191, UR4, RZ ;  /* 0x00000004bf047c25 */ /* 0x000fe2000f8e00ff */
[----:B------:R-:W-:Y:S01]  /*130a0*/  ULDC.64 UR4, c[0x0][0xbf0] ;  /* 0x0002fc0000047ab9 */ /* 0x000fe20000000a00 */
[----:B------:R-:W-:-:S02]  /*130b0*/  ISETP.GE.AND P2, PT, R221, UR6, PT ;  /* 0x00000006dd007c0c */ /* 0x000fc4000bf46270 */
[----:B------:R-:W-:Y:S01]  /*130c0*/  IMAD.IADD R5, R5, 0x1, R7 ;  /* 0x0000000105057824 */ /* 0x000fe200078e0207 */
[----:B------:R-:W-:Y:S01]  /*130d0*/  LOP3.LUT R21, R6, 0x4, R21, 0xe2, !PT ;  /* 0x0000000406157812 */ /* 0x000fe200078ee215 */
[----:B------:R-:W-:Y:S02]  /*130e0*/  IMAD R7, R11, UR4, RZ ;  /* 0x000000040b077c24 */ /* 0x000fe4000f8e02ff */
[----:B------:R-:W-:Y:S02]  /*130f0*/  IMAD.SHL.U32 R6, R0, 0x8, RZ ;  /* 0x0000000800067824 */ /* 0x000fe400078e00ff */
[----:B------:R-:W-:Y:S02]  /*13100*/  IMAD.MOV R0, RZ, RZ, -R3 ;  /* 0x000000ffff007224 */ /* 0x000fe400078e0a03 */
[----:B------:R-:W-:Y:S01]  /*13110*/  IMAD R9, R190, UR5, R7 ;  /* 0x00000005be097c24 */ /* 0x000fe2000f8e0207 */
[----:B------:R-:W-:Y:S01]  /*13120*/  LOP3.LUT R21, R6, 0x8, R21, 0xe2, !PT ;  /* 0x0000000806157812 */ /* 0x000fe200078ee215 */
[----:B------:R-:W-:Y:S01]  /*13130*/  IMAD R7, R14, R0, R13 ;  /* 0x000000000e077224 */ /* 0x000fe200078e020d */
[----:B------:R-:W-:Y:S01]  /*13140*/  SHF.R.S32.HI R0, RZ, 0x1f, R3 ;  /* 0x0000001fff007819 */ /* 0x000fe20000011403 */
[----:B------:R-:W-:Y:S01]  /*13150*/  IMAD.WIDE.U32 R190, R190, UR4, R4 ;  /* 0x00000004bebe7c25 */ /* 0x000fe2000f8e0004 */
[----:B------:R-:W-:Y:S01]  /*13160*/  ULDC.64 UR4, c[0x0][0xbe0] ;  /* 0x0002f80000047ab9 */ /* 0x000fe20000000a00 */
[----:B------:R-:W-:-:S02]  /*13170*/  SEL R4, RZ, 0xffffffff, P1 ;  /* 0xffffffffff047807 */ /* 0x000fc40000800000 */
[----:B------:R-:W-:Y:S01]  /*13180*/  IMAD.IADD R191, R191, 0x1, R9 ;  /* 0x00000001bfbf7824 */ /* 0x000fe200078e0209 */
[----:B------:R-:W-:Y:S01]  /*13190*/  SEL R6, RZ, 0xffffffff, P0 ;  /* 0xffffffffff067807 */ /* 0x000fe20000000000 */
[----:B------:R-:W-:Y:S01]  /*131a0*/  IMAD R0, R0, UR4, RZ ;  /* 0x0000000400007c24 */ /* 0x000fe2000f8e02ff */
[----:B------:R-:W-:Y:S01]  /*131b0*/  ISETP.GE.AND P0, PT, R222, UR6, PT ;  /* 0x00000006de007c0c */ /* 0x000fe2000bf06270 */
[----:B------:R-:W-:Y:S02]  /*131c0*/  IMAD.SHL.U32 R8, R4, 0x10, RZ ;  /* 0x0000001004087824 */ /* 0x000fe400078e00ff */
[C---:B------:R-:W-:Y:S01]  /*131d0*/  IMAD R9, R3.reuse, UR5, R0 ;  /* 0x0000000503097c24 */ /* 0x040fe2000f8e0200 */
[----:B------:R-:W-:Y:S01]  /*131e0*/  SHF.R.S32.HI R0, RZ, 0x1f, R7 ;  /* 0x0000001fff007819 */ /* 0x000fe20000011407 */
[----:B------:R-:W-:Y:S01]  /*131f0*/  IMAD.WIDE.U32 R4, R3, UR4, R190 ;  /* 0x0000000403047c25 */ /* 0x000fe2000f8e00be */
[----:B------:R-:W-:Y:S01]  /*13200*/  ULDC.64 UR4, c[0x0][0xbd8] ;  /* 0x0002f60000047ab9 */ /* 0x000fe20000000a00 */
[----:B------:R-:W-:-:S02]  /*13210*/  LOP3.LUT R21, R8, 0x10, R21, 0xe2, !PT ;  /* 0x0000001008157812 */ /* 0x000fc400078ee215 */
[----:B------:R-:W-:Y:S02]  /*13220*/  IMAD.IADD R5, R5, 0x1, R9 ;  /* 0x0000000105057824 */ /* 0x000fe400078e0209 */
[----:B------:R-:W-:Y:S02]  /*13230*/  IMAD R0, R0, UR4, RZ ;  /* 0x0000000400007c24 */ /* 0x000fe4000f8e02ff */
[----:B------:R-:W-:Y:S01]  /*13240*/  IMAD.WIDE.U32 R4, R7, UR4, R4 ;  /* 0x0000000407047c25 */ /* 0x000fe2000f8e0004 */
[----:B------:R-:W-:-:S03]  /*13250*/  ULDC UR4, c[0x0][0xb88] ;  /* 0x0002e20000047ab9 */ /* 0x000fc60000000800 */
[----:B------:R-:W-:Y:S02]  /*13260*/  IMAD.IADD R24, R218, 0x1, R18 ;  /* 0x00000001da187824 */ /* 0x000fe400078e0212 */
[----:B------:R-:W-:Y:S02]  /*13270*/  IMAD R25, R14, UR4, RZ ;  /* 0x000000040e197c24 */ /* 0x000fe4000f8e02ff */
        /* <DEDUP_REMOVED lines=8> */
[----:B------:R-:W-:Y:S01]  /*13300*/  LEA.HI.X R3, R4, UR5, R3, 0x1, P1 ;  /* 0x0000000504037c11 */ /* 0x000fe200088f0c03 */
[----:B------:R1:W2:Y:S01]  /*13310*/  SHFL.IDX PT, R6, R18, RZ, 0x181f ;  /* 0x00181fff12067589 */ /* 0x0002a200000e0000 */
[----:B------:R-:W-:Y:S02]  /*13320*/  LOP3.LUT R21, R21, R0, RZ, 0xfc, !PT ;  /* 0x0000000015157212 */ /* 0x000fe400078efcff */
[----:B------:R-:W-:Y:S01]  /*13330*/  SEL R0, RZ, 0x80, P2 ;  /* 0x00000080ff007807 */ /* 0x000fe20001000000 */
[----:B------:R1:W3:Y:S03]  /*13340*/  SHFL.IDX PT, R7, R3, RZ, 0x181f ;  /* 0x00181fff03077589 */ /* 0x0002e600000e0000 */
[----:B------:R-:W-:Y:S01]  /*13350*/  LOP3.LUT R20, R21, R0, RZ, 0xfc, !PT ;  /* 0x0000000015147212 */ /* 0x000fe200078efcff */
[----:B------:R-:W-:Y:S06]  /*13360*/  @P0 BRA `(.L_x_2098) ;  /* 0x00000000007c0947 */ /* 0x000fec0003800000 */
[----:B------:R-:W-:Y:S02]  /*13370*/  ISETP.GE.AND P2, PT, R196, UR6, PT ;  /* 0x00000006c4007c0c */ /* 0x000fe4000bf46270 */
[----:B------:R-:W-:Y:S02]  /*13380*/  ISETP.GE.AND P1, PT, R186, UR6, PT ;  /* 0x00000006ba007c0c */ /* 0x000fe4000bf26270 */
[----:B------:R-:W-:Y:S02]  /*13390*/  ISETP.GE.AND P5, PT, R195, UR6, PT ;  /* 0x00000006c3007c0c */ /* 0x000fe4000bfa6270 */
[----:B------:R-:W-:-:S07]  /*133a0*/  ISETP.GE.AND P3, PT, R194, UR6, PT ;  /* 0x00000006c2007c0c */ /* 0x000fce000bf66270 */
[-C--:B--2---:R-:W-:Y:S02]  /*133b0*/  @!P2 LEA R8, P0, R196, R6.reuse, 0x1 ;  /* 0x00000006c408a211 */ /* 0x084fe400078008ff */
[----:B---3--:R-:W-:Y:S02]  /*133c0*/  @!P1 IMAD.WIDE R4, R186, 0x2, R6 ;  /* 0x00000002ba049825 */ /* 0x008fe400078e0206 */
        /* <DEDUP_REMOVED lines=25> */
.L_x_2098:
[----:B------:R-:W-:Y:S05]  /*13560*/  BSYNC B1 ;  /* 0x0000000000017941 */ /* 0x000fea0003800000 */
.L_x_2097:
[----:B------:R-:W-:Y:S01]  /*13570*/  VIADD R0, R24, 0x20 ;  /* 0x0000002018007836 */ /* 0x000fe20000000000 */
[----:B---34-:R3:W4:Y:S04]  /*13580*/  SHFL.IDX PT, R7, R3, 0x1, 0x181f ;  /* 0x00381f0003077f89 */ /* 0x01872800000e0000 */
[----:B------:R-:W-:Y:S01]  /*13590*/  ISETP.GE.AND P0, PT, R0, R25, PT ;  /* 0x000000190000720c */ /* 0x000fe20003f06270 */
[----:B--2---:R3:W2:-:S12]  /*135a0*/  SHFL.IDX PT, R6, R18, 0x1, 0x181f ;  /* 0x00381f0012067f89 */ /* 0x00469800000e0000 */
[----:B---3--:R-:W-:Y:S05]  /*135b0*/  @P0 BRA `(.L_x_2094) ;  /* 0x00000000007c0947 */ /* 0x008fea0003800000 */
[----:B------:R-:W-:Y:S02]  /*135c0*/  ISETP.GE.AND P2, PT, R196, UR6, PT ;  /* 0x00000006c4007c0c */ /* 0x000fe4000bf46270 */
[----:B------:R-:W-:Y:S02]  /*135d0*/  ISETP.GE.AND P3, PT, R186, UR6, PT ;  /* 0x00000006ba007c0c */ /* 0x000fe4000bf66270 */
[----:B------:R-:W-:Y:S02]  /*135e0*/  ISETP.GE.AND P5, PT, R195, UR6, PT ;  /* 0x00000006c3007c0c */ /* 0x000fe4000bfa6270 */
[----:B------:R-:W-:Y:S02]  /*135f0*/  ISETP.GE.AND P4, PT, R194, UR6, PT ;  /* 0x00000006c2007c0c */ /* 0x000fe4000bf86270 */
[----:B------:R-:W-:-:S05]  /*13600*/  LOP3.LUT P1, RZ, R21, 0x40, RZ, 0xc0, !PT ;  /* 0x0000004015ff7812 */ /* 0x000fca000782c0ff */
[-C--:B--2---:R-:W-:Y:S02]  /*13610*/  @!P2 LEA R8, P0, R196, R6.reuse, 0x1 ;  /* 0x00000006c408a211 */ /* 0x084fe400078008ff */
[----:B----4-:R-:W-:Y:S02]  /*13620*/  @!P3 IMAD.WIDE R4, R186, 0x2, R6 ;  /* 0x00000002ba04b825 */ /* 0x010fe400078e0206 */
        /* <DEDUP_REMOVED lines=13> */
[-C--:B--2---:R-:W-:Y:S02]  /*13700*/  @!P2 LEA R4, P6, R192, R6.reuse, 0x1 ;  /* 0x00000006c004a211 */ /* 0x084fe400078c08ff */
        /* <DEDUP_REMOVED lines=10> */
.L_x_2094:
[----:B------:R-:W-:Y:S05]  /*137b0*/  BSYNC B0 ;  /* 0x0000000000007941 */ /* 0x000fea0003800000 */
.L_x_2089:
[----:B------:R-:W-:Y:S02]  /*137c0*/  ULDC UR4, c[0x0][0xd38] ;  /* 0x00034e0000047ab9 */ /* 0x000fe40000000800 */
[----:B0-----:R-:W-:-:S13]  /*137d0*/  ISETP.GE.AND P0, PT, R167, UR4, PT ;  /* 0x00000004a7007c0c */ /* 0x001fda000bf06270 */
[----:B------:R-:W-:Y:S05]  /*137e0*/  @!P0 BRA `(.L_x_2099) ;  /* 0xfffffed800148947 */ /* 0x000fea000383ffff */
[----:B------:R-:W-:Y:S05]  /*137f0*/  EXIT ;  /* 0x000000000000794d */ /* 0x000fea0003800000 */
.L_x_1998:
[----:B------:R-:W-:-:S08]  /*13800*/  NOP ;  /* 0x0000000000007918 */ /* 0x000fd00000000000 */
[----:B------:R-:W0:-:S00]  /*13810*/  USETMAXREG.DEALLOC.CTAPOOL 0x18 ;  /* 0x00000018000079c8 */ /* 0x000e0000080e0500 */
[----:B0-----:R-:W-:-:S06]  /*13820*/  LOP3.LUT R2, R2, 0x3, RZ, 0xc0, !PT ;  /* 0x0000000302027812 */ /* 0x001fcc00078ec0ff */
[----:B------:R-:W0:Y:S01]  /*13830*/  S2UR UR6, SR_CTAID.X ;  /* 0x00000000000679c3 */ /* 0x000e220000002500 */
[----:B------:R-:W-:Y:S01]  /*13840*/  LOP3.LUT R18, R18, 0xffffff7f, RZ, 0xc0, !PT ;  /* 0xffffff7f12127812 */ /* 0x000fe200078ec0ff */
[----:B------:R-:W-:Y:S01]  /*13850*/  STL [R1+0x28], RZ ;  /* 0x000028ff01007387 */ /* 0x000fe20000100800 */
[----:B------:R-:W-:-:S03]  /*13860*/  IMAD.MOV.U32 R19, RZ, RZ, RZ ;  /* 0x000000ffff137224 */ /* 0x000fc600078e00ff */
[----:B------:R-:W1:Y:S02]  /*13870*/  SHFL.IDX PT, R2, R2, RZ, 0x1f ;  /* 0x00001fff02027589 */ /* 0x000e6400000e0000 */
[----:B-1----:R-:W-:Y:S02]  /*13880*/  ISETP.NE.AND P0, PT, R2, RZ, PT ;  /* 0x000000ff0200720c */ /* 0x002fe40003f05270 */
[----:B------:R-:W0:Y:S11]  /*13890*/  LDC R2, c[0x0][0xd38] ;  /* 0x00034e00ff027b82 */ /* 0x000e360000000800 */
[----:B------:R-:W-:Y:S01]  /*138a0*/  @P0 LOP3.LUT R18, R18, 0x80, RZ, 0xfc, !PT ;  /* 0x0000008012120812 */ /* 0x000fe200078efcff */
[----:B------:R-:W-:Y:S06]  /*138b0*/  @P0 BAR.ARV 0x4, 0x180 ;  /* 0x0106000000000b1d */ /* 0x000fec0000002000 */
[----:B0-----:R-:W-:Y:S01]  /*138c0*/  ISETP.LE.AND P0, PT, R2, UR6, PT ;  /* 0x0000000602007c0c */ /* 0x001fe2000bf03270 */
[----:B------:R-:W-:-:S05]  /*138d0*/  IMAD.MOV.U32 R2, RZ, RZ, 0x1 ;  /* 0x00000001ff027424 */ /* 0x000fca00078e00ff */
[----:B------:R0:W-:Y:S07]  /*138e0*/  STL [R1+0x8], R2 ;  /* 0x0000080201007387 */ /* 0x0001ee0000100800 */
[----:B------:R-:W-:Y:S05]  /*138f0*/  @P0 BRA `(.L_x_2100) ;  /* 0x0000006400100947 */ /* 0x000fea0003800000 */
[----:B------:R-:W1:Y:S01]  /*13900*/  S2UR UR5, SR_CgaCtaId ;  /* 0x00000000000579c3 */ /* 0x000e620000008800 */
[C---:B0-----:R-:W-:Y:S01]  /*13910*/  IMAD.SHL.U32 R2, R0.reuse, 0x8, RZ ;  /* 0x0000000800027824 */ /* 0x041fe200078e00ff */
[----:B------:R-:W-:Y:S01]  /*13920*/  LOP3.LUT R5, R0, 0x7f, RZ, 0xc0, !PT ;  /* 0x0000007f00057812 */ /* 0x000fe200078ec0ff */
[----:B------:R-:W-:Y:S01]  /*13930*/  UMOV UR4, 0x400 ;  /* 0x0000040000047882 */ /* 0x000fe20000000000 */
[----:B------:R-:W-:Y:S01]  /*13940*/  IMAD.MOV.U32 R19, RZ, RZ, RZ ;  /* 0x000000ffff137224 */ /* 0x000fe200078e00ff */
[----:B------:R-:W-:Y:S01]  /*13950*/  ULDC UR41, c[0x0][0xc] ;  /* 0x0000030000297ab9 */ /* 0x000fe20000000800 */
[----:B------:R-:W-:Y:S01]  /*13960*/  LOP3.LUT R3, R2, 0x1f8, RZ, 0xc0, !PT ;  /* 0x000001f802037812 */ /* 0x000fe200078ec0ff */
[----:B------:R-:W-:-:S03]  /*13970*/  ULDC.64 UR46, c[0x0][0x198] ;  /* 0x00006600002e7ab9 */ /* 0x000fc60000000a00 */
[----:B------:R-:W-:Y:S01]  /*13980*/  LOP3.LUT R4, R3, 0x38, R0, 0x78, !PT ;  /* 0x0000003803047812 */ /* 0x000fe200078e7800 */
[----:B------:R-:W-:Y:S01]  /*13990*/  IMAD.SHL.U32 R3, R5, 0x8, RZ ;  /* 0x0000000805037824 */ /* 0x000fe200078e00ff */
[----:B------:R-:W-:-:S04]  /*139a0*/  SHF.R.U32.HI R5, RZ, 0x3, R5 ;  /* 0x00000003ff057819 */ /* 0x000fc80000011605 */
[----:B------:R-:W-:Y:S01]  /*139b0*/  LOP3.LUT R4, R4, 0x200, R3, 0xf8, !PT ;  /* 0x0000020004047812 */ /* 0x000fe200078ef803 */
[----:B------:R-:W-:Y:S01]  /*139c0*/  IMAD.SHL.U32 R3, R0, 0x10, RZ ;  /* 0x0000001000037824 */ /* 0x000fe200078e00ff */
[----:B------:R-:W-:-:S04]  /*139d0*/  LOP3.LUT R0, R2, 0x38, RZ, 0xc0, !PT ;  /* 0x0000003802007812 */ /* 0x000fc800078ec0ff */
[----:B------:R-:W-:Y:S01]  /*139e0*/  LOP3.LUT R2, R5, 0x70, R3, 0xf8, !PT ;  /* 0x0000007005027812 */ /* 0x000fe200078ef803 */
[----:B------:R-:W-:Y:S01]  /*139f0*/  IMAD.U32 R3, RZ, RZ, UR6 ;  /* 0x00000006ff037e24 */ /* 0x000fe2000f8e00ff */
[----:B-1----:R-:W-:Y:S01]  /*13a00*/  ULEA UR4, UR5, UR4, 0x18 ;  /* 0x0000000405047291 */ /* 0x002fe2000f8ec03f */
[----:B------:R-:W-:-:S05]  /*13a10*/  IMAD.MOV.U32 R2, RZ, RZ, 0x1 ;  /* 0x00000001ff027424 */ /* 0x000fca00078e00ff */
[----:B------:R-:W-:-:S04]  /*13a20*/  IMAD.U32 R17, RZ, RZ, UR4 ;  /* 0x00000004ff117e24 */ /* 0x000fc8000f8e00ff */
[----:B------:R-:W-:-:S05]  /*13a30*/  IMAD R4, R4, 0x2, R17 ;  /* 0x0000000204047824 */ /* 0x000fca00078e0211 */
[----:B------:R0:W-:Y:S04]  /*13a40*/  STL [R1+0x4], R4 ;  /* 0x0000040401007387 */ /* 0x0001e80000100800 */
[----:B------:R1:W-:Y:S04]  /*13a50*/  STL [R1+0x10], R3 ;  /* 0x0000100301007387 */ /* 0x0003e80000100800 */
[----:B------:R-:W-:Y:S01]  /*13a60*/  STL [R1+0x28], RZ ;  /* 0x000028ff01007387 */ /* 0x000fe20000100800 */
[----:B0-----:R-:W-:-:S03]  /*13a70*/  LOP3.LUT R4, R0, 0x40, RZ, 0xfc, !PT ;  /* 0x0000004000047812 */ /* 0x001fc600078efcff */
[----:B------:R0:W-:Y:S01]  /*13a80*/  STL [R1+0x8], R2 ;  /* 0x0000080201007387 */ /* 0x0001e20000100800 */
[C---:B------:R-:W-:Y:S02]  /*13a90*/  LOP3.LUT R4, R0.reuse, 0x100, RZ, 0xfc, !PT ;  /* 0x0000010000047812 */ /* 0x040fe400078efcff */
[C---:B-1----:R-:W-:Y:S02]  /*13aa0*/  LOP3.LUT R3, R0.reuse, 0x80, RZ, 0xfc, !PT ;  /* 0x0000008000037812 */ /* 0x042fe400078efcff */
[C---:B------:R-:W-:Y:S02]  /*13ab0*/  LOP3.LUT R3, R0.reuse, 0x140, RZ, 0xfc, !PT ;  /* 0x0000014000037812 */ /* 0x040fe400078efcff */
[C---:B0-----:R-:W-:Y:S02]  /*13ac0*/  LOP3.LUT R2, R0.reuse, 0xc0, RZ, 0xfc, !PT ;  /* 0x000000c000027812 */ /* 0x041fe400078efcff */
[C---:B------:R-:W-:Y:S02]  /*13ad0*/  LOP3.LUT R2, R0.reuse, 0x180, RZ, 0xfc, !PT ;  /* 0x0000018000027812 */ /* 0x040fe400078efcff */
[----:B------:R-:W-:-:S07]  /*13ae0*/  LOP3.LUT R0, R0, 0x1c0, RZ, 0xfc, !PT ;  /* 0x000001c000007812 */ /* 0x000fce00078efcff */
.L_x_2218:
[----:B------:R-:W2:Y:S01]  /*13af0*/  LDL R0, [R1+0x10] ;  /* 0x0000100001007983 */ /* 0x000ea20000100800 */
        /* <DEDUP_REMOVED lines=13> */
[----:B-1-34-:R-:W-:Y:S05]  /*13bd0*/  @!P0 BRA `(.L_x_2101) ;  /* 0x0000000000208947 */ /* 0x01afea0003800000 */
        /* <DEDUP_REMOVED lines=8> */
.L_x_2101:
[----:B------:R-:W-:Y:S01]  /*13c60*/  ULDC UR9, c[0x0][0xd54] ;  /* 0x0003550000097ab9 */ /* 0x000fe20000000800 */
[----:B------:R-:W-:Y:S01]  /*13c70*/  UMOV UR6, UR8 ;  /* 0x0000000800067c82 */ /* 0x000fe20008000000 */
[----:B------:R-:W-:-:S11]  /*13c80*/  UISETP.NE.AND UP0, UPT, UR9, 0x1, UPT ;  /* 0x000000010900788c */ /* 0x000fd6000bf05270 */
[----:B------:R-:W-:Y:S02]  /*13c90*/  @UP0 ULDC.64 UR10, c[0x0][0xd58] ;  /* 0x00035600000a0ab9 */ /* 0x000fe40000000a00 */
[----:B------:R-:W-:-:S04]  /*13ca0*/  UIMAD.WIDE.U32 UR4, UR8, UR10, URZ ;  /* 0x0000000a080472a5 */ /* 0x000fc8000f8e003f */
[----:B------:R-:W-:-:S04]  /*13cb0*/  @UP0 USHF.R.U32.HI UR6, URZ, UR11, UR5 ;  /* 0x0000000b3f060299 */ /* 0x000fc80008011605 */
[----:B------:R-:W-:-:S12]  /*13cc0*/  UIMAD UR4, UR6, UR9, URZ ;  /* 0x00000009060472a4 */ /* 0x000fd8000f8e023f */
.L_x_2102:
        /* <DEDUP_REMOVED lines=48> */
.L_x_2104:
[----:B------:R-:W-:-:S11]  /*13fd0*/  UISETP.NE.AND UP0, UPT, UR5, 0x1, UPT ;  /* 0x000000010500788c */ /* 0x000fd6000bf05270 */
[----:B------:R-:W-:Y:S02]  /*13fe0*/  @UP0 ULDC.64 UR12, c[0x0][0xae0] ;  /* 0x0002b800000c0ab9 */ /* 0x000fe40000000a00 */
[----:B------:R-:W-:-:S04]  /*13ff0*/  UIMAD.WIDE.U32 UR8, UR10, UR12, URZ ;  /* 0x0000000c0a0872a5 */ /* 0x000fc8000f8e003f */
[----:B------:R-:W-:-:S12]  /*14000*/  @UP0 USHF.R.U32.HI UR10, URZ, UR13, UR9 ;  /* 0x0000000d3f0a0299 */ /* 0x000fd80008011609 */
.L_x_2105:
[----:B------:R-:W-:-:S04]  /*14010*/  UIMAD UR10, UR10, UR5, UR5 ;  /* 0x000000050a0a72a4 */ /* 0x000fc8000f8e0205 */
[----:B------:R-:W-:-:S04]  /*14020*/  UISETP.LT.AND UP0, UPT, UR4, UR10, UPT ;  /* 0x0000000a0400728c */ /* 0x000fc8000bf01270 */
[----:B------:R-:W-:-:S12]  /*14030*/  USEL UR4, UR4, UR10, UP0 ;  /* 0x0000000a04047287 */ /* 0x000fd80008000000 */
.L_x_2103:
        /* <DEDUP_REMOVED lines=30> */
.L_x_2107:
[----:B------:R-:W-:-:S11]  /*14220*/  UISETP.NE.AND UP0, UPT, UR5, 0x1, UPT ;  /* 0x000000010500788c */ /* 0x000fd6000bf05270 */
[----:B------:R-:W-:Y:S02]  /*14230*/  @UP0 ULDC.64 UR10, c[0x0][0xae0] ;  /* 0x0002b800000a0ab9 */ /* 0x000fe40000000a00 */
[----:B------:R-:W-:-:S04]  /*14240*/  UIMAD.WIDE.U32 UR6, UR4, UR10, URZ ;  /* 0x0000000a040672a5 */ /* 0x000fc8000f8e003f */
[----:B------:R-:W-:-:S12]  /*14250*/  @UP0 USHF.R.U32.HI UR4, URZ, UR11, UR7 ;  /* 0x0000000b3f040299 */ /* 0x000fd80008011607 */
.L_x_2108:
[----:B------:R-:W-:-:S04]  /*14260*/  UIMAD UR4, UR4, UR5, URZ ;  /* 0x00000005040472a4 */ /* 0x000fc8000f8e023f */
[----:B------:R-:W-:-:S04]  /*14270*/  UISETP.LT.AND UP0, UPT, UR8, UR4, UPT ;  /* 0x000000040800728c */ /* 0x000fc8000bf01270 */
[----:B------:R-:W-:-:S12]  /*14280*/  USEL UR8, UR8, UR4, !UP0 ;  /* 0x0000000408087287 */ /* 0x000fd8000c000000 */
.L_x_2106:
        /* <DEDUP_REMOVED lines=24> */
[----:B-1----:R-:W-:-:S05]  /*14410*/  IADD3 R0, R2, UR41, R0 ;  /* 0x0000002902007c10 */ /* 0x002fca000fffe000 */
[----:B------:R0:W-:Y:S01]  /*14420*/  STL [R1+0x10], R0 ;  /* 0x0000100001007387 */ /* 0x0001e20000100800 */
[----:B------:R-:W-:Y:S05]  /*14430*/  BRA `(.L_x_2111) ;  /* 0x0000005400cc7947 */ /* 0x000fea0003800000 */
.L_x_2110:
        /* <DEDUP_REMOVED lines=20> */
.L_x_2113:
[----:B------:R-:W-:Y:S05]  /*14580*/  BSYNC B6 ;  /* 0x0000000000067941 */ /* 0x000fea0003800000 */
.L_x_2112:
        /* <DEDUP_REMOVED lines=20> */
.L_x_2116:
        /* <DEDUP_REMOVED lines=15> */
.L_x_2115:
[----:B------:R-:W-:Y:S05]  /*147c0*/  BSYNC B6 ;  /* 0x0000000000067941 */ /* 0x000fea0003800000 */
.L_x_2114:
        /* <DEDUP_REMOVED lines=12> */
[----:B------:R-:W-:Y:S01]  /*14890*/  LOP3.LUT R18, R18, 0xfffffffe, RZ, 0xc0, !PT ;  /* 0xfffffffe12127812 */ /* 0x000fe200078ec0ff */
[----:B------:R-:W1:Y:S02]  /*148a0*/  S2R R4, SR_TID.X ;  /* 0x0000000000047919 */ /* 0x000e640000002100 */
[----:B------:R-:W-:Y:S01]  /*148b0*/  VIADD R0, R0, 0xffffffff ;  /* 0xffffffff00007836 */ /* 0x000fe20000000000 */
[----:B0-----:R-:W0:Y:S02]  /*148c0*/  LDC.64 R2, c[0x0][0x418] ;  /* 0x00010600ff027b82 */ /* 0x001e240000000a00 */
[----:B0-----:R-:W-:Y:S02]  /*148d0*/  ISETP.NE.U32.AND P0, PT, R2, RZ, PT ;  /* 0x000000ff0200720c */ /* 0x001fe40003f05070 */
[----:B-1----:R-:W-:-:S02]  /*148e0*/  SHF.R.U32.HI R4, RZ, 0x5, R4 ;  /* 0x00000005ff047819 */ /* 0x002fc40000011604 */
[----:B------:R-:W-:Y:S02]  /*148f0*/  ISETP.NE.AND.EX P1, PT, R3, RZ, PT, P0 ;  /* 0x000000ff0300720c */ /* 0x000fe40003f25300 */
[----:B------:R-:W-:-:S11]  /*14900*/  LOP3.LUT R4, R4, 0x3, RZ, 0xc0, !PT ;  /* 0x0000000304047812 */ /* 0x000fd600078ec0ff */
[----:B------:R-:W-:Y:S02]  /*14910*/  @P1 LOP3.LUT R18, R18, 0x1, RZ, 0xfc, !PT ;  /* 0x0000000112121812 */ /* 0x000fe400078efcff */
[----:B--2---:R-:W-:Y:S01]  /*14920*/  SHF.R.S32.HI R8, RZ, 0x1f, R7 ;  /* 0x0000001fff087819 */ /* 0x004fe20000011407 */
[----:B------:R0:W-:Y:S01]  /*14930*/  STL [R1], R7 ;  /* 0x0000000701007387 */ /* 0x0001e20000100800 */
[----:B------:R-:W-:-:S03]  /*14940*/  SEL R16, R7, RZ, !P1 ;  /* 0x000000ff07107207 */ /* 0x000fc60004800000 */
[----:B------:R0:W-:Y:S01]  /*14950*/  STL [R1+0xc], R8 ;  /* 0x00000c0801007387 */ /* 0x0001e20000100800 */
[----:B------:R-:W-:Y:S05]  /*14960*/  BRA.DIV UR4, `(.L_x_2117) ;  /* 0x0000005a04c87947 */ /* 0x000fea000b800000 */
[----:B------:R1:W2:Y:S02]  /*14970*/  SHFL.IDX PT, R14, R4, RZ, 0x1f ;  /* 0x00001fff040e7589 */ /* 0x0002a400000e0000 */
.L_x_2234:
[----:B------:R3:W-:Y:S01]  /*14980*/  STL [R1+0x1c], R0 ;  /* 0x00001c0001007387 */ /* 0x0007e20000100800 */
[----:B--2---:R-:W-:Y:S02]  /*14990*/  ISETP.NE.AND P0, PT, R14, RZ, PT ;  /* 0x000000ff0e00720c */ /* 0x004fe40003f05270 */
[----:B------:R-:W-:Y:S02]  /*149a0*/  PLOP3.LUT P2, PT, PT, PT, PT, 0x8, 0x0 ;  /* 0x000000000000781c */ /* 0x000fe40003f4e170 */
[----:B------:R-:W-:-:S11]  /*149b0*/  LOP3.LUT R18, R18, 0xfffffffd, RZ, 0xc0, !PT ;  /* 0xfffffffd12127812 */ /* 0x000fd600078ec0ff */
[----:B------:R-:W-:Y:S01]  /*149c0*/  @P2 LOP3.LUT R18, R18, 0x2, RZ, 0xfc, !PT ;  /* 0x0000000212122812 */ /* 0x000fe200078efcff */
[----:B---3--:R-:W-:Y:S06]  /*149d0*/  @P0 BRA `(.L_x_2118) ;  /* 0x0000000000f00947 */ /* 0x008fec0003800000 */
[----:B------:R-:W-:-:S03]  /*149e0*/  UMOV UR4, 0xffffffff ;  /* 0xffffffff00047882 */ /* 0x000fc60000000000 */
[----:B------:R-:W-:Y:S05]  /*149f0*/  BRA.DIV UR4, `(.L_x_2119) ;  /* 0x0000005a04c47947 */ /* 0x000fea000b800000 */
[----:B------:R-:W-:-:S13]  /*14a00*/  ELECT P6, URZ, PT ;  /* 0x00000000003f782f */ /* 0x000fda00038c0000 */
.L_x_2237:
[----:B------:R-:W-:Y:S05]  /*14a10*/  @!P6 BRA `(.L_x_2118) ;  /* 0x0000000000e0e947 */ /* 0x000fea0003800000 */
[----:B------:R-:W-:Y:S01]  /*14a20*/  IMAD.MOV.U32 R16, RZ, RZ, R7 ;  /* 0x000000ffff107224 */ /* 0x000fe200078e0007 */
[----:B------:R-:W-:Y:S06]  /*14a30*/  @!P1 BRA `(.L_x_2120) ;  /* 0x00000000004c9947 */ /* 0x000fec0003800000 */
[----:B------:R-:W2:Y:S01]  /*14a40*/  LDC R6, c[0x0][0x43c] ;  /* 0x00010f00ff067b82 */ /* 0x000ea20000000800 */
[----:B------:R-:W-:Y:S01]  /*14a50*/  IMAD.MOV.U32 R9, RZ, RZ, R0 ;  /* 0x000000ffff097224 */ /* 0x000fe200078e0000 */
[----:B------:R-:W-:Y:S01]  /*14a60*/  ULDC.64 UR4, c[0x0][0x428] ;  /* 0x00010a0000047ab9 */ /* 0x000fe20000000a00 */
[----:B--2---:R-:W-:-:S13]  /*14a70*/  ISETP.NE.AND P0, PT, R6, 0x1, PT ;  /* 0x000000010600780c */ /* 0x004fda0003f05270 */
[----:B-1----:R-:W1:Y:S02]  /*14a80*/  @P0 LDC.64 R4, c[0x0][0x440] ;  /* 0x00011000ff040b82 */ /* 0x002e640000000a00 */
[----:B-1----:R-:W-:-:S04]  /*14a90*/  @P0 IMAD.HI.U32 R0, R9, R4, RZ ;  /* 0x0000000409000227 */ /* 0x002fc800078e00ff */
        /* <DEDUP_REMOVED lines=13> */
.L_x_2120:
[----:B--2---:R-:W2:Y:S01]  /*14b70*/  LDL R2, [R1+0x8] ;  /* 0x0000080001027983 */ /* 0x004ea20000100800 */
[----:B------:R-:W-:Y:S01]  /*14b80*/  IMAD R0, R19, 0x8, R17 ;  /* 0x0000000813007824 */ /* 0x000fe200078e0211 */
[----:B--2---:R-:W-:-:S04]  /*14b90*/  SHF.L.U32 R2, R2, 0x1f, RZ ;  /* 0x0000001f02027819 */ /* 0x004fc800000006ff */
[----:B------:R-:W2:Y:S02]  /*14ba0*/  SYNCS.PHASECHK.TRANS64.TRYWAIT P0, [R0+URZ+0x38840], R2 ;  /* 0x03884002000075a7 */ /* 0x000ea4000800017f */
[----:B--2---:R-:W-:Y:S05]  /*14bb0*/  @!P0 BRA `(.L_x_2121) ;  /* 0x0000005800748947 */ /* 0x004fea0003800000 */
.L_x_2238:
        /* <DEDUP_REMOVED lines=11> */
.L_x_2122:
[----:B--2---:R-:W2:Y:S01]  /*14c70*/  LDL R2, [R1+0x1c] ;  /* 0x00001c0001027983 */ /* 0x004ea20000100800 */
[----:B------:R-:W-:Y:S01]  /*14c80*/  R2UR UR33, R0 ;  /* 0x00000000002172ca */ /* 0x000fe200000e0000 */
[----:B------:R-:W-:Y:S01]  /*14c90*/  IMAD R0, R19, 0x2000, R17 ;  /* 0x0000200013007824 */ /* 0x000fe200078e0211 */
[----:B------:R-:W-:Y:S01]  /*14ca0*/  UIADD3 UR4, UP0, UR46, 0x370, URZ ;  /* 0x000003702e047890 */ /* 0x000fe2000ff1e03f */
[----:B-----5:R-:W-:Y:S01]  /*14cb0*/  R2UR UR37, R16 ;  /* 0x00000000102572ca */ /* 0x020fe200000e0000 */
[----:B------:R-:W-:Y:S01]  /*14cc0*/  UMOV UR6, 0x0 ;  /* 0x0000000000067882 */ /* 0x000fe20000000000 */
[----:B------:R-:W-:Y:S01]  /*14cd0*/  UMOV UR7, 0x14f00000 ;  /* 0x14f0000000077882 */ /* 0x000fe20000000000 */
[----:B------:R-:W-:Y:S01]  /*14ce0*/  R2UR UR32, R0 ;  /* 0x00000000002072ca */ /* 0x000fe200000e0000 */
[----:B------:R-:W-:Y:S01]  /*14cf0*/  UIADD3.X UR5, URZ, UR47, URZ, UP0, !UPT ;  /* 0x0000002f3f057290 */ /* 0x000fe200087fe43f */
[----:B------:R-:W-:Y:S01]  /*14d00*/  PLOP3.LUT P0, PT, PT, PT, PT, 0x80, 0x0 ;  /* 0x000000000000781c */ /* 0x000fe20003f0f070 */
[----:B------:R-:W-:Y:S01]  /*14d10*/  UMOV UR34, URZ ;  /* 0x0000003f00227c82 */ /* 0x000fe20008000000 */
[----:B------:R-:W-:-:S03]  /*14d20*/  LOP3.LUT R18, R18, 0xfffffffd, RZ, 0xc0, !PT ;  /* 0xfffffffd12127812 */ /* 0x000fc600078ec0ff */
[----:B------:R-:W-:-:S06]  /*14d30*/  UIADD3 UR33, UR33, 0x38830, URZ ;  /* 0x0003883021217890 */ /* 0x000fcc000fffe03f */
[----:B------:R-:W-:Y:S02]  /*14d40*/  UIADD3 UR32, UR32, 0x22400, URZ ;  /* 0x0002240020207890 */ /* 0x000fe4000fffe03f */
[----:B------:R-:W-:Y:S02]  /*14d50*/  @P0 LOP3.LUT R18, R18, 0x2, RZ, 0xfc, !PT ;  /* 0x0000000212120812 */ /* 0x000fe400078efcff */
[----:B--2---:R-:W-:-:S13]  /*14d60*/  R2UR UR35, R2 ;  /* 0x00000000022372ca */ /* 0x004fda00000e0000 */
[----:B------:R-:W-:-:S09]  /*14d70*/  USHF.L.U32 UR35, UR35, 0x6, URZ ;  /* 0x0000000623237899 */ /* 0x000fd2000800063f */
[----:B------:R2:W-:Y:S02]  /*14d80*/  UTMALDG.4D [UR32], [UR4], desc[UR6] ;  /* 0x00000620040075b4 */ /* 0x0005e40008019000 */
[----:B--2---:R-:W-:Y:S01]  /*14d90*/  NOP ;  /* 0x0000000000007918 */ /* 0x004fe20000000000 */
.L_x_2118:
[----:B------:R-:W-:Y:S05]  /*14da0*/  WARPSYNC.ALL ;  /* 0x0000000000007948 */ /* 0x000fea0003800000 */
[----:B------:R-:W-:Y:S01]  /*14db0*/  VIADD R0, R17, 0x20400 ;  /* 0x0002040011007836 */ /* 0x000fe20000000000 */
[----:B------:R-:W-:Y:S01]  /*14dc0*/  BAR.SYNC.DEFER_BLOCKING 0x8, 0x100 ;  /* 0x0204000000007b1d */ /* 0x000fe20000010000 */
[----:B------:R-:W-:Y:S02]  /*14dd0*/  USHF.R.S32.HI UR43, URZ, 0x1f, UR36 ;  /* 0x0000001f3f2b7899 */ /* 0x000fe40008011424 */
[----:B------:R-:W-:Y:S01]  /*14de0*/  USHF.R.S32.HI UR37, URZ, 0x1f, UR42 ;  /* 0x0000001f3f257899 */ /* 0x000fe2000801142a */
[----:B------:R-:W-:-:S02]  /*14df0*/  LOP3.LUT P0, RZ, R0, 0x3ff, RZ, 0xc0, !PT ;  /* 0x000003ff00ff7812 */ /* 0x000fc4000780c0ff */
[----:B------:R-:W-:Y:S11]  /*14e00*/  BSSY B6, `(.L_x_2123) ;  /* 0x0000012000067945 */ /* 0x000ff60003800000 */
[----:B------:R-:W-:Y:S05]  /*14e10*/  @!P0 BRA `(.L_x_2124) ;  /* 0x0000000000408947 */ /* 0x000fea0003800000 */
[----:B------:R-:W-:Y:S01]  /*14e20*/  MOV R2, 0x0 ;  /* 0x0000000000027802 */ /* 0x000fe20000000f00 */
[----:B------:R-:W-:Y:S01]  /*14e30*/  ULDC.64 UR4, c[0x4][0x90] ;  /* 0x0100240000047ab9 */ /* 0x000fe20000000a00 */
[----:B------:R-:W-:Y:S01]  /*14e40*/  ULDC.64 UR6, c[0x4][0x98] ;  /* 0x0100260000067ab9 */ /* 0x000fe20000000a00 */
[----:B------:R-:W-:Y:S01]  /*14e50*/  ULDC.64 UR8, c[0x4][0x20] ;  /* 0x0100080000087ab9 */ /* 0x000fe20000000a00 */
[----:B-1----:R-:W-:Y:S02]  /*14e60*/  IMAD.U32 R4, RZ, RZ, UR4 ;  /* 0x00000004ff047e24 */ /* 0x002fe4000f8e00ff */
        /* <DEDUP_REMOVED lines=10> */
[----:B-1----:R-:W-:Y:S05]  /*14f10*/  CALL.ABS.NOINC R2 ;  /* 0x0000000002007343 */ /* 0x002fea0003c00000 */
.L_x_2124:
[----:B------:R-:W-:Y:S05]  /*14f20*/  BSYNC B6 ;  /* 0x0000000000067941 */ /* 0x000fea0003800000 */
.L_x_2123:
[----:B------:R-:W2:Y:S01]  /*14f30*/  S2R R0, SR_TID.X ;  /* 0x0000000000007919 */ /* 0x000ea20000002100 */
[----:B------:R-:W3:Y:S01]  /*14f40*/  LDC R6, c[0x0][0x448] ;  /* 0x00011200ff067b82 */ /* 0x000ee20000000800 */
[----:B------:R-:W-:Y:S02]  /*14f50*/  ULDC.64 UR8, c[0x0][0x2d8] ;  /* 0x0000b60000087ab9 */ /* 0x000fe40000000a00 */
[----:B------:R-:W-:Y:S02]  /*14f60*/  UIMAD UR6, UR43, UR8, URZ ;  /* 0x000000082b0672a4 */ /* 0x000fe4000f8e023f */
[----:B------:R-:W-:Y:S02]  /*14f70*/  UIMAD.WIDE.U32 UR4, UR36, UR8, URZ ;  /* 0x00000008240472a5 */ /* 0x000fe4000f8e003f */
[----:B------:R-:W-:-:S03]  /*14f80*/  UIMAD UR6, UR36, UR9, UR6 ;  /* 0x00000009240672a4 */ /* 0x000fc6000f8e0206 */
[----:B------:R-:W-:Y:S01]  /*14f90*/  ULDC.64 UR8, c[0x0][0x2e0] ;  /* 0x0000b80000087ab9 */ /* 0x000fe20000000a00 */
[----:B------:R-:W-:Y:S02]  /*14fa0*/  UIADD3 UR5, UR5, UR6, URZ ;  /* 0x0000000605057290 */ /* 0x000fe4000fffe03f */
[----:B------:R-:W-:Y:S02]  /*14fb0*/  UIMAD UR6, UR37, UR8, URZ ;  /* 0x00000008250672a4 */ /* 0x000fe4000f8e023f */
[----:B------:R-:W-:Y:S02]  /*14fc0*/  UIMAD.WIDE.U32 UR4, UR42, UR8, UR4 ;  /* 0x000000082a0472a5 */ /* 0x000fe4000f8e0004 */
[----:B------:R-:W-:-:S04]  /*14fd0*/  UIMAD UR6, UR42, UR9, UR6 ;  /* 0x000000092a0672a4 */ /* 0x000fc8000f8e0206 */
[----:B------:R-:W-:Y:S02]  /*14fe0*/  UIADD3 UR6, UR5, UR6, URZ ;  /* 0x0000000605067290 */ /* 0x000fe4000fffe03f */
[----:B------:R-:W-:Y:S01]  /*14ff0*/  IMAD.U32 R5, RZ, RZ, UR5 ;  /* 0x00000005ff057e24 */ /* 0x000fe2000f8e00ff */
[----:B---3--:R-:W-:Y:S02]  /*15000*/  ISETP.NE.AND P0, PT, R6, 0x1, PT ;  /* 0x000000010600780c */ /* 0x008fe40003f05270 */
[----:B--2---:R-:W-:-:S04]  /*15010*/  LOP3.LUT R0, R0, 0x7f, RZ, 0xc0, !PT ;  /* 0x0000007f00007812 */ /* 0x004fc800078ec0ff */
[----:B-1----:R-:W-:Y:S02]  /*15020*/  SHF.R.U32.HI R4, RZ, 0x3, R0 ;  /* 0x00000003ff047819 */ /* 0x002fe40000011600 */
[----:B------:R-:W1:Y:S05]  /*15030*/  S2R R0, SR_TID.X ;  /* 0x0000000000007919 */ /* 0x000e6a0000002100 */
[----:B------:R-:W2:Y:S08]  /*15040*/  @P0 LDC R3, c[0x0][0x44c] ;  /* 0x00011300ff030b82 */ /* 0x000eb00000000800 */
[----:B------:R-:W3:Y:S01]  /*15050*/  @P0 LDC R2, c[0x0][0x450] ;  /* 0x00011400ff020b82 */ /* 0x000ee20000000800 */
[----:B-1----:R-:W-:-:S05]  /*15060*/  IMAD.SHL.U32 R0, R0, 0x10, RZ ;  /* 0x0000001000007824 */ /* 0x002fca00078e00ff */
[----:B------:R-:W-:Y:S01]  /*15070*/  LOP3.LUT R0, R4, 0x70, R0, 0xf8, !PT ;  /* 0x0000007004007812 */ /* 0x000fe200078ef800 */
[----:B------:R-:W-:Y:S01]  /*15080*/  IMAD.U32 R4, RZ, RZ, UR4 ;  /* 0x00000004ff047e24 */ /* 0x000fe2000f8e00ff */
[----:B------:R-:W-:-:S03]  /*15090*/  ULDC.64 UR4, c[0x0][0x2d0] ;  /* 0x0000b40000047ab9 */ /* 0x000fc60000000a00 */
[----:B0-----:R-:W-:-:S04]  /*150a0*/  VIADD R7, R0, UR40 ;  /* 0x0000002800077c36 */ /* 0x001fc80008000000 */
[----:B--2---:R-:W-:Y:S01]  /*150b0*/  @P0 IMAD.HI.U32 R3, R7, R3, RZ ;  /* 0x0000000307030227 */ /* 0x004fe200078e00ff */
[----:B------:R0:W-:Y:S03]  /*150c0*/  STL [R1+0x18], R7 ;  /* 0x0000180701007387 */ /* 0x0001e60000100800 */
[----:B------:R-:W-:Y:S01]  /*150d0*/  IMAD.MOV.U32 R0, RZ, RZ, R7 ;  /* 0x000000ffff007224 */ /* 0x000fe200078e0007 */
[----:B---3--:R-:W-:Y:S01]  /*150e0*/  @P0 SHF.R.U32.HI R0, RZ, R2, R3 ;  /* 0x00000002ff000219 */ /* 0x008fe20000011603 */
[----:B------:R-:W-:Y:S02]  /*150f0*/  IMAD.MOV.U32 R2, RZ, RZ, R4 ;  /* 0x000000ffff027224 */ /* 0x000fe400078e0004 */
[----:B------:R-:W-:Y:S01]  /*15100*/  IMAD.U32 R3, RZ, RZ, UR6 ;  /* 0x00000006ff037e24 */ /* 0x000fe2000f8e00ff */
[----:B------:R-:W-:Y:S01]  /*15110*/  SHF.R.S32.HI R4, RZ, 0x1f, R0 ;  /* 0x0000001fff047819 */ /* 0x000fe20000011400 */
[----:B------:R-:W1:Y:S01]  /*15120*/  S2R R8, SR_TID.X ;  /* 0x0000000000087919 */ /* 0x000e620000002100 */
[----:B------:R-:W-:Y:S01]  /*15130*/  ULDC.64 UR6, c[0x0][0x280] ;  /* 0x0000a00000067ab9 */ /* 0x000fe20000000a00 */
[----:B------:R-:W-:-:S04]  /*15140*/  IMAD.WIDE.U32 R2, R0, UR4, R2 ;  /* 0x0000000400027c25 */ /* 0x000fc8000f8e0002 */
[----:B------:R-:W-:-:S04]  /*15150*/  IMAD R4, R4, UR4, RZ ;  /* 0x0000000404047c24 */ /* 0x000fc8000f8e02ff */
[----:B------:R-:W-:Y:S01]  /*15160*/  IMAD R4, R0, UR5, R4 ;  /* 0x0000000500047c24 */ /* 0x000fe2000f8e0204 */
[----:B------:R-:W2:Y:S01]  /*15170*/  S2R R9, SR_TID.X ;  /* 0x0000000000097919 */ /* 0x000ea20000002100 */
[----:B------:R-:W-:Y:S01]  /*15180*/  IMAD.MOV R0, RZ, RZ, -R0 ;  /* 0x000000ffff007224 */ /* 0x000fe200078e0a00 */
[----:B------:R-:W-:Y:S01]  /*15190*/  ULDC.64 UR4, c[0x0][0x2c8] ;  /* 0x0000b20000047ab9 */ /* 0x000fe20000000a00 */
[----:B------:R-:W-:Y:S02]  /*151a0*/  IMAD.IADD R3, R3, 0x1, R4 ;  /* 0x0000000103037824 */ /* 0x000fe400078e0204 */
[----:B------:R-:W-:Y:S02]  /*151b0*/  IMAD R0, R6, R0, R7 ;  /* 0x0000000006007224 */ /* 0x000fe400078e0207 */
[----:B0-----:R0:W5:Y:S02]  /*151c0*/  LDL R7, [R1+0x4] ;  /* 0x0000040001077983 */ /* 0x0011640000100800 */
[----:B------:R-:W-:Y:S01]  /*151d0*/  IMAD.WIDE.U32 R2, R0, UR4, R2 ;  /* 0x0000000400027c25 */ /* 0x000fe2000f8e0002 */
[----:B------:R-:W-:-:S05]  /*151e0*/  SHF.R.S32.HI R4, RZ, 0x1f, R0 ;  /* 0x0000001fff047819 */ /* 0x000fca0000011400 */
[----:B------:R-:W-:Y:S01]  /*151f0*/  IMAD R4, R4, UR4, RZ ;  /* 0x0000000404047c24 */ /* 0x000fe2000f8e02ff */
[----:B------:R-:W-:-:S03]  /*15200*/  ULDC UR4, c[0x0][0x2b8] ;  /* 0x0000ae0000047ab9 */ /* 0x000fc60000000800 */
[----:B------:R-:W-:Y:S01]  /*15210*/  IMAD R4, R0, UR5, R4 ;  /* 0x0000000500047c24 */ /* 0x000fe2000f8e0204 */
[----:B------:R-:W-:Y:S01]  /*15220*/  LEA R0, P1, R2, UR6, 0x1 ;  /* 0x0000000602007c11 */ /* 0x000fe2000f8208ff */
[----:B-1----:R-:W-:Y:S02]  /*15230*/  IMAD.SHL.U32 R8, R8, 0x8, RZ ;  /* 0x0000000808087824 */ /* 0x002fe400078e00ff */
[----:B------:R-:W-:-:S03]  /*15240*/  IMAD.IADD R3, R3, 0x1, R4 ;  /* 0x0000000103037824 */ /* 0x000fc600078e0204 */
[----:B------:R-:W-:Y:S02]  /*15250*/  LOP3.LUT R8, R8, 0x38, RZ, 0xc0, !PT ;  /* 0x0000003808087812 */ /* 0x000fe400078ec0ff */
[----:B------:R-:W-:Y:S02]  /*15260*/  LEA.HI.X R3, R2, UR7, R3, 0x1, P1 ;  /* 0x0000000702037c11 */ /* 0x000fe400088f0c03 */
[----:B------:R-:W-:Y:S01]  /*15270*/  ISETP.GE.AND P0, PT, R8, UR4, PT ;  /* 0x0000000408007c0c */ /* 0x000fe2000bf06270 */
[----:B------:R-:W-:Y:S01]  /*15280*/  UMOV UR4, 0xffffffff ;  /* 0xffffffff00047882 */ /* 0x000fe20000000000 */
[----:B--2---:R-:W-:-:S04]  /*15290*/  LOP3.LUT R9, R9, 0x7f, RZ, 0xc0, !PT ;  /* 0x0000007f09097812 */ /* 0x004fc800078ec0ff */
[----:B------:R-:W-:Y:S01]  /*152a0*/  SHF.R.U32.HI R9, RZ, 0x3, R9 ;  /* 0x00000003ff097819 */ /* 0x000fe20000011609 */
[----:B0-----:R-:W-:Y:S06]  /*152b0*/  BRA.DIV UR4, `(.L_x_2125) ;  /* 0x0000005204c87947 */ /* 0x001fec000b800000 */
[----:B------:R-:W0:Y:S01]  /*152c0*/  SHFL.IDX PT, R5, R0, RZ, 0x181f ;  /* 0x00181fff00057589 */ /* 0x000e2200000e0000 */
[----:B------:R-:W-:Y:S01]  /*152d0*/  ULDC UR4, c[0x0][0x288] ;  /* 0x0000a20000047ab9 */ /* 0x000fe20000000800 */
[----:B------:R-:W-:Y:S02]  /*152e0*/  VIADD R9, R9, UR40 ;  /* 0x0000002809097c36 */ /* 0x000fe40008000000 */
[----:B------:R-:W1:Y:S01]  /*152f0*/  SHFL.IDX PT, R4, R3, RZ, 0x181f ;  /* 0x00181fff03047589 */ /* 0x000e6200000e0000 */
[----:B------:R-:W-:Y:S02]  /*15300*/  IMAD R2, R6, UR4, RZ ;  /* 0x0000000406027c24 */ /* 0x000fe4000f8e02ff */
[C---:B------:R-:W-:Y:S01]  /*15310*/  VIADD R6, R9.reuse, 0x10 ;  /* 0x0000001009067836 */ /* 0x040fe20000000000 */
[----:B------:R-:W-:Y:S02]  /*15320*/  STL [R1+0x14], R9 ;  /* 0x0000140901007387 */ /* 0x000fe40000100800 */
[----:B------:R-:W-:-:S02]  /*15330*/  ISETP.GE.AND P1, PT, R9, R2, PT ;  /* 0x000000020900720c */ /* 0x000fc40003f26270 */
[----:B------:R2:W-:Y:S11]  /*15340*/  STL [R1+0x20], R6 ;  /* 0x0000200601007387 */ /* 0x0005f60000100800 */
[----:B0-----:R-:W-:-:S05]  /*15350*/  @!P1 LEA R5, P2, R8, R5, 0x1 ;  /* 0x0000000508059211 */ /* 0x001fca00078408ff */
[----:B-1----:R-:W-:-:S05]  /*15360*/  @!P1 IMAD.X R4, RZ, RZ, R4, P2 ;  /* 0x000000ffff049224 */ /* 0x002fca00010e0604 */
[----:B------:R-:W-:-:S04]  /*15370*/  @!P1 LOP3.LUT R5, R5, R4, RZ, 0x3c, !PT ;  /* 0x0000000405059212 */ /* 0x000fc800078e3cff */
[----:B------:R-:W-:-:S04]  /*15380*/  @!P1 LOP3.LUT R4, R5, R4, RZ, 0x3c, !PT ;  /* 0x0000000405049212 */ /* 0x000fc800078e3cff */
[----:B------:R-:W-:-:S05]  /*15390*/  @!P1 LOP3.LUT R5, R5, R4, RZ, 0x3c, !PT ;  /* 0x0000000405059212 */ /* 0x000fca00078e3cff */
[----:B------:R-:W-:Y:S01]  /*153a0*/  @!PT LDS RZ, [RZ] ;  /* 0x00000000fffff984 */ /* 0x000fe20000000800 */
[----:B-----5:R0:W-:Y:S01]  /*153b0*/  @!P1 LDGSTS.E.BYPASS.LTC128B.128 [R7+0x20400], desc[UR44][R4.64], !P0 ;  /* 0x2040000004079fae */ /* 0x0201e2000c101d6c */
[----:B------:R-:W-:Y:S01]  /*153c0*/  ISETP.GE.AND P1, PT, R6, R2, PT ;  /* 0x000000020600720c */ /* 0x000fe20003f26270 */
[----:B--2---:R-:W-:-:S05]  /*153d0*/  VIADD R6, R9, 0x20 ;  /* 0x0000002009067836 */ /* 0x004fca0000000000 */
[----:B------:R-:W-:Y:S04]  /*153e0*/  STL [R1+0x24], R6 ;  /* 0x0000240601007387 */ /* 0x000fe80000100800 */
[----:B0-----:R-:W0:Y:S04]  /*153f0*/  SHFL.IDX PT, R5, R0, 0x1, 0x181f ;  /* 0x00381f0000057f89 */ /* 0x001e2800000e0000 */
[----:B------:R-:W1:Y:S01]  /*15400*/  SHFL.IDX PT, R4, R3, 0x1, 0x181f ;  /* 0x00381f0003047f89 */ /* 0x000e6200000e0000 */
[----:B0-----:R-:W-:-:S05]  /*15410*/  @!P1 LEA R5, P2, R8, R5, 0x1 ;  /* 0x0000000508059211 */ /* 0x001fca00078408ff */
[----:B-1----:R-:W-:-:S05]  /*15420*/  @!P1 IMAD.X R4, RZ, RZ, R4, P2 ;  /* 0x000000ffff049224 */ /* 0x002fca00010e0604 */
[----:B------:R-:W-:-:S04]  /*15430*/  @!P1 LOP3.LUT R5, R5, R4, RZ, 0x3c, !PT ;  /* 0x0000000405059212 */ /* 0x000fc800078e3cff */
[----:B------:R-:W-:-:S04]  /*15440*/  @!P1 LOP3.LUT R4, R5, R4, RZ, 0x3c, !PT ;  /* 0x0000000405049212 */ /* 0x000fc800078e3cff */
[----:B------:R-:W-:-:S05]  /*15450*/  @!P1 LOP3.LUT R5, R5, R4, RZ, 0x3c, !PT ;  /* 0x0000000405059212 */ /* 0x000fca00078e3cff */
[----:B------:R0:W-:Y:S01]  /*15460*/  @!P1 LDGSTS.E.BYPASS.LTC128B.128 [R7+0x20c00], desc[UR44][R4.64], !P0 ;  /* 0x20c0000004079fae */ /* 0x0001e2000c101d6c */
[----:B------:R-:W-:-:S03]  /*15470*/  ISETP.GE.AND P1, PT, R6, R2, PT ;  /* 0x000000020600720c */ /* 0x000fc60003f26270 */
[----:B0-----:R-:W0:Y:S04]  /*15480*/  SHFL.IDX PT, R5, R0, 0x2, 0x181f ;  /* 0x00581f0000057f89 */ /* 0x001e2800000e0000 */
[----:B------:R-:W1:Y:S04]  /*15490*/  SHFL.IDX PT, R4, R3, 0x2, 0x181f ;  /* 0x00581f0003047f89 */ /* 0x000e6800000e0000 */
[----:B------:R-:W2:Y:S04]  /*154a0*/  SHFL.IDX PT, R0, R0, 0x3, 0x181f ;  /* 0x00781f0000007f89 */ /* 0x000ea800000e0000 */
[----:B------:R-:W3:Y:S01]  /*154b0*/  SHFL.IDX PT, R3, R3, 0x3, 0x181f ;  /* 0x00781f0003037f89 */ /* 0x000ee200000e0000 */
[----:B0-----:R-:W-:-:S05]  /*154c0*/  @!P1 LEA R5, P2, R8, R5, 0x1 ;  /* 0x0000000508059211 */ /* 0x001fca00078408ff */
[----:B-1----:R-:W-:-:S05]  /*154d0*/  @!P1 IMAD.X R4, RZ, RZ, R4, P2 ;  /* 0x000000ffff049224 */ /* 0x002fca00010e0604 */
[----:B------:R-:W-:-:S04]  /*154e0*/  @!P1 LOP3.LUT R5, R5, R4, RZ, 0x3c, !PT ;  /* 0x0000000405059212 */ /* 0x000fc800078e3cff */
[----:B------:R-:W-:-:S04]  /*154f0*/  @!P1 LOP3.LUT R4, R5, R4, RZ, 0x3c, !PT ;  /* 0x0000000405049212 */ /* 0x000fc800078e3cff */
[----:B------:R-:W-:-:S05]  /*15500*/  @!P1 LOP3.LUT R5, R5, R4, RZ, 0x3c, !PT ;  /* 0x0000000405059212 */ /* 0x000fca00078e3cff */
[----:B--23--:R1:W-:Y:S02]  /*15510*/  @!P1 LDGSTS.E.BYPASS.LTC128B.128 [R7+0x21400], desc[UR44][R4.64], !P0 ;  /* 0x2140000004079fae */ /* 0x00c3e4000c101d6c */
.L_x_2247:
[----:B01----:R-:W2:Y:S02]  /*15520*/  LDL R4, [R1+0x14] ;  /* 0x0000140001047983 */ /* 0x003ea40000100800 */
[----:B--2---:R-:W-:-:S05]  /*15530*/  VIADD R4, R4, 0x30 ;  /* 0x0000003004047836 */ /* 0x004fca0000000000 */
[----:B------:R-:W-:Y:S01]  /*15540*/  ISETP.GE.AND P1, PT, R4, R2, PT ;  /* 0x000000020400720c */ /* 0x000fe20003f26270 */
[----:B------:R0:W-:-:S12]  /*15550*/  STL [R1+0x38], R4 ;  /* 0x0000380401007387 */ /* 0x0001d80000100800 */
[----:B------:R-:W-:-:S05]  /*15560*/  @!P1 LEA R2, P2, R8, R0, 0x1 ;  /* 0x0000000008029211 */ /* 0x000fca00078408ff */
[----:B------:R-:W-:-:S05]  /*15570*/  @!P1 IMAD.X R3, RZ, RZ, R3, P2 ;  /* 0x000000ffff039224 */ /* 0x000fca00010e0603 */
[----:B------:R-:W-:Y:S01]  /*15580*/  @!PT LDS RZ, [RZ] ;  /* 0x00000000fffff984 */ /* 0x000fe20000000800 */
[----:B------:R-:W-:Y:S01]  /*15590*/  @!PT LDS RZ, [RZ] ;  /* 0x00000000fffff984 */ /* 0x000fe20000000800 */
[----:B------:R-:W-:Y:S01]  /*155a0*/  @!PT LDS RZ, [RZ] ;  /* 0x00000000fffff984 */ /* 0x000fe20000000800 */
[----:B------:R0:W-:Y:S01]  /*155b0*/  @!P1 LDGSTS.E.BYPASS.LTC128B.128 [R7+0x21c00], desc[UR44][R2.64], !P0 ;  /* 0x21c0000002079fae */ /* 0x0001e2000c101d6c */
[----:B------:R-:W-:Y:S01]  /*155c0*/  PLOP3.LUT P0, PT, PT, PT, PT, 0x80, 0x0 ;  /* 0x000000000000781c */ /* 0x000fe20003f0f070 */
[----:B------:R-:W-:-:S12]  /*155d0*/  NOP ;  /* 0x0000000000007918 */ /* 0x000fd80000000000 */
.L_x_2126:
[----:B------:R-:W-:Y:S02]  /*155e0*/  PLOP3.LUT P1, PT, P1, P0, PT, 0xa2, 0x0 ;  /* 0x000000000000781c */ /* 0x000fe40000f21472 */
[----:B------:R-:W-:-:S08]  /*155f0*/  @P0 R2UR P1, UR4, R17 ;  /* 0x00000000110402ca */ /* 0x000fd00000020000 */
[----:B------:R-:W-:-:S05]  /*15600*/  @P0 PLOP3.LUT P0, PT, P1, PT, PT, 0x80, 0x0 ;  /* 0x000000000000081c */ /* 0x000fca0000f0f070 */
[----:B------:R-:W-:Y:S01]  /*15610*/  @!P1 SYNCS.ARRIVE.TRANS64.RED.A0T1 RZ, [UR4+0x38800], RZ ;  /* 0x038800ffffff99a7 */ /* 0x000fe20008200404 */
[----:B------:R-:W-:Y:S07]  /*15620*/  @!P1 ARRIVES.LDGSTSBAR.64.TRANSCNT [UR4+0x38800] ;  /* 0x03880000ff0099b0 */ /* 0x000fee0008000a84 */
[----:B------:R-:W-:Y:S05]  /*15630*/  @P0 BRA.U.ANY `(.L_x_2126) ;  /* 0xfffffffd00e80947 */ /* 0x000fea000393ffff */
[----:B0-----:R-:W0:Y:S01]  /*15640*/  LDC.64 R2, c[0x0][0x3d8] ;  /* 0x0000f600ff027b82 */ /* 0x001e220000000a00 */
[----:B------:R-:W-:Y:S01]  /*15650*/  NOP ;  /* 0x0000000000007918 */ /* 0x000fe20000000000 */
[C---:B0-----:R-:W-:Y:S01]  /*15660*/  IMAD R0, R2.reuse, UR43, RZ ;  /* 0x0000002b02007c24 */ /* 0x041fe2000f8e02ff */
[----:B------:R0:W-:Y:S01]  /*15670*/  SYNCS.ARRIVE.TRANS64.A1T0 RZ, [R17+URZ+0x38800], RZ ;  /* 0x038800ff11ff79a7 */ /* 0x0001e2000810003f */
[----:B------:R-:W-:Y:S01]  /*15680*/  IMAD.WIDE.U32 R4, R2, UR36, RZ ;  /* 0x0000002402047c25 */ /* 0x000fe2000f8e00ff */
[----:B------:R-:W-:Y:S03]  /*15690*/  BSSY B6, `(.L_x_2127) ;  /* 0x0000018000067945 */ /* 0x000fe60003800000 */
[----:B------:R-:W-:Y:S01]  /*156a0*/  IMAD R3, R3, UR36, R0 ;  /* 0x0000002403037c24 */ /* 0x000fe2000f8e0200 */
[----:B------:R0:W-:Y:S01]  /*156b0*/  STL.64 [R1+0x30], R4 ;  /* 0x0000300401007387 */ /* 0x0001e20000100a00 */
[----:B------:R-:W-:-:S05]  /*156c0*/  VIADD R0, R17, 0x26400 ;  /* 0x0002640011007836 */ /* 0x000fca0000000000 */
[----:B------:R-:W-:Y:S01]  /*156d0*/  LOP3.LUT P0, RZ, R0, 0x3ff, RZ, 0xc0, !PT ;  /* 0x000003ff00ff7812 */ /* 0x000fe2000780c0ff */
[----:B------:R-:W-:-:S05]  /*156e0*/  IMAD.IADD R0, R5, 0x1, R3 ;  /* 0x0000000105007824 */ /* 0x000fca00078e0203 */
[----:B------:R0:W-:Y:S07]  /*156f0*/  STL [R1+0x3c], R0 ;  /* 0x00003c0001007387 */ /* 0x0001ee0000100800 */
        /* <DEDUP_REMOVED lines=17> */
.L_x_2128:
[----:B------:R-:W-:Y:S05]  /*15810*/  BSYNC B6 ;  /* 0x0000000000067941 */ /* 0x000fea0003800000 */
.L_x_2127:
[----:B0-----:R-:W2:Y:S01]  /*15820*/  LDL.LU.64 R4, [R1+0x30] ;  /* 0x0000300001047983 */ /* 0x001ea20000300a00 */
[----:B------:R-:W0:Y:S01]  /*15830*/  LDC R8, c[0x0][0x448] ;  /* 0x00011200ff087b82 */ /* 0x000e220000000800 */
[----:B------:R-:W-:Y:S02]  /*15840*/  ULDC.64 UR8, c[0x0][0x3e0] ;  /* 0x0000f80000087ab9 */ /* 0x000fe40000000a00 */
[----:B------:R-:W3:Y:S04]  /*15850*/  LDL.LU R2, [R1+0x3c] ;  /* 0x00003c0001027983 */ /* 0x000ee80000300800 */
[----:B------:R-:W4:Y:S01]  /*15860*/  LDL.LU R3, [R1+0x18] ;  /* 0x0000180001037983 */ /* 0x000f220000300800 */
[----:B------:R-:W-:Y:S01]  /*15870*/  UIMAD UR6, UR37, UR8, URZ ;  /* 0x00000008250672a4 */ /* 0x000fe2000f8e023f */
[----:B------:R-:W-:Y:S01]  /*15880*/  LOP3.LUT R18, R18, 0xffffffef, RZ, 0xc0, !PT ;  /* 0xffffffef12127812 */ /* 0x000fe200078ec0ff */
[----:B------:R-:W1:Y:S02]  /*15890*/  S2R R10, SR_TID.X ;  /* 0x00000000000a7919 */ /* 0x000e640000002100 */
[----:B------:R-:W-:Y:S01]  /*158a0*/  UIMAD UR6, UR42, UR9, UR6 ;  /* 0x000000092a0672a4 */ /* 0x000fe2000f8e0206 */
[----:B------:R-:W5:Y:S01]  /*158b0*/  S2R R9, SR_TID.X ;  /* 0x0000000000097919 */ /* 0x000f620000002100 */
[----:B------:R-:W5:Y:S01]  /*158c0*/  S2R R12, SR_TID.X ;  /* 0x00000000000c7919 */ /* 0x000f620000002100 */
[----:B0-----:R-:W-:-:S13]  /*158d0*/  ISETP.NE.AND P0, PT, R8, 0x1, PT ;  /* 0x000000010800780c */ /* 0x001fda0003f05270 */
[----:B------:R-:W0:Y:S01]  /*158e0*/  @P0 LDC R0, c[0x0][0x450] ;  /* 0x00011400ff000b82 */ /* 0x000e220000000800 */
[----:B-1----:R-:W-:Y:S02]  /*158f0*/  IMAD.SHL.U32 R10, R10, 0x8, RZ ;  /* 0x000000080a0a7824 */ /* 0x002fe400078e00ff */
[----:B-----5:R-:W-:-:S03]  /*15900*/  IMAD.SHL.U32 R9, R9, 0x8, RZ ;  /* 0x0000000809097824 */ /* 0x020fc600078e00ff */
[----:B------:R-:W-:Y:S01]  /*15910*/  LOP3.LUT R10, R10, 0x38, RZ, 0xc0, !PT ;  /* 0x000000380a0a7812 */ /* 0x000fe200078ec0ff */
[----:B------:R-:W-:-:S03]  /*15920*/  IMAD.SHL.U32 R12, R12, 0x8, RZ ;  /* 0x000000080c0c7824 */ /* 0x000fc600078e00ff */
[C---:B------:R-:W-:Y:S02]  /*15930*/  LOP3.LUT R11, R10.reuse, 0x80, RZ, 0xfc, !PT ;  /* 0x000000800a0b7812 */ /* 0x040fe400078efcff */
[----:B------:R-:W-:Y:S02]  /*15940*/  LOP3.LUT R10, R10, 0x40, RZ, 0xfc, !PT ;  /* 0x000000400a0a7812 */ /* 0x000fe400078efcff */
[----:B------:R-:W-:Y:S02]  /*15950*/  LOP3.LUT R9, R9, 0x38, RZ, 0xc0, !PT ;  /* 0x0000003809097812 */ /* 0x000fe400078ec0ff */
[----:B------:R-:W-:-:S04]  /*15960*/  LOP3.LUT R12, R12, 0x38, RZ, 0xc0, !PT ;  /* 0x000000380c0c7812 */ /* 0x000fc800078ec0ff */
[----:B------:R-:W-:Y:S02]  /*15970*/  LOP3.LUT R12, R12, 0xc0, RZ, 0xfc, !PT ;  /* 0x000000c00c0c7812 */ /* 0x000fe400078efcff */
[----:B--2---:R-:W-:Y:S02]  /*15980*/  R2UR UR5, R5 ;  /* 0x00000000050572ca */ /* 0x004fe400000e0000 */
[----:B------:R-:W-:Y:S02]  /*15990*/  R2UR UR4, R4 ;  /* 0x00000000040472ca */ /* 0x000fe400000e0000 */
[----:B---3--:R-:W-:Y:S02]  /*159a0*/  R2UR UR5, R2 ;  /* 0x00000000020572ca */ /* 0x008fe400000e0000 */
[----:B------:R-:W1:Y:S01]  /*159b0*/  @P0 LDC R2, c[0x0][0x44c] ;  /* 0x00011300ff020b82 */ /* 0x000e620000000800 */
[----:B----4-:R-:W-:-:S10]  /*159c0*/  IMAD.MOV.U32 R4, RZ, RZ, R3 ;  /* 0x000000ffff047224 */ /* 0x010fd400078e0003 */
[----:B------:R-:W-:-:S04]  /*159d0*/  UIMAD.WIDE.U32 UR4, UR42, UR8, UR4 ;  /* 0x000000082a0472a5 */ /* 0x000fc8000f8e0004 */
[----:B------:R-:W-:Y:S02]  /*159e0*/  UIADD3 UR6, UR5, UR6, URZ ;  /* 0x0000000605067290 */ /* 0x000fe4000fffe03f */
[----:B------:R-:W-:Y:S02]  /*159f0*/  IMAD.U32 R6, RZ, RZ, UR4 ;  /* 0x00000004ff067e24 */ /* 0x000fe4000f8e00ff */
[----:B------:R-:W-:Y:S01]  /*15a00*/  IMAD.U32 R7, RZ, RZ, UR5 ;  /* 0x00000005ff077e24 */ /* 0x000fe2000f8e00ff */
[----:B------:R-:W-:Y:S01]  /*15a10*/  ULDC.64 UR4, c[0x0][0x3d0] ;  /* 0x0000f40000047ab9 */ /* 0x000fe20000000a00 */
[----:B-1----:R-:W-:-:S05]  /*15a20*/  @P0 IMAD.HI.U32 R2, R3, R2, RZ ;  /* 0x0000000203020227 */ /* 0x002fca00078e00ff */
[----:B0-----:R-:W-:Y:S01]  /*15a30*/  @P0 SHF.R.U32.HI R4, RZ, R0, R2 ;  /* 0x00000000ff040219 */ /* 0x001fe20000011602 */
[----:B------:R-:W-:-:S03]  /*15a40*/  IMAD.MOV.U32 R2, RZ, RZ, R6 ;  /* 0x000000ffff027224 */ /* 0x000fc600078e0006 */
[--C-:B------:R-:W-:Y:S01]  /*15a50*/  SHF.R.S32.HI R5, RZ, 0x1f, R4.reuse ;  /* 0x0000001fff057819 */ /* 0x100fe20000011404 */
[----:B------:R-:W-:-:S04]  /*15a60*/  IMAD.MOV R0, RZ, RZ, -R4 ;  /* 0x000000ffff007224 */ /* 0x000fc800078e0a04 */
[----:B------:R-:W-:Y:S02]  /*15a70*/  IMAD R0, R8, R0, R3 ;  /* 0x0000000008007224 */ /* 0x000fe400078e0203 */
[----:B------:R-:W-:Y:S02]  /*15a80*/  IMAD.U32 R3, RZ, RZ, UR6 ;  /* 0x00000006ff037e24 */ /* 0x000fe4000f8e00ff */
[----:B------:R-:W-:Y:S02]  /*15a90*/  IMAD R5, R5, UR4, RZ ;  /* 0x0000000405057c24 */ /* 0x000fe4000f8e02ff */
[----:B------:R-:W-:-:S04]  /*15aa0*/  IMAD.WIDE.U32 R2, R4, UR4, R2 ;  /* 0x0000000404027c25 */ /* 0x000fc8000f8e0002 */
        /* <DEDUP_REMOVED lines=14> */
[----:B------:R-:W-:Y:S01]  /*15b90*/  LEA.HI.X R6, R2, UR5, R6, 0x1, P0 ;  /* 0x0000000502067c11 */ /* 0x000fe200080f0c06 */
[----:B------:R-:W1:Y:S01]  /*15ba0*/  S2R R11, SR_TID.X ;  /* 0x00000000000b7919 */ /* 0x000e620000002100 */
[----:B------:R-:W-:-:S02]  /*15bb0*/  ISETP.GE.AND P3, PT, R9, UR4, PT ;  /* 0x0000000409007c0c */ /* 0x000fc4000bf66270 */
[----:B------:R-:W-:Y:S02]  /*15bc0*/  SEL R3, RZ, 0x4, P2 ;  /* 0x00000004ff037807 */ /* 0x000fe40001000000 */
[----:B------:R-:W-:Y:S02]  /*15bd0*/  SEL R2, RZ, 0x1, P3 ;  /* 0x00000001ff027807 */ /* 0x000fe40001800000 */
[----:B------:R-:W-:Y:S02]  /*15be0*/  SEL R4, RZ, 0x2, P1 ;  /* 0x00000002ff047807 */ /* 0x000fe40000800000 */
[----:B------:R-:W-:Y:S02]  /*15bf0*/  ISETP.GE.AND P5, PT, R12, UR4, PT ;  /* 0x000000040c007c0c */ /* 0x000fe4000bfa6270 */
[----:B------:R-:W-:Y:S02]  /*15c00*/  IADD3 R2, R3, R4, R2 ;  /* 0x0000000403027210 */ /* 0x000fe40007ffe002 */
[----:B------:R-:W-:-:S02]  /*15c10*/  SEL R4, RZ, 0x8, P5 ;  /* 0x00000008ff047807 */ /* 0x000fc40002800000 */
[----:B------:R-:W-:-:S04]  /*15c20*/  @P3 LOP3.LUT R18, R18, 0x10, RZ, 0xfc, !PT ;  /* 0x0000001012123812 */ /* 0x000fc800078efcff */
[----:B------:R-:W-:-:S04]  /*15c30*/  LOP3.LUT R18, R18, 0xfffffffb, RZ, 0xc0, !PT ;  /* 0xfffffffb12127812 */ /* 0x000fc800078ec0ff */
[----:B------:R-:W-:-:S04]  /*15c40*/  @P2 LOP3.LUT R18, R18, 0x4, RZ, 0xfc, !PT ;  /* 0x0000000412122812 */ /* 0x000fc800078efcff */
[----:B------:R-:W-:Y:S01]  /*15c50*/  LOP3.LUT R18, R18, 0xfffffff7, RZ, 0xc0, !PT ;  /* 0xfffffff712127812 */ /* 0x000fe200078ec0ff */
[----:B0-----:R-:W-:-:S03]  /*15c60*/  IMAD.SHL.U32 R10, R10, 0x8, RZ ;  /* 0x000000080a0a7824 */ /* 0x001fc600078e00ff */
[----:B------:R-:W-:Y:S01]  /*15c70*/  @P1 LOP3.LUT R18, R18, 0x8, RZ, 0xfc, !PT ;  /* 0x0000000812121812 */ /* 0x000fe200078efcff */
[----:B-1----:R-:W-:Y:S01]  /*15c80*/  IMAD.SHL.U32 R11, R11, 0x8, RZ ;  /* 0x000000080b0b7824 */ /* 0x002fe200078e00ff */
[----:B------:R-:W-:-:S04]  /*15c90*/  LOP3.LUT R10, R10, 0x38, RZ, 0xc0, !PT ;  /* 0x000000380a0a7812 */ /* 0x000fc800078ec0ff */
[----:B------:R-:W-:Y:S02]  /*15ca0*/  LOP3.LUT R10, R10, 0x100, RZ, 0xfc, !PT ;  /* 0x000001000a0a7812 */ /* 0x000fe400078efcff */
[----:B------:R-:W-:Y:S02]  /*15cb0*/  LOP3.LUT R11, R11, 0x38, RZ, 0xc0, !PT ;  /* 0x000000380b0b7812 */ /* 0x000fe400078ec0ff */
[----:B------:R-:W-:Y:S02]  /*15cc0*/  ISETP.GE.AND P0, PT, R10, UR4, PT ;  /* 0x000000040a007c0c */ /* 0x000fe4000bf06270 */
[----:B------:R-:W0:Y:S01]  /*15cd0*/  S2R R10, SR_TID.X ;  /* 0x00000000000a7919 */ /* 0x000e220000002100 */
[----:B------:R-:W-:Y:S02]  /*15ce0*/  LOP3.LUT R11, R11, 0x180, RZ, 0xfc, !PT ;  /* 0x000001800b0b7812 */ /* 0x000fe400078efcff */
[----:B------:R-:W-:Y:S02]  /*15cf0*/  SEL R3, RZ, 0x10, P0 ;  /* 0x00000010ff037807 */ /* 0x000fe40000000000 */
[----:B------:R-:W-:-:S02]  /*15d00*/  ISETP.GE.AND P1, PT, R11, UR4, PT ;  /* 0x000000040b007c0c */ /* 0x000fc4000bf26270 */
[----:B------:R-:W-:Y:S02]  /*15d10*/  IADD3 R2, R3, R2, R4 ;  /* 0x0000000203027210 */ /* 0x000fe40007ffe004 */
[----:B------:R-:W-:Y:S01]  /*15d20*/  SEL R5, RZ, 0x40, P1 ;  /* 0x00000040ff057807 */ /* 0x000fe20000800000 */
[----:B0-----:R-:W-:-:S05]  /*15d30*/  IMAD.SHL.U32 R10, R10, 0x8, RZ ;  /* 0x000000080a0a7824 */ /* 0x001fca00078e00ff */
[----:B------:R-:W-:-:S04]  /*15d40*/  LOP3.LUT R10, R10, 0x38, RZ, 0xc0, !PT ;  /* 0x000000380a0a7812 */ /* 0x000fc800078ec0ff */
[C---:B------:R-:W-:Y:S02]  /*15d50*/  LOP3.LUT R7, R10.reuse, 0x140, RZ, 0xfc, !PT ;  /* 0x000001400a077812 */ /* 0x040fe400078efcff */
[----:B------:R-:W-:Y:S02]  /*15d60*/  LOP3.LUT R10, R10, 0x1c0, RZ, 0xfc, !PT ;  /* 0x000001c00a0a7812 */ /* 0x000fe400078efcff */
[----:B------:R-:W-:Y:S02]  /*15d70*/  ISETP.GE.AND P1, PT, R7, UR4, PT ;  /* 0x0000000407007c0c */ /* 0x000fe4000bf26270 */
[----:B------:R-:W-:Y:S01]  /*15d80*/  ISETP.GE.AND P2, PT, R10, UR4, PT ;  /* 0x000000040a007c0c */ /* 0x000fe2000bf46270 */
[----:B------:R-:W-:Y:S01]  /*15d90*/  UMOV UR4, 0xffffffff ;  /* 0xffffffff00047882 */ /* 0x000fe20000000000 */
[----:B------:R-:W-:Y:S02]  /*15da0*/  SEL R3, RZ, 0x20, P1 ;  /* 0x00000020ff037807 */ /* 0x000fe40000800000 */
[----:B------:R-:W-:-:S02]  /*15db0*/  SEL R7, RZ, 0x80, P2 ;  /* 0x00000080ff077807 */ /* 0x000fc40001000000 */
        /* <DEDUP_REMOVED lines=95> */
.L_x_2257:
        /* <DEDUP_REMOVED lines=30> */
.L_x_2131:
[----:B------:R-:W-:Y:S05]  /*16590*/  BSYNC B0 ;  /* 0x0000000000007941 */ /* 0x000fea0003800000 */
.L_x_2130:
[----:B------:R-:W-:Y:S01]  /*165a0*/  NOP ;  /* 0x0000000000007918 */ /* 0x000fe20000000000 */
[----:B------:R-:W-:-:S13]  /*165b0*/  PLOP3.LUT P0, PT, PT, PT, PT, 0x80, 0x0 ;  /* 0x000000000000781c */ /* 0x000fda0003f0f070 */
.L_x_2132:
[----:B------:R-:W-:Y:S02]  /*165c0*/  PLOP3.LUT P1, PT, P1, P0, PT, 0xa2, 0x0 ;  /* 0x000000000000781c */ /* 0x000fe40000f21472 */
[----:B------:R-:W-:-:S08]  /*165d0*/  @P0 R2UR P1, UR4, R17 ;  /* 0x00000000110402ca */ /* 0x000fd00000020000 */
[----:B------:R-:W-:-:S05]  /*165e0*/  @P0 PLOP3.LUT P0, PT, P1, PT, PT, 0x80, 0x0 ;  /* 0x000000000000081c */ /* 0x000fca0000f0f070 */
[----:B------:R-:W-:Y:S01]  /*165f0*/  @!P1 SYNCS.ARRIVE.TRANS64.RED.A0T1 RZ, [UR4+0x38810], RZ ;  /* 0x038810ffffff99a7 */ /* 0x000fe20008200404 */
[----:B------:R-:W-:Y:S07]  /*16600*/  @!P1 ARRIVES.LDGSTSBAR.64.TRANSCNT [UR4+0x38810] ;  /* 0x03881000ff0099b0 */ /* 0x000fee0008000a84 */
[----:B------:R-:W-:Y:S05]  /*16610*/  @P0 BRA.U.ANY `(.L_x_2132) ;  /* 0xfffffffd00e80947 */ /* 0x000fea000393ffff */
[----:B0-----:R-:W3:Y:S02]  /*16620*/  LDL.LU R2, [R1+0x28] ;  /* 0x0000280001027983 */ /* 0x001ee40000300800 */
[----:B---3--:R-:W-:-:S05]  /*16630*/  VIADD R2, R2, 0x1 ;  /* 0x0000000102027836 */ /* 0x008fca0000000000 */
[----:B------:R0:W-:Y:S01]  /*16640*/  STL [R1+0x28], R2 ;  /* 0x0000280201007387 */ /* 0x0001e20000100800 */
[----:B--2---:R-:W-:-:S04]  /*16650*/  LEA.HI R0, R2, R2, RZ, 0x1 ;  /* 0x0000000202007211 */ /* 0x004fc800078f08ff */
[----:B------:R-:W-:-:S05]  /*16660*/  LOP3.LUT R0, R0, 0xfffffffe, RZ, 0xc0, !PT ;  /* 0xfffffffe00007812 */ /* 0x000fca00078ec0ff */
[----:B------:R-:W-:-:S05]  /*16670*/  IMAD.IADD R0, R2, 0x1, -R0 ;  /* 0x0000000102007824 */ /* 0x000fca00078e0a00 */
[----:B------:R-:W-:Y:S01]  /*16680*/  SHF.L.U32 R0, R0, 0x1f, RZ ;  /* 0x0000001f00007819 */ /* 0x000fe200000006ff */
[----:B------:R-:W-:Y:S01]  /*16690*/  NOP ;  /* 0x0000000000007918 */ /* 0x000fe20000000000 */
[----:B------:R0:W-:Y:S01]  /*166a0*/  SYNCS.ARRIVE.TRANS64.A1T0 RZ, [R17+URZ+0x38810], RZ ;  /* 0x038810ff11ff79a7 */ /* 0x0001e2000810003f */
[----:B------:R-:W-:Y:S01]  /*166b0*/  BSSY B0, `(.L_x_2133) ;  /* 0x0000003000007945 */ /* 0x000fe20003800000 */
[----:B------:R-:W2:Y:S03]  /*166c0*/  SYNCS.PHASECHK.TRANS64.TRYWAIT P0, [R17+URZ+0x38820], R0 ;  /* 0x03882000110075a7 */ /* 0x000ea6000800017f */
[----:B0-2---:R-:W-:Y:S05]  /*166d0*/  @!P0 BRA `(.L_x_2134) ;  /* 0x0000004c00688947 */ /* 0x005fea0003800000 */
.L_x_2258:
[----:B------:R-:W-:Y:S05]  /*166e0*/  BSYNC B0 ;  /* 0x0000000000007941 */ /* 0x000fea0003800000 */
.L_x_2133:
[----:B------:R-:W-:Y:S01]  /*166f0*/  LOP3.LUT P0, RZ, R18, 0x2, RZ, 0xc0, !PT ;  /* 0x0000000212ff7812 */ /* 0x000fe2000780c0ff */
[----:B------:R-:W-:-:S12]  /*16700*/  BSSY B0, `(.L_x_2135) ;  /* 0x0000094000007945 */ /* 0x000fd80003800000 */
[----:B------:R-:W-:Y:S05]  /*16710*/  @!P0 BRA `(.L_x_2136) ;  /* 0x0000000800488947 */ /* 0x000fea0003800000 */
[----:B------:R-:W2:Y:S01]  /*16720*/  LDL R2, [R1+0x8] ;  /* 0x0000080001027983 */ /* 0x000ea20000100800 */
        /* <DEDUP_REMOVED lines=8> */
.L_x_2259:
[----:B------:R-:W-:Y:S05]  /*167b0*/  BSYNC B1 ;  /* 0x0000000000017941 */ /* 0x000fea0003800000 */
.L_x_2137:
        /* <DEDUP_REMOVED lines=9> */
.L_x_2140:
[----:B------:R-:W-:Y:S05]  /*16850*/  BSYNC B1 ;  /* 0x0000000000017941 */ /* 0x000fea0003800000 */
.L_x_2139:
[----:B0-----:R-:W2:Y:S01]  /*16860*/  LDL.LU R2, [R1+0x1c] ;  /* 0x00001c0001027983 */ /* 0x001ea20000300800 */
[----:B------:R-:W-:Y:S01]  /*16870*/  UIADD3 UR4, UP0, UR46, 0x470, URZ ;  /* 0x000004702e047890 */ /* 0x000fe2000ff1e03f */
[----:B------:R-:W-:Y:S01]  /*16880*/  PLOP3.LUT P0, PT, PT, PT, PT, 0x80, 0x0 ;  /* 0x000000000000781c */ /* 0x000fe20003f0f070 */
[----:B------:R-:W-:Y:S01]  /*16890*/  VIADD R0, R0, 0x38850 ;  /* 0x0003885000007836 */ /* 0x000fe20000000000 */
[----:B------:R-:W-:Y:S01]  /*168a0*/  UMOV UR6, 0x0 ;  /* 0x0000000000067882 */ /* 0x000fe20000000000 */
[----:B------:R-:W-:Y:S01]  /*168b0*/  UIADD3.X UR5, URZ, UR47, URZ, UP0, !UPT ;  /* 0x0000002f3f057290 */ /* 0x000fe200087fe43f */
[----:B------:R-:W-:Y:S01]  /*168c0*/  UMOV UR7, 0x14f00000 ;  /* 0x14f0000000077882 */ /* 0x000fe20000000000 */
[----:B------:R-:W-:Y:S01]  /*168d0*/  UMOV UR10, URZ ;  /* 0x0000003f000a7c82 */ /* 0x000fe20008000000 */
[----:B--2---:R-:W-:Y:S02]  /*168e0*/  IMAD.SHL.U32 R3, R2, 0x40, RZ ;  /* 0x0000004002037824 */ /* 0x004fe400078e00ff */
[----:B------:R-:W-:-:S04]  /*168f0*/  IMAD R2, R19, 0x10000, R17 ;  /* 0x0001000013027824 */ /* 0x000fc800078e0211 */
[----:B------:R-:W-:-:S07]  /*16900*/  VIADD R4, R2, 0x400 ;  /* 0x0000040002047836 */ /* 0x000fce0000000000 */
.L_x_2141:
        /* <DEDUP_REMOVED lines=15> */
.L_x_2142:
        /* <DEDUP_REMOVED lines=15> */
.L_x_2143:
        /* <DEDUP_REMOVED lines=15> */
.L_x_2144:
        /* <DEDUP_REMOVED lines=15> */
.L_x_2145:
        /* <DEDUP_REMOVED lines=15> */
.L_x_2146:
        /* <DEDUP_REMOVED lines=15> */
.L_x_2147:
        /* <DEDUP_REMOVED lines=15> */
.L_x_2148:
        /* <DEDUP_REMOVED lines=10> */
.L_x_2136:
[----:B------:R-:W-:Y:S05]  /*17040*/  BSYNC B0 ;  /* 0x0000000000007941 */ /* 0x000fea0003800000 */
.L_x_2135:
[----:B------:R-:W-:-:S04]  /*17050*/  UIADD3 UR4, UR39, -0x2, URZ ;  /* 0xfffffffe27047890 */ /* 0x000fc8000fffe03f */
[----:B------:R-:W-:-:S06]  /*17060*/  UISETP.GE.AND UP0, UPT, UR4, UR38, UPT ;  /* 0x000000260400728c */ /* 0x000fcc000bf06270 */
[----:B------:R-:W-:-:S13]  /*17070*/  PLOP3.LUT P0, PT, PT, PT, UP0, 0x80, 0x0 ;  /* 0x000000000000781c */ /* 0x000fda0003f0f008 */
[----:B------:R-:W-:Y:S05]  /*17080*/  @!P0 BRA `(.L_x_2149) ;  /* 0x0000002800508947 */ /* 0x000fea0003800000 */
[----:B0-----:R-:W-:Y:S01]  /*17090*/  IMAD R0, RZ, RZ, -UR39 ;  /* 0x80000027ff007e24 */ /* 0x001fe2000f8e02ff */
[----:B-1----:R-:W-:-:S04]  /*170a0*/  LOP3.LUT R6, RZ, UR38, RZ, 0x33, !PT ;  /* 0x00000026ff067c12 */ /* 0x002fc8000f8e33ff */
[----:B------:R-:W-:-:S05]  /*170b0*/  VIADDMNMX R6, R0, 0x1, R6, !PT ;  /* 0x0000000100067846 */ /* 0x000fca0007800106 */
[----:B------:R-:W-:-:S05]  /*170c0*/  VIADD R0, R6, UR39 ;  /* 0x0000002706007c36 */ /* 0x000fca0008000000 */
[----:B------:R-:W-:-:S04]  /*170d0*/  LOP3.LUT R0, R0, 0x1, RZ, 0xc0, !PT ;  /* 0x0000000100007812 */ /* 0x000fc800078ec0ff */
[----:B------:R-:W-:Y:S01]  /*170e0*/  ISETP.NE.U32.AND P0, PT, R0, 0x1, PT ;  /* 0x000000010000780c */ /* 0x000fe20003f05070 */
[----:B------:R-:W-:-:S12]  /*170f0*/  IMAD.U32 R0, RZ, RZ, UR4 ;  /* 0x00000004ff007e24 */ /* 0x000fd8000f8e00ff */
[----:B------:R-:W-:Y:S05]  /*17100*/  @P0 BRA `(.L_x_2150) ;  /* 0x0000000c005c0947 */ /* 0x000fea0003800000 */
[----:B------:R-:W2:Y:S01]  /*17110*/  LDL.LU R8, [R1+0x8] ;  /* 0x0000080001087983 */ /* 0x000ea20000300800 */
[----:B------:R-:W-:Y:S01]  /*17120*/  VIADD R19, R19, 0x1 ;  /* 0x0000000113137836 */ /* 0x000fe20000000000 */
[----:B------:R-:W-:Y:S01]  /*17130*/  LOP3.LUT P2, RZ, R18, 0x2, RZ, 0xc0, !PT ;  /* 0x0000000212ff7812 */ /* 0x000fe2000784c0ff */
[----:B------:R-:W-:Y:S03]  /*17140*/  BSSY B0, `(.L_x_2151) ;  /* 0x00000d1000007945 */ /* 0x000fe60003800000 */
[----:B------:R-:W-:-:S04]  /*17150*/  ISETP.NE.AND P0, PT, R19, 0x2, PT ;  /* 0x000000021300780c */ /* 0x000fc80003f05270 */
[----:B------:R-:W-:Y:S02]  /*17160*/  SEL R2, RZ, 0x1, P0 ;  /* 0x00000001ff027807 */ /* 0x000fe40000000000 */
[----:B------:R-:W-:Y:S02]  /*17170*/  SEL R19, R19, RZ, P0 ;  /* 0x000000ff13137207 */ /* 0x000fe40000000000 */
[----:B--2---:R-:W-:-:S05]  /*17180*/  LOP3.LUT R8, R8, R2, RZ, 0x3c, !PT ;  /* 0x0000000208087212 */ /* 0x004fca00078e3cff */
[----:B------:R0:W-:Y:S01]  /*17190*/  STL [R1+0x8], R8 ;  /* 0x0000080801007387 */ /* 0x0001e20000100800 */
[----:B------:R-:W-:Y:S05]  /*171a0*/  @!P2 BRA `(.L_x_2152) ;  /* 0x0000000c0028a947 */ /* 0x000fea0003800000 */
[----:B------:R-:W-:-:S13]  /*171b0*/  LOP3.LUT P2, RZ, R18, 0x1, RZ, 0xc0, !PT ;  /* 0x0000000112ff7812 */ /* 0x000fda000784c0ff */
[----:B------:R-:W-:Y:S05]  /*171c0*/  @!P2 BRA `(.L_x_2153) ;  /* 0x000000000050a947 */ /* 0x000fea0003800000 */
[----:B------:R-:W2:Y:S01]  /*171d0*/  LDL R7, [R1+0xc] ;  /* 0x00000c0001077983 */ /* 0x000ea20000100800 */
[----:B------:R-:W1:Y:S03]  /*171e0*/  LDC R5, c[0x0][0x43c] ;  /* 0x00010f00ff057b82 */ /* 0x000e660000000800 */
[----:B------:R-:W3:Y:S01]  /*171f0*/  LDL R9, [R1] ;  /* 0x0000000001097983 */ /* 0x000ee20000100800 */
        /* <DEDUP_REMOVED lines=8> */
[----:B------:R-:W-:Y:S01]  /*17280*/  SHF.R.S32.HI R5, RZ, 0x1f, R4 ;  /* 0x0000001fff057819 */ /* 0x000fe20000011404 */
[----:B------:R-:W1:Y:S01]  /*17290*/  LDC.64 R2, c[0x0][0x418] ;  /* 0x00010600ff027b82 */ /* 0x000e620000000a00 */
[----:B--2---:R-:W-:-:S04]  /*172a0*/  IMAD R7, R7, UR4, RZ ;  /* 0x0000000407077c24 */ /* 0x004fc8000f8e02ff */
[C---:B---3--:R-:W-:Y:S02]  /*172b0*/  IMAD R7, R9.reuse, UR5, R7 ;  /* 0x0000000509077c24 */ /* 0x048fe4000f8e0207 */
[----:B------:R-:W-:-:S04]  /*172c0*/  IMAD.WIDE.U32 R4, R9, UR4, R4 ;  /* 0x0000000409047c25 */ /* 0x000fc8000f8e0004 */
[----:B------:R-:W-:Y:S01]  /*172d0*/  IMAD.IADD R7, R7, 0x1, R5 ;  /* 0x0000000107077824 */ /* 0x000fe200078e0205 */
[----:B-1----:R-:W-:-:S04]  /*172e0*/  LEA R2, P0, R4, R2, 0x2 ;  /* 0x0000000204027211 */ /* 0x002fc800078010ff */
[----:B------:R-:W-:-:S05]  /*172f0*/  LEA.HI.X R3, R4, R3, R7, 0x2, P0 ;  /* 0x0000000304037211 */ /* 0x000fca00000f1407 */
[----:B------:R1:W5:Y:S04]  /*17300*/  LDG.E R16, desc[UR44][R2.64] ;  /* 0x0000002c02107981 */ /* 0x000368000c1e1900 */
.L_x_2153:
        /* <DEDUP_REMOVED lines=8> */
.L_x_2260:
[----:B------:R-:W-:Y:S05]  /*17390*/  BSYNC B1 ;  /* 0x0000000000017941 */ /* 0x000fea0003800000 */
.L_x_2154:
        /* <DEDUP_REMOVED lines=9> */
.L_x_2157:
[----:B------:R-:W-:Y:S05]  /*17430*/  BSYNC B1 ;  /* 0x0000000000017941 */ /* 0x000fea0003800000 */
.L_x_2156:
        /* <DEDUP_REMOVED lines=11> */
.L_x_2158:
        /* <DEDUP_REMOVED lines=13> */
.L_x_2261:
[----:B------:R-:W-:Y:S05]  /*175c0*/  BSYNC B1 ;  /* 0x0000000000017941 */ /* 0x000fea0003800000 */
.L_x_2159:
[----:B------:R-:W-:Y:S01]  /*175d0*/  BSSY B1, `(.L_x_2161) ;  /* 0x000000b000017945 */ /* 0x000fe20003800000 */
[----:B0-----:R-:W-:Y:S02]  /*175e0*/  IMAD.MOV.U32 R8, RZ, RZ, 0x0 ;  /* 0x00000000ff087424 */ /* 0x001fe400078e00ff */
[----:B------:R-:W-:Y:S01]  /*175f0*/  IMAD.MOV.U32 R9, RZ, RZ, 0x14f00000 ;  /* 0x14f00000ff097424 */ /* 0x000fe200078e00ff */
        /* <DEDUP_REMOVED lines=8> */
.L_x_2162:
[----:B------:R-:W-:Y:S05]  /*17680*/  BSYNC B1 ;  /* 0x0000000000017941 */ /* 0x000fea0003800000 */
.L_x_2161:
[----:B------:R-:W-:Y:S01]  /*17690*/  R2UR UR10, R7 ;  /* 0x00000000070a72ca */ /* 0x000fe200000e0000 */
[----:B-12---:R-:W-:Y:S01]  /*176a0*/  IMAD R2, R19, 0x10000, R17 ;  /* 0x0001000013027824 */ /* 0x006fe200078e0211 */
[----:B------:R-:W-:Y:S01]  /*176b0*/  R2UR UR6, R8 ;  /* 0x00000000080672ca */ /* 0x000fe200000e0000 */
[----:B------:R-:W-:Y:S01]  /*176c0*/  UIADD3 UR4, UP0, UR46, 0x470, URZ ;  /* 0x000004702e047890 */ /* 0x000fe2000ff1e03f */
[----:B------:R-:W-:Y:S01]  /*176d0*/  R2UR UR7, R9 ;  /* 0x00000000090772ca */ /* 0x000fe200000e0000 */
[----:B------:R-:W-:Y:S01]  /*176e0*/  VIADD R3, R3, 0x38850 ;  /* 0x0003885003037836 */ /* 0x000fe20000000000 */
[----:B------:R-:W-:Y:S01]  /*176f0*/  PLOP3.LUT P0, PT, PT, PT, PT, 0x80, 0x0 ;  /* 0x000000000000781c */ /* 0x000fe20003f0f070 */
[----:B------:R-:W-:Y:S01]  /*17700*/  VIADD R4, R2, 0x400 ;  /* 0x0000040002047836 */ /* 0x000fe20000000000 */
[----:B------:R-:W-:-:S12]  /*17710*/  UIADD3.X UR5, URZ, UR47, URZ, UP0, !UPT ;  /* 0x0000002f3f057290 */ /* 0x000fd800087fe43f */
.L_x_2163:
        /* <DEDUP_REMOVED lines=15> */
.L_x_2164:
        /* <DEDUP_REMOVED lines=15> */
.L_x_2165:
        /* <DEDUP_REMOVED lines=15> */
.L_x_2166:
        /* <DEDUP_REMOVED lines=15> */
.L_x_2167:
        /* <DEDUP_REMOVED lines=15> */
.L_x_2168:
        /* <DEDUP_REMOVED lines=15> */
.L_x_2169:
        /* <DEDUP_REMOVED lines=15> */
.L_x_2170:
        /* <DEDUP_REMOVED lines=10> */
.L_x_2152:
[----:B------:R-:W-:Y:S05]  /*17e50*/  BSYNC B0 ;  /* 0x0000000000007941 */ /* 0x000fea0003800000 */
.L_x_2151:
[----:B------:R-:W-:-:S06]  /*17e60*/  UIADD3 UR4, UR39, -0x3, URZ ;  /* 0xfffffffd27047890 */ /* 0x000fcc000fffe03f */
[----:B------:R-:W-:-:S07]  /*17e70*/  IMAD.U32 R0, RZ, RZ, UR4 ;  /* 0x00000004ff007e24 */ /* 0x000fce000f8e00ff */
.L_x_2150:
[----:B------:R-:W-:Y:S01]  /*17e80*/  ULOP3.LUT UR4, URZ, UR39, URZ, 0x33, !UPT ;  /* 0x000000273f047292 */ /* 0x000fe2000f8e333f */
[----:B------:R-:W-:Y:S01]  /*17e90*/  VIADD R6, R6, 0xfffffffe ;  /* 0xfffffffe06067836 */ /* 0x000fe20000000000 */
[----:B------:R-:W-:Y:S04]  /*17ea0*/  BSSY B0, `(.L_x_2149) ;  /* 0x00001b2000007945 */ /* 0x000fe80003800000 */
[----:B------:R-:W-:-:S13]  /*17eb0*/  ISETP.NE.AND P0, PT, R6, UR4, PT ;  /* 0x0000000406007c0c */ /* 0x000fda000bf05270 */
[----:B------:R-:W-:Y:S05]  /*17ec0*/  @!P0 BRA `(.L_x_2171) ;  /* 0x0000001800bc8947 */ /* 0x000fea0003800000 */
.L_x_2212:
[----:B------:R-:W2:Y:S01]  /*17ed0*/  LDL.LU R2, [R1+0x8] ;  /* 0x0000080001027983 */ /* 0x000ea20000300800 */
[----:B------:R-:W-:Y:S01]  /*17ee0*/  LOP3.LUT P1, RZ, R18, 0x2, RZ, 0xc0, !PT ;  /* 0x0000000212ff7812 */ /* 0x000fe2000782c0ff */
[----:B------:R-:W-:Y:S01]  /*17ef0*/  VIADD R7, R19, 0x1 ;  /* 0x0000000113077836 */ /* 0x000fe20000000000 */
[----:B------:R-:W-:Y:S05]  /*17f00*/  YIELD ;  /* 0x0000000000007946 */ /* 0x000fea0003800000 */
[----:B------:R-:W-:Y:S01]  /*17f10*/  ISETP.NE.AND P0, PT, R7, 0x2, PT ;  /* 0x000000020700780c */ /* 0x000fe20003f05270 */
[----:B------:R-:W-:Y:S03]  /*17f20*/  BSSY B1, `(.L_x_2172) ;  /* 0x00000d0000017945 */ /* 0x000fe60003800000 */
[----:B------:R-:W-:-:S02]  /*17f30*/  SEL R6, RZ, 0x1, P0 ;  /* 0x00000001ff067807 */ /* 0x000fc40000000000 */
[----:B------:R-:W-:Y:S02]  /*17f40*/  SEL R7, R7, RZ, P0 ;  /* 0x000000ff07077207 */ /* 0x000fe40000000000 */
[----:B--2---:R-:W-:Y:S01]  /*17f50*/  LOP3.LUT R6, R2, R6, RZ, 0x3c, !PT ;  /* 0x0000000602067212 */ /* 0x004fe200078e3cff */
[----:B------:R-:W-:Y:S06]  /*17f60*/  @!P1 BRA `(.L_x_2173) ;  /* 0x0000000c002c9947 */ /* 0x000fec0003800000 */
[----:B------:R-:W-:Y:S01]  /*17f70*/  LOP3.LUT P1, RZ, R18, 0x1, RZ, 0xc0, !PT ;  /* 0x0000000112ff7812 */ /* 0x000fe2000782c0ff */
[----:B0-----:R-:W-:-:S12]  /*17f80*/  IMAD.MOV.U32 R8, RZ, RZ, R0 ;  /* 0x000000ffff087224 */ /* 0x001fd800078e0000 */
[----:B------:R-:W-:Y:S05]  /*17f90*/  @!P1 BRA `(.L_x_2174) ;  /* 0x0000000000509947 */ /* 0x000fea0003800000 */
[----:B------:R-:W2:Y:S01]  /*17fa0*/  LDL R9, [R1+0xc] ;  /* 0x00000c0001097983 */ /* 0x000ea20000100800 */
[----:B------:R-:W0:Y:S01]  /*17fb0*/  LDC R8, c[0x0][0x43c] ;  /* 0x00010f00ff087b82 */ /* 0x000e220000000800 */
[----:B------:R-:W-:Y:S02]  /*17fc0*/  ULDC.64 UR4, c[0x0][0x428] ;  /* 0x00010a0000047ab9 */ /* 0x000fe40000000a00 */
[----:B------:R-:W3:Y:S01]  /*17fd0*/  LDL R5, [R1] ;  /* 0x0000000001057983 */ /* 0x000ee20000100800 */
        /* <DEDUP_REMOVED lines=16> */
.L_x_2174:
        /* <DEDUP_REMOVED lines=8> */
.L_x_2262:
[----:B------:R-:W-:Y:S05]  /*18160*/  BSYNC B2 ;  /* 0x0000000000027941 */ /* 0x000fea0003800000 */
.L_x_2175:
        /* <DEDUP_REMOVED lines=9> */
.L_x_2178:
[----:B------:R-:W-:Y:S05]  /*18200*/  BSYNC B2 ;  /* 0x0000000000027941 */ /* 0x000fea0003800000 */
.L_x_2177:
        /* <DEDUP_REMOVED lines=11> */
.L_x_2179:
        /* <DEDUP_REMOVED lines=13> */
.L_x_2263:
[----:B------:R-:W-:Y:S05]  /*18390*/  BSYNC B2 ;  /* 0x0000000000027941 */ /* 0x000fea0003800000 */
.L_x_2180:
        /* <DEDUP_REMOVED lines=11> */
.L_x_2183:
[----:B------:R-:W-:Y:S05]  /*18450*/  BSYNC B2 ;  /* 0x0000000000027941 */ /* 0x000fea0003800000 */
.L_x_2182:
        /* <DEDUP_REMOVED lines=9> */
.L_x_2184:
        /* <DEDUP_REMOVED lines=15> */
.L_x_2185:
        /* <DEDUP_REMOVED lines=15> */
.L_x_2186:
        /* <DEDUP_REMOVED lines=15> */
.L_x_2187:
        /* <DEDUP_REMOVED lines=15> */
.L_x_2188:
        /* <DEDUP_REMOVED lines=15> */
.L_x_2189:
        /* <DEDUP_REMOVED lines=15> */
.L_x_2190:
        /* <DEDUP_REMOVED lines=15> */
.L_x_2191:
        /* <DEDUP_REMOVED lines=10> */
.L_x_2173:
[----:B------:R-:W-:Y:S05]  /*18c20*/  BSYNC B1 ;  /* 0x0000000000017941 */ /* 0x000fea0003800000 */
.L_x_2172:
[----:B------:R-:W-:Y:S01]  /*18c30*/  VIADD R7, R7, 0x1 ;  /* 0x0000000107077836 */ /* 0x000fe20000000000 */
[----:B------:R-:W-:Y:S01]  /*18c40*/  LOP3.LUT P2, RZ, R18, 0x2, RZ, 0xc0, !PT ;  /* 0x0000000212ff7812 */ /* 0x000fe2000784c0ff */
[----:B------:R-:W-:Y:S03]  /*18c50*/  BSSY B1, `(.L_x_2192) ;  /* 0x00000d3000017945 */ /* 0x000fe60003800000 */
[----:B------:R-:W-:-:S04]  /*18c60*/  ISETP.NE.AND P0, PT, R7, 0x2, PT ;  /* 0x000000020700780c */ /* 0x000fc80003f05270 */
[----:B------:R-:W-:Y:S02]  /*18c70*/  SEL R2, RZ, 0x1, P0 ;  /* 0x00000001ff027807 */ /* 0x000fe40000000000 */
[----:B------:R-:W-:Y:S02]  /*18c80*/  SEL R19, R7, RZ, P0 ;  /* 0x000000ff07137207 */ /* 0x000fe40000000000 */
[----:B0-----:R-:W-:Y:S01]  /*18c90*/  LOP3.LUT R8, R6, R2, RZ, 0x3c, !PT ;  /* 0x0000000206087212 */ /* 0x001fe200078e3cff */
[----:B------:R-:W-:-:S04]  /*18ca0*/  VIADD R6, R0, 0xffffffff ;  /* 0xffffffff00067836 */ /* 0x000fc80000000000 */
[----:B------:R0:W-:Y:S01]  /*18cb0*/  STL [R1+0x8], R8 ;  /* 0x0000080801007387 */ /* 0x0001e20000100800 */
[----:B------:R-:W-:Y:S05]  /*18cc0*/  @!P2 BRA `(.L_x_2193) ;  /* 0x0000000c002ca947 */ /* 0x000fea0003800000 */
[----:B------:R-:W-:Y:S01]  /*18cd0*/  LOP3.LUT P2, RZ, R18, 0x1, RZ, 0xc0, !PT ;  /* 0x0000000112ff7812 */ /* 0x000fe2000784c0ff */
[----:B------:R-:W-:-:S12]  /*18ce0*/  IMAD.MOV.U32 R7, RZ, RZ, R6 ;  /* 0x000000ffff077224 */ /* 0x000fd800078e0006 */
        /* <DEDUP_REMOVED lines=21> */
.L_x_2194:
        /* <DEDUP_REMOVED lines=8> */
.L_x_2264:
[----:B------:R-:W-:Y:S05]  /*18ec0*/  BSYNC B2 ;  /* 0x0000000000027941 */ /* 0x000fea0003800000 */
.L_x_2195:
        /* <DEDUP_REMOVED lines=9> */
.L_x_2198:
[----:B------:R-:W-:Y:S05]  /*18f60*/  BSYNC B2 ;  /* 0x0000000000027941 */ /* 0x000fea0003800000 */
.L_x_2197:
        /* <DEDUP_REMOVED lines=11> */
.L_x_2199:
        /* <DEDUP_REMOVED lines=10> */
[----:B------:R-:W0:Y:S01]  /*190c0*/  SYNCS.PHASECHK.TRANS64.TRYWAIT P0, [R4+URZ+0x38860], R2 ;  /* 0x03886002040075a7 */ /* 0x000e22000800017f */
[----:B------:R-:W-:Y:S04]  /*190d0*/  BSSY B2, `(.L_x_2200) ;  /* 0x0000002000027945 */ /* 0x000fe80003800000 */
[----:B0-----:R-:W-:Y:S05]  /*190e0*/  @!P0 BRA `(.L_x_2201) ;  /* 0x0000002400708947 */ /* 0x001fea0003800000 */
.L_x_2265:
[----:B------:R-:W-:Y:S05]  /*190f0*/  BSYNC B2 ;  /* 0x0000000000027941 */ /* 0x000fea0003800000 */
.L_x_2200:
        /* <DEDUP_REMOVED lines=11> */
.L_x_2203:
[----:B------:R-:W-:Y:S05]  /*191b0*/  BSYNC B2 ;  /* 0x0000000000027941 */ /* 0x000fea0003800000 */
.L_x_2202:
        /* <DEDUP_REMOVED lines=9> */
.L_x_2204:
        /* <DEDUP_REMOVED lines=15> */
.L_x_2205:
        /* <DEDUP_REMOVED lines=15> */
.L_x_2206:
        /* <DEDUP_REMOVED lines=15> */
.L_x_2207:
        /* <DEDUP_REMOVED lines=15> */
.L_x_2208:
        /* <DEDUP_REMOVED lines=15> */
.L_x_2209:
        /* <DEDUP_REMOVED lines=15> */
.L_x_2210:
        /* <DEDUP_REMOVED lines=15> */
.L_x_2211:
        /* <DEDUP_REMOVED lines=10> */
.L_x_2193:
[----:B------:R-:W-:Y:S05]  /*19980*/  BSYNC B1 ;  /* 0x0000000000017941 */ /* 0x000fea0003800000 */
.L_x_2192:
[----:B------:R-:W-:Y:S01]  /*19990*/  ISETP.GT.AND P0, PT, R6, UR38, PT ;  /* 0x0000002606007c0c */ /* 0x000fe2000bf04270 */
[----:B------:R-:W-:-:S12]  /*199a0*/  VIADD R0, R0, 0xfffffffe ;  /* 0xfffffffe00007836 */ /* 0x000fd80000000000 */
[----:B------:R-:W-:Y:S05]  /*199b0*/  @P0 BRA `(.L_x_2212) ;  /* 0xffffffe400440947 */ /* 0x000fea000383ffff */
.L_x_2171:
[----:B------:R-:W-:Y:S05]  /*199c0*/  BSYNC B0 ;  /* 0x0000000000007941 */ /* 0x000fea0003800000 */
.L_x_2149:
[----:B------:R-:W2:Y:S01]  /*199d0*/  LDL.LU R2, [R1+0x8] ;  /* 0x0000080001027983 */ /* 0x000ea20000300800 */
        /* <DEDUP_REMOVED lines=8> */
[----:B------:R0:W-:Y:S02]  /*19a60*/  STL [R1+0x8], R2 ;  /* 0x0000080201007387 */ /* 0x0001e40000100800 */
[----:B------:R-:W-:Y:S05]  /*19a70*/  @P2 BRA `(.L_x_2214) ;  /* 0x0000000000342947 */ /* 0x000fea0003800000 */
[----:B0-----:R-:W0:Y:S01]  /*19a80*/  S2R R2, SR_LANEID ;  /* 0x0000000000027919 */ /* 0x001e220000000000 */
[----:B------:R-:W-:Y:S01]  /*19a90*/  VOTEU.ANY UR4, UPT, PT ;  /* 0x0000000000047886 */ /* 0x000fe200038e0100 */
[----:B------:R-:W2:Y:S01]  /*19aa0*/  LDC.64 R4, c[0x0][0xd80] ;  /* 0x00036000ff047b82 */ /* 0x000ea20000000a00 */
[----:B------:R-:W0:Y:S02]  /*19ab0*/  FLO.U32 R0, UR4 ;  /* 0x0000000400007d00 */ /* 0x000e2400080e0000 */
[----:B0-----:R-:W-:-:S06]  /*19ac0*/  ISETP.EQ.U32.AND P1, PT, R0, R2, PT ;  /* 0x000000020000720c */ /* 0x001fcc0003f22070 */
[----:B------:R-:W2:Y:S07]  /*19ad0*/  POPC R2, UR4 ;  /* 0x0000000400027d09 */ /* 0x000eae0008000000 */
[----:B--2---:R-:W2:Y:S04]  /*19ae0*/  @P1 ATOMG.E.ADD.STRONG.GPU PT, R2, desc[UR44][R4.64], R2 ;  /* 0x00000002040219a8 */ /* 0x004ea800081ee1ec */
[----:B--2---:R0:W2:Y:S02]  /*19af0*/  SHFL.IDX PT, R2, R2, R0, 0x1f ;  /* 0x00001f0002027589 */ /* 0x0040a400000e0000 */
[----:B0-----:R-:W0:Y:S02]  /*19b00*/  S2R R0, SR_LTMASK ;  /* 0x0000000000007919 */ /* 0x001e240000003900 */
[----:B0-----:R-:W-:-:S06]  /*19b10*/  LOP3.LUT R0, R0, UR4, RZ, 0xc0, !PT ;  /* 0x0000000400007c12 */ /* 0x001fcc000f8ec0ff */
[----:B------:R-:W2:Y:S02]  /*19b20*/  POPC R0, R0 ;  /* 0x0000000000007309 */ /* 0x000ea40000000000 */
[----:B--2---:R-:W-:-:S05]  /*19b30*/  IADD3 R0, R2, UR41, R0 ;  /* 0x0000002902007c10 */ /* 0x004fca000fffe000 */
[----:B------:R2:W-:Y:S02]  /*19b40*/  STL [R1+0x10], R0 ;  /* 0x0000100001007387 */ /* 0x0005e40000100800 */
.L_x_2214:
[----:B------:R-:W-:Y:S05]  /*19b50*/  BSYNC B0 ;  /* 0x0000000000007941 */ /* 0x000fea0003800000 */
.L_x_2213:
[----:B------:R-:W-:-:S07]  /*19b60*/  SEL R19, R19, RZ, P0 ;  /* 0x000000ff13137207 */ /* 0x000fce0000000000 */
.L_x_2111:
[----:B------:R-:W-:Y:S05]  /*19b70*/  BSYNC B7 ;  /* 0x0000000000077941 */ /* 0x000fea0003800000 */
.L_x_2109:
[----:B------:R3:W5:Y:S01]  /*19b80*/  LDL R3, [R1+0x10] ;  /* 0x0000100001037983 */ /* 0x0007620000100800 */
[----:B------:R-:W-:-:S13]  /*19b90*/  LOP3.LUT P0, RZ, R18, 0x80, RZ, 0xc0, !PT ;  /* 0x0000008012ff7812 */ /* 0x000fda000780c0ff */
[----:B---3--:R-:W-:Y:S05]  /*19ba0*/  @!P0 BRA `(.L_x_2215) ;  /* 0x0000000000288947 */ /* 0x008fea0003800000 */
[----:B------:R-:W-:Y:S05]  /*19bb0*/  WARPSYNC.ALL ;  /* 0x0000000000007948 */ /* 0x000fea0003800000 */
[----:B------:R-:W3:Y:S08]  /*19bc0*/  S2UR UR5, SR_CgaCtaId ;  /* 0x00000000000579c3 */ /* 0x000ef00000008800 */
[----:B------:R-:W-:Y:S06]  /*19bd0*/  BAR.SYNC.DEFER_BLOCKING 0x5, 0x180 ;  /* 0x0146000000007b1d */ /* 0x000fec0000010000 */
[----:B------:R-:W-:-:S02]  /*19be0*/  UMOV UR4, 0x400 ;  /* 0x0000040000047882 */ /* 0x000fc40000000000 */
[----:B---3--:R-:W-:-:S06]  /*19bf0*/  ULEA UR4, UR5, UR4, 0x18 ;  /* 0x0000000405047291 */ /* 0x008fcc000f8ec03f */
[----:B------:R-:W-:-:S05]  /*19c00*/  IMAD.U32 R17, RZ, RZ, UR4 ;  /* 0x00000004ff117e24 */ /* 0x000fca000f8e00ff */
[----:B-----5:R-:W3:Y:S04]  /*19c10*/  LDS R3, [R17+0x388d0] ;  /* 0x0388d00011037984 */ /* 0x020ee80000000800 */
[----:B---3--:R3:W-:Y:S01]  /*19c20*/  STL [R1+0x10], R3 ;  /* 0x0000100301007387 */ /* 0x0087e20000100800 */
[----:B------:R-:W-:Y:S06]  /*19c30*/  BAR.ARV 0x4, 0x180 ;  /* 0x0106000000007b1d */ /* 0x000fec0000002000 */
[----:B------:R-:W-:Y:S05]  /*19c40*/  BRA `(.L_x_2216) ;  /* 0x00000000002c7947 */ /* 0x000fea0003800000 */
.L_x_2215:
[----:B------:R-:W-:-:S03]  /*19c50*/  UMOV UR4, 0xffffffff ;  /* 0xffffffff00047882 */ /* 0x000fc60000000000 */
[----:B------:R-:W-:Y:S05]  /*19c60*/  BRA.DIV UR4, `(.L_x_2217) ;  /* 0x0000001a04a47947 */ /* 0x000fea000b800000 */
[----:B-----5:R3:W4:Y:S02]  /*19c70*/  SHFL.IDX PT, R14, R3, RZ, 0x1f ;  /* 0x00001fff030e7589 */ /* 0x02072400000e0000 */
.L_x_2268:
[----:B0-2---:R-:W0:Y:S01]  /*19c80*/  @!P2 S2R R0, SR_CgaCtaId ;  /* 0x000000000000a919 */ /* 0x005e220000008800 */
[----:B------:R-:W-:Y:S05]  /*19c90*/  WARPSYNC.ALL ;  /* 0x0000000000007948 */ /* 0x000fea0003800000 */
[----:B------:R-:W-:Y:S01]  /*19ca0*/  BAR.SYNC.DEFER_BLOCKING 0x4, 0x180 ;  /* 0x0106000000007b1d */ /* 0x000fe20000010000 */
[----:B------:R-:W-:-:S05]  /*19cb0*/  @!P2 MOV R2, 0x400 ;  /* 0x000004000002a802 */ /* 0x000fca0000000f00 */
[----:B----4-:R4:W-:Y:S01]  /*19cc0*/  STL [R1+0x10], R14 ;  /* 0x0000100e01007387 */ /* 0x0109e20000100800 */
[----:B0-----:R-:W-:-:S05]  /*19cd0*/  @!P2 LEA R17, R0, R2, 0x18 ;  /* 0x000000020011a211 */ /* 0x001fca00078ec0ff */
[----:B------:R4:W-:Y:S01]  /*19ce0*/  @!P2 STS [R17+0x388d0], R3 ;  /* 0x0388d0031100a388 */ /* 0x0009e20000000800 */
[----:B------:R-:W-:Y:S06]  /*19cf0*/  BAR.ARV 0x5, 0x180 ;  /* 0x0146000000007b1d */ /* 0x000fec0000002000 */
.L_x_2216:
[----:B0-2---:R-:W2:Y:S01]  /*19d00*/  LDL R0, [R1+0x10] ;  /* 0x0000100001007983 */ /* 0x005ea20000100800 */
[----:B------:R-:W-:Y:S02]  /*19d10*/  ULDC UR4, c[0x0][0xd38] ;  /* 0x00034e0000047ab9 */ /* 0x000fe40000000800 */
[----:B--2---:R-:W-:-:S13]  /*19d20*/  ISETP.GE.AND P0, PT, R0, UR4, PT ;  /* 0x0000000400007c0c */ /* 0x004fda000bf06270 */
[----:B------:R-:W-:Y:S05]  /*19d30*/  @!P0 BRA `(.L_x_2218) ;  /* 0xffffff9c006c8947 */ /* 0x000fea000383ffff */
.L_x_2100:
[----:B------:R-:W2:Y:S01]  /*19d40*/  LDL.LU R0, [R1+0x28] ;  /* 0x0000280001007983 */ /* 0x000ea20000300800 */
[----:B------:R-:W-:Y:S01]  /*19d50*/  BSSY B0, `(.L_x_2219) ;  /* 0x000000b000007945 */ /* 0x000fe20003800000 */
[----:B------:R-:W5:Y:S01]  /*19d60*/  S2R R5, SR_CgaCtaId ;  /* 0x0000000000057919 */ /* 0x000f620000008800 */
[----:B--2---:R-:W-:-:S05]  /*19d70*/  VIADD R0, R0, 0x1 ;  /* 0x0000000100007836 */ /* 0x004fca0000000000 */
[----:B0-----:R-:W-:-:S04]  /*19d80*/  LEA.HI R2, R0, R0, RZ, 0x1 ;  /* 0x0000000000027211 */ /* 0x001fc800078f08ff */
[----:B---34-:R-:W-:-:S05]  /*19d90*/  LOP3.LUT R3, R2, 0xfffffffe, RZ, 0xc0, !PT ;  /* 0xfffffffe02037812 */ /* 0x018fca00078ec0ff */
[----:B------:R-:W-:Y:S01]  /*19da0*/  IMAD.IADD R3, R0, 0x1, -R3 ;  /* 0x0000000100037824 */ /* 0x000fe200078e0a03 */
[----:B------:R-:W-:-:S04]  /*19db0*/  MOV R0, 0x400 ;  /* 0x0000040000007802 */ /* 0x000fc80000000f00 */
[----:B-----5:R-:W-:Y:S02]  /*19dc0*/  LEA R0, R5, R0, 0x18 ;  /* 0x0000000005007211 */ /* 0x020fe400078ec0ff */
[----:B------:R-:W-:-:S04]  /*19dd0*/  SHF.L.U32 R3, R3, 0x1f, RZ ;  /* 0x0000001f03037819 */ /* 0x000fc800000006ff */
[----:B------:R-:W0:Y:S02]  /*19de0*/  SYNCS.PHASECHK.TRANS64.TRYWAIT P0, [R0+URZ+0x38820], R3 ;  /* 0x03882003000075a7 */ /* 0x000e24000800017f */
[----:B0-----:R-:W-:Y:S05]  /*19df0*/  @!P0 BRA `(.L_x_2220) ;  /* 0x0000001800688947 */ /* 0x001fea0003800000 */
.L_x_2269:
[----:B------:R-:W-:Y:S05]  /*19e00*/  BSYNC B0 ;  /* 0x0000000000007941 */ /* 0x000fea0003800000 */
.L_x_2219:
[----:B------:R-:W-:-:S03]  /*19e10*/  UMOV UR4, 0xffffffff ;  /* 0xffffffff00047882 */ /* 0x000fc60000000000 */
[----:B------:R-:W-:Y:S05]  /*19e20*/  BRA.DIV UR4, `(.L_x_2221) ;  /* 0x0000001a04707947 */ /* 0x000fea000b800000 */
[----:B------:R-:W2:Y:S02]  /*19e30*/  S2R R2, SR_TID.X ;  /* 0x0000000000027919 */ /* 0x000ea40000002100 */
[----:B--2---:R-:W-:-:S04]  /*19e40*/  SHF.R.U32.HI R2, RZ, 0x5, R2 ;  /* 0x00000005ff027819 */ /* 0x004fc80000011602 */
[----:B------:R-:W-:-:S05]  /*19e50*/  LOP3.LUT R2, R2, 0x3, RZ, 0xc0, !PT ;  /* 0x0000000302027812 */ /* 0x000fca00078ec0ff */
[----:B------:R2:W3:Y:S02]  /*19e60*/  SHFL.IDX PT, R14, R2, RZ, 0x1f ;  /* 0x00001fff020e7589 */ /* 0x0004e400000e0000 */
.L_x_2272:
[----:B---3--:R-:W-:Y:S01]  /*19e70*/  ISETP.NE.AND P0, PT, R14, RZ, PT ;  /* 0x000000ff0e00720c */ /* 0x008fe20003f05270 */
[----:B------:R-:W-:-:S12]  /*19e80*/  BSSY B0, `(.L_x_2222) ;  /* 0x0000025000007945 */ /* 0x000fd80003800000 */
[----:B------:R-:W-:Y:S05]  /*19e90*/  @P0 BRA `(.L_x_2223) ;  /* 0x00000000008c0947 */ /* 0x000fea0003800000 */
[----:B------:R-:W-:-:S03]  /*19ea0*/  UMOV UR4, 0xffffffff ;  /* 0xffffffff00047882 */ /* 0x000fc60000000000 */
[----:B------:R-:W-:Y:S05]  /*19eb0*/  BRA.DIV UR4, `(.L_x_2224) ;  /* 0x0000001a04807947 */ /* 0x000fea000b800000 */
[----:B------:R-:W-:-:S13]  /*19ec0*/  ELECT P6, URZ, PT ;  /* 0x00000000003f782f */ /* 0x000fda00038c0000 */
.L_x_2275:
[----:B------:R-:W-:Y:S05]  /*19ed0*/  @!P6 BRA `(.L_x_2223) ;  /* 0x00000000007ce947 */ /* 0x000fea0003800000 */
[----:B--2---:R-:W2:Y:S02]  /*19ee0*/  LDL.LU R2, [R1+0x40] ;  /* 0x0000400001027983 */ /* 0x004ea40000300800 */
[----:B--2---:R-:W-:-:S04]  /*19ef0*/  LOP3.LUT R2, R2, 0x2, RZ, 0xfc, !PT ;  /* 0x0000000202027812 */ /* 0x004fc800078efcff */
[----:B------:R-:W-:-:S13]  /*19f00*/  ISETP.NE.AND P2, PT, R2, 0x3, PT ;  /* 0x000000030200780c */ /* 0x000fda0003f45270 */
[----:B------:R-:W-:Y:S05]  /*19f10*/  @!P2 BRA `(.L_x_2225) ;  /* 0x000000000004a947 */ /* 0x000fea0003800000 */
[----:B------:R-:W-:Y:S01]  /*19f20*/  BPT.TRAP 0x1 ;  /* 0x000000040000795c */ /* 0x000fe20000300000 */
.L_x_2225:
[----:B------:R-:W2:Y:S01]  /*19f30*/  LDL.LU R7, [R1+0x8] ;  /* 0x0000080001077983 */ /* 0x000ea20000300800 */
[----:B------:R-:W-:Y:S02]  /*19f40*/  VIADD R2, R0, 0x38840 ;  /* 0x0003884000027836 */ /* 0x000fe40000000000 */
[C---:B0-----:R-:W-:Y:S02]  /*19f50*/  VIADD R3, R19.reuse, 0x1 ;  /* 0x0000000113037836 */ /* 0x041fe40000000000 */
[----:B-1----:R-:W-:-:S03]  /*19f60*/  IMAD R6, R19, 0x8, R2 ;  /* 0x0000000813067824 */ /* 0x002fc600078e0202 */
[----:B------:R-:W-:-:S04]  /*19f70*/  ISETP.NE.AND P1, PT, R3, 0x2, PT ;  /* 0x000000020300780c */ /* 0x000fc80003f25270 */
[----:B------:R-:W-:Y:S02]  /*19f80*/  SEL R4, RZ, 0x1, P1 ;  /* 0x00000001ff047807 */ /* 0x000fe40000800000 */
[----:B------:R-:W-:Y:S02]  /*19f90*/  SEL R3, R3, RZ, P1 ;  /* 0x000000ff03037207 */ /* 0x000fe40000800000 */
[C---:B--2---:R-:W-:Y:S02]  /*19fa0*/  SHF.L.U32 R5, R7.reuse, 0x1f, RZ ;  /* 0x0000001f07057819 */ /* 0x044fe400000006ff */
[----:B------:R-:W-:Y:S01]  /*19fb0*/  LOP3.LUT R4, R7, R4, RZ, 0x3c, !PT ;  /* 0x0000000407047212 */ /* 0x000fe200078e3cff */
[----:B------:R-:W-:Y:S01]  /*19fc0*/  IMAD R7, R3, 0x8, R2 ;  /* 0x0000000803077824 */ /* 0x000fe200078e0202 */
[----:B------:R-:W0:Y:S02]  /*19fd0*/  SYNCS.PHASECHK.TRANS64.TRYWAIT P0, [R6+URZ], R5 ;  /* 0x00000005060075a7 */ /* 0x000e24000800017f */
[----:B------:R-:W-:Y:S01]  /*19fe0*/  SHF.L.U32 R2, R4, 0x1f, RZ ;  /* 0x0000001f04027819 */ /* 0x000fe200000006ff */
[----:B0-----:R-:W-:Y:S06]  /*19ff0*/  @!P0 BRA `(.L_x_2226) ;  /* 0x0000001800508947 */ /* 0x001fec0003800000 */
.L_x_2276:
[----:B------:R-:W1:Y:S02]  /*1a000*/  SYNCS.PHASECHK.TRANS64.TRYWAIT P0, [R7+URZ], R2 ;  /* 0x00000002070075a7 */ /* 0x000e64000800017f */
[----:B-1----:R-:W-:Y:S05]  /*1a010*/  @!P0 BRA `(.L_x_2227) ;  /* 0x00000018005c8947 */ /* 0x002fea0003800000 */
.L_x_2277:
[----:B------:R-:W-:Y:S05]  /*1a020*/  @!P2 BRA `(.L_x_2228) ;  /* 0x000000000004a947 */ /* 0x000fea0003800000 */
[----:B------:R-:W-:Y:S01]  /*1a030*/  BPT.TRAP 0x1 ;  /* 0x000000040000795c */ /* 0x000fe20000300000 */
.L_x_2228:
[----:B------:R-:W-:-:S04]  /*1a040*/  VIADD R0, R0, 0x38860 ;  /* 0x0003886000007836 */ /* 0x000fc80000000000 */
[----:B------:R-:W-:-:S04]  /*1a050*/  IMAD R4, R19, 0x8, R0 ;  /* 0x0000000813047824 */ /* 0x000fc800078e0200 */
[----:B------:R-:W2:Y:S02]  /*1a060*/  SYNCS.PHASECHK.TRANS64.TRYWAIT P0, [R4+URZ], R5 ;  /* 0x00000005040075a7 */ /* 0x000ea4000800017f */
[----:B--2---:R-:W-:Y:S05]  /*1a070*/  @!P0 BRA `(.L_x_2229) ;  /* 0x0000001800588947 */ /* 0x004fea0003800000 */
.L_x_2278:
[----:B------:R-:W-:-:S07]  /*1a080*/  IMAD R3, R3, 0x8, R0 ;  /* 0x0000000803037824 */ /* 0x000fce00078e0200 */
.L_x_2230:
[----:B---3--:R3:W4:Y:S02]  /*1a090*/  SYNCS.PHASECHK.TRANS64.TRYWAIT P0, [R3+URZ], R2 ;  /* 0x00000002030075a7 */ /* 0x008724000800017f */
[----:B----4-:R-:W-:Y:S05]  /*1a0a0*/  @!P0 NANOSLEEP.SYNCS 0x989680 ;  /* 0x009896800000895d */ /* 0x010fea0003900000 */
[----:B------:R-:W4:Y:S02]  /*1a0b0*/  @!P0 SYNCS.PHASECHK.TRANS64 P0, [R3+URZ], R2 ;  /* 0x00000002030085a7 */ /* 0x000f24000800007f */
[----:B----4-:R-:W-:Y:S05]  /*1a0c0*/  @!P0 BRA `(.L_x_2230) ;  /* 0xfffffffc00f08947 */ /* 0x010fea000383ffff */
.L_x_2223:
[----:B------:R-:W-:Y:S05]  /*1a0d0*/  BSYNC B0 ;  /* 0x0000000000007941 */ /* 0x000fea0003800000 */
.L_x_2222:
[----:B------:R-:W-:Y:S05]  /*1a0e0*/  EXIT ;  /* 0x000000000000794d */ /* 0x000fea0003800000 */
.L_x_2019:
[----:B0-----:R-:W-:-:S04]  /*1a0f0*/  IMAD.U32 R3, RZ, RZ, UR37 ;  /* 0x00000025ff037e24 */ /* 0x001fc8000f8e00ff */
[----:B------:R0:W1:Y:S03]  /*1a100*/  SYNCS.PHASECHK.TRANS64.TRYWAIT P1, [R3+URZ+0x38800], R4 ;  /* 0x03880004030075a7 */ /* 0x000066000802017f */
[----:B-1----:R-:W-:Y:S05]  /*1a110*/  @!P1 NANOSLEEP.SYNCS 0x989680 ;  /* 0x009896800000995d */ /* 0x002fea0003900000 */
[----:B------:R-:W1:Y:S02]  /*1a120*/  @!P1 SYNCS.PHASECHK.TRANS64 P1, [R3+URZ+0x38800], R4 ;  /* 0x03880004030095a7 */ /* 0x000e64000802007f */
[----:B-1----:R-:W-:Y:S05]  /*1a130*/  @!P1 BRA `(.L_x_2019) ;  /* 0xfffffffc00ec9947 */ /* 0x002fea000383ffff */
[----:B------:R-:W-:Y:S05]  /*1a140*/  BRA `(.L_x_2231) ;  /* 0xfffffe9c00487947 */ /* 0x000fea000383ffff */
.L_x_2023:
[----:B-1----:R1:W2:Y:S02]  /*1a150*/  SYNCS.PHASECHK.TRANS64.TRYWAIT P1, [R3+URZ+0x38830], R6 ;  /* 0x03883006030075a7 */ /* 0x0022a4000802017f */
[----:B--2---:R-:W-:Y:S05]  /*1a160*/  @!P1 NANOSLEEP.SYNCS 0x989680 ;  /* 0x009896800000995d */ /* 0x004fea0003900000 */
[----:B------:R-:W2:Y:S02]  /*1a170*/  @!P1 SYNCS.PHASECHK.TRANS64 P1, [R3+URZ+0x38830], R6 ;  /* 0x03883006030095a7 */ /* 0x000ea4000802007f */
[----:B--2---:R-:W-:Y:S05]  /*1a180*/  @!P1 BRA `(.L_x_2023) ;  /* 0xfffffffc00f09947 */ /* 0x004fea000383ffff */
[----:B------:R-:W-:Y:S05]  /*1a190*/  BRA `(.L_x_2022) ;  /* 0xfffffe9c00607947 */ /* 0x000fea000383ffff */
.L_x_2024:
[----:B--2---:R-:W-:-:S04]  /*1a1a0*/  IMAD.U32 R5, RZ, RZ, UR37 ;  /* 0x00000025ff057e24 */ /* 0x004fc8000f8e00ff */
[----:B------:R2:W3:Y:S03]  /*1a1b0*/  SYNCS.PHASECHK.TRANS64.TRYWAIT P1, [R5+URZ+0x38810], R4 ;  /* 0x03881004050075a7 */ /* 0x0004e6000802017f */
[----:B---3--:R-:W-:Y:S05]  /*1a1c0*/  @!P1 NANOSLEEP.SYNCS 0x989680 ;  /* 0x009896800000995d */ /* 0x008fea0003900000 */
[----:B------:R-:W3:Y:S02]  /*1a1d0*/  @!P1 SYNCS.PHASECHK.TRANS64 P1, [R5+URZ+0x38810], R4 ;  /* 0x03881004050095a7 */ /* 0x000ee4000802007f */
[----:B---3--:R-:W-:Y:S05]  /*1a1e0*/  @!P1 BRA `(.L_x_2024) ;  /* 0xfffffffc00ec9947 */ /* 0x008fea000383ffff */
[----:B------:R-:W-:Y:S05]  /*1a1f0*/  BRA `(.L_x_2232) ;  /* 0xfffffe9c00e87947 */ /* 0x000fea000383ffff */
.L_x_2028:
[----:B----4-:R4:W0:Y:S02]  /*1a200*/  SYNCS.PHASECHK.TRANS64.TRYWAIT P1, [R3+URZ+0x38850], R6 ;  /* 0x03885006030075a7 */ /* 0x010824000802017f */
[----:B0-----:R-:W-:Y:S05]  /*1a210*/  @!P1 NANOSLEEP.SYNCS 0x989680 ;  /* 0x009896800000995d */ /* 0x001fea0003900000 */
[----:B------:R-:W0:Y:S02]  /*1a220*/  @!P1 SYNCS.PHASECHK.TRANS64 P1, [R3+URZ+0x38850], R6 ;  /* 0x03885006030095a7 */ /* 0x000e24000802007f */
[----:B0-----:R-:W-:Y:S05]  /*1a230*/  @!P1 BRA `(.L_x_2028) ;  /* 0xfffffffc00f09947 */ /* 0x001fea000383ffff */
[----:B------:R-:W-:Y:S05]  /*1a240*/  BRA `(.L_x_2027) ;  /* 0xfffffe9c00f47947 */ /* 0x000fea000383ffff */
.L_x_2044:
[----:B-1----:R-:W-:-:S04]  /*1a250*/  IMAD.U32 R9, RZ, RZ, UR5 ;  /* 0x00000005ff097e24 */ /* 0x002fc8000f8e00ff */
[----:B------:R1:W2:Y:S03]  /*1a260*/  SYNCS.PHASECHK.TRANS64.TRYWAIT P2, [R9+URZ+0x38830], R8 ;  /* 0x03883008090075a7 */ /* 0x0002a6000804017f */
[----:B--2---:R-:W-:Y:S05]  /*1a270*/  @!P2 NANOSLEEP.SYNCS 0x989680 ;  /* 0x009896800000a95d */ /* 0x004fea0003900000 */
[----:B------:R-:W2:Y:S02]  /*1a280*/  @!P2 SYNCS.PHASECHK.TRANS64 P2, [R9+URZ+0x38830], R8 ;  /* 0x038830080900a5a7 */ /* 0x000ea4000804007f */
[----:B--2---:R-:W-:Y:S05]  /*1a290*/  @!P2 BRA `(.L_x_2044) ;  /* 0xfffffffc00eca947 */ /* 0x004fea000383ffff */
[----:B------:R-:W-:Y:S05]  /*1a2a0*/  BRA `(.L_x_2043) ;  /* 0xfffffecc00707947 */ /* 0x000fea000383ffff */
.L_x_2048:
[----:B-1----:R-:W-:-:S04]  /*1a2b0*/  IMAD.U32 R9, RZ, RZ, UR5 ;  /* 0x00000005ff097e24 */ /* 0x002fc8000f8e00ff */
[----:B------:R1:W3:Y:S03]  /*1a2c0*/  SYNCS.PHASECHK.TRANS64.TRYWAIT P2, [R9+URZ+0x38850], R8 ;  /* 0x03885008090075a7 */ /* 0x0002e6000804017f */
[----:B---3--:R-:W-:Y:S05]  /*1a2d0*/  @!P2 NANOSLEEP.SYNCS 0x989680 ;  /* 0x009896800000a95d */ /* 0x008fea0003900000 */
[----:B------:R-:W3:Y:S02]  /*1a2e0*/  @!P2 SYNCS.PHASECHK.TRANS64 P2, [R9+URZ+0x38850], R8 ;  /* 0x038850080900a5a7 */ /* 0x000ee4000804007f */
[----:B---3--:R-:W-:Y:S05]  /*1a2f0*/  @!P2 BRA `(.L_x_2048) ;  /* 0xfffffffc00eca947 */ /* 0x008fea000383ffff */
[----:B------:R-:W-:Y:S05]  /*1a300*/  BRA `(.L_x_2047) ;  /* 0xfffffecc00cc7947 */ /* 0x000fea000383ffff */
.L_x_2065:
[----:B-1----:R-:W-:-:S04]  /*1a310*/  IMAD.U32 R6, RZ, RZ, UR5 ;  /* 0x00000005ff067e24 */ /* 0x002fc8000f8e00ff */
[----:B------:R1:W2:Y:S03]  /*1a320*/  SYNCS.PHASECHK.TRANS64.TRYWAIT P3, [R6+URZ+0x38830], R5 ;  /* 0x03883005060075a7 */ /* 0x0002a6000806017f */
[----:B--2---:R-:W-:Y:S05]  /*1a330*/  @!P3 NANOSLEEP.SYNCS 0x989680 ;  /* 0x009896800000b95d */ /* 0x004fea0003900000 */
[----:B------:R-:W2:Y:S02]  /*1a340*/  @!P3 SYNCS.PHASECHK.TRANS64 P3, [R6+URZ+0x38830], R5 ;  /* 0x038830050600b5a7 */ /* 0x000ea4000806007f */
[----:B--2---:R-:W-:Y:S05]  /*1a350*/  @!P3 BRA `(.L_x_2065) ;  /* 0xfffffffc00ecb947 */ /* 0x004fea000383ffff */
[----:B------:R-:W-:Y:S05]  /*1a360*/  BRA `(.L_x_2064) ;  /* 0xffffff0000f47947 */ /* 0x000fea000383ffff */
.L_x_2069:
[----:B-1----:R-:W-:-:S04]  /*1a370*/  IMAD.U32 R6, RZ, RZ, UR5 ;  /* 0x00000005ff067e24 */ /* 0x002fc8000f8e00ff */
[----:B------:R1:W3:Y:S03]  /*1a380*/  SYNCS.PHASECHK.TRANS64.TRYWAIT P3, [R6+URZ+0x38850], R5 ;  /* 0x03885005060075a7 */ /* 0x0002e6000806017f */
[----:B---3--:R-:W-:Y:S05]  /*1a390*/  @!P3 NANOSLEEP.SYNCS 0x989680 ;  /* 0x009896800000b95d */ /* 0x008fea0003900000 */
[----:B------:R-:W3:Y:S02]  /*1a3a0*/  @!P3 SYNCS.PHASECHK.TRANS64 P3, [R6+URZ+0x38850], R5 ;  /* 0x038850050600b5a7 */ /* 0x000ee4000806007f */
[----:B---3--:R-:W-:Y:S05]  /*1a3b0*/  @!P3 BRA `(.L_x_2069) ;  /* 0xfffffffc00ecb947 */ /* 0x008fea000383ffff */
[----:B------:R-:W-:Y:S05]  /*1a3c0*/  BRA `(.L_x_2068) ;  /* 0xffffff0400507947 */ /* 0x000fea000383ffff */
.L_x_2075:
[----:B--2---:R-:W-:-:S04]  /*1a3d0*/  IMAD.U32 R8, RZ, RZ, UR5 ;  /* 0x00000005ff087e24 */ /* 0x004fc8000f8e00ff */
[----:B------:R2:W3:Y:S03]  /*1a3e0*/  SYNCS.PHASECHK.TRANS64.TRYWAIT P2, [R8+URZ+0x38830], R5 ;  /* 0x03883005080075a7 */ /* 0x0004e6000804017f */
[----:B---3--:R-:W-:Y:S05]  /*1a3f0*/  @!P2 NANOSLEEP.SYNCS 0x989680 ;  /* 0x009896800000a95d */ /* 0x008fea0003900000 */
[----:B------:R-:W3:Y:S02]  /*1a400*/  @!P2 SYNCS.PHASECHK.TRANS64 P2, [R8+URZ+0x38830], R5 ;  /* 0x038830050800a5a7 */ /* 0x000ee4000804007f */
[----:B---3--:R-:W-:Y:S05]  /*1a410*/  @!P2 BRA `(.L_x_2075) ;  /* 0xfffffffc00eca947 */ /* 0x008fea000383ffff */
[----:B------:R-:W-:Y:S05]  /*1a420*/  BRA `(.L_x_2074) ;  /* 0xffffff2c00047947 */ /* 0x000fea000383ffff */
.L_x_2079:
[----:B--2---:R-:W-:-:S04]  /*1a430*/  IMAD.U32 R8, RZ, RZ, UR5 ;  /* 0x00000005ff087e24 */ /* 0x004fc8000f8e00ff */
[----:B------:R2:W3:Y:S03]  /*1a440*/  SYNCS.PHASECHK.TRANS64.TRYWAIT P2, [R8+URZ+0x38850], R5 ;  /* 0x03885005080075a7 */ /* 0x0004e6000804017f */
[----:B---3--:R-:W-:Y:S05]  /*1a450*/  @!P2 NANOSLEEP.SYNCS 0x989680 ;  /* 0x009896800000a95d */ /* 0x008fea0003900000 */
[----:B------:R-:W3:Y:S02]  /*1a460*/  @!P2 SYNCS.PHASECHK.TRANS64 P2, [R8+URZ+0x38850], R5 ;  /* 0x038850050800a5a7 */ /* 0x000ee4000804007f */
[----:B---3--:R-:W-:Y:S05]  /*1a470*/  @!P2 BRA `(.L_x_2079) ;  /* 0xfffffffc00eca947 */ /* 0x008fea000383ffff */
[----:B------:R-:W-:Y:S05]  /*1a480*/  BRA `(.L_x_2078) ;  /* 0xffffff2c00607947 */ /* 0x000fea000383ffff */
.L_x_2117:
[----:B------:R-:W-:Y:S02]  /*1a490*/  IMAD.MOV.U32 R13, RZ, RZ, R4 ;  /* 0x000000ffff0d7224 */ /* 0x000fe400078e0004 */
[----:B------:R-:W-:Y:S02]  /*1a4a0*/  IMAD.MOV.U32 R12, RZ, RZ, RZ ;  /* 0x000000ffff0c7224 */ /* 0x000fe400078e00ff */
[----:B------:R-:W-:Y:S02]  /*1a4b0*/  IMAD.MOV.U32 R11, RZ, RZ, 0x1f ;  /* 0x0000001fff0b7424 */ /* 0x000fe400078e00ff */
[----:B------:R-:W-:-:S07]  /*1a4c0*/  IMAD.MOV.U32 R15, RZ, RZ, -0x1 ;  /* 0xffffffffff0f7424 */ /* 0x000fce00078e00ff */
[----:B0-----:R-:W-:Y:S05]  /*1a4d0*/  WARPSYNC.COLLECTIVE R15, `(.L_x_2233) ;  /* 0x000000000f087348 */ /* 0x001fea0003c00000 */
[----:B------:R1:W2:Y:S02]  /*1a4e0*/  SHFL.IDX P6, R14, R13, R12, R11 ;  /* 0x0000000c0d0e7389 */ /* 0x0002a400000c000b */
[----:B012---:R-:W-:Y:S01]  /*1a4f0*/  ENDCOLLECTIVE ;  /* 0x000000000000791b */ /* 0x007fe20003800000 */
.L_x_2233:
[----:B------:R-:W-:Y:S05]  /*1a500*/  BRA `(.L_x_2234) ;  /* 0xffffffa4001c7947 */ /* 0x000fea000383ffff */
.L_x_2119:
[----:B------:R-:W-:Y:S01]  /*1a510*/  BSSY B0, `(.L_x_2235) ;  /* 0x0000006000007945 */ /* 0x000fe20003800000 */
[----:B------:R-:W-:-:S07]  /*1a520*/  IMAD.MOV.U32 R15, RZ, RZ, -0x1 ;  /* 0xffffffffff0f7424 */ /* 0x000fce00078e00ff */
[----:B01----:R-:W-:Y:S05]  /*1a530*/  WARPSYNC.COLLECTIVE R15, `(.L_x_2236) ;  /* 0x000000000f0c7348 */ /* 0x003fea0003c00000 */
[----:B------:R-:W-:Y:S02]  /*1a540*/  ELECT P6, UR62, PT ;  /* 0x00000000003e782f */ /* 0x000fe400038c0000 */
[----:B------:R-:W-:Y:S01]  /*1a550*/  MOV R14, UR62 ;  /* 0x0000003e000e7c02 */ /* 0x000fe20008000f00 */
[----:B01----:R-:W-:Y:S10]  /*1a560*/  ENDCOLLECTIVE ;  /* 0x000000000000791b */ /* 0x003ff40003800000 */
.L_x_2236:
[----:B------:R-:W-:Y:S05]  /*1a570*/  BSYNC B0 ;  /* 0x0000000000007941 */ /* 0x000fea0003800000 */
.L_x_2235:
[----:B------:R-:W-:Y:S05]  /*1a580*/  BRA `(.L_x_2237) ;  /* 0xffffffa400207947 */ /* 0x000fea000383ffff */
.L_x_2121:
[----:B--2---:R2:W3:Y:S02]  /*1a590*/  SYNCS.PHASECHK.TRANS64.TRYWAIT P0, [R0+URZ+0x38840], R2 ;  /* 0x03884002000075a7 */ /* 0x0044e4000800017f */
[----:B---3--:R-:W-:Y:S05]  /*1a5a0*/  @!P0 NANOSLEEP.SYNCS 0x989680 ;  /* 0x009896800000895d */ /* 0x008fea0003900000 */
[----:B------:R-:W3:Y:S02]  /*1a5b0*/  @!P0 SYNCS.PHASECHK.TRANS64 P0, [R0+URZ+0x38840], R2 ;  /* 0x03884002000085a7 */ /* 0x000ee4000800007f */
[----:B---3--:R-:W-:Y:S05]  /*1a5c0*/  @!P0 BRA `(.L_x_2121) ;  /* 0xfffffffc00f08947 */ /* 0x008fea000383ffff */
[----:B------:R-:W-:Y:S05]  /*1a5d0*/  BRA `(.L_x_2238) ;  /* 0xffffffa400787947 */ /* 0x000fea000383ffff */
.L_x_2125:
[----:B------:R-:W-:Y:S02]  /*1a5e0*/  IMAD.MOV.U32 R13, RZ, RZ, R3 ;  /* 0x000000ffff0d7224 */ /* 0x000fe400078e0003 */
[----:B------:R-:W-:Y:S02]  /*1a5f0*/  IMAD.MOV.U32 R12, RZ, RZ, RZ ;  /* 0x000000ffff0c7224 */ /* 0x000fe400078e00ff */
[----:B------:R-:W-:Y:S02]  /*1a600*/  IMAD.MOV.U32 R11, RZ, RZ, 0x181f ;  /* 0x0000181fff0b7424 */ /* 0x000fe400078e00ff */
[----:B------:R-:W-:Y:S02]  /*1a610*/  IMAD.MOV.U32 R15, RZ, RZ, -0x1 ;  /* 0xffffffffff0f7424 */ /* 0x000fe400078e00ff */
[----:B------:R-:W-:-:S07]  /*1a620*/  VIADD R9, R9, UR40 ;  /* 0x0000002809097c36 */ /* 0x000fce0008000000 */
[----:B-----5:R-:W-:Y:S05]  /*1a630*/  WARPSYNC.COLLECTIVE R15, `(.L_x_2239) ;  /* 0x000000000f087348 */ /* 0x020fea0003c00000 */
[----:B------:R0:W1:Y:S02]  /*1a640*/  SHFL.IDX P6, R14, R13, R12, R11 ;  /* 0x0000000c0d0e7389 */ /* 0x00006400000c000b */
[----:B01---5:R-:W-:Y:S01]  /*1a650*/  ENDCOLLECTIVE ;  /* 0x000000000000791b */ /* 0x023fe20003800000 */
.L_x_2239:
[----:B------:R-:W-:Y:S01]  /*1a660*/  VIADD R10, R9, 0x10 ;  /* 0x00000010090a7836 */ /* 0x000fe20000000000 */
[----:B------:R0:W-:Y:S04]  /*1a670*/  STL [R1+0x14], R9 ;  /* 0x0000140901007387 */ /* 0x0001e80000100800 */
[----:B------:R0:W-:Y:S01]  /*1a680*/  STL [R1+0x20], R10 ;  /* 0x0000200a01007387 */ /* 0x0001e20000100800 */
[----:B------:R-:W-:Y:S02]  /*1a690*/  IMAD.MOV.U32 R13, RZ, RZ, R0 ;  /* 0x000000ffff0d7224 */ /* 0x000fe400078e0000 */
[----:B------:R-:W-:-:S07]  /*1a6a0*/  IMAD.MOV.U32 R4, RZ, RZ, R14 ;  /* 0x000000ffff047224 */ /* 0x000fce00078e000e */
[----:B0-----:R-:W-:Y:S05]  /*1a6b0*/  WARPSYNC.COLLECTIVE R15, `(.L_x_2240) ;  /* 0x000000000f087348 */ /* 0x001fea0003c00000 */
[----:B------:R1:W2:Y:S02]  /*1a6c0*/  SHFL.IDX P6, R14, R13, R12, R11 ;  /* 0x0000000c0d0e7389 */ /* 0x0002a400000c000b */
[----:B012---:R-:W-:Y:S01]  /*1a6d0*/  ENDCOLLECTIVE ;  /* 0x000000000000791b */ /* 0x007fe20003800000 */
.L_x_2240:
[----:B------:R-:W-:Y:S02]  /*1a6e0*/  ULDC UR4, c[0x0][0x288] ;  /* 0x0000a20000047ab9 */ /* 0x000fe40000000800 */
[----:B------:R-:W-:Y:S02]  /*1a6f0*/  IMAD R2, R6, UR4, RZ ;  /* 0x0000000406027c24 */ /* 0x000fe4000f8e02ff */
[----:B------:R-:W-:-:S03]  /*1a700*/  VIADD R6, R9, 0x20 ;  /* 0x0000002009067836 */ /* 0x000fc60000000000 */
[----:B------:R-:W-:Y:S02]  /*1a710*/  ISETP.GE.AND P1, PT, R9, R2, PT ;  /* 0x000000020900720c */ /* 0x000fe40003f26270 */
[----:B------:R0:W-:Y:S01]  /*1a720*/  STL [R1+0x24], R6 ;  /* 0x0000240601007387 */ /* 0x0001e20000100800 */
[----:B------:R-:W-:Y:S02]  /*1a730*/  IMAD.MOV.U32 R13, RZ, RZ, R3 ;  /* 0x000000ffff0d7224 */ /* 0x000fe400078e0003 */
[----:B------:R-:W-:Y:S02]  /*1a740*/  IMAD.MOV.U32 R12, RZ, RZ, 0x1 ;  /* 0x00000001ff0c7424 */ /* 0x000fe400078e00ff */
[----:B------:R-:W-:-:S07]  /*1a750*/  IMAD.MOV.U32 R5, RZ, RZ, R14 ;  /* 0x000000ffff057224 */ /* 0x000fce00078e000e */
[----:B0-----:R-:W-:Y:S05]  /*1a760*/  WARPSYNC.COLLECTIVE R15, `(.L_x_2241) ;  /* 0x000000000f087348 */ /* 0x001fea0003c00000 */
[----:B------:R1:W2:Y:S02]  /*1a770*/  SHFL.IDX P6, R14, R13, R12, R11 ;  /* 0x0000000c0d0e7389 */ /* 0x0002a400000c000b */
[----:B012---:R-:W-:Y:S01]  /*1a780*/  ENDCOLLECTIVE ;  /* 0x000000000000791b */ /* 0x007fe20003800000 */
.L_x_2241:
        /* <DEDUP_REMOVED lines=15> */
.L_x_2242:
[----:B------:R-:W-:Y:S02]  /*1a880*/  IMAD.MOV.U32 R13, RZ, RZ, R3 ;  /* 0x000000ffff0d7224 */ /* 0x000fe400078e0003 */
[----:B------:R-:W-:Y:S02]  /*1a890*/  IMAD.MOV.U32 R12, RZ, RZ, 0x2 ;  /* 0x00000002ff0c7424 */ /* 0x000fe400078e00ff */
[----:B------:R-:W-:-:S07]  /*1a8a0*/  IMAD.MOV.U32 R5, RZ, RZ, R14 ;  /* 0x000000ffff057224 */ /* 0x000fce00078e000e */
[----:B------:R-:W-:Y:S05]  /*1a8b0*/  WARPSYNC.COLLECTIVE R15, `(.L_x_2243) ;  /* 0x000000000f087348 */ /* 0x000fea0003c00000 */
[----:B------:R0:W1:Y:S02]  /*1a8c0*/  SHFL.IDX P6, R14, R13, R12, R11 ;  /* 0x0000000c0d0e7389 */ /* 0x00006400000c000b */
[----:B01----:R-:W-:Y:S01]  /*1a8d0*/  ENDCOLLECTIVE ;  /* 0x000000000000791b */ /* 0x003fe20003800000 */
.L_x_2243:
        /* <DEDUP_REMOVED lines=15> */
.L_x_2244:
[----:B------:R-:W-:Y:S02]  /*1a9d0*/  IMAD.MOV.U32 R13, RZ, RZ, R3 ;  /* 0x000000ffff0d7224 */ /* 0x000fe400078e0003 */
[----:B------:R-:W-:Y:S02]  /*1a9e0*/  IMAD.MOV.U32 R12, RZ, RZ, 0x3 ;  /* 0x00000003ff0c7424 */ /* 0x000fe400078e00ff */
[----:B------:R-:W-:-:S07]  /*1a9f0*/  IMAD.MOV.U32 R5, RZ, RZ, R14 ;  /* 0x000000ffff057224 */ /* 0x000fce00078e000e */
[----:B------:R-:W-:Y:S05]  /*1aa00*/  WARPSYNC.COLLECTIVE R15, `(.L_x_2245) ;  /* 0x000000000f087348 */ /* 0x000fea0003c00000 */
[----:B------:R0:W1:Y:S02]  /*1aa10*/  SHFL.IDX P6, R14, R13, R12, R11 ;  /* 0x0000000c0d0e7389 */ /* 0x00006400000c000b */
[----:B01----:R-:W-:Y:S01]  /*1aa20*/  ENDCOLLECTIVE ;  /* 0x000000000000791b */ /* 0x003fe20003800000 */
.L_x_2245:
        /* <DEDUP_REMOVED lines=10> */
.L_x_2246:
[----:B------:R-:W-:Y:S01]  /*1aad0*/  @!PT LDS RZ, [RZ] ;  /* 0x00000000fffff984 */ /* 0x000fe20000000800 */
[----:B------:R-:W-:Y:S01]  /*1aae0*/  @!PT LDS RZ, [RZ] ;  /* 0x00000000fffff984 */ /* 0x000fe20000000800 */
[----:B------:R-:W-:Y:S01]  /*1aaf0*/  @!PT LDS RZ, [RZ] ;  /* 0x00000000fffff984 */ /* 0x000fe20000000800 */
[----:B------:R0:W-:Y:S01]  /*1ab00*/  @!P1 LDGSTS.E.BYPASS.LTC128B.128 [R7+0x21400], desc[UR44][R4.64], !P0 ;  /* 0x2140000004079fae */ /* 0x0001e2000c101d6c */
[----:B------:R-:W-:Y:S01]  /*1ab10*/  IMAD.MOV.U32 R0, RZ, RZ, R14 ;  /* 0x000000ffff007224 */ /* 0x000fe200078e000e */
[----:B------:R-:W-:Y:S06]  /*1ab20*/  BRA `(.L_x_2247) ;  /* 0xffffffa8007c7947 */ /* 0x000fec000383ffff */
.L_x_2129:
        /* <DEDUP_REMOVED lines=8> */
.L_x_2249:
[----:B------:R-:W-:Y:S05]  /*1abb0*/  BSYNC B0 ;  /* 0x0000000000007941 */ /* 0x000fea0003800000 */
.L_x_2248:
        /* <DEDUP_REMOVED lines=10> */
.L_x_2250:
        /* <DEDUP_REMOVED lines=46> */
.L_x_2251:
[----:B------:R-:W-:Y:S02]  /*1af40*/  IMAD.MOV.U32 R13, RZ, RZ, R0 ;  /* 0x000000ffff0d7224 */ /* 0x000fe400078e0000 */
[----:B------:R-:W-:-:S07]  /*1af50*/  IMAD.MOV.U32 R8, RZ, RZ, R14 ;  /* 0x000000ffff087224 */ /* 0x000fce00078e000e */
[----:B------:R-:W-:Y:S05]  /*1af60*/  WARPSYNC.COLLECTIVE R15, `(.L_x_2252) ;  /* 0x000000000f087348 */ /* 0x000fea0003c00000 */
[----:B------:R0:W1:Y:S02]  /*1af70*/  SHFL.IDX P6, R14, R13, R12, R11 ;  /* 0x0000000c0d0e7389 */ /* 0x00006400000c000b */
[----:B01----:R-:W-:Y:S01]  /*1af80*/  ENDCOLLECTIVE ;  /* 0x000000000000791b */ /* 0x003fe20003800000 */
.L_x_2252:
        /* <DEDUP_REMOVED lines=22> */
.L_x_2253:
        /* <DEDUP_REMOVED lines=21> */
.L_x_2254:
        /* <DEDUP_REMOVED lines=29> */
.L_x_2255:
[----:B------:R-:W-:Y:S02]  /*1b410*/  IMAD.MOV.U32 R13, RZ, RZ, R0 ;  /* 0x000000ffff0d7224 */ /* 0x000fe400078e0000 */
[----:B------:R-:W-:-:S07]  /*1b420*/  IMAD.MOV.U32 R6, RZ, RZ, R14 ;  /* 0x000000ffff067224 */ /* 0x000fce00078e000e */
[----:B------:R-:W-:Y:S05]  /*1b430*/  WARPSYNC.COLLECTIVE R15, `(.L_x_2256) ;  /* 0x000000000f087348 */ /* 0x000fea0003c00000 */
[----:B------:R0:W1:Y:S02]  /*1b440*/  SHFL.IDX P6, R14, R13, R12, R11 ;  /* 0x0000000c0d0e7389 */ /* 0x00006400000c000b */
[----:B01----:R-:W-:Y:S01]  /*1b450*/  ENDCOLLECTIVE ;  /* 0x000000000000791b */ /* 0x003fe20003800000 */
.L_x_2256:
[----:B------:R-:W-:Y:S01]  /*1b460*/  IMAD.MOV.U32 R0, RZ, RZ, R14 ;  /* 0x000000ffff007224 */ /* 0x000fe200078e000e */
[----:B------:R-:W-:Y:S06]  /*1b470*/  BRA `(.L_x_2257) ;  /* 0xffffffac00cc7947 */ /* 0x000fec000383ffff */
.L_x_2134:
[----:B0-----:R0:W2:Y:S02]  /*1b480*/  SYNCS.PHASECHK.TRANS64.TRYWAIT P0, [R17+URZ+0x38820], R0 ;  /* 0x03882000110075a7 */ /* 0x0010a4000800017f */
[----:B--2---:R-:W-:Y:S05]  /*1b490*/  @!P0 NANOSLEEP.SYNCS 0x989680 ;  /* 0x009896800000895d */ /* 0x004fea0003900000 */
[----:B------:R-:W2:Y:S02]  /*1b4a0*/  @!P0 SYNCS.PHASECHK.TRANS64 P0, [R17+URZ+0x38820], R0 ;  /* 0x03882000110085a7 */ /* 0x000ea4000800007f */
[----:B--2---:R-:W-:Y:S05]  /*1b4b0*/  @!P0 BRA `(.L_x_2134) ;  /* 0xfffffffc00f08947 */ /* 0x004fea000383ffff */
[----:B------:R-:W-:Y:S05]  /*1b4c0*/  BRA `(.L_x_2258) ;  /* 0xffffffb000847947 */ /* 0x000fea000383ffff */
.L_x_2138:
[----:B0-----:R0:W2:Y:S02]  /*1b4d0*/  SYNCS.PHASECHK.TRANS64.TRYWAIT P0, [R0+URZ+0x38860], R2 ;  /* 0x03886002000075a7 */ /* 0x0010a4000800017f */
[----:B--2---:R-:W-:Y:S05]  /*1b4e0*/  @!P0 NANOSLEEP.SYNCS 0x989680 ;  /* 0x009896800000895d */ /* 0x004fea0003900000 */
[----:B------:R-:W2:Y:S02]  /*1b4f0*/  @!P0 SYNCS.PHASECHK.TRANS64 P0, [R0+URZ+0x38860], R2 ;  /* 0x03886002000085a7 */ /* 0x000ea4000800007f */
[----:B--2---:R-:W-:Y:S05]  /*1b500*/  @!P0 BRA `(.L_x_2138) ;  /* 0xfffffffc00f08947 */ /* 0x004fea000383ffff */
[----:B------:R-:W-:Y:S05]  /*1b510*/  BRA `(.L_x_2259) ;  /* 0xffffffb000a47947 */ /* 0x000fea000383ffff */
.L_x_2155:
[----:B-1----:R1:W2:Y:S02]  /*1b520*/  SYNCS.PHASECHK.TRANS64.TRYWAIT P0, [R3+URZ+0x38840], R2 ;  /* 0x03884002030075a7 */ /* 0x0022a4000800017f */
[----:B--2---:R-:W-:Y:S05]  /*1b530*/  @!P0 NANOSLEEP.SYNCS 0x989680 ;  /* 0x009896800000895d */ /* 0x004fea0003900000 */
[----:B------:R-:W2:Y:S02]  /*1b540*/  @!P0 SYNCS.PHASECHK.TRANS64 P0, [R3+URZ+0x38840], R2 ;  /* 0x03884002030085a7 */ /* 0x000ea4000800007f */
[----:B--2---:R-:W-:Y:S05]  /*1b550*/  @!P0 BRA `(.L_x_2155) ;  /* 0xfffffffc00f08947 */ /* 0x004fea000383ffff */
[----:B------:R-:W-:Y:S05]  /*1b560*/  BRA `(.L_x_2260) ;  /* 0xffffffbc00887947 */ /* 0x000fea000383ffff */
.L_x_2160:
[----:B--2---:R2:W3:Y:S02]  /*1b570*/  SYNCS.PHASECHK.TRANS64.TRYWAIT P0, [R3+URZ+0x38860], R2 ;  /* 0x03886002030075a7 */ /* 0x0044e4000800017f */
[----:B---3--:R-:W-:Y:S05]  /*1b580*/  @!P0 NANOSLEEP.SYNCS 0x989680 ;  /* 0x009896800000895d */ /* 0x008fea0003900000 */
[----:B------:R-:W3:Y:S02]  /*1b590*/  @!P0 SYNCS.PHASECHK.TRANS64 P0, [R3+URZ+0x38860], R2 ;  /* 0x03886002030085a7 */ /* 0x000ee4000800007f */
[----:B---3--:R-:W-:Y:S05]  /*1b5a0*/  @!P0 BRA `(.L_x_2160) ;  /* 0xfffffffc00f08947 */ /* 0x008fea000383ffff */
[----:B------:R-:W-:Y:S05]  /*1b5b0*/  BRA `(.L_x_2261) ;  /* 0xffffffc000007947 */ /* 0x000fea000383ffff */
.L_x_2176:
[----:B0-----:R0:W1:Y:S02]  /*1b5c0*/  SYNCS.PHASECHK.TRANS64.TRYWAIT P0, [R4+URZ+0x38840], R2 ;  /* 0x03884002040075a7 */ /* 0x001064000800017f */
[----:B-1----:R-:W-:Y:S05]  /*1b5d0*/  @!P0 NANOSLEEP.SYNCS 0x989680 ;  /* 0x009896800000895d */ /* 0x002fea0003900000 */
[----:B------:R-:W1:Y:S02]  /*1b5e0*/  @!P0 SYNCS.PHASECHK.TRANS64 P0, [R4+URZ+0x38840], R2 ;  /* 0x03884002040085a7 */ /* 0x000e64000800007f */
[----:B-1----:R-:W-:Y:S05]  /*1b5f0*/  @!P0 BRA `(.L_x_2176) ;  /* 0xfffffffc00f08947 */ /* 0x002fea000383ffff */
[----:B------:R-:W-:Y:S05]  /*1b600*/  BRA `(.L_x_2262) ;  /* 0xffffffc800d47947 */ /* 0x000fea000383ffff */
.L_x_2181:
[----:B-1----:R1:W2:Y:S02]  /*1b610*/  SYNCS.PHASECHK.TRANS64.TRYWAIT P0, [R4+URZ+0x38860], R2 ;  /* 0x03886002040075a7 */ /* 0x0022a4000800017f */
[----:B--2---:R-:W-:Y:S05]  /*1b620*/  @!P0 NANOSLEEP.SYNCS 0x989680 ;  /* 0x009896800000895d */ /* 0x004fea0003900000 */
[----:B------:R-:W2:Y:S02]  /*1b630*/  @!P0 SYNCS.PHASECHK.TRANS64 P0, [R4+URZ+0x38860], R2 ;  /* 0x03886002040085a7 */ /* 0x000ea4000800007f */
[----:B--2---:R-:W-:Y:S05]  /*1b640*/  @!P0 BRA `(.L_x_2181) ;  /* 0xfffffffc00f08947 */ /* 0x004fea000383ffff */
[----:B------:R-:W-:Y:S05]  /*1b650*/  BRA `(.L_x_2263) ;  /* 0xffffffcc004c7947 */ /* 0x000fea000383ffff */
.L_x_2196:
[----:B-1----:R1:W2:Y:S02]  /*1b660*/  SYNCS.PHASECHK.TRANS64.TRYWAIT P0, [R4+URZ+0x38840], R2 ;  /* 0x03884002040075a7 */ /* 0x0022a4000800017f */
[----:B--2---:R-:W-:Y:S05]  /*1b670*/  @!P0 NANOSLEEP.SYNCS 0x989680 ;  /* 0x009896800000895d */ /* 0x004fea0003900000 */
[----:B------:R-:W2:Y:S02]  /*1b680*/  @!P0 SYNCS.PHASECHK.TRANS64 P0, [R4+URZ+0x38840], R2 ;  /* 0x03884002040085a7 */ /* 0x000ea4000800007f */
[----:B--2---:R-:W-:Y:S05]  /*1b690*/  @!P0 BRA `(.L_x_2196) ;  /* 0xfffffffc00f08947 */ /* 0x004fea000383ffff */
[----:B------:R-:W-:Y:S05]  /*1b6a0*/  BRA `(.L_x_2264) ;  /* 0xffffffd800047947 */ /* 0x000fea000383ffff */
.L_x_2201:
[----:B0-----:R0:W2:Y:S02]  /*1b6b0*/  SYNCS.PHASECHK.TRANS64.TRYWAIT P0, [R4+URZ+0x38860], R2 ;  /* 0x03886002040075a7 */ /* 0x0010a4000800017f */
[----:B--2---:R-:W-:Y:S05]  /*1b6c0*/  @!P0 NANOSLEEP.SYNCS 0x989680 ;  /* 0x009896800000895d */ /* 0x004fea0003900000 */
[----:B------:R-:W2:Y:S02]  /*1b6d0*/  @!P0 SYNCS.PHASECHK.TRANS64 P0, [R4+URZ+0x38860], R2 ;  /* 0x03886002040085a7 */ /* 0x000ea4000800007f */
[----:B--2---:R-:W-:Y:S05]  /*1b6e0*/  @!P0 BRA `(.L_x_2201) ;  /* 0xfffffffc00f08947 */ /* 0x004fea000383ffff */
[----:B------:R-:W-:Y:S05]  /*1b6f0*/  BRA `(.L_x_2265) ;  /* 0xffffffd8007c7947 */ /* 0x000fea000383ffff */
.L_x_2217:
[----:B------:R-:W-:Y:S01]  /*1b700*/  BSSY B0, `(.L_x_2266) ;  /* 0x0000008000007945 */ /* 0x000fe20003800000 */
[----:B-----5:R-:W-:Y:S02]  /*1b710*/  IMAD.MOV.U32 R13, RZ, RZ, R3 ;  /* 0x000000ffff0d7224 */ /* 0x020fe400078e0003 */
[----:B------:R-:W-:Y:S02]  /*1b720*/  IMAD.MOV.U32 R12, RZ, RZ, RZ ;  /* 0x000000ffff0c7224 */ /* 0x000fe400078e00ff */
[----:B------:R-:W-:Y:S02]  /*1b730*/  IMAD.MOV.U32 R11, RZ, RZ, 0x1f ;  /* 0x0000001fff0b7424 */ /* 0x000fe400078e00ff */
[----:B------:R-:W-:-:S07]  /*1b740*/  IMAD.MOV.U32 R15, RZ, RZ, -0x1 ;  /* 0xffffffffff0f7424 */ /* 0x000fce00078e00ff */
[----:B012---:R-:W-:Y:S05]  /*1b750*/  WARPSYNC.COLLECTIVE R15, `(.L_x_2267) ;  /* 0x000000000f087348 */ /* 0x007fea0003c00000 */
[----:B------:R3:W4:Y:S02]  /*1b760*/  SHFL.IDX P6, R14, R13, R12, R11 ;  /* 0x0000000c0d0e7389 */ /* 0x00072400000c000b */
[----:B01234-:R-:W-:Y:S01]  /*1b770*/  ENDCOLLECTIVE ;  /* 0x000000000000791b */ /* 0x01ffe20003800000 */
.L_x_2267:
[----:B------:R-:W-:Y:S05]  /*1b780*/  BSYNC B0 ;  /* 0x0000000000007941 */ /* 0x000fea0003800000 */
.L_x_2266:
[----:B------:R-:W-:Y:S05]  /*1b790*/  BRA `(.L_x_2268) ;  /* 0xffffffe400387947 */ /* 0x000fea000383ffff */
.L_x_2220:
[----:B0-----:R0:W2:Y:S02]  /*1b7a0*/  SYNCS.PHASECHK.TRANS64.TRYWAIT P0, [R0+URZ+0x38820], R3 ;  /* 0x03882003000075a7 */ /* 0x0010a4000800017f */
[----:B--2---:R-:W-:Y:S05]  /*1b7b0*/  @!P0 NANOSLEEP.SYNCS 0x989680 ;  /* 0x009896800000895d */ /* 0x004fea0003900000 */
[----:B------:R-:W2:Y:S02]  /*1b7c0*/  @!P0 SYNCS.PHASECHK.TRANS64 P0, [R0+URZ+0x38820], R3 ;  /* 0x03882003000085a7 */ /* 0x000ea4000800007f */
[----:B--2---:R-:W-:Y:S05]  /*1b7d0*/  @!P0 BRA `(.L_x_2220) ;  /* 0xfffffffc00f08947 */ /* 0x004fea000383ffff */
[----:B------:R-:W-:Y:S05]  /*1b7e0*/  BRA `(.L_x_2269) ;  /* 0xffffffe400847947 */ /* 0x000fea000383ffff */
.L_x_2221:
        /* <DEDUP_REMOVED lines=11> */
.L_x_2271:
[----:B------:R-:W-:Y:S05]  /*1b8a0*/  BSYNC B0 ;  /* 0x0000000000007941 */ /* 0x000fea0003800000 */
.L_x_2270:
[----:B------:R-:W-:Y:S05]  /*1b8b0*/  BRA `(.L_x_2272) ;  /* 0xffffffe4006c7947 */ /* 0x000fea000383ffff */
.L_x_2224:
[----:B------:R-:W-:Y:S01]  /*1b8c0*/  BSSY B1, `(.L_x_2273) ;  /* 0x0000006000017945 */ /* 0x000fe20003800000 */
[----:B------:R-:W-:-:S07]  /*1b8d0*/  IMAD.MOV.U32 R15, RZ, RZ, -0x1 ;  /* 0xffffffffff0f7424 */ /* 0x000fce00078e00ff */
[----:B012---:R-:W-:Y:S05]  /*1b8e0*/  WARPSYNC.COLLECTIVE R15, `(.L_x_2274) ;  /* 0x000000000f0c7348 */ /* 0x007fea0003c00000 */
[----:B------:R-:W-:Y:S02]  /*1b8f0*/  ELECT P6, UR62, PT ;  /* 0x00000000003e782f */ /* 0x000fe400038c0000 */
[----:B------:R-:W-:Y:S01]  /*1b900*/  MOV R14, UR62 ;  /* 0x0000003e000e7c02 */ /* 0x000fe20008000f00 */
[----:B012---:R-:W-:Y:S10]  /*1b910*/  ENDCOLLECTIVE ;  /* 0x000000000000791b */ /* 0x007ff40003800000 */
.L_x_2274:
[----:B------:R-:W-:Y:S05]  /*1b920*/  BSYNC B1 ;  /* 0x0000000000017941 */ /* 0x000fea0003800000 */
.L_x_2273:
[----:B------:R-:W-:Y:S05]  /*1b930*/  BRA `(.L_x_2275) ;  /* 0xffffffe400647947 */ /* 0x000fea000383ffff */
.L_x_2226:
[----:B0-----:R0:W1:Y:S02]  /*1b940*/  SYNCS.PHASECHK.TRANS64.TRYWAIT P0, [R6+URZ], R5 ;  /* 0x00000005060075a7 */ /* 0x001064000800017f */
[----:B-1----:R-:W-:Y:S05]  /*1b950*/  @!P0 NANOSLEEP.SYNCS 0x989680 ;  /* 0x009896800000895d */ /* 0x002fea0003900000 */
[----:B------:R-:W1:Y:S02]  /*1b960*/  @!P0 SYNCS.PHASECHK.TRANS64 P0, [R6+URZ], R5 ;  /* 0x00000005060085a7 */ /* 0x000e64000800007f */
[----:B-1----:R-:W-:Y:S05]  /*1b970*/  @!P0 BRA `(.L_x_2226) ;  /* 0xfffffffc00f08947 */ /* 0x002fea000383ffff */
[----:B------:R-:W-:Y:S05]  /*1b980*/  BRA `(.L_x_2276) ;  /* 0xffffffe4009c7947 */ /* 0x000fea000383ffff */
.L_x_2227:
[----:B-1----:R1:W2:Y:S02]  /*1b990*/  SYNCS.PHASECHK.TRANS64.TRYWAIT P0, [R7+URZ], R2 ;  /* 0x00000002070075a7 */ /* 0x0022a4000800017f */
[----:B--2---:R-:W-:Y:S05]  /*1b9a0*/  @!P0 NANOSLEEP.SYNCS 0x989680 ;  /* 0x009896800000895d */ /* 0x004fea0003900000 */
[----:B------:R-:W2:Y:S02]  /*1b9b0*/  @!P0 SYNCS.PHASECHK.TRANS64 P0, [R7+URZ], R2 ;  /* 0x00000002070085a7 */ /* 0x000ea4000800007f */
[----:B--2---:R-:W-:Y:S05]  /*1b9c0*/  @!P0 BRA `(.L_x_2227) ;  /* 0xfffffffc00f08947 */ /* 0x004fea000383ffff */
[----:B------:R-:W-:Y:S05]  /*1b9d0*/  BRA `(.L_x_2277) ;  /* 0xffffffe400907947 */ /* 0x000fea000383ffff */
.L_x_2229:
[----:B--2---:R2:W3:Y:S02]  /*1b9e0*/  SYNCS.PHASECHK.TRANS64.TRYWAIT P0, [R4+URZ], R5 ;  /* 0x00000005040075a7 */ /* 0x0044e4000800017f */
[----:B---3--:R-:W-:Y:S05]  /*1b9f0*/  @!P0 NANOSLEEP.SYNCS 0x989680 ;  /* 0x009896800000895d */ /* 0x008fea0003900000 */
[----:B------:R-:W3:Y:S02]  /*1ba00*/  @!P0 SYNCS.PHASECHK.TRANS64 P0, [R4+URZ], R5 ;  /* 0x00000005040085a7 */ /* 0x000ee4000800007f */
[----:B---3--:R-:W-:Y:S05]  /*1ba10*/  @!P0 BRA `(.L_x_2229) ;  /* 0xfffffffc00f08947 */ /* 0x008fea000383ffff */
[----:B------:R-:W-:Y:S05]  /*1ba20*/  BRA `(.L_x_2278) ;  /* 0xffffffe400947947 */ /* 0x000fea000383ffff */
.L_x_2279:
        /* <DEDUP_REMOVED lines=13> */
.L_x_5874:


//--------------------- .text._ZN7cutlass13device_kernelIN5flash11enable_sm90INS1_16FlashAttnFwdSm90INS1_25CollectiveMainloopFwdSm90ILi2EN4cute5tupleIJNS5_1CILi1EEES8_S8_EEENS6_IJNS7_ILi64EEESA_SA_EEELi512ENS_10bfloat16_tEfNS_4arch4Sm90ELb0ELb1ELb0ELb1ELb0ELb0ELb0ELb0ELb0ELb1ELb0ELb0EEENS1_21CollectiveEpilogueFwdINS6_IJSA_NS7_ILi512EEESA_EEES9_SC_SE_Li256ELb1ELb1ELb0ELb0EEENS1_36VarlenDynamicPersistentTileSchedulerILi64ELi64ELi256ELi128ELb0ELb1ELb1ELb1ELb0ELb1EEEEEEEEEvNT_6ParamsE --------------------------
	.section	.text._ZN7cutlass13device_kernelIN5flash11enable_sm90INS1_16FlashAttnFwdSm90INS1_25CollectiveMainloopFwdSm90ILi2EN4cute5tupleIJNS5_1CILi1EEES8_S8_EEENS6_IJNS7_ILi64EEESA_SA_EEELi512ENS_10bfloat16_tEfNS_4arch4Sm90ELb0ELb1ELb0ELb1ELb0ELb0ELb0ELb0ELb0ELb1ELb0ELb0EEENS1_21CollectiveEpilogueFwdINS6_IJSA_NS7_ILi512EEESA_EEES9_SC_SE_Li256ELb1ELb1ELb0ELb0EEENS1_36VarlenDynamicPersistentTileSchedulerILi64ELi64ELi256ELi128ELb0ELb1ELb1ELb1ELb0ELb1EEEEEEEEEvNT_6ParamsE,"ax",@progbits
	.align	128
.text._ZN7cutlass13device_kernelIN5flash11enable_sm90INS1_16FlashAttnFwdSm90INS1_25CollectiveMainloopFwdSm90ILi2EN4cute5tupleIJNS5_1CILi1EEES8_S8_EEENS6_IJNS7_ILi64EEESA_SA_EEELi512ENS_10bfloat16_tEfNS_4arch4Sm90ELb0ELb1ELb0ELb1ELb0ELb0ELb0ELb0ELb0ELb1ELb0ELb0EEENS1_21CollectiveEpilogueFwdINS6_IJSA_NS7_ILi512EEESA_EEES9_SC_SE_Li256ELb1ELb1ELb0ELb0EEENS1_36VarlenDynamicPersistentTileSchedulerILi64ELi64ELi256ELi128ELb0ELb1ELb1ELb1ELb0ELb1EEEEEEEEEvNT_6ParamsE:
        .type           _ZN7cutlass13device_kernelIN5flash11enable_sm90INS1_16FlashAttnFwdSm90INS1_25CollectiveMainloopFwdSm90ILi2EN4cute5tupleIJNS5_1CILi1EEES8_S8_EEENS6_IJNS7_ILi64EEESA_SA_EEELi512ENS_10bfloat16_tEfNS_4arch4Sm90ELb0ELb1ELb0ELb1ELb0ELb0ELb0ELb0ELb0ELb1ELb0ELb0EEENS1_21CollectiveEpilogueFwdINS6_IJSA_NS7_ILi512EEESA_EEES9_SC_SE_Li256ELb1ELb1ELb0ELb0EEENS1_36VarlenDynamicPersistentTileSchedulerILi64ELi64ELi256ELi128ELb0ELb1ELb1ELb1ELb0ELb1EEEEEEEEEvNT_6ParamsE,@function
        .size           _ZN7cutlass13device_kernelIN5flash11enable_sm90INS1_16FlashAttnFwdSm90INS1_25CollectiveMainloopFwdSm90ILi2EN4cute5tupleIJNS5_1CILi1EEES8_S8_EEENS6_IJNS7_ILi64EEESA_SA_EEELi512ENS_10bfloat16_tEfNS_4arch4Sm90ELb0ELb1ELb0ELb1ELb0ELb0ELb0ELb0ELb0ELb1ELb0ELb0EEENS1_21CollectiveEpilogueFwdINS6_IJSA_NS7_ILi512EEESA_EEES9_SC_SE_Li256ELb1ELb1ELb0ELb0EEENS1_36VarlenDynamicPersistentTileSchedulerILi64ELi64ELi256ELi128ELb0ELb1ELb1ELb1ELb0ELb1EEEEEEEEEvNT_6ParamsE,(.L_x_5875 - _ZN7cutlass13device_kernelIN5flash11enable_sm90INS1_16FlashAttnFwdSm90INS1_25CollectiveMainloopFwdSm90ILi2EN4cute5tupleIJNS5_1CILi1EEES8_S8_EEENS6_IJNS7_ILi64EEESA_SA_EEELi512ENS_10bfloat16_tEfNS_4arch4Sm90ELb0ELb1ELb0ELb1ELb0ELb0ELb0ELb0ELb0ELb1ELb0ELb0EEENS1_21CollectiveEpilogueFwdINS6_IJSA_NS7_ILi512EEESA_EEES9_SC_SE_Li256ELb1ELb1ELb0ELb0EEENS1_36VarlenDynamicPersistentTileSchedulerILi64ELi64ELi256ELi128ELb0ELb1ELb1ELb1ELb0ELb1EEEEEEEEEvNT_6ParamsE)
        .other          _ZN7cutlass13device_kernelIN5flash11enable_sm90INS1_16FlashAttnFwdSm90INS1_25CollectiveMainloopFwdSm90ILi2EN4cute5tupleIJNS5_1CILi1EEES8_S8_EEENS6_IJNS7_ILi64EEESA_SA_EEELi512ENS_10bfloat16_tEfNS_4arch4Sm90ELb0ELb1ELb0ELb1ELb0ELb0ELb0ELb0ELb0ELb1ELb0ELb0EEENS1_21CollectiveEpilogueFwdINS6_IJSA_NS7_ILi512EEESA_EEES9_SC_SE_Li256ELb1ELb1ELb0ELb0EEENS1_36VarlenDynamicPersistentTileSchedulerILi64ELi64ELi256ELi128ELb0ELb1ELb1ELb1ELb0ELb1EEEEEEEEEvNT_6ParamsE,@"STO_CUDA_ENTRY STV_DEFAULT"
_ZN7cutlass13device_kernelIN5flash11enable_sm90INS1_16FlashAttnFwdSm90INS1_25CollectiveMainloopFwdSm90ILi2EN4cute5tupleIJNS5_1CILi1EEES8_S8_EEENS6_IJNS7_ILi64EEESA_SA_EEELi512ENS_10bfloat16_tEfNS_4arch4Sm90ELb0ELb1ELb0ELb1ELb0ELb0ELb0ELb0ELb0ELb1ELb0ELb0EEENS1_21CollectiveEpilogueFwdINS6_IJSA_NS7_ILi512EEESA_EEES9_SC_SE_Li256ELb1ELb1ELb0ELb0EEENS1_36VarlenDynamicPersistentTileSchedulerILi64ELi64ELi256ELi128ELb0ELb1ELb1ELb1ELb0ELb1EEEEEEEEEvNT_6ParamsE:
        /* <DEDUP_REMOVED lines=18> */
.L_x_2281:
[----:B------:R-:W-:Y:S05]  /*0120*/  BSYNC B0 ;  /* 0x0000000000007941 */ /* 0x000fea0003800000 */
.L_x_2280:
        /* <DEDUP_REMOVED lines=37> */
.L_x_2282:
        /* <DEDUP_REMOVED lines=22> */
.L_x_2283:
        /* <DEDUP_REMOVED lines=18> */
.L_x_2284:
        /* <DEDUP_REMOVED lines=22> */
.L_x_2285:
        /* <DEDUP_REMOVED lines=22> */
.L_x_2286:
[----:B------:R-:W-:Y:S01]  /*08c0*/  PLOP3.LUT P0, PT, PT, PT, UP0, 0x80, 0x0 ;  /* 0x000000000000781c */ /* 0x000fe20003f0f008 */
[----:B------:R-:W-:Y:S01]  /*08d0*/  UMOV UR36, 0x1 ;  /* 0x0000000100247882 */ /* 0x000fe20000000000 */
[----:B------:R-:W-:Y:S01]  /*08e0*/  NOP ;  /* 0x0000000000007918 */ /* 0x000fe20000000000 */
[----:B------:R-:W-:Y:S01]  /*08f0*/  USEL UR36, UR36, 0x2, !UP0 ;  /* 0x0000000224247887 */ /* 0x000fe2000c000000 */
[----:B------:R-:W-:Y:S01]  /*0900*/  ULDC.64 UR40, c[0x0][0x208] ;  /* 0x0000820000287ab9 */ /* 0x000fe20000000a00 */
[----:B012-4-:R-:W-:Y:S08]  /*0910*/  BAR.SYNC.DEFER_BLOCKING 0x0 ;  /* 0x0000000000007b1d */ /* 0x017ff00000010000 */
[----:B------:R-:W-:Y:S05]  /*0920*/  @!P0 BRA `(.L_x_2287) ;  /* 0x000000f4002c8947 */ /* 0x000fea0003800000 */
.L_x_2288:
[----:B------:R-:W-:-:S08]  /*0930*/  NOP ;  /* 0x0000000000007918 */ /* 0x000fd00000000000 */
[----:B------:R-:W0:Y:S02]  /*0940*/  USETMAXREG.TRY_ALLOC.CTAPOOL UP0, 0xf0 ;  /* 0x000000f0000079c8 */ /* 0x000e240008000600 */
[----:B0-----:R-:W-:-:S13]  /*0950*/  PLOP3.LUT P0, PT, PT, PT, UP0, 0x80, 0x0 ;  /* 0x000000000000781c */ /* 0x001fda0003f0f008 */
[----:B------:R-:W-:Y:S05]  /*0960*/  @!P0 BRA `(.L_x_2288) ;  /* 0xfffffffc00f08947 */ /* 0x000fea000383ffff */
[----:B------:R-:W-:Y:S01]  /*0970*/  LOP3.LUT R0, R4, 0xffffff80, RZ, 0xc0, !PT ;  /* 0xffffff8004007812 */ /* 0x000fe200078ec0ff */
[----:B------:R-:W0:Y:S01]  /*0980*/  S2UR UR4, SR_CgaCtaId ;  /* 0x00000000000479c3 */ /* 0x000e220000008800 */
[----:B------:R-:W-:Y:S02]  /*0990*/  UMOV UR46, 0x400 ;  /* 0x00000400002e7882 */ /* 0x000fe40000000000 */
[----:B------:R-:W-:-:S13]  /*09a0*/  ISETP.NE.AND P0, PT, R0, 0x80, PT ;  /* 0x000000800000780c */ /* 0x000fda0003f05270 */
[----:B------:R-:W-:Y:S06]  /*09b0*/  @!P0 BAR.ARV 0x8, 0x100 ;  /* 0x0204000000008b1d */ /* 0x000fec0000002000 */
[----:B------:R-:W-:Y:S01]  /*09c0*/  ISETP.GE.U32.AND P0, PT, R4, 0x100, PT ;  /* 0x000001000400780c */ /* 0x000fe20003f06070 */
[----:B0-----:R-:W-:-:S03]  /*09d0*/  ULEA UR46, UR4, UR46, 0x18 ;  /* 0x0000002e042e7291 */ /* 0x001fc6000f8ec03f */
[----:B------:R-:W-:-:S09]  /*09e0*/  ULDC UR4, c[0x0][0xc3c] ;  /* 0x00030f0000047ab9 */ /* 0x000fd20000000800 */
        /* <DEDUP_REMOVED lines=13> */
[----:B------:R-:W-:Y:S01]  /*0ac0*/  R2UR UR5, R9 ;  /* 0x00000000090572ca */ /* 0x000fe200000e0000 */
[----:B------:R-:W-:Y:S01]  /*0ad0*/  UMOV UR38, URZ ;  /* 0x0000003f00267c82 */ /* 0x000fe20008000000 */
[CC--:B------:R-:W-:Y:S01]  /*0ae0*/  LEA.HI R2, R0.reuse, R197.reuse, RZ, 0x4 ;  /* 0x000000c500027211 */ /* 0x0c0fe200078f20ff */
[----:B------:R-:W-:Y:S01]  /*0af0*/  UMOV UR37, URZ ;  /* 0x0000003f00257c82 */ /* 0x000fe20008000000 */
[----:B------:R-:W-:-:S02]  /*0b00*/  LEA.HI R7, R0, R197, RZ, 0x2 ;  /* 0x000000c500077211 */ /* 0x000fc400078f10ff */
[----:B------:R-:W-:Y:S02]  /*0b10*/  SHF.R.S32.HI R5, RZ, 0x4, R2 ;  /* 0x00000004ff057819 */ /* 0x000fe40000011402 */
[----:B------:R-:W-:Y:S02]  /*0b20*/  LEA.HI R6, R0, R197, RZ, 0x7 ;  /* 0x000000c500067211 */ /* 0x000fe400078f38ff */
[C---:B------:R-:W-:Y:S02]  /*0b30*/  LEA.HI R3, R2.reuse, R5, RZ, 0x1 ;  /* 0x0000000502037211 */ /* 0x040fe400078f08ff */
[----:B------:R-:W-:Y:S02]  /*0b40*/  LOP3.LUT R2, R2, 0xfffffff0, RZ, 0xc0, !PT ;  /* 0xfffffff002027812 */ /* 0x000fe400078ec0ff */
[----:B------:R-:W-:Y:S02]  /*0b50*/  LOP3.LUT R4, R3, 0x1ffffffe, RZ, 0xc0, !PT ;  /* 0x1ffffffe03047812 */ /* 0x000fe400078ec0ff */
[----:B------:R-:W-:Y:S01]  /*0b60*/  LEA.HI R3, R0, R197, RZ, 0x5 ;  /* 0x000000c500037211 */ /* 0x000fe200078f28ff */
[----:B------:R-:W-:Y:S01]  /*0b70*/  IMAD.IADD R2, R197, 0x1, -R2 ;  /* 0x00000001c5027824 */ /* 0x000fe200078e0a02 */
[----:B------:R-:W-:Y:S01]  /*0b80*/  LOP3.LUT R10, R7, 0xfffffffc, RZ, 0xc0, !PT ;  /* 0xfffffffc070a7812 */ /* 0x000fe200078ec0ff */
[----:B------:R-:W-:Y:S01]  /*0b90*/  IMAD.IADD R5, R5, 0x1, -R4 ;  /* 0x0000000105057824 */ /* 0x000fe200078e0a04 */
[----:B------:R-:W-:-:S02]  /*0ba0*/  SHF.R.S32.HI R4, RZ, 0x5, R3 ;  /* 0x00000005ff047819 */ /* 0x000fc40000011403 */
[----:B------:R-:W-:Y:S01]  /*0bb0*/  SHF.R.S32.HI R3, RZ, 0x1f, R3 ;  /* 0x0000001fff037819 */ /* 0x000fe20000011403 */
[----:B------:R-:W-:Y:S01]  /*0bc0*/  IMAD.IADD R10, R197, 0x1, -R10 ;  /* 0x00000001c50a7824 */ /* 0x000fe200078e0a0a */
[----:B------:R-:W-:Y:S01]  /*0bd0*/  LOP3.LUT R8, R6, 0xffffff80, RZ, 0xc0, !PT ;  /* 0xffffff8006087812 */ /* 0x000fe200078ec0ff */
[----:B------:R-:W-:Y:S01]  /*0be0*/  IMAD.SHL.U32 R5, R5, 0x8, RZ ;  /* 0x0000000805057824 */ /* 0x000fe200078e00ff */
[----:B------:R-:W-:Y:S02]  /*0bf0*/  LEA.HI R3, R3, R4, RZ, 0x2 ;  /* 0x0000000403037211 */ /* 0x000fe400078f10ff */
[----:B------:R-:W-:Y:S01]  /*0c00*/  SHF.R.S32.HI R193, RZ, 0x7, R6 ;  /* 0x00000007ffc17819 */ /* 0x000fe20000011406 */
[----:B------:R-:W-:Y:S01]  /*0c10*/  IMAD.IADD R8, R197, 0x1, -R8 ;  /* 0x00000001c5087824 */ /* 0x000fe200078e0a08 */
[----:B------:R-:W-:Y:S02]  /*0c20*/  LOP3.LUT R3, R3, 0x3ffffc, RZ, 0xc0, !PT ;  /* 0x003ffffc03037812 */ /* 0x000fe400078ec0ff */
[--C-:B------:R-:W-:Y:S01]  /*0c30*/  SHF.R.S32.HI R7, RZ, 0x1f, R2.reuse ;  /* 0x0000001fff077819 */ /* 0x100fe20000011402 */
[----:B------:R-:W-:Y:S01]  /*0c40*/  IMAD R12, R193, 0x100, R2 ;  /* 0x00000100c10c7824 */ /* 0x000fe200078e0202 */
[----:B------:R-:W-:Y:S01]  /*0c50*/  LEA.HI R11, R10, R10, RZ, 0x1 ;  /* 0x0000000a0a0b7211 */ /* 0x000fe200078f08ff */
[----:B------:R-:W-:Y:S01]  /*0c60*/  IMAD.IADD R3, R4, 0x1, -R3 ;  /* 0x0000000104037824 */ /* 0x000fe200078e0a03 */
[----:B------:R-:W-:-:S02]  /*0c70*/  LEA.HI R9, R7, R2, RZ, 0x3 ;  /* 0x0000000207097211 */ /* 0x000fc400078f18ff */
[----:B------:R-:W-:Y:S01]  /*0c80*/  SHF.R.S32.HI R7, RZ, 0x1f, R8 ;  /* 0x0000001fff077819 */ /* 0x000fe20000011408 */
[----:B------:R-:W-:Y:S01]  /*0c90*/  IMAD R12, R3, 0x10, R12 ;  /* 0x00000010030c7824 */ /* 0x000fe200078e020c */
[----:B------:R-:W-:Y:S02]  /*0ca0*/  LOP3.LUT R13, R11, 0x1ffffffe, RZ, 0xc0, !PT ;  /* 0x1ffffffe0b0d7812 */ /* 0x000fe400078ec0ff */
[-C--:B------:R-:W-:Y:S01]  /*0cb0*/  LEA.HI R3, R7, R8.reuse, RZ, 0x2 ;  /* 0x0000000807037211 */ /* 0x080fe200078f10ff */
[----:B------:R-:W-:Y:S01]  /*0cc0*/  IMAD.U32 R196, R12, 0x40, R5 ;  /* 0x000000400cc47824 */ /* 0x000fe200078e0005 */
[----:B------:R-:W-:Y:S01]  /*0cd0*/  LOP3.LUT R11, R9, 0xfffffff8, RZ, 0xc0, !PT ;  /* 0xfffffff8090b7812 */ /* 0x000fe200078ec0ff */
[----:B------:R-:W-:Y:S01]  /*0ce0*/  IMAD.IADD R185, R10, 0x1, -R13 ;  /* 0x000000010ab97824 */ /* 0x000fe200078e0a0d */
[----:B------:R-:W-:Y:S01]  /*0cf0*/  LOP3.LUT R13, R3, 0x7ffffffc, RZ, 0xc0, !PT ;  /* 0x7ffffffc030d7812 */ /* 0x000fe200078ec0ff */
[----:B------:R-:W-:Y:S01]  /*0d00*/  IMAD.SHL.U32 R9, R9, 0x40, RZ ;  /* 0x0000004009097824 */ /* 0x000fe200078e00ff */
[----:B------:R-:W-:Y:S01]  /*0d10*/  LEA.HI R7, R7, R8, RZ, 0x5 ;  /* 0x0000000807077211 */ /* 0x000fe200078f28ff */
[----:B------:R-:W-:Y:S01]  /*0d20*/  IMAD.IADD R11, R2, 0x1, -R11 ;  /* 0x00000001020b7824 */ /* 0x000fe200078e0a0b */
[----:B------:R-:W-:Y:S01]  /*0d30*/  SHF.R.S32.HI R2, RZ, 0x2, R3 ;  /* 0x00000002ff027819 */ /* 0x000fe20000011403 */
[----:B------:R-:W-:Y:S01]  /*0d40*/  IMAD.IADD R13, R8, 0x1, -R13 ;  /* 0x00000001080d7824 */ /* 0x000fe200078e0a0d */
[----:B------:R-:W-:Y:S01]  /*0d50*/  SHF.R.S32.HI R3, RZ, 0x1f, R3 ;  /* 0x0000001fff037819 */ /* 0x000fe20000011403 */
[----:B------:R-:W-:Y:S01]  /*0d60*/  IMAD.SHL.U32 R8, R11, 0x40, RZ ;  /* 0x000000400b087824 */ /* 0x000fe200078e00ff */
[----:B------:R-:W-:-:S02]  /*0d70*/  LOP3.LUT R9, R9, 0x7ffffe00, RZ, 0xc0, !PT ;  /* 0x7ffffe0009097812 */ /* 0x000fc400078ec0ff */
[----:B------:R-:W-:Y:S02]  /*0d80*/  LEA.HI R3, R3, R2, RZ, 0x3 ;  /* 0x0000000203037211 */ /* 0x000fe400078f18ff */
[----:B------:R-:W-:Y:S01]  /*0d90*/  LOP3.LUT R8, R8, 0x1c0, RZ, 0xc0, !PT ;  /* 0x000001c008087812 */ /* 0x000fe200078ec0ff */
[----:B------:R-:W-:Y:S01]  /*0da0*/  IMAD R9, R4, 0x400, R9 ;  /* 0x0000040004097824 */ /* 0x000fe200078e0209 */
[----:B------:R-:W-:Y:S02]  /*0db0*/  LOP3.LUT R3, R3, 0xfffffff8, RZ, 0xc0, !PT ;  /* 0xfffffff803037812 */ /* 0x000fe400078ec0ff */
[----:B------:R-:W-:Y:S02]  /*0dc0*/  LOP3.LUT R5, R8, 0x8, R5, 0xf8, !PT ;  /* 0x0000000808057812 */ /* 0x000fe400078ef805 */
[----:B------:R-:W-:Y:S01]  /*0dd0*/  SHF.R.U32.HI R8, RZ, 0x3, R8 ;  /* 0x00000003ff087819 */ /* 0x000fe20000011608 */
[----:B------:R-:W-:Y:S01]  /*0de0*/  IMAD.IADD R16, R2, 0x1, -R3 ;  /* 0x0000000102107824 */ /* 0x000fe200078e0a03 */
[----:B------:R-:W-:-:S02]  /*0df0*/  LEA.HI R0, R0, R197, RZ, 0x3 ;  /* 0x000000c500007211 */ /* 0x000fc400078f18ff */
[----:B------:R-:W-:Y:S02]  /*0e00*/  LOP3.LUT R8, R5, R8, RZ, 0x3c, !PT ;  /* 0x0000000805087212 */ /* 0x000fe400078e3cff */
[----:B------:R-:W-:Y:S02]  /*0e10*/  LOP3.LUT R2, R0, 0xfffffff8, RZ, 0xc0, !PT ;  /* 0xfffffff800027812 */ /* 0x000fe400078ec0ff */
[----:B------:R-:W-:Y:S01]  /*0e20*/  R2P PR, R11, 0x6 ;  /* 0x000000060b007804 */ /* 0x000fe20000000000 */
[----:B------:R-:W-:Y:S01]  /*0e30*/  IMAD.IADD R8, R9, 0x1, R8 ;  /* 0x0000000109087824 */ /* 0x000fe200078e0208 */
[----:B------:R-:W-:Y:S01]  /*0e40*/  LEA.HI R6, R6, R193, RZ, 0x1 ;  /* 0x000000c106067211 */ /* 0x000fe200078f08ff */
[----:B------:R-:W-:Y:S01]  /*0e50*/  IMAD.IADD R191, R197, 0x1, -R2 ;  /* 0x00000001c5bf7824 */ /* 0x000fe200078e0a02 */
[----:B------:R-:W-:Y:S01]  /*0e60*/  SHF.R.S32.HI R7, RZ, 0x5, R7 ;  /* 0x00000005ff077819 */ /* 0x000fe20000011407 */
[----:B------:R-:W-:Y:S01]  /*0e70*/  IMAD.SHL.U32 R2, R13, 0x2, RZ ;  /* 0x000000020d027824 */ /* 0x000fe200078e00ff */
        /* <DEDUP_REMOVED lines=28> */
.L_x_2396:
[----:B------:R-:W-:Y:S01]  /*1040*/  ULDC.64 UR8, c[0x0][0xa28] ;  /* 0x00028a0000087ab9 */ /* 0x000fe20000000a00 */
[----:B------:R-:W-:Y:S01]  /*1050*/  ULDC UR4, c[0x0][0x424] ;  /* 0x0001090000047ab9 */ /* 0x000fe20000000800 */
[----:B------:R-:W-:-:S04]  /*1060*/  UISETP.NE.U32.AND UP0, UPT, UR8, URZ, UPT ;  /* 0x0000003f0800728c */ /* 0x000fc8000bf05070 */
[----:B------:R-:W-:-:S03]  /*1070*/  UISETP.NE.AND.EX UP0, UPT, UR9, URZ, UPT, UP0 ;  /* 0x0000003f0900728c */ /* 0x000fc6000bf05300 */
[----:B------:R-:W-:Y:S02]  /*1080*/  ULDC.64 UR8, c[0x0][0xa18] ;  /* 0x0002860000087ab9 */ /* 0x000fe40000000a00 */
[----:B------:R-:W-:Y:S01]  /*1090*/  UISETP.NE.U32.AND UP1, UPT, UR8, URZ, UPT ;  /* 0x0000003f0800728c */ /* 0x000fe2000bf25070 */
[----:B------:R-:W-:-:S03]  /*10a0*/  PLOP3.LUT P0, PT, PT, PT, UP0, 0x80, 0x0 ;  /* 0x000000000000781c */ /* 0x000fc60003f0f008 */
[----:B------:R-:W-:-:S03]  /*10b0*/  UISETP.NE.AND.EX UP1, UPT, UR9, URZ, UPT, UP1 ;  /* 0x0000003f0900728c */ /* 0x000fc6000bf25310 */
[----:B------:R-:W-:Y:S02]  /*10c0*/  @UP0 ULDC.64 UR8, c[0x0][0xa28] ;  /* 0x00028a0000080ab9 */ /* 0x000fe40000000a00 */
[----:B------:R-:W-:Y:S01]  /*10d0*/  @UP0 UIMAD.WIDE UR8, UR6, 0x4, UR8 ;  /* 0x00000004060808a5 */ /* 0x000fe2000f8e0208 */
[----:B------:R-:W-:-:S05]  /*10e0*/  PLOP3.LUT P2, PT, PT, PT, UP1, 0x80, 0x0 ;  /* 0x000000000000781c */ /* 0x000fca0003f4f018 */
[----:B------:R-:W-:Y:S01]  /*10f0*/  @UP1 ULDC.64 UR10, c[0x0][0xa18] ;  /* 0x00028600000a1ab9 */ /* 0x000fe20000000a00 */
[----:B0-23--:R-:W-:Y:S02]  /*1100*/  IMAD.U32 R4, RZ, RZ, UR8 ;  /* 0x00000008ff047e24 */ /* 0x00dfe4000f8e00ff */
[----:B------:R-:W-:Y:S01]  /*1110*/  IMAD.U32 R5, RZ, RZ, UR9 ;  /* 0x00000009ff057e24 */ /* 0x000fe2000f8e00ff */
[----:B------:R-:W-:-:S04]  /*1120*/  @UP1 UIMAD.WIDE UR8, UR6, 0x4, UR10 ;  /* 0x00000004060818a5 */ /* 0x000fc8000f8e020a */
[----:B------:R-:W2:Y:S02]  /*1130*/  @P0 LDG.E R4, desc[UR40][R4.64] ;  /* 0x0000002804040981 */ /* 0x000ea4000c1e1900 */
[----:B-1----:R-:W-:Y:S02]  /*1140*/  IMAD.U32 R6, RZ, RZ, UR8 ;  /* 0x00000008ff067e24 */ /* 0x002fe4000f8e00ff */
[----:B----4-:R-:W-:Y:S01]  /*1150*/  IMAD.U32 R7, RZ, RZ, UR9 ;  /* 0x00000009ff077e24 */ /* 0x010fe2000f8e00ff */
[----:B------:R-:W-:-:S04]  /*1160*/  ULDC.64 UR8, c[0x0][0x418] ;  /* 0x0001060000087ab9 */ /* 0x000fc80000000a00 */
[----:B------:R-:W3:Y:S01]  /*1170*/  @P2 LDG.E R6, desc[UR40][R6.64] ;  /* 0x0000002806062981 */ /* 0x000ee2000c1e1900 */
[----:B------:R-:W-:Y:S01]  /*1180*/  UISETP.NE.U32.AND UP0, UPT, UR8, URZ, UPT ;  /* 0x0000003f0800728c */ /* 0x000fe2000bf05070 */
[----:B------:R-:W-:Y:S01]  /*1190*/  UMOV UR49, URZ ;  /* 0x0000003f00317c82 */ /* 0x000fe20008000000 */
[----:B------:R-:W-:Y:S02]  /*11a0*/  ULDC UR51, c[0x0][0x288] ;  /* 0x0000a20000337ab9 */ /* 0x000fe40000000800 */
[----:B------:R-:W-:Y:S01]  /*11b0*/  UISETP.NE.AND.EX UP0, UPT, UR9, URZ, UPT, UP0 ;  /* 0x0000003f0900728c */ /* 0x000fe2000bf05300 */
[----:B------:R-:W-:Y:S02]  /*11c0*/  UMOV UR44, UR7 ;  /* 0x00000007002c7c82 */ /* 0x000fe40008000000 */
[----:B------:R-:W-:Y:S01]  /*11d0*/  ULDC.64 UR8, c[0x0][0xa20] ;  /* 0x0002880000087ab9 */ /* 0x000fe20000000a00 */
[----:B------:R-:W-:Y:S01]  /*11e0*/  USEL UR4, UR4, 0x1, UP0 ;  /* 0x0000000104047887 */ /* 0x000fe20008000000 */
[----:B------:R-:W-:Y:S01]  /*11f0*/  ISETP.NE.U32.AND P1, PT, RZ, UR8, PT ;  /* 0x00000008ff007c0c */ /* 0x000fe2000bf25070 */
[----:B------:R-:W-:-:S02]  /*1200*/  ULDC UR8, c[0x0][0x2f0] ;  /* 0x0000bc0000087ab9 */ /* 0x000fc40000000800 */
[----:B------:R-:W-:Y:S01]  /*1210*/  UIMAD UR4, UR4, UR8, URZ ;  /* 0x00000008040472a4 */ /* 0x000fe2000f8e023f */
[----:B------:R-:W-:Y:S02]  /*1220*/  ISETP.NE.AND.EX P1, PT, RZ, UR9, PT, P1 ;  /* 0x00000009ff007c0c */ /* 0x000fe4000bf25310 */
[----:B--2---:R-:W-:Y:S02]  /*1230*/  @P0 R2UR UR49, R4 ;  /* 0x00000000043102ca */ /* 0x004fe400000e0000 */
[----:B---3--:R-:W-:Y:S01]  /*1240*/  @P2 R2UR UR51, R6 ;  /* 0x00000000063322ca */ /* 0x008fe200000e0000 */
[----:B------:R-:W-:-:S14]  /*1250*/  @P2 BRA `(.L_x_2289) ;  /* 0x0000000000342947 */ /* 0x000fdc0003800000 */
[----:B------:R-:W-:Y:S02]  /*1260*/  ULDC.64 UR8, c[0x0][0xa00] ;  /* 0x0002800000087ab9 */ /* 0x000fe40000000a00 */
[----:B------:R-:W-:-:S04]  /*1270*/  ISETP.NE.U32.AND P0, PT, RZ, UR8, PT ;  /* 0x00000008ff007c0c */ /* 0x000fc8000bf05070 */
[----:B------:R-:W-:-:S13]  /*1280*/  ISETP.NE.AND.EX P0, PT, RZ, UR9, PT, P0 ;  /* 0x00000009ff007c0c */ /* 0x000fda000bf05300 */
[----:B------:R-:W-:Y:S05]  /*1290*/  @!P0 BRA `(.L_x_2289) ;  /* 0x0000000000248947 */ /* 0x000fea0003800000 */
[----:B------:R-:W-:Y:S02]  /*12a0*/  ULDC.64 UR8, c[0x0][0xa00] ;  /* 0x0002800000087ab9 */ /* 0x000fe40000000a00 */
[----:B------:R-:W-:-:S06]  /*12b0*/  UIMAD.WIDE UR8, UR6, 0x4, UR8 ;  /* 0x00000004060878a5 */ /* 0x000fcc000f8e0208 */
[----:B------:R-:W-:Y:S02]  /*12c0*/  IMAD.U32 R4, RZ, RZ, UR8 ;  /* 0x00000008ff047e24 */ /* 0x000fe4000f8e00ff */
[----:B------:R-:W-:-:S05]  /*12d0*/  IMAD.U32 R5, RZ, RZ, UR9 ;  /* 0x00000009ff057e24 */ /* 0x000fca000f8e00ff */
[----:B------:R-:W2:Y:S04]  /*12e0*/  LDG.E R3, desc[UR40][R4.64] ;  /* 0x0000002804037981 */ /* 0x000ea8000c1e1900 */
[----:B------:R-:W3:Y:S01]  /*12f0*/  LDG.E R0, desc[UR40][R4.64+0x4] ;  /* 0x0000042804007981 */ /* 0x000ee2000c1e1900 */
[----:B--2---:R-:W-:Y:S02]  /*1300*/  R2UR UR51, R3 ;  /* 0x00000000033372ca */ /* 0x004fe400000e0000 */
[----:B---3--:R-:W-:-:S13]  /*1310*/  R2UR UR7, R0 ;  /* 0x00000000000772ca */ /* 0x008fda00000e0000 */
[----:B------:R-:W-:-:S12]  /*1320*/  UIADD3 UR51, -UR51, UR7, URZ ;  /* 0x0000000733337290 */ /* 0x000fd8000fffe13f */
.L_x_2289:
[----:B------:R-:W-:Y:S01]  /*1330*/  UMOV UR43, UR6 ;  /* 0x00000006002b7c82 */ /* 0x000fe20008000000 */
[----:B------:R-:W-:Y:S05]  /*1340*/  @!P1 BRA `(.L_x_2290) ;  /* 0x00000000001c9947 */ /* 0x000fea0003800000 */
[----:B------:R-:W-:Y:S02]  /*1350*/  ULDC.64 UR8, c[0x0][0xa20] ;  /* 0x0002880000087ab9 */ /* 0x000fe40000000a00 */
[----:B------:R-:W-:-:S06]  /*1360*/  UIMAD.WIDE UR6, UR6, 0x4, UR8 ;  /* 0x00000004060678a5 */ /* 0x000fcc000f8e0208 */
[----:B------:R-:W-:Y:S02]  /*1370*/  IMAD.U32 R4, RZ, RZ, UR6 ;  /* 0x00000006ff047e24 */ /* 0x000fe4000f8e00ff */
[----:B------:R-:W-:-:S05]  /*1380*/  IMAD.U32 R5, RZ, RZ, UR7 ;  /* 0x00000007ff057e24 */ /* 0x000fca000f8e00ff */
[----:B------:R-:W2:Y:S02]  /*1390*/  LDG.E R4, desc[UR40][R4.64] ;  /* 0x0000002804047981 */ /* 0x000ea4000c1e1900 */
[----:B--2---:R-:W-:Y:S01]  /*13a0*/  R2UR UR4, R4 ;  /* 0x00000000040472ca */ /* 0x004fe200000e0000 */
[----:B------:R-:W-:-:S14]  /*13b0*/  BRA `(.L_x_2291) ;  /* 0x0000000000347947 */ /* 0x000fdc0003800000 */
.L_x_2290:
        /* <DEDUP_REMOVED lines=13> */
.L_x_2291:
[----:B------:R-:W-:Y:S02]  /*1490*/  UISETP.NE.AND UP0, UPT, UR47, 0x1, UPT ;  /* 0x000000012f00788c */ /* 0x000fe4000bf05270 */
[----:B------:R-:W-:Y:S02]  /*14a0*/  UIADD3 UR49, -UR49, UR4, URZ ;  /* 0x0000000431317290 */ /* 0x000fe4000fffe13f */
[----:B------:R-:W-:Y:S02]  /*14b0*/  USHF.L.U32 UR42, UR5, 0x6, URZ ;  /* 0x00000006052a7899 */ /* 0x000fe4000800063f */
[----:B------:R-:W-:Y:S01]  /*14c0*/  UIADD3 UR4, UR49, 0x3f, URZ ;  /* 0x0000003f31047890 */ /* 0x000fe2000fffe03f */
[----:B------:R-:W-:-:S03]  /*14d0*/  PLOP3.LUT P0, PT, PT, PT, UP0, 0x80, 0x0 ;  /* 0x000000000000781c */ /* 0x000fc60003f0f008 */
[----:B------:R-:W-:-:S04]  /*14e0*/  USHF.R.S32.HI UR6, URZ, 0x1f, UR4 ;  /* 0x0000001f3f067899 */ /* 0x000fc80008011404 */
[----:B------:R-:W-:-:S04]  /*14f0*/  ULEA.HI UR6, UR6, UR4, URZ, 0x6 ;  /* 0x0000000406067291 */ /* 0x000fc8000f8f303f */
[----:B------:R-:W-:Y:S02]  /*1500*/  USHF.R.S32.HI UR6, URZ, 0x6, UR6 ;  /* 0x000000063f067899 */ /* 0x000fe40008011406 */
[----:B------:R-:W-:Y:S10]  /*1510*/  @!P0 BRA `(.L_x_2292) ;  /* 0x0000002000348947 */ /* 0x000ff40003800000 */
[----:B------:R-:W0:Y:S01]  /*1520*/  LDC.64 R8, c[0x0][0x9e0] ;  /* 0x00027800ff087b82 */ /* 0x000e220000000a00 */
[----:B------:R-:W-:Y:S01]  /*1530*/  ULDC UR4, c[0x0][0x448] ;  /* 0x0001120000047ab9 */ /* 0x000fe20000000800 */
[----:B------:R-:W-:Y:S02]  /*1540*/  UIADD3 UR7, UR42, 0x3f, URZ ;  /* 0x0000003f2a077890 */ /* 0x000fe4000fffe03f */
[----:B------:R-:W-:Y:S02]  /*1550*/  UISETP.NE.AND UP0, UPT, UR4, 0x1, UPT ;  /* 0x000000010400788c */ /* 0x000fe4000bf05270 */
[----:B------:R-:W-:-:S09]  /*1560*/  UIADD3 UR8, UR49, 0x1, -UR51 ;  /* 0x0000000131087890 */ /* 0x000fd2000fffe833 */
[----:B------:R-:W-:Y:S01]  /*1570*/  @UP0 ULDC UR4, c[0x0][0x44c] ;  /* 0x0001130000040ab9 */ /* 0x000fe20000000800 */
[----:B------:R-:W-:Y:S01]  /*1580*/  @UP0 ULDC UR9, c[0x0][0x450] ;  /* 0x0001140000090ab9 */ /* 0x000fe20000000800 */
[----:B------:R-:W-:-:S04]  /*1590*/  UIMAD.WIDE.U32 UR4, UR7, UR4, URZ ;  /* 0x00000004070472a5 */ /* 0x000fc8000f8e003f */
[----:B------:R-:W-:Y:S01]  /*15a0*/  @UP0 USHF.R.U32.HI UR7, URZ, UR9, UR5 ;  /* 0x000000093f070299 */ /* 0x000fe20008011605 */
[----:B0-----:R-:W-:-:S03]  /*15b0*/  ISETP.GE.AND P1, PT, R9, 0x1, PT ;  /* 0x000000010900780c */ /* 0x001fc60003f26270 */
[----:B------:R-:W-:-:S06]  /*15c0*/  UIADD3 UR7, UR8, UR7, URZ ;  /* 0x0000000708077290 */ /* 0x000fcc000fffe03f */
[----:B------:R-:W-:-:S04]  /*15d0*/  VIADD R0, R8, UR7 ;  /* 0x0000000708007c36 */ /* 0x000fc80008000000 */
[----:B------:R-:W-:Y:S05]  /*15e0*/  @!P1 BRA `(.L_x_2293) ;  /* 0x0000000000449947 */ /* 0x000fea0003800000 */
[----:B------:R-:W-:Y:S01]  /*15f0*/  ISETP.LT.AND P0, PT, RZ, UR7, PT ;  /* 0x00000007ff007c0c */ /* 0x000fe2000bf01270 */
[----:B------:R-:W-:-:S06]  /*1600*/  UIADD3 UR4, UR7, -0x1, URZ ;  /* 0xffffffff07047890 */ /* 0x000fcc000fffe03f */
[----:B------:R-:W-:-:S06]  /*1610*/  IMAD.U32 R3, RZ, RZ, UR4 ;  /* 0x00000004ff037e24 */ /* 0x000fcc000f8e00ff */
[----:B------:R-:W-:Y:S05]  /*1620*/  @P0 BRA `(.L_x_2294) ;  /* 0x00000000001c0947 */ /* 0x000fea0003800000 */
[----:B------:R-:W-:Y:S01]  /*1630*/  ISETP.NE.AND P0, PT, R9, 0x1, PT ;  /* 0x000000010900780c */ /* 0x000fe20003f05270 */
[----:B------:R-:W-:-:S12]  /*1640*/  IMAD R3, RZ, RZ, -UR7 ;  /* 0x80000007ff037e24 */ /* 0x000fd8000f8e02ff */
[----:B------:R-:W0:Y:S02]  /*1650*/  @P0 LDC.64 R4, c[0x0][0x9e8] ;  /* 0x00027a00ff040b82 */ /* 0x000e240000000a00 */
[----:B0-----:R-:W-:-:S05]  /*1660*/  @P0 IMAD.HI.U32 R4, R3, R4, RZ ;  /* 0x0000000403040227 */ /* 0x001fca00078e00ff */
[----:B------:R-:W-:-:S04]  /*1670*/  @P0 SHF.R.U32.HI R3, RZ, R5, R4 ;  /* 0x00000005ff030219 */ /* 0x000fc80000011604 */
[----:B------:R-:W-:Y:S01]  /*1680*/  LOP3.LUT R3, RZ, R3, RZ, 0x33, !PT ;  /* 0x00000003ff037212 */ /* 0x000fe200078e33ff */
[----:B------:R-:W-:Y:S06]  /*1690*/  BRA `(.L_x_2295) ;  /* 0x0000000000107947 */ /* 0x000fec0003800000 */
.L_x_2294:
[----:B------:R-:W-:-:S13]  /*16a0*/  ISETP.NE.AND P0, PT, R9, 0x1, PT ;  /* 0x000000010900780c */ /* 0x000fda0003f05270 */
[----:B------:R-:W0:Y:S02]  /*16b0*/  @P0 LDC.64 R4, c[0x0][0x9e8] ;  /* 0x00027a00ff040b82 */ /* 0x000e240000000a00 */
[----:B0-----:R-:W-:-:S05]  /*16c0*/  @P0 IMAD.HI.U32 R4, R3, R4, RZ ;  /* 0x0000000403040227 */ /* 0x001fca00078e00ff */
[----:B------:R-:W-:-:S07]  /*16d0*/  @P0 SHF.R.U32.HI R3, RZ, R5, R4 ;  /* 0x00000005ff030219 */ /* 0x000fce0000011604 */
.L_x_2295:
[----:B------:R-:W-:-:S05]  /*16e0*/  IMAD R3, R3, R9, R9 ;  /* 0x0000000903037224 */ /* 0x000fca00078e0209 */
[----:B------:R-:W-:-:S07]  /*16f0*/  VIMNMX R0, R0, R3, PT ;  /* 0x0000000300007248 */ /* 0x000fce0003fe0100 */
.L_x_2293:
[----:B------:R-:W-:Y:S01]  /*1700*/  @UP0 ULDC UR4, c[0x0][0x44c] ;  /* 0x0001130000040ab9 */ /* 0x000fe20000000800 */
[----:B------:R-:W-:Y:S01]  /*1710*/  VIADD R0, R0, 0x3f ;  /* 0x0000003f00007836 */ /* 0x000fe20000000000 */
[----:B------:R-:W-:Y:S01]  /*1720*/  UIMAD.WIDE.U32 UR4, UR42, UR4, URZ ;  /* 0x000000042a0472a5 */ /* 0x000fe2000f8e003f */
[----:B------:R-:W-:Y:S01]  /*1730*/  @UP0 ULDC UR8, c[0x0][0x450] ;  /* 0x0001140000080ab9 */ /* 0x000fe20000000800 */
[----:B------:R-:W-:Y:S02]  /*1740*/  UMOV UR7, UR42 ;  /* 0x0000002a00077c82 */ /* 0x000fe40008000000 */
[----:B------:R-:W-:Y:S01]  /*1750*/  @UP0 USHF.R.U32.HI UR7, URZ, UR8, UR5 ;  /* 0x000000083f070299 */ /* 0x000fe20008011605 */
[----:B------:R-:W-:Y:S02]  /*1760*/  SHF.R.S32.HI R3, RZ, 0x1f, R0 ;  /* 0x0000001fff037819 */ /* 0x000fe40000011400 */
[----:B------:R-:W-:Y:S01]  /*1770*/  ULDC UR4, c[0x0][0x9dc] ;  /* 0x0002770000047ab9 */ /* 0x000fe20000000800 */
[----:B------:R-:W-:Y:S01]  /*1780*/  UIADD3 UR49, UR7, UR49, -UR51 ;  /* 0x0000003107317290 */ /* 0x000fe2000fffe833 */
[----:B------:R-:W-:-:S03]  /*1790*/  LEA.HI R3, R3, R0, RZ, 0x6 ;  /* 0x0000000003037211 */ /* 0x000fc600078f30ff */
[----:B------:R-:W-:Y:S01]  /*17a0*/  UIADD3 UR4, UR49, -UR4, URZ ;  /* 0x8000000431047290 */ /* 0x000fe2000fffe03f */
[----:B------:R-:W-:-:S04]  /*17b0*/  SHF.R.S32.HI R3, RZ, 0x6, R3 ;  /* 0x00000006ff037819 */ /* 0x000fc80000011403 */
[----:B------:R-:W-:Y:S01]  /*17c0*/  VIMNMX R5, R3, UR6, PT ;  /* 0x0000000603057c48 */ /* 0x000fe2000bfe0100 */
[----:B------:R-:W-:Y:S01]  /*17d0*/  IMAD.U32 R3, RZ, RZ, UR4 ;  /* 0x00000004ff037e24 */ /* 0x000fe2000f8e00ff */
[----:B------:R-:W-:Y:S06]  /*17e0*/  @!P1 BRA `(.L_x_2296) ;  /* 0x0000000000409947 */ /* 0x000fec0003800000 */
[----:B------:R-:W-:-:S05]  /*17f0*/  IMAD.U32 R0, RZ, RZ, UR49 ;  /* 0x00000031ff007e24 */ /* 0x000fca000f8e00ff */
        /* <DEDUP_REMOVED lines=9> */
.L_x_2297:
[----:B------:R-:W-:-:S13]  /*1890*/  ISETP.NE.AND P0, PT, R9, 0x1, PT ;  /* 0x000000010900780c */ /* 0x000fda0003f05270 */
[----:B------:R-:W0:Y:S02]  /*18a0*/  @P0 LDC.64 R6, c[0x0][0x9e8] ;  /* 0x00027a00ff060b82 */ /* 0x000e240000000a00 */
[----:B0-----:R-:W-:-:S05]  /*18b0*/  @P0 IMAD.HI.U32 R4, R0, R6, RZ ;  /* 0x0000000600040227 */ /* 0x001fca00078e00ff */
[----:B------:R-:W-:-:S07]  /*18c0*/  @P0 SHF.R.U32.HI R0, RZ, R7, R4 ;  /* 0x00000007ff000219 */ /* 0x000fce0000011604 */
.L_x_2298:
[----:B------:R-:W-:-:S05]  /*18d0*/  IMAD R0, R0, R9, RZ ;  /* 0x0000000900007224 */ /* 0x000fca00078e02ff */
[----:B------:R-:W-:-:S07]  /*18e0*/  VIMNMX R3, R3, R0, !PT ;  /* 0x0000000003037248 */ /* 0x000fce0007fe0100 */
.L_x_2296:
        /* <DEDUP_REMOVED lines=68> */
[----:B------:R-:W-:Y:S01]  /*1d30*/  CS2R R30, SRZ ;  /* 0x00000000001e7805 */ /* 0x000fe2000001ff00 */
[----:B------:R-:W-:Y:S01]  /*1d40*/  IMAD.MOV.U32 R12, RZ, RZ, RZ ;  /* 0x000000ffff0c7224 */ /* 0x000fe200078e00ff */
[----:B------:R-:W-:Y:S01]  /*1d50*/  CS2R R26, SRZ ;  /* 0x00000000001a7805 */ /* 0x000fe2000001ff00 */
[----:B------:R-:W-:Y:S02]  /*1d60*/  IMAD.MOV.U32 R169, RZ, RZ, RZ ;  /* 0x000000ffffa97224 */ /* 0x000fe400078e00ff */
[----:B------:R-:W-:Y:S02]  /*1d70*/  IMAD.MOV.U32 R14, RZ, RZ, RZ ;  /* 0x000000ffff0e7224 */ /* 0x000fe400078e00ff */
        /* <DEDUP_REMOVED lines=16> */
.L_x_2300:
[----:B------:R-:W-:Y:S01]  /*1e80*/  ULEA UR21, UR37, UR46, 0x3 ;  /* 0x0000002e25157291 */ /* 0x000fe2000f8e183f */
[----:B------:R-:W-:-:S05]  /*1e90*/  IMAD.U32 R0, RZ, RZ, UR38 ;  /* 0x00000026ff007e24 */ /* 0x000fca000f8e00ff */
[----:B------:R-:W-:-:S04]  /*1ea0*/  SHF.L.U32 R0, R0, 0x1f, RZ ;  /* 0x0000001f00007819 */ /* 0x000fc800000006ff */
[----:B------:R-:W0:Y:S02]  /*1eb0*/  SYNCS.PHASECHK.TRANS64.TRYWAIT P1, [UR21+0x28c50], R0 ;  /* 0x028c5000ff0075a7 */ /* 0x000e240008020155 */
[----:B0-----:R-:W-:Y:S05]  /*1ec0*/  @!P1 BRA `(.L_x_2301) ;  /* 0x00000150003c9947 */ /* 0x001fea0003800000 */
.L_x_2545:
        /* <DEDUP_REMOVED lines=45> */
.L_x_2307:
        /* <DEDUP_REMOVED lines=143> */
.L_x_2303:
[----:B------:R-:W-:Y:S01]  /*2a90*/  ULEA UR21, UR37, UR46, 0x3 ;  /* 0x0000002e25157291 */ /* 0x000fe2000f8e183f */
[----:B------:R-:W-:-:S05]  /*2aa0*/  IMAD.U32 R0, RZ, RZ, UR38 ;  /* 0x00000026ff007e24 */ /* 0x000fca000f8e00ff */
[----:B------:R-:W-:-:S04]  /*2ab0*/  SHF.L.U32 R0, R0, 0x1f, RZ ;  /* 0x0000001f00007819 */ /* 0x000fc800000006ff */
[----:B------:R0:W1:Y:S01]  /*2ac0*/  SYNCS.PHASECHK.TRANS64.TRYWAIT P1, [UR21+0x28c50], R0 ;  /* 0x028c5000ff0075a7 */ /* 0x0000620008020155 */
[----:B------:R-:W-:Y:S05]  /*2ad0*/  @!P0 BRA `(.L_x_2304) ;  /* 0x0000000000048947 */ /* 0x000fea0003800000 */
[----:B------:R-:W-:Y:S01]  /*2ae0*/  BPT.TRAP 0x1 ;  /* 0x000000040000795c */ /* 0x000fe20000300000 */
.L_x_2304:
[----:B-1----:R-:W-:Y:S05]  /*2af0*/  @P1 BRA `(.L_x_2305) ;  /* 0x0000000000081947 */ /* 0x002fea0003800000 */
[----:B------:R-:W1:Y:S02]  /*2b00*/  SYNCS.PHASECHK.TRANS64.TRYWAIT P1, [UR21+0x28c50], R0 ;  /* 0x028c5000ff0075a7 */ /* 0x000e640008020155 */
[----:B-1----:R-:W-:Y:S05]  /*2b10*/  @!P1 BRA `(.L_x_2306) ;  /* 0x0000014400409947 */ /* 0x002fea0003800000 */
.L_x_2305:
        /* <DEDUP_REMOVED lines=29> */
.L_x_2302:
        /* <DEDUP_REMOVED lines=144> */
.L_x_2292:
[----:B------:R-:W-:Y:S01]  /*35f0*/  ULDC UR4, c[0x0][0x448] ;  /* 0x0001120000047ab9 */ /* 0x000fe20000000800 */
[----:B------:R-:W-:Y:S02]  /*3600*/  UIADD3 UR7, UR42, 0x3f, URZ ;  /* 0x0000003f2a077890 */ /* 0x000fe4000fffe03f */
[----:B------:R-:W-:Y:S02]  /*3610*/  UISETP.NE.AND UP0, UPT, UR4, 0x1, UPT ;  /* 0x000000010400788c */ /* 0x000fe4000bf05270 */
[----:B------:R-:W-:Y:S01]  /*3620*/  UIADD3 UR10, UR49, 0x1, -UR51 ;  /* 0x00000001310a7890 */ /* 0x000fe2000fffe833 */
[----:B------:R-:W-:Y:S02]  /*3630*/  ULDC.64 UR4, c[0x0][0x9e0] ;  /* 0x0002780000047ab9 */ /* 0x000fe40000000a00 */
[----:B------:R-:W-:-:S06]  /*3640*/  UISETP.GE.AND UP1, UPT, UR5, 0x1, UPT ;  /* 0x000000010500788c */ /* 0x000fcc000bf26270 */
[----:B------:R-:W-:Y:S01]  /*3650*/  @UP0 ULDC UR8, c[0x0][0x44c] ;  /* 0x0001130000080ab9 */ /* 0x000fe20000000800 */
[----:B------:R-:W-:Y:S01]  /*3660*/  @UP0 ULDC UR11, c[0x0][0x450] ;  /* 0x00011400000b0ab9 */ /* 0x000fe20000000800 */
[----:B------:R-:W-:Y:S01]  /*3670*/  UIMAD.WIDE.U32 UR8, UR7, UR8, URZ ;  /* 0x00000008070872a5 */ /* 0x000fe2000f8e003f */
[----:B------:R-:W-:-:S03]  /*3680*/  PLOP3.LUT P1, PT, PT, PT, UP1, 0x80, 0x0 ;  /* 0x000000000000781c */ /* 0x000fc60003f2f018 */
[----:B------:R-:W-:-:S04]  /*3690*/  @UP0 USHF.R.U32.HI UR7, URZ, UR11, UR9 ;  /* 0x0000000b3f070299 */ /* 0x000fc80008011609 */
[----:B------:R-:W-:-:S04]  /*36a0*/  UIADD3 UR7, UR10, UR7, URZ ;  /* 0x000000070a077290 */ /* 0x000fc8000fffe03f */
[----:B------:R-:W-:-:S06]  /*36b0*/  UIADD3 UR4, UR7, UR4, URZ ;  /* 0x0000000407047290 */ /* 0x000fcc000fffe03f */
[----:B------:R-:W-:Y:S01]  /*36c0*/  IMAD.U32 R0, RZ, RZ, UR4 ;  /* 0x00000004ff007e24 */ /* 0x000fe2000f8e00ff */
[----:B------:R-:W-:Y:S06]  /*36d0*/  @!P1 BRA `(.L_x_2308) ;  /* 0x0000000000409947 */ /* 0x000fec0003800000 */
        /* <DEDUP_REMOVED lines=10> */
.L_x_2309:
[----:B------:R-:W-:-:S11]  /*3780*/  UISETP.NE.AND UP1, UPT, UR5, 0x1, UPT ;  /* 0x000000010500788c */ /* 0x000fd6000bf25270 */
[----:B------:R-:W-:Y:S02]  /*3790*/  @UP1 ULDC.64 UR10, c[0x0][0x9e8] ;  /* 0x00027a00000a1ab9 */ /* 0x000fe40000000a00 */
[----:B------:R-:W-:-:S04]  /*37a0*/  UIMAD.WIDE.U32 UR8, UR4, UR10, URZ ;  /* 0x0000000a040872a5 */ /* 0x000fc8000f8e003f */
[----:B------:R-:W-:-:S12]  /*37b0*/  @UP1 USHF.R.U32.HI UR4, URZ, UR11, UR9 ;  /* 0x0000000b3f041299 */ /* 0x000fd80008011609 */
.L_x_2310:
[----:B------:R-:W-:-:S06]  /*37c0*/  UIMAD UR4, UR4, UR5, UR5 ;  /* 0x00000005040472a4 */ /* 0x000fcc000f8e0205 */
[----:B------:R-:W-:-:S07]  /*37d0*/  VIMNMX R0, R0, UR4, PT ;  /* 0x0000000400007c48 */ /* 0x000fce000bfe0100 */
.L_x_2308:
[----:B------:R-:W-:Y:S01]  /*37e0*/  VIADD R0, R0, 0x3f ;  /* 0x0000003f00007836 */ /* 0x000fe20000000000 */
[----:B------:R-:W-:Y:S01]  /*37f0*/  @UP0 ULDC UR8, c[0x0][0x44c] ;  /* 0x0001130000080ab9 */ /* 0x000fe20000000800 */
[----:B------:R-:W-:Y:S01]  /*3800*/  @UP0 ULDC UR7, c[0x0][0x450] ;  /* 0x0001140000070ab9 */ /* 0x000fe20000000800 */
[----:B------:R-:W-:Y:S02]  /*3810*/  UIMAD.WIDE.U32 UR8, UR42, UR8, URZ ;  /* 0x000000082a0872a5 */ /* 0x000fe4000f8e003f */
[----:B------:R-:W-:Y:S01]  /*3820*/  SHF.R.S32.HI R3, RZ, 0x1f, R0 ;  /* 0x0000001fff037819 */ /* 0x000fe20000011400 */
[----:B------:R-:W-:Y:S01]  /*3830*/  UMOV UR4, UR42 ;  /* 0x0000002a00047c82 */ /* 0x000fe20008000000 */
[----:B------:R-:W-:Y:S02]  /*3840*/  @UP0 USHF.R.U32.HI UR4, URZ, UR7, UR9 ;  /* 0x000000073f040299 */ /* 0x000fe40008011609 */
[----:B------:R-:W-:Y:S01]  /*3850*/  LEA.HI R3, R3, R0, RZ, 0x6 ;  /* 0x0000000003037211 */ /* 0x000fe200078f30ff */
[----:B------:R-:W-:Y:S01]  /*3860*/  ULDC UR8, c[0x0][0x9dc] ;  /* 0x0002770000087ab9 */ /* 0x000fe20000000800 */
[----:B------:R-:W-:-:S02]  /*3870*/  UIADD3 UR4, UR4, UR49, -UR51 ;  /* 0x0000003104047290 */ /* 0x000fc4000fffe833 */
[----:B------:R-:W-:Y:S02]  /*3880*/  SHF.R.S32.HI R3, RZ, 0x6, R3 ;  /* 0x00000006ff037819 */ /* 0x000fe40000011403 */
[----:B------:R-:W-:Y:S02]  /*3890*/  UIADD3 UR8, UR4, -UR8, URZ ;  /* 0x8000000804087290 */ /* 0x000fe4000fffe03f */
[----:B------:R-:W-:Y:S01]  /*38a0*/  VIMNMX R168, R3, UR6, PT ;  /* 0x0000000603a87c48 */ /* 0x000fe2000bfe0100 */
[----:B------:R-:W-:Y:S09]  /*38b0*/  @!P1 BRA `(.L_x_2311) ;  /* 0x0000000000449947 */ /* 0x000ff20003800000 */
        /* <DEDUP_REMOVED lines=10> */
.L_x_2312:
[----:B------:R-:W-:-:S11]  /*3960*/  UISETP.NE.AND UP0, UPT, UR5, 0x1, UPT ;  /* 0x000000010500788c */ /* 0x000fd6000bf05270 */
[----:B------:R-:W-:Y:S02]  /*3970*/  @UP0 ULDC.64 UR10, c[0x0][0x9e8] ;  /* 0x00027a00000a0ab9 */ /* 0x000fe40000000a00 */
[----:B------:R-:W-:-:S04]  /*3980*/  UIMAD.WIDE.U32 UR6, UR4, UR10, URZ ;  /* 0x0000000a040672a5 */ /* 0x000fc8000f8e003f */
[----:B------:R-:W-:-:S12]  /*3990*/  @UP0 USHF.R.U32.HI UR4, URZ, UR11, UR7 ;  /* 0x0000000b3f040299 */ /* 0x000fd80008011607 */
.L_x_2313:
[----:B------:R-:W-:-:S04]  /*39a0*/  UIMAD UR4, UR4, UR5, URZ ;  /* 0x00000005040472a4 */ /* 0x000fc8000f8e023f */
[----:B------:R-:W-:-:S04]  /*39b0*/  UISETP.LT.AND UP0, UPT, UR8, UR4, UPT ;  /* 0x000000040800728c */ /* 0x000fc8000bf01270 */
[----:B------:R-:W-:-:S12]  /*39c0*/  USEL UR8, UR8, UR4, !UP0 ;  /* 0x0000000408087287 */ /* 0x000fd8000c000000 */
.L_x_2311:
[----:B------:R-:W-:Y:S01]  /*39d0*/  USHF.R.S32.HI UR4, URZ, 0x1f, UR8 ;  /* 0x0000001f3f047899 */ /* 0x000fe20008011408 */
[----:B------:R-:W-:Y:S01]  /*39e0*/  PLOP3.LUT P0, PT, PT, PT, PT, 0x80, 0x0 ;  /* 0x000000000000781c */ /* 0x000fe20003f0f070 */
[----:B------:R-:W-:Y:S01]  /*39f0*/  IMAD.MOV.U32 R0, RZ, RZ, RZ ;  /* 0x000000ffff007224 */ /* 0x000fe200078e00ff */
[----:B------:R-:W-:Y:S01]  /*3a00*/  CS2R R150, SRZ ;  /* 0x0000000000967805 */ /* 0x000fe2000001ff00 */
[----:B------:R-:W-:Y:S01]  /*3a10*/  ULEA.HI UR4, UR4, UR8, URZ, 0x6 ;  /* 0x0000000804047291 */ /* 0x000fe2000f8f303f */
[----:B------:R-:W-:Y:S01]  /*3a20*/  IMAD.MOV.U32 R3, RZ, RZ, RZ ;  /* 0x000000ffff037224 */ /* 0x000fe200078e00ff */
[----:B------:R-:W-:Y:S02]  /*3a30*/  CS2R R148, SRZ ;  /* 0x0000000000947805 */ /* 0x000fe4000001ff00 */
[----:B------:R-:W-:Y:S01]  /*3a40*/  CS2R R146, SRZ ;  /* 0x0000000000927805 */ /* 0x000fe2000001ff00 */
[----:B------:R-:W-:Y:S01]  /*3a50*/  USHF.R.S32.HI UR4, URZ, 0x6, UR4 ;  /* 0x000000063f047899 */ /* 0x000fe20008011404 */
[----:B------:R-:W-:-:S02]  /*3a60*/  CS2R R144, SRZ ;  /* 0x0000000000907805 */ /* 0x000fc4000001ff00 */
[----:B------:R-:W-:Y:S02]  /*3a70*/  CS2R R142, SRZ ;  /* 0x00000000008e7805 */ /* 0x000fe4000001ff00 */
[----:B------:R-:W-:Y:S01]  /*3a80*/  CS2R R140, SRZ ;  /* 0x00000000008c7805 */ /* 0x000fe2000001ff00 */
[----:B------:R-:W-:Y:S01]  /*3a90*/  UISETP.LT.AND UP0, UPT, URZ, UR4, UPT ;  /* 0x000000043f00728c */ /* 0x000fe2000bf01270 */
[----:B------:R-:W-:Y:S02]  /*3aa0*/  CS2R R138, SRZ ;  /* 0x00000000008a7805 */ /* 0x000fe4000001ff00 */
[----:B------:R-:W-:Y:S02]  /*3ab0*/  CS2R R136, SRZ ;  /* 0x0000000000887805 */ /* 0x000fe4000001ff00 */
[----:B------:R-:W-:Y:S01]  /*3ac0*/  CS2R R134, SRZ ;  /* 0x0000000000867805 */ /* 0x000fe2000001ff00 */
[----:B------:R-:W-:Y:S01]  /*3ad0*/  USEL UR48, URZ, UR4, !UP0 ;  /* 0x000000043f307287 */ /* 0x000fe2000c000000 */
[----:B------:R-:W-:-:S02]  /*3ae0*/  CS2R R132, SRZ ;  /* 0x0000000000847805 */ /* 0x000fc4000001ff00 */
[----:B------:R-:W-:Y:S02]  /*3af0*/  CS2R R130, SRZ ;  /* 0x0000000000827805 */ /* 0x000fe4000001ff00 */
[----:B------:R-:W-:Y:S02]  /*3b00*/  CS2R R128, SRZ ;  /* 0x0000000000807805 */ /* 0x000fe4000001ff00 */
[----:B------:R-:W-:Y:S02]  /*3b10*/  CS2R R126, SRZ ;  /* 0x00000000007e7805 */ /* 0x000fe4000001ff00 */
[----:B------:R-:W-:Y:S02]  /*3b20*/  CS2R R124, SRZ ;  /* 0x00000000007c7805 */ /* 0x000fe4000001ff00 */
[----:B------:R-:W-:Y:S02]  /*3b30*/  ISETP.GT.AND P1, PT, R168, UR48, PT ;  /* 0x00000030a8007c0c */ /* 0x000fe4000bf24270 */
        /* <DEDUP_REMOVED lines=49> */
[----:B------:R-:W-:Y:S02]  /*3e50*/  IMAD.MOV.U32 R169, RZ, RZ, RZ ;  /* 0x000000ffffa97224 */ /* 0x000fe400078e00ff */
[----:B------:R-:W-:-:S02]  /*3e60*/  IMAD.MOV.U32 R14, RZ, RZ, RZ ;  /* 0x000000ffff0e7224 */ /* 0x000fc400078e00ff */
        /* <DEDUP_REMOVED lines=32> */
.L_x_2314:
        /* <DEDUP_REMOVED lines=9> */
.L_x_2546:
[----:B------:R-:W-:Y:S05]  /*4100*/  @!P0 BRA `(.L_x_2316) ;  /* 0x0000000000048947 */ /* 0x000fea0003800000 */
[----:B------:R-:W-:Y:S01]  /*4110*/  BPT.TRAP 0x1 ;  /* 0x000000040000795c */ /* 0x000fe20000300000 */
.L_x_2316:
[----:B------:R-:W-:Y:S02]  /*4120*/  IMAD.U32 R7, RZ, RZ, UR37 ;  /* 0x00000025ff077e24 */ /* 0x000fe4000f8e00ff */
[----:B------:R-:W-:-:S03]  /*4130*/  IMAD.U32 R8, RZ, RZ, UR38 ;  /* 0x00000026ff087e24 */ /* 0x000fc6000f8e00ff */
[----:B------:R-:W-:Y:S02]  /*4140*/  LEA R7, R7, UR46, 0x3 ;  /* 0x0000002e07077c11 */ /* 0x000fe4000f8e18ff */
[----:B------:R-:W-:-:S04]  /*4150*/  SHF.L.U32 R8, R8, 0x1f, RZ ;  /* 0x0000001f08087819 */ /* 0x000fc800000006ff */
[----:B------:R1:W2:Y:S01]  /*4160*/  SYNCS.PHASECHK.TRANS64.TRYWAIT P1, [R7+URZ+0x28c30], R8 ;  /* 0x028c3008070075a7 */ /* 0x0002a2000802017f */
[----:B------:R-:W-:Y:S05]  /*4170*/  @!P0 BRA `(.L_x_2317) ;  /* 0x0000000000048947 */ /* 0x000fea0003800000 */
[----:B------:R-:W-:Y:S01]  /*4180*/  BPT.TRAP 0x1 ;  /* 0x000000040000795c */ /* 0x000fe20000300000 */
.L_x_2317:
[----:B--2---:R-:W-:Y:S05]  /*4190*/  @P1 BRA `(.L_x_2318) ;  /* 0x0000000000081947 */ /* 0x004fea0003800000 */
[----:B------:R-:W2:Y:S02]  /*41a0*/  SYNCS.PHASECHK.TRANS64.TRYWAIT P1, [R7+URZ+0x28c30], R8 ;  /* 0x028c3008070075a7 */ /* 0x000ea4000802017f */
[----:B--2---:R-:W-:Y:S05]  /*41b0*/  @!P1 BRA `(.L_x_2319) ;  /* 0x0000012c00c89947 */ /* 0x004fea0003800000 */
.L_x_2318:
        /* <DEDUP_REMOVED lines=15> */
[----:B------:R-:W-:Y:S01]  /*42b0*/  VIADD R3, R185, UR42 ;  /* 0x0000002ab9037c36 */ /* 0x000fe20008000000 */
[----:B------:R-:W-:Y:S01]  /*42c0*/  UMOV UR7, 0x40000040 ;  /* 0x4000004000077882 */ /* 0x000fe20000000000 */
[----:B------:R-:W-:Y:S01]  /*42d0*/  UMOV UR5, 0x40000040 ;  /* 0x4000004000057882 */ /* 0x000fe20000000000 */
[----:B------:R-:W-:Y:S01]  /*42e0*/  ULOP3.LUT UR4, UR4, 0x3fff, URZ, 0xc0, !UPT ;  /* 0x00003fff04047892 */ /* 0x000fe2000f8ec03f */
[----:B------:R-:W-:Y:S01]  /*42f0*/  IMAD.MOV.U32 R4, RZ, RZ, R3 ;  /* 0x000000ffff047224 */ /* 0x000fe200078e0003 */
[----:B------:R-:W-:Y:S01]  /*4300*/  UMOV UR11, 0x40000040 ;  /* 0x40000040000b7882 */ /* 0x000fe20000000000 */
[----:B------:R-:W-:Y:S01]  /*4310*/  UMOV UR9, 0x40000040 ;  /* 0x4000004000097882 */ /* 0x000fe20000000000 */
[----:B------:R-:W-:Y:S01]  /*4320*/  ULEA UR18, UR37, UR18, 0x9 ;  /* 0x0000001225127291 */ /* 0x000fe2000f8e483f */
[----:B------:R-:W-:Y:S01]  /*4330*/  LEA R11, R168, 0xffffffc0, 0x6 ;  /* 0xffffffc0a80b7811 */ /* 0x000fe200078e30ff */
[----:B------:R-:W-:-:S02]  /*4340*/  ULOP3.LUT UR16, UR4, 0x10000, URZ, 0xfc, !UPT ;  /* 0x0001000004107892 */ /* 0x000fc4000f8efc3f */
[----:B------:R-:W-:Y:S01]  /*4350*/  UIADD3 UR6, UR18, 0x2, URZ ;  /* 0x0000000212067890 */ /* 0x000fe2000fffe03f */
[----:B------:R-:W-:Y:S01]  /*4360*/  IADD3 R10, -R2, UR49, -R11 ;  /* 0x00000031020a7c10 */ /* 0x000fe2000fffe90b */
[----:B------:R-:W-:Y:S02]  /*4370*/  UIADD3 UR4, UR16, 0x2, URZ ;  /* 0x0000000210047890 */ /* 0x000fe4000fffe03f */
[----:B------:R-:W-:Y:S02]  /*4380*/  UIADD3 UR10, UR18, 0x4, URZ ;  /* 0x00000004120a7890 */ /* 0x000fe4000fffe03f */
[----:B------:R-:W-:Y:S02]  /*4390*/  UIADD3 UR8, UR16, 0x4, URZ ;  /* 0x0000000410087890 */ /* 0x000fe4000fffe03f */
[----:B------:R-:W-:Y:S01]  /*43a0*/  HGMMA.64x64x16.F32.BF16 R24, gdesc[UR16], RZ, !UPT, gsb0 ;  /* 0x00e00000101879f0 */ /* 0x000fe2000c0018ff */
[----:B------:R-:W-:Y:S02]  /*43b0*/  UIADD3 UR14, UR18, 0x6, URZ ;  /* 0x00000006120e7890 */ /* 0x000fe4000fffe03f */
[----:B------:R-:W-:Y:S01]  /*43c0*/  UIADD3 UR12, UR16, 0x6, URZ ;  /* 0x00000006100c7890 */ /* 0x000fe2000fffe03f */
[----:B------:R-:W-:Y:S01]  /*43d0*/  UMOV UR15, 0x40000040 ;  /* 0x40000040000f7882 */ /* 0x000fe20000000000 */
[----:B------:R-:W-:Y:S01]  /*43e0*/  UMOV UR13, 0x40000040 ;  /* 0x40000040000d7882 */ /* 0x000fe20000000000 */
[----:B------:R-:W-:-:S02]  /*43f0*/  WARPGROUP.DEPBAR.LE gsb0, 0x0 ;  /* 0x00008000000079c5 */ /* 0x000fc40000010000 */
[----:B------:R-:W-:-:S06]  /*4400*/  WARPGROUP.ARRIVE ;  /* 0x00000000000079c5 */ /* 0x000fcc0000000000 */
[----:B------:R-:W-:Y:S01]  /*4410*/  HGMMA.64x64x16.F32.BF16 R24, gdesc[UR4], R24, gsb0 ;  /* 0x00e00000041879f0 */ /* 0x000fe20008001818 */
[----:B------:R-:W-:Y:S02]  /*4420*/  ULDC UR6, c[0x0][0x448] ;  /* 0x0001120000067ab9 */ /* 0x000fe40000000800 */
[----:B------:R-:W-:-:S06]  /*4430*/  UISETP.NE.AND UP0, UPT, UR6, 0x1, UPT ;  /* 0x000000010600788c */ /* 0x000fcc000bf05270 */
[----:B------:R-:W-:Y:S02]  /*4440*/  PLOP3.LUT P2, PT, PT, PT, UP0, 0x80, 0x0 ;  /* 0x000000000000781c */ /* 0x000fe40003f4f008 */
[----:B------:R-:W-:-:S03]  /*4450*/  PLOP3.LUT P3, PT, PT, PT, UP0, 0x80, 0x0 ;  /* 0x000000000000781c */ /* 0x000fc60003f6f008 */
[----:B------:R-:W-:-:S08]  /*4460*/  @UP0 ULDC UR6, c[0x0][0x44c] ;  /* 0x0001130000060ab9 */ /* 0x000fd00000000800 */
[----:B------:R-:W-:Y:S01]  /*4470*/  @P2 IMAD.HI.U32 R5, R3, UR6, RZ ;  /* 0x0000000603052c27 */ /* 0x000fe2000f8e00ff */
[----:B------:R-:W-:-:S03]  /*4480*/  @UP0 ULDC UR6, c[0x0][0x450] ;  /* 0x0001140000060ab9 */ /* 0x000fc60000000800 */
[----:B------:R-:W-:Y:S01]  /*4490*/  @!P1 VIADD R3, R7, 0x28c40 ;  /* 0x00028c4007039836 */ /* 0x000fe20000000000 */
[----:B------:R-:W-:Y:S01]  /*44a0*/  @P3 SHF.R.U32.HI R4, RZ, UR6, R5 ;  /* 0x00000006ff043c19 */ /* 0x000fe20008011605 */
[----:B------:R-:W-:-:S03]  /*44b0*/  IMAD.MOV.U32 R5, RZ, RZ, -0x40 ;  /* 0xffffffc0ff057424 */ /* 0x000fc600078e00ff */
[----:B------:R-:W-:Y:S01]  /*44c0*/  @!P1 PRMT R3, RZ, 0x654, R3 ;  /* 0x00000654ff039816 */ /* 0x000fe20000000003 */
[----:B------:R-:W0:Y:S01]  /*44d0*/  SHFL.IDX PT, R9, R4, RZ, 0x1c1f ;  /* 0x001c1fff04097589 */ /* 0x000e2200000e0000 */
[----:B------:R-:W-:-:S04]  /*44e0*/  IMAD R5, R168, R5, 0x41 ;  /* 0x00000041a8057424 */ /* 0x000fc800078e0205 */
[----:B------:R-:W-:Y:S01]  /*44f0*/  VIADD R14, R5, 0xffffffff ;  /* 0xffffffff050e7836 */ /* 0x000fe20000000000 */
[----:B------:R-:W-:Y:S02]  /*4500*/  WARPGROUP.DEPBAR.LE gsb0, 0x0 ;  /* 0x00008000000079c5 */ /* 0x000fe40000010000 */
[----:B------:R-:W-:-:S06]  /*4510*/  WARPGROUP.ARRIVE ;  /* 0x00000000000079c5 */ /* 0x000fcc0000000000 */
[----:B------:R-:W-:Y:S01]  /*4520*/  HGMMA.64x64x16.F32.BF16 R24, gdesc[UR8], R24, gsb0 ;  /* 0x00e00000081879f0 */ /* 0x000fe20008001818 */
[----:B------:R-:W-:Y:S02]  /*4530*/  ULDC UR11, c[0x0][0x9dc] ;  /* 0x00027700000b7ab9 */ /* 0x000fe40000000800 */
[----:B------:R-:W-:Y:S01]  /*4540*/  ULOP3.LUT UR6, URZ, UR11, URZ, 0x33, !UPT ;  /* 0x0000000b3f067292 */ /* 0x000fe2000f8e333f */
[----:B------:R-:W-:Y:S02]  /*4550*/  WARPGROUP.DEPBAR.LE gsb0, 0x0 ;  /* 0x00008000000079c5 */ /* 0x000fe40000010000 */
[----:B------:R-:W-:-:S06]  /*4560*/  WARPGROUP.ARRIVE ;  /* 0x00000000000079c5 */ /* 0x000fcc0000000000 */
[----:B------:R-:W-:Y:S01]  /*4570*/  HGMMA.64x64x16.F32.BF16 R24, gdesc[UR12], R24, gsb0 ;  /* 0x00e000000c1879f0 */ /* 0x000fe20008001818 */
[----:B------:R-:W-:Y:S02]  /*4580*/  ULDC.64 UR14, c[0x0][0x9e0] ;  /* 0x00027800000e7ab9 */ /* 0x000fe40000000a00 */
[----:B------:R-:W-:-:S06]  /*4590*/  UISETP.GE.AND UP1, UPT, UR15, 0x1, UPT ;  /* 0x000000010f00788c */ /* 0x000fcc000bf26270 */
[----:B------:R-:W-:Y:S01]  /*45a0*/  PLOP3.LUT P2, PT, PT, PT, UP1, 0x40, 0x0 ;  /* 0x000000000000781c */ /* 0x000fe20003f4e818 */
[----:B------:R-:W-:Y:S02]  /*45b0*/  WARPGROUP.DEPBAR.LE gsb0, 0x0 ;  /* 0x00008000000079c5 */ /* 0x000fe40000010000 */
[----:B------:R3:W-:Y:S02]  /*45c0*/  @!P1 SYNCS.ARRIVE.TRANS64.RED.A1T0 RZ, [R3+URZ], RZ ;  /* 0x000000ff03ff99a7 */ /* 0x0007e4000810043f */
[----:B---3--:R-:W-:-:S05]  /*45d0*/  IADD3 R3, -R2, UR49, R5 ;  /* 0x0000003102037c10 */ /* 0x008fca000fffe105 */
[----:B------:R-:W-:-:S04]  /*45e0*/  VIADD R3, R3, -UR51 ;  /* 0x8000003303037c36 */ /* 0x000fc80008000000 */
[C---:B------:R-:W-:Y:S02]  /*45f0*/  VIADD R13, R3.reuse, UR14 ;  /* 0x0000000e030d7c36 */ /* 0x040fe40008000000 */
[----:B------:R-:W-:-:S03]  /*4600*/  VIADD R12, R3, UR6 ;  /* 0x00000006030c7c36 */ /* 0x000fc60008000000 */
[----:B0-----:R-:W-:Y:S01]  /*4610*/  VIADDMNMX R3, R9, R13, R10, PT ;  /* 0x0000000d09037246 */ /* 0x001fe2000380010a */
[----:B------:R-:W-:Y:S01]  /*4620*/  IMAD.IADD R5, R12, 0x1, R9 ;  /* 0x000000010c057824 */ /* 0x000fe200078e0209 */
[----:B------:R-:W-:Y:S06]  /*4630*/  @P2 BRA `(.L_x_2320) ;  /* 0x00000000005c2947 */ /* 0x000fec0003800000 */
[----:B------:R-:W-:Y:S01]  /*4640*/  IMAD.U32 R6, RZ, RZ, UR51 ;  /* 0x00000033ff067e24 */ /* 0x000fe2000f8e00ff */
[----:B------:R-:W-:Y:S04]  /*4650*/  BSSY B0, `(.L_x_2321) ;  /* 0x0000011000007945 */ /* 0x000fe80003800000 */
[----:B------:R-:W-:-:S04]  /*4660*/  IADD3 R6, -R6, UR49, R9 ;  /* 0x0000003106067c10 */ /* 0x000fc8000fffe109 */
        /* <DEDUP_REMOVED lines=10> */
.L_x_2322:
[----:B------:R-:W-:-:S06]  /*4710*/  UISETP.NE.AND UP2, UPT, UR15, 0x1, UPT ;  /* 0x000000010f00788c */ /* 0x000fcc000bf45270 */
[----:B------:R-:W-:-:S05]  /*4720*/  PLOP3.LUT P2, PT, PT, PT, UP2, 0x80, 0x0 ;  /* 0x000000000000781c */ /* 0x000fca0003f4f028 */
[----:B------:R-:W-:-:S08]  /*4730*/  @UP2 ULDC.64 UR6, c[0x0][0x9e8] ;  /* 0x00027a0000062ab9 */ /* 0x000fd00000000a00 */
[----:B------:R-:W-:-:S05]  /*4740*/  @P2 IMAD.HI.U32 R9, R6, UR6, RZ ;  /* 0x0000000606092c27 */ /* 0x000fca000f8e00ff */
[----:B------:R-:W-:-:S07]  /*4750*/  @P2 SHF.R.U32.HI R6, RZ, UR7, R9 ;  /* 0x00000007ff062c19 */ /* 0x000fce0008011609 */
.L_x_2323:
[----:B------:R-:W-:Y:S05]  /*4760*/  BSYNC B0 ;  /* 0x0000000000007941 */ /* 0x000fea0003800000 */
.L_x_2321:
[----:B------:R-:W-:-:S04]  /*4770*/  IMAD R9, R6, UR15, -R11 ;  /* 0x0000000f06097c24 */ /* 0x000fc8000f8e0a0b */
[----:B------:R-:W-:-:S05]  /*4780*/  IMAD.IADD R6, R9, 0x1, -R2 ;  /* 0x0000000109067824 */ /* 0x000fca00078e0a02 */
[----:B------:R-:W-:Y:S02]  /*4790*/  VIMNMX R5, R5, R6, !PT ;  /* 0x0000000605057248 */ /* 0x000fe40007fe0100 */
[----:B------:R-:W-:-:S07]  /*47a0*/  VIADDMNMX R3, R6, UR15, R3, PT ;  /* 0x0000000f06037c46 */ /* 0x000fce000b800103 */
.L_x_2320:
[C---:B------:R-:W-:Y:S02]  /*47b0*/  ISETP.GE.AND P2, PT, R14.reuse, 0x2, PT ;  /* 0x000000020e00780c */ /* 0x040fe40003f46270 */
[C---:B------:R-:W-:Y:S02]  /*47c0*/  ISETP.GE.AND P6, PT, R14.reuse, 0xa, PT ;  /* 0x0000000a0e00780c */ /* 0x040fe40003fc6270 */
        /* <DEDUP_REMOVED lines=28> */
[----:B------:R-:W-:Y:S02]  /*4990*/  ISETP.LT.OR P4, PT, R3, 0x1a, P4 ;  /* 0x0000001a0300780c */ /* 0x000fe40002781670 */
        /* <DEDUP_REMOVED lines=64> */
.L_x_2326:
[----:B------:R-:W-:-:S06]  /*4da0*/  UISETP.NE.AND UP2, UPT, UR15, 0x1, UPT ;  /* 0x000000010f00788c */ /* 0x000fcc000bf45270 */
[----:B------:R-:W-:-:S05]  /*4db0*/  PLOP3.LUT P6, PT, PT, PT, UP2, 0x80, 0x0 ;  /* 0x000000000000781c */ /* 0x000fca0003fcf028 */
[----:B------:R-:W-:-:S08]  /*4dc0*/  @UP2 ULDC.64 UR6, c[0x0][0x9e8] ;  /* 0x00027a0000062ab9 */ /* 0x000fd00000000a00 */
[----:B------:R-:W-:Y:S01]  /*4dd0*/  @P6 IMAD.HI.U32 R5, R4, UR6, RZ ;  /* 0x0000000604056c27 */ /* 0x000fe2000f8e00ff */
[----:B------:R-:W-:-:S13]  /*4de0*/  PLOP3.LUT P6, PT, PT, PT, UP2, 0x80, 0x0 ;  /* 0x000000000000781c */ /* 0x000fda0003fcf028 */
[----:B------:R-:W-:-:S07]  /*4df0*/  @P6 SHF.R.U32.HI R4, RZ, UR7, R5 ;  /* 0x00000007ff046c19 */ /* 0x000fce0008011605 */
.L_x_2327:
[----:B------:R-:W-:Y:S05]  /*4e00*/  BSYNC B0 ;  /* 0x0000000000007941 */ /* 0x000fea0003800000 */
.L_x_2325:
[----:B------:R-:W-:-:S04]  /*4e10*/  IMAD R5, R4, UR15, -R11 ;  /* 0x0000000f04057c24 */ /* 0x000fc8000f8e0a0b */
[----:B------:R-:W-:-:S05]  /*4e20*/  IMAD.IADD R5, R5, 0x1, -R2 ;  /* 0x0000000105057824 */ /* 0x000fca00078e0a02 */
[----:B------:R-:W-:Y:S02]  /*4e30*/  VIMNMX R6, R6, R5, !PT ;  /* 0x0000000506067248 */ /* 0x000fe40007fe0100 */
[----:B------:R-:W-:-:S07]  /*4e40*/  VIADDMNMX R3, R5, UR15, R3, PT ;  /* 0x0000000f05037c46 */ /* 0x000fce000b800103 */
.L_x_2324:
[----:B------:R-:W-:Y:S01]  /*4e50*/  BAR.SYNC.DEFER_BLOCKING 0xf, 0x100 ;  /* 0x03c4000000007b1d */ /* 0x000fe20000010000 */
[----:B------:R-:W-:Y:S02]  /*4e60*/  ISETP.GT.AND P2, PT, R6, 0x1, !P2 ;  /* 0x000000010600780c */ /* 0x000fe40005744270 */
[----:B------:R-:W-:Y:S02]  /*4e70*/  FMNMX.FTZ R4, R15, R25, !PT ;  /* 0x000000190f047209 */ /* 0x000fe40007810000 */
[----:B------:R-:W-:Y:S01]  /*4e80*/  ISETP.LT.OR P2, PT, R3, 0x2, P2 ;  /* 0x000000020300780c */ /* 0x000fe20001741670 */
[----:B------:R-:W-:Y:S01]  /*4e90*/  ULDC UR10, c[0x0][0x988] ;  /* 0x00026200000a7ab9 */ /* 0x000fe20000000800 */
[----:B------:R-:W-:Y:S02]  /*4ea0*/  FMNMX.FTZ R4, R21, R4, !PT ;  /* 0x0000000415047209 */ /* 0x000fe40007810000 */
[----:B------:R-:W-:Y:S02]  /*4eb0*/  FSEL R27, R27, -INF , !P2 ;  /* 0xff8000001b1b7808 */ /* 0x000fe40005000000 */
[----:B------:R-:W-:-:S02]  /*4ec0*/  ISETP.NE.AND P2, PT, R20, RZ, PT ;  /* 0x000000ff1400720c */ /* 0x000fc40003f45270 */
[----:B------:R-:W-:Y:S02]  /*4ed0*/  FMNMX.FTZ R4, R29, R4, !PT ;  /* 0x000000041d047209 */ /* 0x000fe40007810000 */
[----:B------:R-:W-:Y:S02]  /*4ee0*/  ISETP.GT.AND P2, PT, R6, 0x9, !P2 ;  /* 0x000000090600780c */ /* 0x000fe40005744270 */
[----:B------:R-:W-:Y:S02]  /*4ef0*/  FMNMX.FTZ R4, R57, R4, !PT ;  /* 0x0000000439047209 */ /* 0x000fe40007810000 */
[----:B------:R-:W-:Y:S02]  /*4f00*/  ISETP.LT.OR P2, PT, R3, 0xa, P2 ;  /* 0x0000000a0300780c */ /* 0x000fe40001741670 */
[----:B------:R-:W-:Y:S02]  /*4f10*/  FMNMX.FTZ R4, R33, R4, !PT ;  /* 0x0000000421047209 */ /* 0x000fe40007810000 */
        /* <DEDUP_REMOVED lines=8> */
[----:B------:R-:W-:Y:S02]  /*4fa0*/  ISETP.NE.AND P2, PT, R32, RZ, PT ;  /* 0x000000ff2000720c */ /* 0x000fe40003f45270 */
[----:B------:R-:W-:Y:S02]  /*4fb0*/  FMNMX.FTZ R4, R41, R4, !PT ;  /* 0x0000000429047209 */ /* 0x000fe40007810000 */
[----:B------:R-:W-:Y:S02]  /*4fc0*/  ISETP.GT.AND P2, PT, R6, 0x11, !P2 ;  /* 0x000000110600780c */ /* 0x000fe40005744270 */
[----:B------:R-:W-:Y:S02]  /*4fd0*/  FMNMX.FTZ R4, R63, R4, !PT ;  /* 0x000000043f047209 */ /* 0x000fe40007810000 */
        /* <DEDUP_REMOVED lines=8> */
[----:B------:R-:W-:Y:S02]  /*5060*/  ISETP.GT.AND P3, PT, R6, 0x8, !P3 ;  /* 0x000000080600780c */ /* 0x000fe40005f64270 */
[----:B------:R-:W-:Y:S02]  /*5070*/  FSEL R38, R38, -INF , !P2 ;  /* 0xff80000026267808 */ /* 0x000fe40005000000 */
[----:B------:R-:W-:Y:S02]  /*5080*/  ISETP.NE.AND P2, PT, R36, RZ, PT ;  /* 0x000000ff2400720c */ /* 0x000fe40003f45270 */
[----:B------:R-:W-:Y:S02]  /*5090*/  FMNMX.FTZ R4, R67, R4, !PT ;  /* 0x0000000443047209 */ /* 0x000fe40007810000 */
[----:B------:R-:W-:-:S02]  /*50a0*/  ISETP.GT.AND P2, PT, R6, 0x19, !P2 ;  /* 0x000000190600780c */ /* 0x000fc40005744270 */
[C---:B------:R-:W-:Y:S02]  /*50b0*/  ISETP.LT.OR P3, PT, R3.reuse, 0x9, P3 ;  /* 0x000000090300780c */ /* 0x040fe40001f61670 */
[----:B------:R-:W-:Y:S02]  /*50c0*/  ISETP.LT.OR P2, PT, R3, 0x1a, P2 ;  /* 0x0000001a0300780c */ /* 0x000fe40001741670 */
[----:B------:R-:W-:Y:S02]  /*50d0*/  FMNMX.FTZ R10, R53, R4, !PT ;  /* 0x00000004350a7209 */ /* 0x000fe40007810000 */
[----:B------:R-:W-:Y:S02]  /*50e0*/  FSEL R39, R39, -INF , !P2 ;  /* 0xff80000027277808 */ /* 0x000fe40005000000 */
[----:B------:R-:W-:Y:S01]  /*50f0*/  ISETP.NE.AND P2, PT, R58, RZ, PT ;  /* 0x000000ff3a00720c */ /* 0x000fe20003f45270 */
[----:B------:R-:W0:Y:S01]  /*5100*/  SHFL.BFLY PT, R5, R10, 0x2, 0x1f ;  /* 0x0c401f000a057f89 */ /* 0x000e2200000e0000 */
[----:B------:R-:W-:-:S02]  /*5110*/  FSEL R30, R30, -INF , !P3 ;  /* 0xff8000001e1e7808 */ /* 0x000fc40005800000 */
[----:B------:R-:W-:Y:S02]  /*5120*/  ISETP.GT.AND P2, PT, R6, 0x20, !P2 ;  /* 0x000000200600780c */ /* 0x000fe40005744270 */
[----:B------:R-:W-:Y:S02]  /*5130*/  ISETP.NE.AND P3, PT, R60, RZ, PT ;  /* 0x000000ff3c00720c */ /* 0x000fe40003f65270 */
[----:B------:R-:W-:Y:S02]  /*5140*/  ISETP.LT.OR P2, PT, R3, 0x21, P2 ;  /* 0x000000210300780c */ /* 0x000fe40001741670 */
[----:B------:R-:W-:Y:S02]  /*5150*/  ISETP.NE.AND P6, PT, R9, RZ, PT ;  /* 0x000000ff0900720c */ /* 0x000fe40003fc5270 */
[----:B------:R-:W-:Y:S02]  /*5160*/  FSEL R42, R42, -INF , !P2 ;  /* 0xff8000002a2a7808 */ /* 0x000fe40005000000 */
[----:B------:R-:W-:-:S02]  /*5170*/  ISETP.NE.AND P2, PT, R40, RZ, PT ;  /* 0x000000ff2800720c */ /* 0x000fc40003f45270 */
[C---:B------:R-:W-:Y:S02]  /*5180*/  ISETP.GT.AND P4, PT, R6.reuse, 0x31, !P4 ;  /* 0x000000310600780c */ /* 0x040fe40006784270 */
[C---:B------:R-:W-:Y:S02]  /*5190*/  ISETP.GT.AND P2, PT, R6.reuse, 0x21, !P2 ;  /* 0x000000210600780c */ /* 0x040fe40005744270 */
[----:B------:R-:W-:Y:S02]  /*51a0*/  ISETP.GT.AND P5, PT, R6, 0x38, !P5 ;  /* 0x000000380600780c */ /* 0x000fe40006fa4270 */
[C---:B------:R-:W-:Y:S02]  /*51b0*/  ISETP.LT.OR P2, PT, R3.reuse, 0x22, P2 ;  /* 0x000000220300780c */ /* 0x040fe40001741670 */
[----:B------:R-:W-:Y:S02]  /*51c0*/  ISETP.LT.OR P4, PT, R3, 0x32, P4 ;  /* 0x000000320300780c */ /* 0x000fe40002781670 */
[----:B------:R-:W-:-:S02]  /*51d0*/  FSEL R43, R43, -INF , !P2 ;  /* 0xff8000002b2b7808 */ /* 0x000fc40005000000 */
[----:B------:R-:W-:Y:S02]  /*51e0*/  ISETP.GT.AND P2, PT, R6, 0x28, !P3 ;  /* 0x000000280600780c */ /* 0x000fe40005f44270 */
[----:B0-----:R-:W-:Y:S02]  /*51f0*/  FMNMX.FTZ R11, R10, R5, !PT ;  /* 0x000000050a0b7209 */ /* 0x001fe40007810000 */
[----:B------:R-:W-:Y:S02]  /*5200*/  ISETP.LT.OR P2, PT, R3, 0x29, P2 ;  /* 0x000000290300780c */ /* 0x000fe40001741670 */
[----:B------:R-:W-:Y:S01]  /*5210*/  ISETP.NE.AND P3, PT, R62, RZ, PT ;  /* 0x000000ff3e00720c */ /* 0x000fe20003f65270 */
[----:B------:R-:W0:Y:S01]  /*5220*/  SHFL.BFLY PT, R12, R11, 0x1, 0x1f ;  /* 0x0c201f000b0c7f89 */ /* 0x000e2200000e0000 */
[----:B------:R-:W-:Y:S02]  /*5230*/  FSEL R46, R46, -INF , !P2 ;  /* 0xff8000002e2e7808 */ /* 0x000fe40005000000 */
[----:B------:R-:W-:-:S02]  /*5240*/  ISETP.GT.AND P2, PT, R6, RZ, !P6 ;  /* 0x000000ff0600720c */ /* 0x000fc40007744270 */
[----:B------:R-:W-:Y:S02]  /*5250*/  ISETP.GT.AND P3, PT, R6, 0x30, !P3 ;  /* 0x000000300600780c */ /* 0x000fe40005f64270 */
[C---:B------:R-:W-:Y:S02]  /*5260*/  ISETP.LT.OR P2, PT, R3.reuse, 0x1, P2 ;  /* 0x000000010300780c */ /* 0x040fe40001741670 */
[----:B------:R-:W-:Y:S02]  /*5270*/  ISETP.LT.OR P3, PT, R3, 0x31, P3 ;  /* 0x000000310300780c */ /* 0x000fe40001f61670 */
[----:B------:R-:W-:Y:S02]  /*5280*/  FSEL R26, R26, -INF , !P2 ;  /* 0xff8000001a1a7808 */ /* 0x000fe40005000000 */
[----:B------:R-:W-:Y:S02]  /*5290*/  ISETP.NE.AND P2, PT, R44, RZ, PT ;  /* 0x000000ff2c00720c */ /* 0x000fe40003f45270 */
[----:B------:R-:W-:-:S02]  /*52a0*/  FMNMX.FTZ R5, R26, R27, !PT ;  /* 0x0000001b1a057209 */ /* 0x000fc40007810000 */
[----:B------:R-:W-:Y:S02]  /*52b0*/  ISETP.GT.AND P2, PT, R6, 0x29, !P2 ;  /* 0x000000290600780c */ /* 0x000fe40005744270 */
[----:B------:R-:W-:Y:S02]  /*52c0*/  FMNMX.FTZ R4, R30, R5, !PT ;  /* 0x000000051e047209 */ /* 0x000fe40007810000 */
[----:B------:R-:W-:Y:S02]  /*52d0*/  ISETP.LT.OR P2, PT, R3, 0x2a, P2 ;  /* 0x0000002a0300780c */ /* 0x000fe40001741670 */
[----:B------:R-:W-:Y:S02]  /*52e0*/  FMNMX.FTZ R5, R31, R4, !PT ;  /* 0x000000041f057209 */ /* 0x000fe40007810000 */
[----:B------:R-:W-:Y:S02]  /*52f0*/  FSEL R47, R47, -INF , !P2 ;  /* 0xff8000002f2f7808 */ /* 0x000fe40005000000 */
[----:B------:R-:W-:-:S02]  /*5300*/  FMNMX.FTZ R4, R34, R5, !PT ;  /* 0x0000000522047209 */ /* 0x000fc40007810000 */
[----:B0-----:R-:W-:Y:S02]  /*5310*/  FMNMX.FTZ R5, R11, R12, !PT ;  /* 0x0000000c0b057209 */ /* 0x001fe40007810000 */
[----:B------:R-:W-:Y:S02]  /*5320*/  FMNMX.FTZ R9, R35, R4, !PT ;  /* 0x0000000423097209 */ /* 0x000fe40007810000 */
[C---:B------:R-:W-:Y:S01]  /*5330*/  FSETP.NEU.FTZ.AND P2, PT, R5.reuse, -INF , PT ;  /* 0xff8000000500780b */ /* 0x040fe20003f5d000 */
[----:B------:R-:W-:Y:S01]  /*5340*/  FMUL.FTZ R10, R5, UR10 ;  /* 0x0000000a050a7c20 */ /* 0x000fe20008410000 */
[----:B------:R-:W-:Y:S02]  /*5350*/  FMNMX.FTZ R4, R38, R9, !PT ;  /* 0x0000000926047209 */ /* 0x000fe40007810000 */
[----:B------:R-:W-:Y:S02]  /*5360*/  ISETP.NE.AND P6, PT, R14, RZ, PT ;  /* 0x000000ff0e00720c */ /* 0x000fe40003fc5270 */
[----:B------:R-:W-:-:S02]  /*5370*/  FMNMX.FTZ R9, R39, R4, !PT ;  /* 0x0000000427097209 */ /* 0x000fc40007810000 */
[----:B------:R-:W-:Y:S02]  /*5380*/  FSEL R50, R50, -INF , !P3 ;  /* 0xff80000032327808 */ /* 0x000fe40005800000 */
[----:B------:R-:W-:Y:S02]  /*5390*/  FMNMX.FTZ R4, R42, R9, !PT ;  /* 0x000000092a047209 */ /* 0x000fe40007810000 */
[----:B------:R-:W-:Y:S02]  /*53a0*/  FSEL R10, R10, RZ, P2 ;  /* 0x000000ff0a0a7208 */ /* 0x000fe40001000000 */
[----:B------:R-:W-:Y:S02]  /*53b0*/  FMNMX.FTZ R9, R43, R4, !PT ;  /* 0x000000042b097209 */ /* 0x000fe40007810000 */
[----:B------:R-:W-:Y:S01]  /*53c0*/  ISETP.GT.AND P2, PT, R6, 0x39, !P6 ;  /* 0x000000390600780c */ /* 0x000fe20007744270 */
[--C-:B------:R-:W-:Y:S01]  /*53d0*/  FFMA.FTZ R6, R15, UR10, -R10.reuse ;  /* 0x0000000a0f067c23 */ /* 0x100fe2000801080a */
[----:B------:R-:W-:Y:S01]  /*53e0*/  FMNMX.FTZ R4, R46, R9, !PT ;  /* 0x000000092e047209 */ /* 0x000fe20007810000 */
[--C-:B------:R-:W-:Y:S01]  /*53f0*/  FFMA.FTZ R11, R25, UR10, -R10.reuse ;  /* 0x0000000a190b7c23 */ /* 0x100fe2000801080a */
[----:B------:R-:W-:Y:S01]  /*5400*/  ISETP.LT.OR P5, PT, R3, 0x39, P5 ;  /* 0x000000390300780c */ /* 0x000fe20002fa1670 */
[----:B------:R0:W-:Y:S01]  /*5410*/  MUFU.EX2 R152, R6 ;  /* 0x0000000600987308 */ /* 0x0001e20000000800 */
[----:B------:R-:W-:Y:S01]  /*5420*/  FMNMX.FTZ R9, R47, R4, !PT ;  /* 0x000000042f097209 */ /* 0x000fe20007810000 */
[--C-:B------:R-:W-:Y:S01]  /*5430*/  FFMA.FTZ R12, R57, UR10, -R10.reuse ;  /* 0x0000000a390c7c23 */ /* 0x100fe2000801080a */
[----:B------:R-:W-:Y:S01]  /*5440*/  FSEL R51, R51, -INF , !P4 ;  /* 0xff80000033337808 */ /* 0x000fe20006000000 */
[--C-:B------:R-:W-:Y:S01]  /*5450*/  FFMA.FTZ R13, R33, UR10, -R10.reuse ;  /* 0x0000000a210d7c23 */ /* 0x100fe2000801080a */
[----:B------:R-:W-:Y:S01]  /*5460*/  FMNMX.FTZ R4, R50, R9, !PT ;  /* 0x0000000932047209 */ /* 0x000fe20007810000 */
[--C-:B------:R-:W-:Y:S01]  /*5470*/  FFMA.FTZ R9, R29, UR10, -R10.reuse ;  /* 0x0000000a1d097c23 */ /* 0x100fe2000801080a */
[----:B------:R-:W-:Y:S01]  /*5480*/  ISETP.LT.OR P2, PT, R3, 0x3a, P2 ;  /* 0x0000003a0300780c */ /* 0x000fe20001741670 */
[----:B------:R-:W3:Y:S01]  /*5490*/  MUFU.EX2 R11, R11 ;  /* 0x0000000b000b7308 */ /* 0x000ee20000000800 */
[----:B------:R-:W-:Y:S01]  /*54a0*/  FSEL R54, R54, -INF , !P5 ;  /* 0xff80000036367808 */ /* 0x000fe20006800000 */
[--C-:B0-----:R-:W-:Y:S01]  /*54b0*/  FFMA.FTZ R6, R21, UR10, -R10.reuse ;  /* 0x0000000a15067c23 */ /* 0x101fe2000801080a */
[----:B------:R-:W-:Y:S01]  /*54c0*/  FMNMX.FTZ R3, R51, R4, !PT ;  /* 0x0000000433037209 */ /* 0x000fe20007810000 */
[--C-:B------:R-:W-:Y:S01]  /*54d0*/  FFMA.FTZ R14, R59, UR10, -R10.reuse ;  /* 0x0000000a3b0e7c23 */ /* 0x100fe2000801080a */
[----:B------:R-:W-:Y:S01]  /*54e0*/  FSEL R55, R55, -INF , !P2 ;  /* 0xff80000037377808 */ /* 0x000fe20005000000 */
[--C-:B------:R-:W-:Y:S01]  /*54f0*/  FFMA.FTZ R15, R37, UR10, -R10.reuse ;  /* 0x0000000a250f7c23 */ /* 0x100fe2000801080a */
[----:B------:R-:W-:Y:S01]  /*5500*/  FMNMX.FTZ R4, R54, R3, !PT ;  /* 0x0000000336047209 */ /* 0x000fe20007810000 */
[----:B------:R-:W0:Y:S01]  /*5510*/  MUFU.EX2 R154, R6 ;  /* 0x00000006009a7308 */ /* 0x000e220000000800 */
[--C-:B------:R-:W-:Y:S01]  /*5520*/  FFMA.FTZ R20, R61, UR10, -R10.reuse ;  /* 0x0000000a3d147c23 */ /* 0x100fe2000801080a */
[--C-:B------:R-:W-:Y:S01]  /*5530*/  FFMA.FTZ R24, R63, UR10, -R10.reuse ;  /* 0x0000000a3f187c23 */ /* 0x100fe2000801080a */
[----:B------:R-:W-:Y:S01]  /*5540*/  FMNMX.FTZ R4, R55, R4, !PT ;  /* 0x0000000437047209 */ /* 0x000fe20007810000 */
[--C-:B------:R-:W-:Y:S01]  /*5550*/  FFMA.FTZ R25, R45, UR10, -R10.reuse ;  /* 0x0000000a2d197c23 */ /* 0x100fe2000801080a */
[--C-:B------:R-:W-:Y:S01]  /*5560*/  FFMA.FTZ R28, R65, UR10, -R10.reuse ;  /* 0x0000000a411c7c23 */ /* 0x100fe2000801080a */
[----:B------:R-:W-:-:S02]  /*5570*/  FFMA.FTZ R29, R49, UR10, -R10 ;  /* 0x0000000a311d7c23 */ /* 0x000fc4000801080a */
[----:B------:R-:W4:Y:S01]  /*5580*/  SHFL.BFLY PT, R3, R4, 0x2, 0x1f ;  /* 0x0c401f0004037f89 */ /* 0x000f2200000e0000 */
[----:B------:R-:W5:Y:S01]  /*5590*/  MUFU.EX2 R9, R9 ;  /* 0x0000000900097308 */ /* 0x000f620000000800 */
[----:B---3--:R-:W-:Y:S01]  /*55a0*/  FADD.FTZ R33, R152, R11 ;  /* 0x0000000b98217221 */ /* 0x008fe20000010000 */
[----:B------:R-:W-:-:S06]  /*55b0*/  F2FP.BF16.F32.PACK_AB R152, R11, R152 ;  /* 0x000000980b98723e */ /* 0x000fcc00000010ff */
[----:B------:R-:W3:Y:S01]  /*55c0*/  MUFU.EX2 R12, R12 ;  /* 0x0000000c000c7308 */ /* 0x000ee20000000800 */
[----:B0-----:R-:W-:-:S07]  /*55d0*/  FADD.FTZ R32, R154, R33 ;  /* 0x000000219a207221 */ /* 0x001fce0000010000 */
[----:B------:R-:W0:Y:S01]  /*55e0*/  MUFU.EX2 R13, R13 ;  /* 0x0000000d000d7308 */ /* 0x000e220000000800 */
[C---:B-----5:R-:W-:Y:S01]  /*55f0*/  FADD.FTZ R37, R9.reuse, R32 ;  /* 0x0000002009257221 */ /* 0x060fe20000010000 */
[----:B------:R-:W-:Y:S02]  /*5600*/  F2FP.BF16.F32.PACK_AB R154, R9, R154 ;  /* 0x0000009a099a723e */ /* 0x000fe400000010ff */
[----:B----4-:R-:W-:Y:S01]  /*5610*/  FMNMX.FTZ R3, R4, R3, !PT ;  /* 0x0000000304037209 */ /* 0x010fe20007810000 */
[----:B------:R-:W-:-:S03]  /*5620*/  FFMA.FTZ R4, R41, UR10, -R10 ;  /* 0x0000000a29047c23 */ /* 0x000fc6000801080a */
[----:B------:R-:W4:Y:S01]  /*5630*/  MUFU.EX2 R14, R14 ;  /* 0x0000000e000e7308 */ /* 0x000f220000000800 */
[----:B---3--:R-:W-:Y:S01]  /*5640*/  FADD.FTZ R36, R12, R37 ;  /* 0x000000250c247221 */ /* 0x008fe20000010000 */
[----:B------:R-:W3:Y:S06]  /*5650*/  SHFL.BFLY PT, R6, R3, 0x1, 0x1f ;  /* 0x0c201f0003067f89 */ /* 0x000eec00000e0000 */
[----:B------:R5:W-:Y:S01]  /*5660*/  MUFU.EX2 R21, R4 ;  /* 0x0000000400157308 */ /* 0x000be20000000800 */
[C---:B0-----:R-:W-:Y:S01]  /*5670*/  FADD.FTZ R37, R13.reuse, R36 ;  /* 0x000000240d257221 */ /* 0x041fe20000010000 */
[----:B------:R-:W-:-:S06]  /*5680*/  F2FP.BF16.F32.PACK_AB R156, R13, R12 ;  /* 0x0000000c0d9c723e */ /* 0x000fcc00000010ff */
[----:B------:R-:W0:Y:S01]  /*5690*/  MUFU.EX2 R15, R15 ;  /* 0x0000000f000f7308 */ /* 0x000e220000000800 */
[----:B----4-:R-:W-:-:S07]  /*56a0*/  FADD.FTZ R36, R14, R37 ;  /* 0x000000250e247221 */ /* 0x010fce0000010000 */
[----:B------:R-:W-:Y:S01]  /*56b0*/  MUFU.EX2 R20, R20 ;  /* 0x0000001400147308 */ /* 0x000fe20000000800 */
[----:B---3--:R-:W-:Y:S01]  /*56c0*/  FMNMX.FTZ R6, R3, R6, !PT ;  /* 0x0000000603067209 */ /* 0x008fe20007810000 */
[--C-:B------:R-:W-:Y:S01]  /*56d0*/  FFMA.FTZ R3, R67, UR10, -R10.reuse ;  /* 0x0000000a43037c23 */ /* 0x100fe2000801080a */
[----:B------:R-:W-:Y:S02]  /*56e0*/  FFMA.FTZ R10, R53, UR10, -R10 ;  /* 0x0000000a350a7c23 */ /* 0x000fe4000801080a */
[C---:B------:R-:W-:Y:S01]  /*56f0*/  FSETP.NEU.FTZ.AND P2, PT, R6.reuse, -INF , PT ;  /* 0xff8000000600780b */ /* 0x040fe20003f5d000 */
[----:B-----5:R-:W-:Y:S02]  /*5700*/  FMUL.FTZ R4, R6, UR10 ;  /* 0x0000000a06047c20 */ /* 0x020fe40008410000 */
[----:B------:R-:W-:Y:S01]  /*5710*/  MUFU.EX2 R24, R24 ;  /* 0x0000001800187308 */ /* 0x000fe20000000800 */
[----:B0-----:R-:W-:Y:S02]  /*5720*/  F2FP.BF16.F32.PACK_AB R158, R15, R14 ;  /* 0x0000000e0f9e723e */ /* 0x001fe400000010ff */
[----:B------:R-:W-:-:S05]  /*5730*/  FSEL R4, R4, RZ, P2 ;  /* 0x000000ff04047208 */ /* 0x000fca0001000000 */
        /* <DEDUP_REMOVED lines=16> */
[----:B------:R-:W3:Y:S01]  /*5840*/  MUFU.EX2 R27, R27 ;  /* 0x0000001b001b7308 */ /* 0x000ee20000000800 */
[--C-:B------:R-:W-:Y:S01]  /*5850*/  FFMA.FTZ R54, R54, UR10, -R4.reuse ;  /* 0x0000000a36367c23 */ /* 0x100fe20008010804 */
[----:B------:R-:W-:Y:S01]  /*5860*/  FFMA.FTZ R4, R55, UR10, -R4 ;  /* 0x0000000a37047c23 */ /* 0x000fe20008010804 */
[----:B0-----:R-:W-:-:S02]  /*5870*/  F2FP.BF16.F32.PACK_AB R162, R25, R24 ;  /* 0x0000001819a2723e */ /* 0x001fc400000010ff */
[----:B------:R-:W-:-:S03]  /*5880*/  F2FP.BF16.F32.PACK_AB R160, R21, R20 ;  /* 0x0000001415a0723e */ /* 0x000fc600000010ff */
[----:B------:R-:W0:Y:S08]  /*5890*/  MUFU.EX2 R30, R30 ;  /* 0x0000001e001e7308 */ /* 0x000e300000000800 */
[----:B------:R-:W4:Y:S01]  /*58a0*/  MUFU.EX2 R31, R31 ;  /* 0x0000001f001f7308 */ /* 0x000f220000000800 */
[----:B---3--:R-:W-:Y:S01]  /*58b0*/  FADD.FTZ R33, R26, R27 ;  /* 0x0000001b1a217221 */ /* 0x008fe20000010000 */
[----:B------:R-:W-:-:S06]  /*58c0*/  F2FP.BF16.F32.PACK_AB R153, R27, R26 ;  /* 0x0000001a1b99723e */ /* 0x000fcc00000010ff */
[----:B------:R-:W3:Y:S01]  /*58d0*/  MUFU.EX2 R34, R34 ;  /* 0x0000002200227308 */ /* 0x000ee20000000800 */
[----:B0-----:R-:W-:-:S07]  /*58e0*/  FADD.FTZ R32, R30, R33 ;  /* 0x000000211e207221 */ /* 0x001fce0000010000 */
[----:B------:R-:W0:Y:S01]  /*58f0*/  MUFU.EX2 R35, R35 ;  /* 0x0000002300237308 */ /* 0x000e220000000800 */
[C---:B----4-:R-:W-:Y:S01]  /*5900*/  FADD.FTZ R33, R31.reuse, R32 ;  /* 0x000000201f217221 */ /* 0x050fe20000010000 */
[----:B------:R-:W-:-:S05]  /*5910*/  F2FP.BF16.F32.PACK_AB R155, R31, R30 ;  /* 0x0000001e1f9b723e */ /* 0x000fca00000010ff */
[----:B------:R4:W-:Y:S01]  /*5920*/  STSM.16.M88.4 [R18+0x26800], R152 ;  /* 0x0268009812007844 */ /* 0x0009e20000000200 */
[----:B------:R-:W5:Y:S01]  /*5930*/  MUFU.EX2 R38, R38 ;  /* 0x0000002600267308 */ /* 0x000f620000000800 */
[----:B---3--:R-:W-:Y:S01]  /*5940*/  FADD.FTZ R32, R34, R33 ;  /* 0x0000002122207221 */ /* 0x008fe20000010000 */
[----:B------:R-:W-:-:S06]  /*5950*/  FADD.FTZ R33, R15, R36 ;  /* 0x000000240f217221 */ /* 0x000fcc0000010000 */
[----:B------:R-:W3:Y:S01]  /*5960*/  MUFU.EX2 R39, R39 ;  /* 0x0000002700277308 */ /* 0x000ee20000000800 */
[C---:B0-----:R-:W-:Y:S01]  /*5970*/  FADD.FTZ R11, R35.reuse, R32 ;  /* 0x00000020230b7221 */ /* 0x041fe20000010000 */
[----:B------:R-:W-:Y:S01]  /*5980*/  FADD.FTZ R32, R20, R33 ;  /* 0x0000002114207221 */ /* 0x000fe20000010000 */
[----:B------:R-:W-:-:S03]  /*5990*/  F2FP.BF16.F32.PACK_AB R157, R35, R34 ;  /* 0x00000022239d723e */ /* 0x000fc600000010ff */
[----:B------:R-:W-:Y:S02]  /*59a0*/  FADD.FTZ R13, R21, R32 ;  /* 0x00000020150d7221 */ /* 0x000fe40000010000 */
[----:B------:R-:W0:Y:S01]  /*59b0*/  MUFU.EX2 R42, R42 ;  /* 0x0000002a002a7308 */ /* 0x000e220000000800 */
[----:B-----5:R-:W-:-:S07]  /*59c0*/  FADD.FTZ R12, R38, R11 ;  /* 0x0000000b260c7221 */ /* 0x020fce0000010000 */
[----:B------:R-:W5:Y:S01]  /*59d0*/  MUFU.EX2 R43, R43 ;  /* 0x0000002b002b7308 */ /* 0x000f620000000800 */
[C---:B---3--:R-:W-:Y:S01]  /*59e0*/  FADD.FTZ R11, R39.reuse, R12 ;  /* 0x0000000c270b7221 */ /* 0x048fe20000010000 */
[----:B------:R-:W-:-:S05]  /*59f0*/  F2FP.BF16.F32.PACK_AB R159, R39, R38 ;  /* 0x00000026279f723e */ /* 0x000fca00000010ff */
[----:B------:R4:W-:Y:S01]  /*5a00*/  STSM.16.M88.4 [R19], R156 ;  /* 0x0000009c13007844 */ /* 0x0009e20000000200 */
[----:B------:R-:W3:Y:S01]  /*5a10*/  MUFU.EX2 R46, R46 ;  /* 0x0000002e002e7308 */ /* 0x000ee20000000800 */
[----:B0-----:R-:W-:-:S07]  /*5a20*/  FADD.FTZ R12, R42, R11 ;  /* 0x0000000b2a0c7221 */ /* 0x001fce0000010000 */
[----:B------:R-:W0:Y:S01]  /*5a30*/  MUFU.EX2 R47, R47 ;  /* 0x0000002f002f7308 */ /* 0x000e220000000800 */
[C---:B-----5:R-:W-:Y:S01]  /*5a40*/  FADD.FTZ R11, R43.reuse, R12 ;  /* 0x0000000c2b0b7221 */ /* 0x060fe20000010000 */
[----:B------:R-:W-:-:S06]  /*5a50*/  F2FP.BF16.F32.PACK_AB R161, R43, R42 ;  /* 0x0000002a2ba1723e */ /* 0x000fcc00000010ff */
[----:B------:R-:W-:Y:S01]  /*5a60*/  MUFU.EX2 R28, R28 ;  /* 0x0000001c001c7308 */ /* 0x000fe20000000800 */
[----:B---3--:R-:W-:-:S07]  /*5a70*/  FADD.FTZ R12, R46, R11 ;  /* 0x0000000b2e0c7221 */ /* 0x008fce0000010000 */
[----:B------:R-:W3:Y:S01]  /*5a80*/  MUFU.EX2 R29, R29 ;  /* 0x0000001d001d7308 */ /* 0x000ee20000000800 */
[C---:B0-----:R-:W-:Y:S01]  /*5a90*/  F2FP.BF16.F32.PACK_AB R163, R47.reuse, R46 ;  /* 0x0000002e2fa3723e */ /* 0x041fe200000010ff */
[----:B------:R-:W-:-:S04]  /*5aa0*/  FADD.FTZ R47, R47, R12 ;  /* 0x0000000c2f2f7221 */ /* 0x000fc80000010000 */
[----:B------:R4:W-:Y:S02]  /*5ab0*/  STSM.16.M88.4 [R23], R160 ;  /* 0x000000a017007844 */ /* 0x0009e40000000200 */
[----:B------:R-:W-:Y:S08]  /*5ac0*/  MUFU.EX2 R50, R50 ;  /* 0x0000003200327308 */ /* 0x000ff00000000800 */
[----:B------:R-:W0:Y:S01]  /*5ad0*/  MUFU.EX2 R51, R51 ;  /* 0x0000003300337308 */ /* 0x000e220000000800 */
[----:B---3--:R-:W-:-:S07]  /*5ae0*/  F2FP.BF16.F32.PACK_AB R164, R29, R28 ;  /* 0x0000001c1da4723e */ /* 0x008fce00000010ff */
[----:B------:R-:W-:Y:S08]  /*5af0*/  MUFU.EX2 R3, R3 ;  /* 0x0000000300037308 */ /* 0x000ff00000000800 */
[----:B------:R-:W3:Y:S01]  /*5b00*/  MUFU.EX2 R10, R10 ;  /* 0x0000000a000a7308 */ /* 0x000ee20000000800 */
[----:B0-----:R-:W-:Y:S01]  /*5b10*/  F2FP.BF16.F32.PACK_AB R165, R51, R50 ;  /* 0x0000003233a5723e */ /* 0x001fe200000010ff */
[----:B------:R-:W-:-:S04]  /*5b20*/  FADD.FTZ R50, R50, R47 ;  /* 0x0000002f32327221 */ /* 0x000fc80000010000 */
[----:B------:R-:W-:Y:S02]  /*5b30*/  FADD.FTZ R51, R51, R50 ;  /* 0x0000003233337221 */ /* 0x000fe40000010000 */
[----:B------:R-:W0:Y:S08]  /*5b40*/  MUFU.EX2 R54, R54 ;  /* 0x0000003600367308 */ /* 0x000e300000000800 */
[----:B------:R5:W1:Y:S01]  /*5b50*/  MUFU.EX2 R9, R4 ;  /* 0x0000000400097308 */ /* 0x000a620000000800 */
[----:B---3--:R-:W-:Y:S01]  /*5b60*/  F2FP.BF16.F32.PACK_AB R166, R10, R3 ;  /* 0x000000030aa6723e */ /* 0x008fe200000010ff */
[----:B-----5:R-:W-:-:S04]  /*5b70*/  FADD.FTZ R4, R24, R13 ;  /* 0x0000000d18047221 */ /* 0x020fc80000010000 */
[----:B------:R-:W-:Y:S01]  /*5b80*/  FADD.FTZ R25, R25, R4 ;  /* 0x0000000419197221 */ /* 0x000fe20000010000 */
[----:B0-----:R-:W-:-:S03]  /*5b90*/  FADD.FTZ R4, R54, R51 ;  /* 0x0000003336047221 */ /* 0x001fc60000010000 */
[----:B------:R-:W-:Y:S01]  /*5ba0*/  FADD.FTZ R28, R28, R25 ;  /* 0x000000191c1c7221 */ /* 0x000fe20000010000 */
[C---:B-1----:R-:W-:Y:S01]  /*5bb0*/  F2FP.BF16.F32.PACK_AB R167, R9.reuse, R54 ;  /* 0x0000003609a7723e */ /* 0x042fe200000010ff */
[----:B------:R-:W-:Y:S02]  /*5bc0*/  FADD.FTZ R4, R9, R4 ;  /* 0x0000000409047221 */ /* 0x000fe40000010000 */
[----:B------:R-:W-:Y:S02]  /*5bd0*/  FADD.FTZ R28, R29, R28 ;  /* 0x0000001c1d1c7221 */ /* 0x000fe40000010000 */
[----:B------:R4:W-:Y:S02]  /*5be0*/  STSM.16.M88.4 [R22], R164 ;  /* 0x000000a416007844 */ /* 0x0009e40000000200 */
[----:B------:R-:W-:-:S04]  /*5bf0*/  FADD.FTZ R3, R3, R28 ;  /* 0x0000001c03037221 */ /* 0x000fc80000010000 */
[----:B------:R-:W-:Y:S01]  /*5c00*/  FADD.FTZ R3, R10, R3 ;  /* 0x000000030a037221 */ /* 0x000fe20000010000 */
[----:B------:R-:W-:Y:S06]  /*5c10*/  @!P0 BRA `(.L_x_2328) ;  /* 0x0000000000048947 */ /* 0x000fec0003800000 */
[----:B------:R-:W-:Y:S01]  /*5c20*/  BPT.TRAP 0x1 ;  /* 0x000000040000795c */ /* 0x000fe20000300000 */
.L_x_2328:
[----:B------:R0:W1:Y:S01]  /*5c30*/  SYNCS.PHASECHK.TRANS64.TRYWAIT P2, [R7+URZ+0x28c50], R8 ;  /* 0x028c5008070075a7 */ /* 0x000062000804017f */
[----:B------:R-:W-:Y:S05]  /*5c40*/  @!P0 BRA `(.L_x_2329) ;  /* 0x0000000000048947 */ /* 0x000fea0003800000 */
[----:B------:R-:W-:Y:S01]  /*5c50*/  BPT.TRAP 0x1 ;  /* 0x000000040000795c */ /* 0x000fe20000300000 */
.L_x_2329:
[----:B-1----:R-:W-:Y:S05]  /*5c60*/  @P2 BRA `(.L_x_2330) ;  /* 0x0000000000082947 */ /* 0x002fea0003800000 */
[----:B------:R-:W1:Y:S02]  /*5c70*/  SYNCS.PHASECHK.TRANS64.TRYWAIT P2, [R7+URZ+0x28c50], R8 ;  /* 0x028c5008070075a7 */ /* 0x000e64000804017f */
[----:B-1----:R-:W-:Y:S05]  /*5c80*/  @!P2 BRA `(.L_x_2331) ;  /* 0x000001140028a947 */ /* 0x002fea0003800000 */
.L_x_2330:
[----:B------:R-:W-:Y:S01]  /*5c90*/  ULEA UR18, UR37, UR50, 0xc ;  /* 0x0000003225127291 */ /* 0x000fe2000f8e603f */
[----:B------:R-:W-:Y:S01]  /*5ca0*/  WARPGROUP.ARRIVE ;  /* 0x00000000000079c5 */ /* 0x000fe20000000000 */
[----:B------:R-:W-:Y:S01]  /*5cb0*/  UMOV UR7, 0x40000040 ;  /* 0x4000004000077882 */ /* 0x000fe20000000000 */
[----:B------:R-:W-:Y:S01]  /*5cc0*/  PLOP3.LUT P2, PT, PT, PT, UP1, 0x40, 0x0 ;  /* 0x000000000000781c */ /* 0x000fe20003f4e818 */
[----:B------:R-:W-:Y:S01]  /*5cd0*/  @UP0 ULDC UR19, c[0x0][0x450] ;  /* 0x0001140000130ab9 */ /* 0x000fe20000000800 */
[----:B012---:R-:W-:Y:S02]  /*5ce0*/  @!P1 VIADD R7, R7, 0x28c60 ;  /* 0x00028c6007079836 */ /* 0x007fe40000000000 */
        /* <DEDUP_REMOVED lines=16> */
[----:B------:R-:W-:Y:S02]  /*5df0*/  UMOV UR7, 0x40000040 ;  /* 0x4000004000077882 */ /* 0x000fe40000000000 */
[----:B------:R-:W-:Y:S01]  /*5e00*/  UMOV UR18, UR42 ;  /* 0x0000002a00127c82 */ /* 0x000fe20008000000 */
[----:B------:R-:W-:Y:S02]  /*5e10*/  WARPGROUP.DEPBAR.LE gsb0, 0x0 ;  /* 0x00008000000079c5 */ /* 0x000fe40000010000 */
[----:B------:R-:W-:-:S15]  /*5e20*/  WARPGROUP.ARRIVE ;  /* 0x00000000000079c5 */ /* 0x000fde0000000000 */
[----:B------:R-:W-:-:S06]  /*5e30*/  NOP ;  /* 0x0000000000007918 */ /* 0x000fcc0000000000 */
[----:B------:R-:W-:Y:S01]  /*5e40*/  HGMMA.64x256x16.F32.BF16 R24, R164, gdesc[UR4].tnspB, R24, gsb0 ;  /* 0x43e00004a4187df0 */ /* 0x000fe20008001818 */
[----:B------:R-:W-:Y:S02]  /*5e50*/  @UP0 ULDC UR6, c[0x0][0x44c] ;  /* 0x0001130000060ab9 */ /* 0x000fe40000000800 */
[----:B------:R-:W-:-:S04]  /*5e60*/  UIMAD.WIDE.U32 UR6, UR42, UR6, URZ ;  /* 0x000000062a0672a5 */ /* 0x000fc8000f8e003f */
[----:B------:R-:W-:-:S04]  /*5e70*/  @UP0 USHF.R.U32.HI UR18, URZ, UR19, UR7 ;  /* 0x000000133f120299 */ /* 0x000fc80008011607 */
[----:B------:R-:W-:-:S04]  /*5e80*/  UIADD3 UR6, UR18, UR49, -UR51 ;  /* 0x0000003112067290 */ /* 0x000fc8000fffe833 */
[----:B------:R-:W-:Y:S01]  /*5e90*/  UIADD3 UR14, UR6, UR14, URZ ;  /* 0x0000000e060e7290 */ /* 0x000fe2000fffe03f */
        /* <DEDUP_REMOVED lines=10> */
[----:B0-----:R-:W-:Y:S01]  /*5f40*/  VIADD R7, R168, 0xfffffffe ;  /* 0xfffffffea8077836 */ /* 0x001fe20000000000 */
[----:B------:R-:W-:Y:S06]  /*5f50*/  @P2 BRA `(.L_x_2332) ;  /* 0x0000000000442947 */ /* 0x000fec0003800000 */
        /* <DEDUP_REMOVED lines=10> */
.L_x_2333:
[----:B------:R-:W-:-:S11]  /*6000*/  UISETP.NE.AND UP2, UPT, UR15, 0x1, UPT ;  /* 0x000000010f00788c */ /* 0x000fd6000bf45270 */
[----:B------:R-:W-:Y:S02]  /*6010*/  @UP2 ULDC.64 UR20, c[0x0][0x9e8] ;  /* 0x00027a0000142ab9 */ /* 0x000fe40000000a00 */
[----:B------:R-:W-:-:S04]  /*6020*/  UIMAD.WIDE.U32 UR6, UR18, UR20, URZ ;  /* 0x00000014120672a5 */ /* 0x000fc8000f8e003f */
[----:B------:R-:W-:-:S12]  /*6030*/  @UP2 USHF.R.U32.HI UR18, URZ, UR21, UR7 ;  /* 0x000000153f122299 */ /* 0x000fd80008011607 */
.L_x_2334:
[----:B------:R-:W-:-:S04]  /*6040*/  UIMAD UR15, UR18, UR15, UR15 ;  /* 0x0000000f120f72a4 */ /* 0x000fc8000f8e020f */
[----:B------:R-:W-:-:S04]  /*6050*/  UISETP.LT.AND UP2, UPT, UR14, UR15, UPT ;  /* 0x0000000f0e00728c */ /* 0x000fc8000bf41270 */
[----:B------:R-:W-:-:S12]  /*6060*/  USEL UR14, UR14, UR15, UP2 ;  /* 0x0000000f0e0e7287 */ /* 0x000fd80009000000 */
.L_x_2332:
[----:B------:R-:W-:Y:S01]  /*6070*/  USHF.R.S32.HI UR6, URZ, 0x1f, UR14 ;  /* 0x0000001f3f067899 */ /* 0x000fe2000801140e */
[----:B------:R-:W-:Y:S01]  /*6080*/  ULDC UR24, c[0x0][0x9e4] ;  /* 0x0002790000187ab9 */ /* 0x000fe20000000800 */
[----:B------:R-:W-:Y:S02]  /*6090*/  ULDC UR21, c[0x0][0x9dc] ;  /* 0x0002770000157ab9 */ /* 0x000fe40000000800 */
[----:B------:R-:W-:Y:S01]  /*60a0*/  ULEA.HI UR6, UR6, UR14, URZ, 0x6 ;  /* 0x0000000e06067291 */ /* 0x000fe2000f8f303f */
[----:B------:R-:W-:Y:S01]  /*60b0*/  ULDC UR22, c[0x0][0x988] ;  /* 0x0002620000167ab9 */ /* 0x000fe20000000800 */
[----:B------:R-:W-:Y:S02]  /*60c0*/  ULDC UR25, c[0x0][0x9e0] ;  /* 0x0002780000197ab9 */ /* 0x000fe40000000800 */
[----:B------:R-:W-:-:S04]  /*60d0*/  USHF.R.S32.HI UR6, URZ, 0x6, UR6 ;  /* 0x000000063f067899 */ /* 0x000fc80008011406 */
[----:B------:R-:W-:-:S04]  /*60e0*/  UISETP.LT.AND UP2, UPT, UR48, UR6, UPT ;  /* 0x000000063000728c */ /* 0x000fc8000bf41270 */
[----:B------:R-:W-:-:S06]  /*60f0*/  USEL UR20, UR48, UR6, !UP2 ;  /* 0x0000000630147287 */ /* 0x000fcc000d000000 */
[----:B------:R-:W-:-:S13]  /*6100*/  ISETP.GE.AND P2, PT, R7, UR20, PT ;  /* 0x0000001407007c0c */ /* 0x000fda000bf46270 */
[----:B------:R-:W-:Y:S05]  /*6110*/  @!P2 BRA `(.L_x_2335) ;  /* 0x0000002000e0a947 */ /* 0x000fea0003800000 */
.L_x_2352:
[----:B------:R-:W-:-:S04]  /*6120*/  UIADD3 UR23, UR37, 0x1, URZ ;  /* 0x0000000125177890 */ /* 0x000fc8000fffe03f */
[----:B------:R-:W-:-:S04]  /*6130*/  UISETP.NE.AND UP2, UPT, UR23, 0x2, UPT ;  /* 0x000000021700788c */ /* 0x000fc8000bf45270 */
[----:B------:R-:W-:Y:S02]  /*6140*/  USEL UR6, URZ, 0x1, UP2 ;  /* 0x000000013f067887 */ /* 0x000fe40009000000 */
[----:B------:R-:W-:Y:S02]  /*6150*/  USEL UR23, UR23, URZ, UP2 ;  /* 0x0000003f17177287 */ /* 0x000fe40009000000 */
[----:B------:R-:W-:Y:S01]  /*6160*/  ULOP3.LUT UR38, UR38, UR6, URZ, 0x3c, !UPT ;  /* 0x0000000626267292 */ /* 0x000fe2000f8e3c3f */
[----:B012---:R-:W-:Y:S11]  /*6170*/  @!P0 BRA `(.L_x_2336) ;  /* 0x0000000000048947 */ /* 0x007ff60003800000 */
[----:B------:R-:W-:Y:S01]  /*6180*/  BPT.TRAP 0x1 ;  /* 0x000000040000795c */ /* 0x000fe20000300000 */
.L_x_2336:
[----:B------:R-:W-:Y:S01]  /*6190*/  ULEA UR26, UR23, UR46, 0x3 ;  /* 0x0000002e171a7291 */ /* 0x000fe2000f8e183f */
[----:B------:R-:W-:-:S05]  /*61a0*/  IMAD.U32 R11, RZ, RZ, UR38 ;  /* 0x00000026ff0b7e24 */ /* 0x000fca000f8e00ff */
[----:B------:R-:W-:-:S04]  /*61b0*/  SHF.L.U32 R11, R11, 0x1f, RZ ;  /* 0x0000001f0b0b7819 */ /* 0x000fc800000006ff */
[----:B------:R0:W1:Y:S01]  /*61c0*/  SYNCS.PHASECHK.TRANS64.TRYWAIT P2, [UR26+0x28c30], R11 ;  /* 0x028c300bff0075a7 */ /* 0x000062000804015a */
[----:B------:R-:W-:Y:S05]  /*61d0*/  @!P0 BRA `(.L_x_2337) ;  /* 0x0000000000048947 */ /* 0x000fea0003800000 */
[----:B------:R-:W-:Y:S01]  /*61e0*/  BPT.TRAP 0x1 ;  /* 0x000000040000795c */ /* 0x000fe20000300000 */
.L_x_2337:
[----:B-1----:R-:W-:Y:S05]  /*61f0*/  @P2 BRA `(.L_x_2338) ;  /* 0x0000000000082947 */ /* 0x002fea0003800000 */
[----:B------:R-:W1:Y:S02]  /*6200*/  SYNCS.PHASECHK.TRANS64.TRYWAIT P2, [UR26+0x28c30], R11 ;  /* 0x028c300bff0075a7 */ /* 0x000e64000804015a */
[----:B-1----:R-:W-:Y:S05]  /*6210*/  @!P2 BRA `(.L_x_2339) ;  /* 0x0000010c00d8a947 */ /* 0x002fea0003800000 */
.L_x_2338:
[----:B------:R-:W-:Y:S01]  /*6220*/  R2UR UR18, R0 ;  /* 0x00000000001272ca */ /* 0x000fe200000e0000 */
[----:B----4-:R-:W-:Y:S01]  /*6230*/  WARPGROUP.ARRIVE ;  /* 0x00000000000079c5 */ /* 0x010fe20000000000 */
[----:B------:R-:W-:Y:S01]  /*6240*/  UMOV UR19, 0x40000040 ;  /* 0x4000004000137882 */ /* 0x000fe20000000000 */
[----:B------:R-:W-:Y:S01]  /*6250*/  UMOV UR7, 0x40000040 ;  /* 0x4000004000077882 */ /* 0x000fe20000000000 */
[----:B------:R-:W-:Y:S01]  /*6260*/  UMOV UR11, 0x40000040 ;  /* 0x40000040000b7882 */ /* 0x000fe20000000000 */
[----:B------:R-:W-:Y:S01]  /*6270*/  UMOV UR15, 0x40000040 ;  /* 0x40000040000f7882 */ /* 0x000fe20000000000 */
[----:B------:R-:W-:Y:S01]  /*6280*/  PLOP3.LUT P2, PT, PT, PT, UP0, 0x80, 0x0 ;  /* 0x000000000000781c */ /* 0x000fe20003f4f008 */
[----:B------:R-:W-:Y:S01]  /*6290*/  VIADD R12, R185, UR42 ;  /* 0x0000002ab90c7c36 */ /* 0x000fe20008000000 */
[----:B------:R-:W-:Y:S01]  /*62a0*/  PLOP3.LUT P3, PT, PT, PT, UP0, 0x80, 0x0 ;  /* 0x000000000000781c */ /* 0x000fe20003f6f008 */
[----:B------:R-:W-:Y:S02]  /*62b0*/  IMAD.U32 R10, RZ, RZ, UR26 ;  /* 0x0000001aff0a7e24 */ /* 0x000fe4000f8e00ff */
[----:B------:R-:W-:-:S02]  /*62c0*/  IMAD.SHL.U32 R13, R7, 0x40, RZ ;  /* 0x00000040070d7824 */ /* 0x000fc400078e00ff */
[----:B------:R-:W-:Y:S01]  /*62d0*/  ULEA UR18, UR23, UR18, 0x9 ;  /* 0x0000001217127291 */ /* 0x000fe2000f8e483f */
[----:B------:R-:W-:-:S03]  /*62e0*/  IMAD.U32 R9, RZ, RZ, UR51 ;  /* 0x00000033ff097e24 */ /* 0x000fc6000f8e00ff */
[----:B------:R-:W-:Y:S02]  /*62f0*/  UIADD3 UR6, UR18, 0x2, URZ ;  /* 0x0000000212067890 */ /* 0x000fe4000fffe03f */
[----:B------:R-:W-:Y:S02]  /*6300*/  UIADD3 UR10, UR18, 0x4, URZ ;  /* 0x00000004120a7890 */ /* 0x000fe4000fffe03f */
[----:B------:R-:W-:Y:S02]  /*6310*/  UIADD3 UR14, UR18, 0x6, URZ ;  /* 0x00000006120e7890 */ /* 0x000fe4000fffe03f */
[----:B------:R-:W-:Y:S03]  /*6320*/  HGMMA.64x64x16.F32.BF16 R152, gdesc[UR16], RZ, !UPT, gsb0 ;  /* 0x00e00000109879f0 */ /* 0x000fe6000c0018ff */
[----:B------:R-:W-:Y:S02]  /*6330*/  WARPGROUP.DEPBAR.LE gsb0, 0x0 ;  /* 0x00008000000079c5 */ /* 0x000fe40000010000 */
[----:B------:R-:W-:-:S06]  /*6340*/  WARPGROUP.ARRIVE ;  /* 0x00000000000079c5 */ /* 0x000fcc0000000000 */
[----:B------:R-:W-:Y:S01]  /*6350*/  HGMMA.64x64x16.F32.BF16 R152, gdesc[UR4], R152, gsb0 ;  /* 0x00e00000049879f0 */ /* 0x000fe20008001898 */
[----:B------:R-:W-:Y:S02]  /*6360*/  @UP0 ULDC UR6, c[0x0][0x44c] ;  /* 0x0001130000060ab9 */ /* 0x000fe40000000800 */
[----:B-1----:R-:W-:Y:S01]  /*6370*/  @P2 IMAD.HI.U32 R8, R12, UR6, RZ ;  /* 0x000000060c082c27 */ /* 0x002fe2000f8e00ff */
[----:B------:R-:W-:Y:S01]  /*6380*/  @UP0 ULDC UR6, c[0x0][0x450] ;  /* 0x0001140000060ab9 */ /* 0x000fe20000000800 */
[----:B------:R-:W-:-:S03]  /*6390*/  PLOP3.LUT P2, PT, PT, PT, UP1, 0x40, 0x0 ;  /* 0x000000000000781c */ /* 0x000fc60003f4e818 */
[----:B------:R-:W-:Y:S01]  /*63a0*/  @P3 SHF.R.U32.HI R12, RZ, UR6, R8 ;  /* 0x00000006ff0c3c19 */ /* 0x000fe20008011608 */
[----:B------:R-:W-:-:S04]  /*63b0*/  @!P1 VIADD R8, R10, 0x28c40 ;  /* 0x00028c400a089836 */ /* 0x000fc80000000000 */
[----:B------:R-:W1:Y:S01]  /*63c0*/  SHFL.IDX PT, R20, R12, RZ, 0x1c1f ;  /* 0x001c1fff0c147589 */ /* 0x000e6200000e0000 */
[----:B------:R-:W-:Y:S01]  /*63d0*/  @!P1 PRMT R8, RZ, 0x654, R8 ;  /* 0x00000654ff089816 */ /* 0x000fe20000000008 */
[----:B------:R-:W-:Y:S02]  /*63e0*/  WARPGROUP.DEPBAR.LE gsb0, 0x0 ;  /* 0x00008000000079c5 */ /* 0x000fe40000010000 */
[----:B------:R-:W-:-:S06]  /*63f0*/  WARPGROUP.ARRIVE ;  /* 0x00000000000079c5 */ /* 0x000fcc0000000000 */
[----:B------:R-:W-:Y:S01]  /*6400*/  HGMMA.64x64x16.F32.BF16 R152, gdesc[UR8], R152, gsb0 ;  /* 0x00e00000089879f0 */ /* 0x000fe20008001898 */
[----:B------:R-:W-:Y:S02]  /*6410*/  UMOV UR11, UR21 ;  /* 0x00000015000b7c82 */ /* 0x000fe40008000000 */
[----:B------:R-:W-:Y:S01]  /*6420*/  ULOP3.LUT UR6, URZ, UR11, URZ, 0x33, !UPT ;  /* 0x0000000b3f067292 */ /* 0x000fe2000f8e333f */
[----:B------:R-:W-:Y:S02]  /*6430*/  WARPGROUP.DEPBAR.LE gsb0, 0x0 ;  /* 0x00008000000079c5 */ /* 0x000fe40000010000 */
[----:B------:R-:W-:-:S06]  /*6440*/  WARPGROUP.ARRIVE ;  /* 0x00000000000079c5 */ /* 0x000fcc0000000000 */
[----:B------:R-:W-:Y:S03]  /*6450*/  HGMMA.64x64x16.F32.BF16 R152, gdesc[UR12], R152, gsb0 ;  /* 0x00e000000c9879f0 */ /* 0x000fe60008001898 */
[----:B------:R-:W-:Y:S02]  /*6460*/  WARPGROUP.DEPBAR.LE gsb0, 0x0 ;  /* 0x00008000000079c5 */ /* 0x000fe40000010000 */
[----:B------:R2:W-:Y:S02]  /*6470*/  @!P1 SYNCS.ARRIVE.TRANS64.RED.A1T0 RZ, [R8+URZ], RZ ;  /* 0x000000ff08ff99a7 */ /* 0x0005e4000810043f */
[----:B--2---:R-:W-:-:S04]  /*6480*/  IADD3 R8, -R2, 0x1, -R13 ;  /* 0x0000000102087810 */ /* 0x004fc80007ffe90d */
[----:B------:R-:W-:-:S05]  /*6490*/  IADD3 R8, -R9, UR49, R8 ;  /* 0x0000003109087c10 */ /* 0x000fca000fffe108 */
[C---:B------:R-:W-:Y:S02]  /*64a0*/  VIADD R205, R8.reuse, UR25 ;  /* 0x0000001908cd7c36 */ /* 0x040fe40008000000 */
[----:B------:R-:W-:Y:S02]  /*64b0*/  VIADD R207, R8, UR6 ;  /* 0x0000000608cf7c36 */ /* 0x000fe40008000000 */
[C---:B-1----:R-:W-:Y:S02]  /*64c0*/  IMAD.IADD R14, R20.reuse, 0x1, R205 ;  /* 0x00000001140e7824 */ /* 0x042fe400078e02cd */
[----:B------:R-:W-:Y:S01]  /*64d0*/  IMAD.IADD R15, R20, 0x1, R207 ;  /* 0x00000001140f7824 */ /* 0x000fe200078e02cf */
[----:B------:R-:W-:Y:S06]  /*64e0*/  @P2 BRA `(.L_x_2340) ;  /* 0x00000000005c2947 */ /* 0x000fec0003800000 */
[----:B------:R-:W-:Y:S01]  /*64f0*/  IMAD.U32 R9, RZ, RZ, UR51 ;  /* 0x00000033ff097e24 */ /* 0x000fe2000f8e00ff */
[----:B------:R-:W-:Y:S04]  /*6500*/  BSSY B0, `(.L_x_2341) ;  /* 0x0000011000007945 */ /* 0x000fe80003800000 */
[----:B------:R-:W-:-:S04]  /*6510*/  IADD3 R20, -R9, UR49, R20 ;  /* 0x0000003109147c10 */ /* 0x000fc8000fffe114 */
        /* <DEDUP_REMOVED lines=10> */
.L_x_2342:
[----:B------:R-:W-:-:S05]  /*65c0*/  IMAD.U32 R206, RZ, RZ, UR24 ;  /* 0x00000018ffce7e24 */ /* 0x000fca000f8e00ff */
[----:B------:R-:W-:-:S13]  /*65d0*/  ISETP.NE.AND P2, PT, R206, 0x1, PT ;  /* 0x00000001ce00780c */ /* 0x000fda0003f45270 */
[----:B------:R-:W1:Y:S02]  /*65e0*/  @P2 LDC.64 R8, c[0x0][0x9e8] ;  /* 0x00027a00ff082b82 */ /* 0x000e640000000a00 */
[----:B-1----:R-:W-:-:S05]  /*65f0*/  @P2 IMAD.HI.U32 R8, R20, R8, RZ ;  /* 0x0000000814082227 */ /* 0x002fca00078e00ff */
[----:B------:R-:W-:-:S07]  /*6600*/  @P2 SHF.R.U32.HI R20, RZ, R9, R8 ;  /* 0x00000009ff142219 */ /* 0x000fce0000011608 */
.L_x_2343:
[----:B------:R-:W-:Y:S05]  /*6610*/  BSYNC B0 ;  /* 0x0000000000007941 */ /* 0x000fea0003800000 */
.L_x_2341:
[----:B------:R-:W-:-:S04]  /*6620*/  IMAD R9, R20, R206, -R13 ;  /* 0x000000ce14097224 */ /* 0x000fc800078e0a0d */
[----:B------:R-:W-:-:S05]  /*6630*/  IMAD.IADD R9, R9, 0x1, -R2 ;  /* 0x0000000109097824 */ /* 0x000fca00078e0a02 */
[----:B------:R-:W-:Y:S02]  /*6640*/  VIADDMNMX R14, R9, R206, R14, PT ;  /* 0x000000ce090e7246 */ /* 0x000fe4000380010e */
[----:B------:R-:W-:-:S07]  /*6650*/  VIMNMX R15, R15, R9, !PT ;  /* 0x000000090f0f7248 */ /* 0x000fce0007fe0100 */
.L_x_2340:
[----:B------:R-:W-:Y:S01]  /*6660*/  ISETP.GT.AND P2, PT, R7, -0x1, PT ;  /* 0xffffffff0700780c */ /* 0x000fe20003f44270 */
[----:B------:R-:W1:Y:S03]  /*6670*/  SHFL.IDX PT, R8, R12, 0x1, 0x1c1f ;  /* 0x003c1f000c087f89 */ /* 0x000e6600000e0000 */
        /* <DEDUP_REMOVED lines=11> */
[----:B-1----:R-:W-:Y:S01]  /*6730*/  IMAD.IADD R12, R205, 0x1, R8 ;  /* 0x00000001cd0c7824 */ /* 0x002fe200078e0208 */
        /* <DEDUP_REMOVED lines=8> */
[C---:B------:R-:W-:Y:S02]  /*67c0*/  ISETP.GT.AND P3, PT, R15.reuse, 0x19, P2 ;  /* 0x000000190f00780c */ /* 0x040fe40001764270 */
        /* <DEDUP_REMOVED lines=22> */
[----:B------:R-:W-:Y:S02]  /*6930*/  ISETP.GT.AND P3, PT, R15, 0x39, P2 ;  /* 0x000000390f00780c */ /* 0x000fe40001764270 */
[C---:B------:R-:W-:Y:S02]  /*6940*/  ISETP.LT.OR P4, PT, R14.reuse, 0x32, P4 ;  /* 0x000000320e00780c */ /* 0x040fe40002781670 */
[C---:B------:R-:W-:Y:S02]  /*6950*/  ISETP.LT.OR P6, PT, R14.reuse, 0x39, P6 ;  /* 0x000000390e00780c */ /* 0x040fe400037c1670 */
[----:B------:R-:W-:Y:S01]  /*6960*/  ISETP.LT.OR P3, PT, R14, 0x3a, P3 ;  /* 0x0000003a0e00780c */ /* 0x000fe20001f61670 */
[----:B------:R-:W-:Y:S01]  /*6970*/  IMAD.IADD R14, R207, 0x1, R8 ;  /* 0x00000001cf0e7824 */ /* 0x000fe200078e0208 */
[----:B------:R-:W-:-:S02]  /*6980*/  FSEL R177, R177, -INF , !P4 ;  /* 0xff800000b1b17808 */ /* 0x000fc40006000000 */
[----:B------:R-:W-:Y:S02]  /*6990*/  FSEL R180, R180, -INF , !P6 ;  /* 0xff800000b4b47808 */ /* 0x000fe40007000000 */
[----:B------:R-:W-:Y:S01]  /*69a0*/  FSEL R181, R181, -INF , !P3 ;  /* 0xff800000b5b57808 */ /* 0x000fe20005800000 */
        /* <DEDUP_REMOVED lines=14> */
.L_x_2346:
[----:B------:R-:W-:-:S05]  /*6a90*/  IMAD.U32 R20, RZ, RZ, UR24 ;  /* 0x00000018ff147e24 */ /* 0x000fca000f8e00ff */
[----:B------:R-:W-:-:S13]  /*6aa0*/  ISETP.NE.AND P3, PT, R20, 0x1, PT ;  /* 0x000000011400780c */ /* 0x000fda0003f65270 */
[----:B------:R-:W1:Y:S02]  /*6ab0*/  @P3 LDC.64 R8, c[0x0][0x9e8] ;  /* 0x00027a00ff083b82 */ /* 0x000e640000000a00 */
[----:B-1----:R-:W-:-:S05]  /*6ac0*/  @P3 IMAD.HI.U32 R8, R15, R8, RZ ;  /* 0x000000080f083227 */ /* 0x002fca00078e00ff */
[----:B------:R-:W-:-:S07]  /*6ad0*/  @P3 SHF.R.U32.HI R15, RZ, R9, R8 ;  /* 0x00000009ff0f3219 */ /* 0x000fce0000011608 */
.L_x_2347:
[----:B------:R-:W-:Y:S05]  /*6ae0*/  BSYNC B0 ;  /* 0x0000000000007941 */ /* 0x000fea0003800000 */
.L_x_2345:
[----:B------:R-:W-:-:S04]  /*6af0*/  IMAD R13, R15, R20, -R13 ;  /* 0x000000140f0d7224 */ /* 0x000fc800078e0a0d */
[----:B------:R-:W-:-:S05]  /*6b00*/  IMAD.IADD R13, R13, 0x1, -R2 ;  /* 0x000000010d0d7824 */ /* 0x000fca00078e0a02 */
[----:B------:R-:W-:Y:S02]  /*6b10*/  VIADDMNMX R12, R13, R20, R12, PT ;  /* 0x000000140d0c7246 */ /* 0x000fe4000380010c */
[----:B------:R-:W-:-:S07]  /*6b20*/  VIMNMX R14, R14, R13, !PT ;  /* 0x0000000d0e0e7248 */ /* 0x000fce0007fe0100 */
.L_x_2344:
[----:B------:R-:W-:Y:S01]  /*6b30*/  FMNMX.FTZ R8, R152, R5, !PT ;  /* 0x0000000598087209 */ /* 0x000fe20007810000 */
[----:B------:R-:W-:Y:S01]  /*6b40*/  UMOV UR10, UR22 ;  /* 0x00000016000a7c82 */ /* 0x000fe20008000000 */
[C---:B------:R-:W-:Y:S02]  /*6b50*/  ISETP.GT.AND P4, PT, R14.reuse, RZ, P2 ;  /* 0x000000ff0e00720c */ /* 0x040fe40001784270 */
[----:B------:R-:W-:Y:S02]  /*6b60*/  FMNMX.FTZ R9, R153, R8, !PT ;  /* 0x0000000899097209 */ /* 0x000fe40007810000 */
[----:B------:R-:W-:Y:S02]  /*6b70*/  ISETP.GT.AND P3, PT, R14, 0x1, P2 ;  /* 0x000000010e00780c */ /* 0x000fe40001764270 */
[----:B------:R-:W-:Y:S02]  /*6b80*/  FMNMX.FTZ R8, R156, R9, !PT ;  /* 0x000000099c087209 */ /* 0x000fe40007810000 */
[----:B------:R-:W-:-:S02]  /*6b90*/  ISETP.LT.OR P4, PT, R12, 0x1, P4 ;  /* 0x000000010c00780c */ /* 0x000fc40002781670 */
[----:B------:R-:W-:Y:S02]  /*6ba0*/  FMNMX.FTZ R9, R157, R8, !PT ;  /* 0x000000089d097209 */ /* 0x000fe40007810000 */
[----:B------:R-:W-:Y:S02]  /*6bb0*/  ISETP.GT.AND P5, PT, R14, 0x8, P2 ;  /* 0x000000080e00780c */ /* 0x000fe400017a4270 */
[----:B------:R-:W-:Y:S02]  /*6bc0*/  FMNMX.FTZ R8, R160, R9, !PT ;  /* 0x00000009a0087209 */ /* 0x000fe40007810000 */
[----:B------:R-:W-:Y:S02]  /*6bd0*/  ISETP.LT.OR P3, PT, R12, 0x2, P3 ;  /* 0x000000020c00780c */ /* 0x000fe40001f61670 */
[----:B------:R-:W-:Y:S02]  /*6be0*/  FMNMX.FTZ R9, R161, R8, !PT ;  /* 0x00000008a1097209 */ /* 0x000fe40007810000 */
[----:B------:R-:W-:-:S02]  /*6bf0*/  ISETP.GT.AND P6, PT, R14, 0x9, P2 ;  /* 0x000000090e00780c */ /* 0x000fc400017c4270 */
[----:B------:R-:W-:Y:S02]  /*6c00*/  FMNMX.FTZ R8, R164, R9, !PT ;  /* 0x00000009a4087209 */ /* 0x000fe40007810000 */
[----:B------:R-:W-:Y:S02]  /*6c10*/  ISETP.LT.OR P5, PT, R12, 0x9, P5 ;  /* 0x000000090c00780c */ /* 0x000fe40002fa1670 */
[----:B------:R-:W-:Y:S02]  /*6c20*/  FMNMX.FTZ R9, R165, R8, !PT ;  /* 0x00000008a5097209 */ /* 0x000fe40007810000 */
[----:B------:R-:W-:Y:S02]  /*6c30*/  FSEL R155, R155, -INF , !P3 ;  /* 0xff8000009b9b7808 */ /* 0x000fe40005800000 */
        /* <DEDUP_REMOVED lines=11> */
[----:B------:R-:W-:Y:S02]  /*6cf0*/  ISETP.LT.OR P3, PT, R12, 0x11, P3 ;  /* 0x000000110c00780c */ /* 0x000fe40001f61670 */
[----:B------:R-:W-:Y:S02]  /*6d00*/  FMNMX.FTZ R8, R180, R9, !PT ;  /* 0x00000009b4087209 */ /* 0x000fe40007810000 */
[----:B------:R-:W-:-:S02]  /*6d10*/  ISETP.GT.AND P6, PT, R14, 0x18, P2 ;  /* 0x000000180e00780c */ /* 0x000fc400017c4270 */
[----:B------:R-:W-:Y:S02]  /*6d20*/  FMNMX.FTZ R9, R181, R8, !PT ;  /* 0x00000008b5097209 */ /* 0x000fe40007810000 */
[----:B------:R-:W-:Y:S02]  /*6d30*/  ISETP.LT.OR P5, PT, R12, 0x12, P5 ;  /* 0x000000120c00780c */ /* 0x000fe40002fa1670 */
[----:B------:R-:W-:Y:S01]  /*6d40*/  FSEL R162, R162, -INF , !P3 ;  /* 0xff800000a2a27808 */ /* 0x000fe20005800000 */
[----:B------:R-:W1:Y:S01]  /*6d50*/  SHFL.BFLY PT, R8, R9, 0x2, 0x1f ;  /* 0x0c401f0009087f89 */ /* 0x000e6200000e0000 */
[----:B------:R-:W-:Y:S02]  /*6d60*/  ISETP.LT.OR P6, PT, R12, 0x19, P6 ;  /* 0x000000190c00780c */ /* 0x000fe400037c1670 */
[----:B------:R-:W-:Y:S02]  /*6d70*/  FSEL R163, R163, -INF , !P5 ;  /* 0xff800000a3a37808 */ /* 0x000fe40006800000 */
[----:B------:R-:W-:-:S02]  /*6d80*/  ISETP.GT.AND P3, PT, R14, 0x20, P2 ;  /* 0x000000200e00780c */ /* 0x000fc40001764270 */
[----:B------:R-:W-:Y:S02]  /*6d90*/  FSEL R166, R166, -INF , !P6 ;  /* 0xff800000a6a67808 */ /* 0x000fe40007000000 */
[----:B------:R-:W-:Y:S02]  /*6da0*/  ISETP.GT.AND P5, PT, R14, 0x21, P2 ;  /* 0x000000210e00780c */ /* 0x000fe400017a4270 */
[----:B------:R-:W-:Y:S02]  /*6db0*/  ISETP.LT.OR P3, PT, R12, 0x21, P3 ;  /* 0x000000210c00780c */ /* 0x000fe40001f61670 */
[----:B------:R-:W-:Y:S02]  /*6dc0*/  ISETP.GT.AND P6, PT, R14, 0x28, P2 ;  /* 0x000000280e00780c */ /* 0x000fe400017c4270 */
[----:B------:R-:W-:Y:S02]  /*6dd0*/  ISETP.LT.OR P5, PT, R12, 0x22, P5 ;  /* 0x000000220c00780c */ /* 0x000fe40002fa1670 */
[----:B------:R-:W-:-:S02]  /*6de0*/  FSEL R170, R170, -INF , !P3 ;  /* 0xff800000aaaa7808 */ /* 0x000fc40005800000 */
[----:B------:R-:W-:Y:S02]  /*6df0*/  ISETP.GT.AND P3, PT, R14, 0x29, P2 ;  /* 0x000000290e00780c */ /* 0x000fe40001764270 */
[----:B------:R-:W-:Y:S02]  /*6e00*/  FSEL R171, R171, -INF , !P5 ;  /* 0xff800000abab7808 */ /* 0x000fe40006800000 */
[----:B------:R-:W-:Y:S02]  /*6e10*/  ISETP.LT.OR P6, PT, R12, 0x29, P6 ;  /* 0x000000290c00780c */ /* 0x000fe400037c1670 */
[----:B-1----:R-:W-:Y:S02]  /*6e20*/  FMNMX.FTZ R13, R9, R8, !PT ;  /* 0x00000008090d7209 */ /* 0x002fe40007810000 */
[----:B------:R-:W-:Y:S02]  /*6e30*/  FSEL R9, R154, -INF , !P4 ;  /* 0xff8000009a097808 */ /* 0x000fe40006000000 */
[----:B------:R-:W-:Y:S01]  /*6e40*/  ISETP.GT.AND P4, PT, R14, 0x19, P2 ;  /* 0x000000190e00780c */ /* 0x000fe20001784270 */
[----:B------:R-:W1:Y:S01]  /*6e50*/  SHFL.BFLY PT, R8, R13, 0x1, 0x1f ;  /* 0x0c201f000d087f89 */ /* 0x000e6200000e0000 */
[----:B------:R-:W-:-:S02]  /*6e60*/  FMNMX.FTZ R20, R9, R6, !PT ;  /* 0x0000000609147209 */ /* 0x000fc40007810000 */
[C---:B------:R-:W-:Y:S02]  /*6e70*/  ISETP.LT.OR P4, PT, R12.reuse, 0x1a, P4 ;  /* 0x0000001a0c00780c */ /* 0x040fe40002781670 */
[----:B------:R-:W-:Y:S02]  /*6e80*/  ISETP.LT.OR P3, PT, R12, 0x2a, P3 ;  /* 0x0000002a0c00780c */ /* 0x000fe40001f61670 */
[----:B------:R-:W-:Y:S02]  /*6e90*/  FSEL R167, R167, -INF , !P4 ;  /* 0xff800000a7a77808 */ /* 0x000fe40006000000 */
[----:B------:R-:W-:Y:S02]  /*6ea0*/  ISETP.GT.AND P5, PT, R14, 0x30, P2 ;  /* 0x000000300e00780c */ /* 0x000fe400017a4270 */
[----:B------:R-:W-:Y:S02]  /*6eb0*/  FSEL R174, R174, -INF , !P6 ;  /* 0xff800000aeae7808 */ /* 0x000fe40007000000 */
[----:B------:R-:W-:-:S02]  /*6ec0*/  FSEL R175, R175, -INF , !P3 ;  /* 0xff800000afaf7808 */ /* 0x000fc40005800000 */
[C---:B------:R-:W-:Y:S02]  /*6ed0*/  ISETP.GT.AND P6, PT, R14.reuse, 0x31, P2 ;  /* 0x000000310e00780c */ /* 0x040fe400017c4270 */
[C---:B------:R-:W-:Y:S02]  /*6ee0*/  ISETP.GT.AND P3, PT, R14.reuse, 0x38, P2 ;  /* 0x000000380e00780c */ /* 0x040fe40001764270 */
[----:B------:R-:W-:Y:S02]  /*6ef0*/  ISETP.GT.AND P2, PT, R14, 0x39, P2 ;  /* 0x000000390e00780c */ /* 0x000fe40001744270 */
[C---:B------:R-:W-:Y:S02]  /*6f00*/  ISETP.LT.OR P5, PT, R12.reuse, 0x31, P5 ;  /* 0x000000310c00780c */ /* 0x040fe40002fa1670 */
[----:B------:R-:W-:Y:S02]  /*6f10*/  ISETP.LT.OR P6, PT, R12, 0x32, P6 ;  /* 0x000000320c00780c */ /* 0x000fe400037c1670 */
[----:B-1----:R-:W-:-:S02]  /*6f20*/  FMNMX.FTZ R8, R13, R8, !PT ;  /* 0x000000080d087209 */ /* 0x002fc40007810000 */
[----:B------:R-:W-:Y:S02]  /*6f30*/  FMNMX.FTZ R13, R155, R20, !PT ;  /* 0x000000149b0d7209 */ /* 0x000fe40007810000 */
[----:B------:R-:W-:Y:S02]  /*6f40*/  FSETP.NEU.FTZ.AND P4, PT, R8, -INF , PT ;  /* 0xff8000000800780b */ /* 0x000fe40003f9d000 */
[----:B------:R-:W-:Y:S02]  /*6f50*/  FMNMX.FTZ R20, R158, R13, !PT ;  /* 0x0000000d9e147209 */ /* 0x000fe40007810000 */
[----:B------:R-:W-:Y:S02]  /*6f60*/  FSEL R178, R178, -INF , !P5 ;  /* 0xff800000b2b27808 */ /* 0x000fe40006800000 */
[----:B------:R-:W-:Y:S02]  /*6f70*/  FMNMX.FTZ R13, R159, R20, !PT ;  /* 0x000000149f0d7209 */ /* 0x000fe40007810000 */
[----:B------:R-:W-:-:S02]  /*6f80*/  ISETP.LT.OR P3, PT, R12, 0x39, P3 ;  /* 0x000000390c00780c */ /* 0x000fc40001f61670 */
[----:B------:R-:W-:Y:S01]  /*6f90*/  FMNMX.FTZ R20, R162, R13, !PT ;  /* 0x0000000da2147209 */ /* 0x000fe20007810000 */
[----:B------:R-:W-:Y:S01]  /*6fa0*/  FMUL.FTZ R13, R8, UR10 ;  /* 0x0000000a080d7c20 */ /* 0x000fe20008410000 */
[----:B------:R-:W-:Y:S02]  /*6fb0*/  FSEL R179, R179, -INF , !P6 ;  /* 0xff800000b3b37808 */ /* 0x000fe40007000000 */
[----:B------:R-:W-:Y:S02]  /*6fc0*/  FMNMX.FTZ R15, R163, R20, !PT ;  /* 0x00000014a30f7209 */ /* 0x000fe40007810000 */
        /* <DEDUP_REMOVED lines=10> */
[----:B------:R-:W-:Y:S01]  /*7070*/  FSEL R183, R183, -INF , !P2 ;  /* 0xff800000b7b77808 */ /* 0x000fe20005000000 */
[----:B------:R-:W-:Y:S01]  /*7080*/  MUFU.EX2 R152, R152 ;  /* 0x0000009800987308 */ /* 0x000fe20000000800 */
[----:B------:R-:W-:Y:S01]  /*7090*/  FMNMX.FTZ R21, R171, R20, !PT ;  /* 0x00000014ab157209 */ /* 0x000fe20007810000 */
[----:B------:R-:W-:-:S03]  /*70a0*/  FFMA.FTZ R160, R168, UR10, -R13 ;  /* 0x0000000aa8a07c23 */ /* 0x000fc6000801080d */
[----:B------:R-:W-:-:S03]  /*70b0*/  FMNMX.FTZ R14, R174, R21, !PT ;  /* 0x00000015ae0e7209 */ /* 0x000fc60007810000 */
[----:B------:R-:W-:Y:S01]  /*70c0*/  MUFU.EX2 R15, R15 ;  /* 0x0000000f000f7308 */ /* 0x000fe20000000800 */
[----:B------:R-:W-:-:S04]  /*70d0*/  FMNMX.FTZ R21, R175, R14, !PT ;  /* 0x0000000eaf157209 */ /* 0x000fc80007810000 */
[----:B------:R-:W-:Y:S01]  /*70e0*/  FMNMX.FTZ R14, R178, R21, !PT ;  /* 0x00000015b20e7209 */ /* 0x000fe20007810000 */
[--C-:B------:R-:W-:Y:S01]  /*70f0*/  FFMA.FTZ R21, R157, UR10, -R13.reuse ;  /* 0x0000000a9d157c23 */ /* 0x100fe2000801080d */
[--C-:B------:R-:W-:Y:S01]  /*7100*/  FFMA.FTZ R157, R165, UR10, -R13.reuse ;  /* 0x0000000aa59d7c23 */ /* 0x100fe2000801080d */
[----:B------:R-:W-:Y:S01]  /*7110*/  MUFU.EX2 R154, R154 ;  /* 0x0000009a009a7308 */ /* 0x000fe20000000800 */
[----:B------:R-:W-:Y:S01]  /*7120*/  FMNMX.FTZ R153, R179, R14, !PT ;  /* 0x0000000eb3997209 */ /* 0x000fe20007810000 */
[----:B------:R-:W-:Y:S01]  /*7130*/  FFMA.FTZ R165, R173, UR10, -R13 ;  /* 0x0000000aada57c23 */ /* 0x000fe2000801080d */
[----:B------:R-:W-:Y:S02]  /*7140*/  IMAD.MOV R173, RZ, RZ, -R17 ;  /* 0x000000ffffad7224 */ /* 0x000fe400078e0a11 */
[----:B------:R-:W-:Y:S01]  /*7150*/  FMNMX.FTZ R12, R182, R153, !PT ;  /* 0x00000099b60c7209 */ /* 0x000fe20007810000 */
[--C-:B------:R-:W-:Y:S01]  /*7160*/  FFMA.FTZ R153, R161, UR10, -R13.reuse ;  /* 0x0000000aa1997c23 */ /* 0x100fe2000801080d */
[--C-:B------:R-:W-:Y:S01]  /*7170*/  FFMA.FTZ R161, R169, UR10, -R13.reuse ;  /* 0x0000000aa9a17c23 */ /* 0x100fe2000801080d */
[----:B------:R-:W-:Y:S01]  /*7180*/  MUFU.EX2 R21, R21 ;  /* 0x0000001500157308 */ /* 0x000fe20000000800 */
[----:B------:R-:W-:Y:S01]  /*7190*/  FMNMX.FTZ R14, R183, R12, !PT ;  /* 0x0000000cb70e7209 */ /* 0x000fe20007810000 */
[--C-:B------:R-:W-:Y:S01]  /*71a0*/  FFMA.FTZ R12, R164, UR10, -R13.reuse ;  /* 0x0000000aa40c7c23 */ /* 0x100fe2000801080d */
[----:B------:R-:W-:Y:S01]  /*71b0*/  FSEL R164, R8, RZ, P4 ;  /* 0x000000ff08a47208 */ /* 0x000fe20002000000 */
[----:B------:R-:W-:Y:S01]  /*71c0*/  FFMA.FTZ R169, R177, UR10, -R13 ;  /* 0x0000000ab1a97c23 */ /* 0x000fe2000801080d */
[----:B------:R-:W-:Y:S01]  /*71d0*/  ISETP.NE.AND P2, PT, R2, R173, PT ;  /* 0x000000ad0200720c */ /* 0x000fe20003f45270 */
[----:B------:R-:W1:Y:S01]  /*71e0*/  SHFL.BFLY PT, R205, R14, 0x2, 0x1f ;  /* 0x0c401f000ecd7f89 */ /* 0x000e6200000e0000 */
[----:B------:R-:W-:-:S02]  /*71f0*/  IMAD.U32 R177, RZ, RZ, UR37 ;  /* 0x00000025ffb17e24 */ /* 0x000fc4000f8e00ff */
[----:B------:R-:W-:Y:S01]  /*7200*/  FADD.FTZ R164, -R164, R5 ;  /* 0x00000005a4a47221 */ /* 0x000fe20000010100 */
[----:B------:R-:W-:Y:S03]  /*7210*/  MUFU.EX2 R156, R156 ;  /* 0x0000009c009c7308 */ /* 0x000fe60000000800 */
[----:B------:R-:W-:Y:S01]  /*7220*/  FMUL.FTZ R5, R164, UR10 ;  /* 0x0000000aa4057c20 */ /* 0x000fe20008410000 */
[----:B------:R-:W-:-:S04]  /*7230*/  FFMA.FTZ R164, R176, UR10, -R13 ;  /* 0x0000000ab0a47c23 */ /* 0x000fc8000801080d */
[----:B------:R-:W-:Y:S08]  /*7240*/  MUFU.EX2 R153, R153 ;  /* 0x0000009900997308 */ /* 0x000ff00000000800 */
[----:B------:R-:W2:Y:S01]  /*7250*/  MUFU.EX2 R5, R5 ;  /* 0x0000000500057308 */ /* 0x000ea20000000800 */
[----:B-1----:R-:W-:Y:S01]  /*7260*/  FMNMX.FTZ R205, R14, R205, !PT ;  /* 0x000000cd0ecd7209 */ /* 0x002fe20007810000 */
[--C-:B------:R-:W-:Y:S01]  /*7270*/  FFMA.FTZ R14, R172, UR10, -R13.reuse ;  /* 0x0000000aac0e7c23 */ /* 0x100fe2000801080d */
[----:B------:R-:W-:-:S05]  /*7280*/  FFMA.FTZ R172, R180, UR10, -R13 ;  /* 0x0000000ab4ac7c23 */ /* 0x000fca000801080d */
[----:B------:R-:W1:Y:S01]  /*7290*/  MUFU.EX2 R12, R12 ;  /* 0x0000000c000c7308 */ /* 0x000e620000000800 */
[----:B------:R-:W-:Y:S01]  /*72a0*/  FFMA.FTZ R13, R181, UR10, -R13 ;  /* 0x0000000ab50d7c23 */ /* 0x000fe2000801080d */
[----:B------:R-:W3:Y:S06]  /*72b0*/  SHFL.BFLY PT, R20, R205, 0x1, 0x1f ;  /* 0x0c201f00cd147f89 */ /* 0x000eec00000e0000 */
[----:B------:R-:W4:Y:S01]  /*72c0*/  MUFU.EX2 R157, R157 ;  /* 0x0000009d009d7308 */ /* 0x000f220000000800 */
[----:B--2---:R-:W-:Y:S01]  /*72d0*/  FFMA.FTZ R168, R5, R3, R152 ;  /* 0x0000000305a87223 */ /* 0x004fe20000010098 */
[----:B------:R-:W-:Y:S01]  /*72e0*/  F2FP.BF16.F32.PACK_AB R152, R15, R152 ;  /* 0x000000980f98723e */ /* 0x000fe200000010ff */
[-C--:B------:R-:W-:Y:S01]  /*72f0*/  FMUL.FTZ R24, R24, R5.reuse ;  /* 0x0000000518187220 */ /* 0x080fe20000410000 */
[-C--:B------:R-:W-:Y:S01]  /*7300*/  FMUL.FTZ R25, R25, R5.reuse ;  /* 0x0000000519197220 */ /* 0x080fe20000410000 */
[----:B------:R-:W-:Y:S01]  /*7310*/  FADD.FTZ R173, R15, R168 ;  /* 0x000000a80fad7221 */ /* 0x000fe20000010000 */
[-C--:B------:R-:W-:Y:S01]  /*7320*/  FMUL.FTZ R28, R28, R5.reuse ;  /* 0x000000051c1c7220 */ /* 0x080fe20000410000 */
[-C--:B------:R-:W-:Y:S01]  /*7330*/  FMUL.FTZ R29, R29, R5.reuse ;  /* 0x000000051d1d7220 */ /* 0x080fe20000410000 */
[----:B------:R-:W2:Y:S01]  /*7340*/  MUFU.EX2 R160, R160 ;  /* 0x000000a000a07308 */ /* 0x000ea20000000800 */
[----:B------:R-:W-:Y:S01]  /*7350*/  FADD.FTZ R168, R154, R173 ;  /* 0x000000ad9aa87221 */ /* 0x000fe20000010000 */
[----:B------:R-:W-:Y:S01]  /*7360*/  F2FP.BF16.F32.PACK_AB R154, R21, R154 ;  /* 0x0000009a159a723e */ /* 0x000fe200000010ff */
[-C--:B------:R-:W-:Y:S01]  /*7370*/  FMUL.FTZ R32, R32, R5.reuse ;  /* 0x0000000520207220 */ /* 0x080fe20000410000 */
[----:B------:R-:W-:Y:S01]  /*7380*/  FMUL.FTZ R33, R33, R5 ;  /* 0x0000000521217220 */ /* 0x000fe20000410000 */
[----:B------:R-:W-:Y:S01]  /*7390*/  FADD.FTZ R173, R21, R168 ;  /* 0x000000a815ad7221 */ /* 0x000fe20000010000 */
[----:B------:R-:W-:-:S02]  /*73a0*/  @!P2 IMAD R168, R177, 0x40, R16 ;  /* 0x00000040b1a8a824 */ /* 0x000fc400078e0210 */
[-C--:B------:R-:W-:Y:S01]  /*73b0*/  FMUL.FTZ R36, R36, R5.reuse ;  /* 0x0000000524247220 */ /* 0x080fe20000410000 */
[----:B------:R-:W5:Y:S01]  /*73c0*/  MUFU.EX2 R161, R161 ;  /* 0x000000a100a17308 */ /* 0x000f620000000800 */
[----:B------:R-:W-:Y:S01]  /*73d0*/  FADD.FTZ R180, R156, R173 ;  /* 0x000000ad9cb47221 */ /* 0x000fe20000010000 */
[----:B---3--:R-:W-:Y:S01]  /*73e0*/  FMNMX.FTZ R20, R205, R20, !PT ;  /* 0x00000014cd147209 */ /* 0x008fe20007810000 */
[-C--:B------:R-:W-:Y:S01]  /*73f0*/  FMUL.FTZ R37, R37, R5.reuse ;  /* 0x0000000525257220 */ /* 0x080fe20000410000 */
[----:B------:R-:W-:Y:S01]  /*7400*/  @!P2 LEA R173, R168, UR46, 0x2 ;  /* 0x0000002ea8adac11 */ /* 0x000fe2000f8e10ff */
[C---:B------:R-:W-:Y:S01]  /*7410*/  FADD.FTZ R177, R153.reuse, R180 ;  /* 0x000000b499b17221 */ /* 0x040fe20000010000 */
[C---:B------:R-:W-:Y:S01]  /*7420*/  FSETP.NEU.FTZ.AND P3, PT, R20.reuse, -INF , PT ;  /* 0xff8000001400780b */ /* 0x040fe20003f7d000 */
[----:B------:R-:W-:Y:S01]  /*7430*/  FMUL.FTZ R3, R20, UR10 ;  /* 0x0000000a14037c20 */ /* 0x000fe20008410000 */
[----:B------:R-:W3:Y:S01]  /*7440*/  MUFU.EX2 R14, R14 ;  /* 0x0000000e000e7308 */ /* 0x000ee20000000800 */
[----:B------:R0:W-:Y:S01]  /*7450*/  @!P2 STS [R173+0x28800], R5 ;  /* 0x02880005ad00a388 */ /* 0x0001e20000000800 */
[----:B------:R-:W-:Y:S01]  /*7460*/  F2FP.BF16.F32.PACK_AB R156, R153, R156 ;  /* 0x0000009c999c723e */ /* 0x000fe200000010ff */
[-C--:B------:R-:W-:Y:S01]  /*7470*/  FMUL.FTZ R40, R40, R5.reuse ;  /* 0x0000000528287220 */ /* 0x080fe20000410000 */
[----:B------:R-:W-:Y:S01]  /*7480*/  FSEL R176, R3, RZ, P3 ;  /* 0x000000ff03b07208 */ /* 0x000fe20001800000 */
[-C--:B------:R-:W-:Y:S01]  /*7490*/  FMUL.FTZ R41, R41, R5.reuse ;  /* 0x0000000529297220 */ /* 0x080fe20000410000 */
[----:B------:R-:W-:Y:S01]  /*74a0*/  FSEL R3, R20, RZ, P3 ;  /* 0x000000ff14037208 */ /* 0x000fe20001800000 */
[-C--:B------:R-:W-:Y:S01]  /*74b0*/  FMUL.FTZ R44, R44, R5.reuse ;  /* 0x000000052c2c7220 */ /* 0x080fe20000410000 */
[----:B------:R-:W0:Y:S01]  /*74c0*/  MUFU.EX2 R165, R165 ;  /* 0x000000a500a57308 */ /* 0x000e220000000800 */
[--C-:B------:R-:W-:Y:S01]  /*74d0*/  FFMA.FTZ R9, R9, UR10, -R176.reuse ;  /* 0x0000000a09097c23 */ /* 0x100fe200080108b0 */
[----:B------:R-:W-:Y:S01]  /*74e0*/  FFMA.FTZ R155, R155, UR10, -R176 ;  /* 0x0000000a9b9b7c23 */ /* 0x000fe200080108b0 */
[----:B------:R-:W-:Y:S01]  /*74f0*/  FADD.FTZ R3, -R3, R6 ;  /* 0x0000000603037221 */ /* 0x000fe20000010100 */
[----:B-1----:R-:W-:Y:S01]  /*7500*/  FADD.FTZ R6, R12, R177 ;  /* 0x000000b10c067221 */ /* 0x002fe20000010000 */
[--C-:B------:R-:W-:Y:S01]  /*7510*/  FFMA.FTZ R177, R162, UR10, -R176.reuse ;  /* 0x0000000aa2b17c23 */ /* 0x100fe200080108b0 */
[----:B------:R-:W-:Y:S01]  /*7520*/  FFMA.FTZ R158, R158, UR10, -R176 ;  /* 0x0000000a9e9e7c23 */ /* 0x000fe200080108b0 */
[----:B------:R-:W-:Y:S01]  /*7530*/  FMUL.FTZ R3, R3, UR10 ;  /* 0x0000000a03037c20 */ /* 0x000fe20008410000 */
[----:B----4-:R-:W-:Y:S01]  /*7540*/  FADD.FTZ R181, R157, R6 ;  /* 0x000000069db57221 */ /* 0x010fe20000010000 */
[----:B------:R-:W-:Y:S01]  /*7550*/  MUFU.EX2 R164, R164 ;  /* 0x000000a400a47308 */ /* 0x000fe20000000800 */
[--C-:B------:R-:W-:Y:S01]  /*7560*/  FFMA.FTZ R159, R159, UR10, -R176.reuse ;  /* 0x0000000a9f9f7c23 */ /* 0x100fe200080108b0 */
[--C-:B------:R-:W-:Y:S01]  /*7570*/  FFMA.FTZ R180, R166, UR10, -R176.reuse ;  /* 0x0000000aa6b47c23 */ /* 0x100fe200080108b0 */
[----:B--2---:R-:W-:Y:S01]  /*7580*/  FADD.FTZ R162, R160, R181 ;  /* 0x000000b5a0a27221 */ /* 0x004fe20000010000 */
[--C-:B------:R-:W-:Y:S01]  /*7590*/  FFMA.FTZ R181, R170, UR10, -R176.reuse ;  /* 0x0000000aaab57c23 */ /* 0x100fe200080108b0 */
[--C-:B------:R-:W-:Y:S01]  /*75a0*/  FFMA.FTZ R163, R163, UR10, -R176.reuse ;  /* 0x0000000aa3a37c23 */ /* 0x100fe200080108b0 */
[----:B------:R-:W-:Y:S01]  /*75b0*/  FFMA.FTZ R167, R167, UR10, -R176 ;  /* 0x0000000aa7a77c23 */ /* 0x000fe200080108b0 */
[C---:B-----5:R-:W-:Y:S01]  /*75c0*/  FADD.FTZ R205, R161.reuse, R162 ;  /* 0x000000a2a1cd7221 */ /* 0x060fe20000010000 */
[----:B------:R-:W-:Y:S01]  /*75d0*/  MUFU.EX2 R169, R169 ;  /* 0x000000a900a97308 */ /* 0x000fe20000000800 */
[----:B------:R-:W-:Y:S01]  /*75e0*/  F2FP.BF16.F32.PACK_AB R160, R161, R160 ;  /* 0x000000a0a1a0723e */ /* 0x000fe200000010ff */
[--C-:B------:R-:W-:Y:S01]  /*75f0*/  FFMA.FTZ R171, R171, UR10, -R176.reuse ;  /* 0x0000000aabab7c23 */ /* 0x100fe200080108b0 */
[----:B---3--:R-:W-:Y:S01]  /*7600*/  FADD.FTZ R162, R14, R205 ;  /* 0x000000cd0ea27221 */ /* 0x008fe20000010000 */
[--C-:B------:R-:W-:Y:S01]  /*7610*/  FFMA.FTZ R174, R174, UR10, -R176.reuse ;  /* 0x0000000aaeae7c23 */ /* 0x100fe200080108b0 */
[--C-:B------:R-:W-:Y:S01]  /*7620*/  FFMA.FTZ R175, R175, UR10, -R176.reuse ;  /* 0x0000000aafaf7c23 */ /* 0x100fe200080108b0 */
[--C-:B------:R-:W-:Y:S01]  /*7630*/  FFMA.FTZ R178, R178, UR10, -R176.reuse ;  /* 0x0000000ab2b27c23 */ /* 0x100fe200080108b0 */
[--C-:B------:R-:W-:Y:S01]  /*7640*/  FFMA.FTZ R179, R179, UR10, -R176.reuse ;  /* 0x0000000ab3b37c23 */ /* 0x100fe200080108b0 */
[----:B------:R-:W-:Y:S01]  /*7650*/  MUFU.EX2 R172, R172 ;  /* 0x000000ac00ac7308 */ /* 0x000fe20000000800 */
[--C-:B------:R-:W-:Y:S01]  /*7660*/  FFMA.FTZ R182, R182, UR10, -R176.reuse ;  /* 0x0000000ab6b67c23 */ /* 0x100fe200080108b0 */
[----:B------:R-:W-:Y:S01]  /*7670*/  FFMA.FTZ R176, R183, UR10, -R176 ;  /* 0x0000000ab7b07c23 */ /* 0x000fe200080108b0 */
        /* <DEDUP_REMOVED lines=13> */
[----:B------:R0:W2:Y:S01]  /*7750*/  MUFU.EX2 R6, R3 ;  /* 0x0000000300067308 */ /* 0x0000a20000000800 */
        /* <DEDUP_REMOVED lines=8> */
[----:B0-----:R-:W-:Y:S01]  /*77e0*/  FADD.FTZ R3, R165, R162 ;  /* 0x000000a2a5037221 */ /* 0x001fe20000010000 */
[----:B-1----:R-:W-:Y:S01]  /*77f0*/  F2FP.BF16.F32.PACK_AB R166, R13, R172 ;  /* 0x000000ac0da6723e */ /* 0x002fe200000010ff */
[-C--:B------:R-:W-:Y:S01]  /*7800*/  FMUL.FTZ R84, R84, R5.reuse ;  /* 0x0000000554547220 */ /* 0x080fe20000410000 */
[-C--:B------:R-:W-:Y:S01]  /*7810*/  FMUL.FTZ R85, R85, R5.reuse ;  /* 0x0000000555557220 */ /* 0x080fe20000410000 */
[----:B------:R-:W-:Y:S01]  /*7820*/  FADD.FTZ R162, R164, R3 ;  /* 0x00000003a4a27221 */ /* 0x000fe20000010000 */
[-C--:B------:R-:W-:Y:S01]  /*7830*/  FMUL.FTZ R88, R88, R5.reuse ;  /* 0x0000000558587220 */ /* 0x080fe20000410000 */
[-C--:B------:R-:W-:Y:S01]  /*7840*/  FMUL.FTZ R89, R89, R5.reuse ;  /* 0x0000000559597220 */ /* 0x080fe20000410000 */
[----:B------:R-:W0:Y:S01]  /*7850*/  MUFU.EX2 R168, R155 ;  /* 0x0000009b00a87308 */ /* 0x000e220000000800 */
[----:B------:R-:W-:Y:S01]  /*7860*/  FADD.FTZ R3, R169, R162 ;  /* 0x000000a2a9037221 */ /* 0x000fe20000010000 */
[----:B------:R-:W-:Y:S01]  /*7870*/  F2FP.BF16.F32.PACK_AB R162, R165, R14 ;  /* 0x0000000ea5a2723e */ /* 0x000fe200000010ff */
[----:B--2---:R1:W-:Y:S01]  /*7880*/  @!P2 STS [R173+0x28820], R6 ;  /* 0x02882006ad00a388 */ /* 0x0043e20000000800 */
        /* <DEDUP_REMOVED lines=11> */
[----:B------:R-:W-:Y:S01]  /*7940*/  FMUL.FTZ R112, R112, R5 ;  /* 0x0000000570707220 */ /* 0x000fe20000410000 */
[----:B------:R-:W4:Y:S01]  /*7950*/  MUFU.EX2 R170, R159 ;  /* 0x0000009f00aa7308 */ /* 0x000f220000000800 */
[----:B--2---:R-:W-:Y:S01]  /*7960*/  F2FP.BF16.F32.PACK_AB R158, R157, R12 ;  /* 0x0000000c9d9e723e */ /* 0x004fe200000010ff */
[----:B------:R-:W-:Y:S01]  /*7970*/  FADD.FTZ R12, R172, R3 ;  /* 0x00000003ac0c7221 */ /* 0x000fe20000010000 */
[----:B0-----:R-:W-:Y:S01]  /*7980*/  F2FP.BF16.F32.PACK_AB R153, R168, R9 ;  /* 0x00000009a899723e */ /* 0x001fe200000010ff */
[-C--:B------:R-:W-:Y:S01]  /*7990*/  FMUL.FTZ R113, R113, R5.reuse ;  /* 0x0000000571717220 */ /* 0x080fe20000410000 */
[-C--:B------:R-:W-:Y:S01]  /*79a0*/  FMUL.FTZ R116, R116, R5.reuse ;  /* 0x0000000574747220 */ /* 0x080fe20000410000 */
[----:B------:R-:W-:Y:S01]  /*79b0*/  FADD.FTZ R3, R13, R12 ;  /* 0x0000000c0d037221 */ /* 0x000fe20000010000 */
[----:B------:R-:W-:Y:S01]  /*79c0*/  FFMA.FTZ R13, R6, R4, R9 ;  /* 0x00000004060d7223 */ /* 0x000fe20000010009 */
[----:B------:R-:W-:Y:S01]  /*79d0*/  MUFU.EX2 R177, R177 ;  /* 0x000000b100b17308 */ /* 0x000fe20000000800 */
[-C--:B------:R-:W-:Y:S01]  /*79e0*/  FMUL.FTZ R117, R117, R5.reuse ;  /* 0x0000000575757220 */ /* 0x080fe20000410000 */
[-C--:B------:R-:W-:Y:S01]  /*79f0*/  FMUL.FTZ R120, R120, R5.reuse ;  /* 0x0000000578787220 */ /* 0x080fe20000410000 */
[----:B------:R-:W-:Y:S01]  /*7a00*/  FADD.FTZ R4, R168, R13 ;  /* 0x0000000da8047221 */ /* 0x000fe20000010000 */
[-C--:B------:R-:W-:Y:S01]  /*7a10*/  FMUL.FTZ R121, R121, R5.reuse ;  /* 0x0000000579797220 */ /* 0x080fe20000410000 */
[-C--:B------:R-:W-:Y:S01]  /*7a20*/  FMUL.FTZ R124, R124, R5.reuse ;  /* 0x000000057c7c7220 */ /* 0x080fe20000410000 */
[----:B------:R-:W-:Y:S01]  /*7a30*/  FMUL.FTZ R125, R125, R5 ;  /* 0x000000057d7d7220 */ /* 0x000fe20000410000 */
[----:B---3--:R-:W-:Y:S01]  /*7a40*/  FADD.FTZ R13, R155, R4 ;  /* 0x000000049b0d7221 */ /* 0x008fe20000010000 */
[----:B------:R-:W0:Y:S01]  /*7a50*/  MUFU.EX2 R12, R163 ;  /* 0x000000a3000c7308 */ /* 0x000e220000000800 */
[----:B----4-:R-:W-:Y:S01]  /*7a60*/  F2FP.BF16.F32.PACK_AB R155, R170, R155 ;  /* 0x0000009baa9b723e */ /* 0x010fe200000010ff */
[----:B------:R-:W-:Y:S01]  /*7a70*/  BAR.SYNC.DEFER_BLOCKING 0xf, 0x100 ;  /* 0x03c4000000007b1d */ /* 0x000fe20000010000 */
        /* <DEDUP_REMOVED lines=14> */
[----:B--2---:R-:W-:Y:S01]  /*7b60*/  FADD.FTZ R180, R170, R13 ;  /* 0x0000000daab47221 */ /* 0x004fe20000010000 */
[----:B0-----:R-:W-:Y:S01]  /*7b70*/  F2FP.BF16.F32.PACK_AB R157, R12, R177 ;  /* 0x000000b10c9d723e */ /* 0x001fe200000010ff */
[----:B------:R-:W-:Y:S01]  /*7b80*/  FMUL.FTZ R26, R26, R6 ;  /* 0x000000061a1a7220 */ /* 0x000fe20000410000 */
[----:B------:R-:W-:Y:S01]  /*7b90*/  F2FP.BF16.F32.PACK_AB R164, R169, R164 ;  /* 0x000000a4a9a4723e */ /* 0x000fe200000010ff */
[----:B------:R-:W-:Y:S01]  /*7ba0*/  FADD.FTZ R13, R177, R180 ;  /* 0x000000b4b10d7221 */ /* 0x000fe20000010000 */
[-C--:B------:R-:W-:Y:S01]  /*7bb0*/  FMUL.FTZ R27, R27, R6.reuse ;  /* 0x000000061b1b7220 */ /* 0x080fe20000410000 */
[-C--:B------:R-:W-:Y:S01]  /*7bc0*/  FMUL.FTZ R30, R30, R6.reuse ;  /* 0x000000061e1e7220 */ /* 0x080fe20000410000 */
[----:B------:R-:W0:Y:S01]  /*7bd0*/  MUFU.EX2 R161, R181 ;  /* 0x000000b500a17308 */ /* 0x000e220000000800 */
[-C--:B------:R-:W-:Y:S01]  /*7be0*/  FMUL.FTZ R31, R31, R6.reuse ;  /* 0x000000061f1f7220 */ /* 0x080fe20000410000 */
[----:B------:R1:W-:Y:S01]  /*7bf0*/  STSM.16.M88.4 [R18+0x26800], R152 ;  /* 0x0268009812007844 */ /* 0x0003e20000000200 */
        /* <DEDUP_REMOVED lines=22> */
[----:B-----5:R-:W-:Y:S01]  /*7d60*/  FADD.FTZ R174, R12, R13 ;  /* 0x0000000d0cae7221 */ /* 0x020fe20000010000 */
[-C--:B------:R-:W-:Y:S01]  /*7d70*/  FMUL.FTZ R71, R71, R6.reuse ;  /* 0x0000000647477220 */ /* 0x080fe20000410000 */
[-C--:B------:R-:W-:Y:S01]  /*7d80*/  FMUL.FTZ R74, R74, R6.reuse ;  /* 0x000000064a4a7220 */ /* 0x080fe20000410000 */
[-C--:B------:R-:W-:Y:S01]  /*7d90*/  FMUL.FTZ R75, R75, R6.reuse ;  /* 0x000000064b4b7220 */ /* 0x080fe20000410000 */
[----:B---3--:R-:W-:Y:S01]  /*7da0*/  FADD.FTZ R13, R159, R174 ;  /* 0x000000ae9f0d7221 */ /* 0x008fe20000010000 */
[----:B----4-:R-:W-:Y:S01]  /*7db0*/  F2FP.BF16.F32.PACK_AB R159, R14, R159 ;  /* 0x0000009f0e9f723e */ /* 0x010fe200000010ff */
[-C--:B------:R-:W-:Y:S01]  /*7dc0*/  FMUL.FTZ R78, R78, R6.reuse ;  /* 0x000000064e4e7220 */ /* 0x080fe20000410000 */
[----:B------:R3:W4:Y:S01]  /*7dd0*/  MUFU.EX2 R165, R178 ;  /* 0x000000b200a57308 */ /* 0x0007220000000800 */
[----:B------:R-:W-:Y:S01]  /*7de0*/  FADD.FTZ R180, R14, R13 ;  /* 0x0000000d0eb47221 */ /* 0x000fe20000010000 */
[-C--:B------:R-:W-:Y:S01]  /*7df0*/  FMUL.FTZ R79, R79, R6.reuse ;  /* 0x000000064f4f7220 */ /* 0x080fe20000410000 */
[----:B------:R4:W-:Y:S01]  /*7e00*/  STSM.16.M88.4 [R19], R156 ;  /* 0x0000009c13007844 */ /* 0x0009e20000000200 */
[-C--:B------:R-:W-:Y:S01]  /*7e10*/  FMUL.FTZ R82, R82, R6.reuse ;  /* 0x0000000652527220 */ /* 0x080fe20000410000 */
[----:B0-----:R-:W-:Y:S01]  /*7e20*/  FADD.FTZ R13, R161, R180 ;  /* 0x000000b4a10d7221 */ /* 0x001fe20000010000 */
[C---:B--2---:R-:W-:Y:S01]  /*7e30*/  F2FP.BF16.F32.PACK_AB R161, R172.reuse, R161 ;  /* 0x000000a1aca1723e */ /* 0x044fe200000010ff */
[-C--:B------:R-:W-:Y:S01]  /*7e40*/  FMUL.FTZ R83, R83, R6.reuse ;  /* 0x0000000653537220 */ /* 0x080fe20000410000 */
[----:B------:R-:W0:Y:S01]  /*7e50*/  MUFU.EX2 R174, R179 ;  /* 0x000000b300ae7308 */ /* 0x000e220000000800 */
[----:B---3--:R-:W-:Y:S01]  /*7e60*/  FADD.FTZ R178, R172, R13 ;  /* 0x0000000dacb27221 */ /* 0x008fe20000010000 */
[-C--:B------:R-:W-:Y:S01]  /*7e70*/  FMUL.FTZ R86, R86, R6.reuse ;  /* 0x0000000656567220 */ /* 0x080fe20000410000 */
[-C--:B------:R-:W-:Y:S01]  /*7e80*/  FMUL.FTZ R87, R87, R6.reuse ;  /* 0x0000000657577220 */ /* 0x080fe20000410000 */
[-C--:B------:R-:W-:Y:S01]  /*7e90*/  FMUL.FTZ R90, R90, R6.reuse ;  /* 0x000000065a5a7220 */ /* 0x080fe20000410000 */
[----:B-1----:R-:W-:Y:S01]  /*7ea0*/  FADD.FTZ R13, R163, R178 ;  /* 0x000000b2a30d7221 */ /* 0x002fe20000010000 */
[C---:B------:R-:W-:Y:S01]  /*7eb0*/  F2FP.BF16.F32.PACK_AB R163, R4.reuse, R163 ;  /* 0x000000a304a3723e */ /* 0x040fe200000010ff */
[-C--:B------:R-:W-:Y:S01]  /*7ec0*/  FMUL.FTZ R91, R91, R6.reuse ;  /* 0x000000065b5b7220 */ /* 0x080fe20000410000 */
[----:B------:R-:W1:Y:S01]  /*7ed0*/  MUFU.EX2 R167, R182 ;  /* 0x000000b600a77308 */ /* 0x000e620000000800 */
[----:B------:R-:W-:Y:S01]  /*7ee0*/  FADD.FTZ R178, R4, R13 ;  /* 0x0000000d04b27221 */ /* 0x000fe20000010000 */
[-C--:B------:R-:W-:Y:S01]  /*7ef0*/  FMUL.FTZ R94, R94, R6.reuse ;  /* 0x000000065e5e7220 */ /* 0x080fe20000410000 */
[----:B------:R2:W-:Y:S01]  /*7f00*/  STSM.16.M88.4 [R23], R160 ;  /* 0x000000a017007844 */ /* 0x0005e20000000200 */
[-C--:B------:R-:W-:Y:S01]  /*7f10*/  FMUL.FTZ R95, R95, R6.reuse ;  /* 0x000000065f5f7220 */ /* 0x080fe20000410000 */
[----:B----4-:R-:W-:Y:S01]  /*7f20*/  FADD.FTZ R13, R165, R178 ;  /* 0x000000b2a50d7221 */ /* 0x010fe20000010000 */
[-C--:B------:R-:W-:Y:S01]  /*7f30*/  FMUL.FTZ R98, R98, R6.reuse ;  /* 0x0000000662627220 */ /* 0x080fe20000410000 */
[-C--:B------:R-:W-:Y:S01]  /*7f40*/  FMUL.FTZ R99, R99, R6.reuse ;  /* 0x0000000663637220 */ /* 0x080fe20000410000 */
[----:B------:R-:W3:Y:S01]  /*7f50*/  MUFU.EX2 R176, R176 ;  /* 0x000000b000b07308 */ /* 0x000ee20000000800 */
[C---:B0-----:R-:W-:Y:S01]  /*7f60*/  FADD.FTZ R168, R174.reuse, R13 ;  /* 0x0000000daea87221 */ /* 0x041fe20000010000 */
[----:B------:R-:W-:Y:S01]  /*7f70*/  F2FP.BF16.F32.PACK_AB R165, R174, R165 ;  /* 0x000000a5aea5723e */ /* 0x000fe200000010ff */
[-C--:B------:R-:W-:Y:S01]  /*7f80*/  FMUL.FTZ R102, R102, R6.reuse ;  /* 0x0000000666667220 */ /* 0x080fe20000410000 */
[-C--:B------:R-:W-:Y:S01]  /*7f90*/  FMUL.FTZ R103, R103, R6.reuse ;  /* 0x0000000667677220 */ /* 0x080fe20000410000 */
[-C--:B------:R-:W-:Y:S01]  /*7fa0*/  FMUL.FTZ R106, R106, R6.reuse ;  /* 0x000000066a6a7220 */ /* 0x080fe20000410000 */
[-C--:B------:R-:W-:Y:S01]  /*7fb0*/  FMUL.FTZ R107, R107, R6.reuse ;  /* 0x000000066b6b7220 */ /* 0x080fe20000410000 */
[-C--:B------:R-:W-:Y:S01]  /*7fc0*/  FMUL.FTZ R110, R110, R6.reuse ;  /* 0x000000066e6e7220 */ /* 0x080fe20000410000 */
[-C--:B------:R-:W-:Y:S01]  /*7fd0*/  FMUL.FTZ R111, R111, R6.reuse ;  /* 0x000000066f6f7220 */ /* 0x080fe20000410000 */
[----:B-1----:R-:W-:Y:S01]  /*7fe0*/  FADD.FTZ R5, R167, R168 ;  /* 0x000000a8a7057221 */ /* 0x002fe20000010000 */
        /* <DEDUP_REMOVED lines=25> */
.L_x_2348:
[----:B------:R0:W1:Y:S01]  /*8180*/  SYNCS.PHASECHK.TRANS64.TRYWAIT P2, [UR26+0x28c50], R11 ;  /* 0x028c500bff0075a7 */ /* 0x000062000804015a */
[----:B------:R-:W-:Y:S05]  /*8190*/  @!P0 BRA `(.L_x_2349) ;  /* 0x0000000000048947 */ /* 0x000fea0003800000 */
[----:B------:R-:W-:Y:S01]  /*81a0*/  BPT.TRAP 0x1 ;  /* 0x000000040000795c */ /* 0x000fe20000300000 */
.L_x_2349:
[----:B-1----:R-:W-:Y:S05]  /*81b0*/  @P2 BRA `(.L_x_2350) ;  /* 0x0000000000082947 */ /* 0x002fea0003800000 */
[----:B------:R-:W1:Y:S02]  /*81c0*/  SYNCS.PHASECHK.TRANS64.TRYWAIT P2, [UR26+0x28c50], R11 ;  /* 0x028c500bff0075a7 */ /* 0x000e64000804015a */
[----:B-1----:R-:W-:Y:S05]  /*81d0*/  @!P2 BRA `(.L_x_2351) ;  /* 0x000000f00000a947 */ /* 0x002fea0003800000 */
.L_x_2350:
[----:B------:R-:W-:Y:S01]  /*81e0*/  ULEA UR14, UR23, UR50, 0xc ;  /* 0x00000032170e7291 */ /* 0x000fe2000f8e603f */
[----:B------:R-:W-:Y:S01]  /*81f0*/  WARPGROUP.ARRIVE ;  /* 0x00000000000079c5 */ /* 0x000fe20000000000 */
[----:B------:R-:W-:Y:S01]  /*8200*/  UMOV UR7, 0x40000040 ;  /* 0x4000004000077882 */ /* 0x000fe20000000000 */
[C---:B------:R-:W-:Y:S01]  /*8210*/  ISETP.GT.AND P2, PT, R7.reuse, UR20, PT ;  /* 0x0000001407007c0c */ /* 0x040fe2000bf44270 */
[----:B-1----:R-:W-:Y:S01]  /*8220*/  @!P1 VIADD R10, R10, 0x28c60 ;  /* 0x00028c600a0a9836 */ /* 0x002fe20000000000 */
[----:B------:R-:W-:Y:S01]  /*8230*/  UMOV UR37, UR23 ;  /* 0x0000001700257c82 */ /* 0x000fe20008000000 */
[----:B------:R-:W-:Y:S01]  /*8240*/  VIADD R7, R7, 0xffffffff ;  /* 0xffffffff07077836 */ /* 0x000fe20000000000 */
[----:B------:R-:W-:Y:S01]  /*8250*/  UMOV UR6, UR14 ;  /* 0x0000000e00067c82 */ /* 0x000fe20008000000 */
[----:B------:R-:W-:Y:S01]  /*8260*/  IMAD.MOV.U32 R6, RZ, RZ, R20 ;  /* 0x000000ffff067224 */ /* 0x000fe200078e0014 */
        /* <DEDUP_REMOVED lines=35> */
.L_x_2335:
[----:B------:R-:W-:Y:S01]  /*84a0*/  ULDC UR6, c[0x0][0x448] ;  /* 0x0001120000067ab9 */ /* 0x000fe20000000800 */
[----:B------:R-:W-:Y:S01]  /*84b0*/  ULDC UR18, c[0x0][0x9e4] ;  /* 0x0002790000127ab9 */ /* 0x000fe20000000800 */
[----:B------:R-:W-:Y:S02]  /*84c0*/  UISETP.NE.AND UP0, UPT, UR6, 0x1, UPT ;  /* 0x000000010600788c */ /* 0x000fe4000bf05270 */
[----:B------:R-:W-:Y:S02]  /*84d0*/  UISETP.GE.AND UP1, UPT, UR18, 0x1, UPT ;  /* 0x000000011200788c */ /* 0x000fe4000bf26270 */
[----:B------:R-:W-:Y:S02]  /*84e0*/  UIADD3 UR14, UR42, 0x3f, URZ ;  /* 0x0000003f2a0e7890 */ /* 0x000fe4000fffe03f */
[----:B------:R-:W-:Y:S02]  /*84f0*/  UIADD3 UR15, UR49, 0x1, -UR51 ;  /* 0x00000001310f7890 */ /* 0x000fe4000fffe833 */
[----:B------:R-:W-:-:S03]  /*8500*/  PLOP3.LUT P6, PT, PT, PT, UP1, 0x80, 0x0 ;  /* 0x000000000000781c */ /* 0x000fc60003fcf018 */
[----:B------:R-:W-:Y:S01]  /*8510*/  @UP0 ULDC UR6, c[0x0][0x44c] ;  /* 0x0001130000060ab9 */ /* 0x000fe20000000800 */
[----:B------:R-:W-:Y:S01]  /*8520*/  @UP0 ULDC UR19, c[0x0][0x450] ;  /* 0x0001140000130ab9 */ /* 0x000fe20000000800 */
[----:B------:R-:W-:-:S04]  /*8530*/  UIMAD.WIDE.U32 UR6, UR14, UR6, URZ ;  /* 0x000000060e0672a5 */ /* 0x000fc8000f8e003f */
[----:B------:R-:W-:-:S04]  /*8540*/  @UP0 USHF.R.U32.HI UR14, URZ, UR19, UR7 ;  /* 0x000000133f0e0299 */ /* 0x000fc80008011607 */
[----:B------:R-:W-:-:S04]  /*8550*/  UIADD3 UR14, UR15, UR14, URZ ;  /* 0x0000000e0f0e7290 */ /* 0x000fc8000fffe03f */
        /* <DEDUP_REMOVED lines=12> */
.L_x_2354:
[----:B------:R-:W-:-:S11]  /*8620*/  UISETP.NE.AND UP1, UPT, UR18, 0x1, UPT ;  /* 0x000000011200788c */ /* 0x000fd6000bf25270 */
[----:B------:R-:W-:Y:S02]  /*8630*/  @UP1 ULDC.64 UR20, c[0x0][0x9e8] ;  /* 0x00027a0000141ab9 */ /* 0x000fe40000000a00 */
[----:B------:R-:W-:-:S04]  /*8640*/  UIMAD.WIDE.U32 UR6, UR14, UR20, URZ ;  /* 0x000000140e0672a5 */ /* 0x000fc8000f8e003f */
[----:B------:R-:W-:-:S12]  /*8650*/  @UP1 USHF.R.U32.HI UR14, URZ, UR21, UR7 ;  /* 0x000000153f0e1299 */ /* 0x000fd80008011607 */
.L_x_2355:
[----:B------:R-:W-:-:S04]  /*8660*/  UIMAD UR14, UR14, UR18, URZ ;  /* 0x000000120e0e72a4 */ /* 0x000fc8000f8e023f */
[----:B------:R-:W-:-:S04]  /*8670*/  UISETP.LT.AND UP1, UPT, UR11, UR14, UPT ;  /* 0x0000000e0b00728c */ /* 0x000fc8000bf21270 */
[----:B------:R-:W-:-:S12]  /*8680*/  USEL UR11, UR11, UR14, !UP1 ;  /* 0x0000000e0b0b7287 */ /* 0x000fd8000c800000 */
.L_x_2353:
[----:B------:R-:W-:-:S04]  /*8690*/  UIADD3 UR11, UR11, 0x3f, URZ ;  /* 0x0000003f0b0b7890 */ /* 0x000fc8000fffe03f */
[----:B------:R-:W-:-:S04]  /*86a0*/  USHF.R.S32.HI UR6, URZ, 0x1f, UR11 ;  /* 0x0000001f3f067899 */ /* 0x000fc8000801140b */
[----:B------:R-:W-:-:S04]  /*86b0*/  ULEA.HI UR6, UR6, UR11, URZ, 0x6 ;  /* 0x0000000b06067291 */ /* 0x000fc8000f8f303f */
[----:B------:R-:W-:-:S04]  /*86c0*/  USHF.R.S32.HI UR6, URZ, 0x6, UR6 ;  /* 0x000000063f067899 */ /* 0x000fc80008011406 */
[----:B------:R-:W-:-:S04]  /*86d0*/  UISETP.LT.AND UP1, UPT, UR48, UR6, UPT ;  /* 0x000000063000728c */ /* 0x000fc8000bf21270 */
[----:B------:R-:W-:-:S06]  /*86e0*/  USEL UR20, UR48, UR6, !UP1 ;  /* 0x0000000630147287 */ /* 0x000fcc000c800000 */
[----:B------:R-:W-:-:S13]  /*86f0*/  ISETP.GE.AND P2, PT, R7, UR20, PT ;  /* 0x0000001407007c0c */ /* 0x000fda000bf46270 */
[----:B------:R-:W-:Y:S05]  /*8700*/  @!P2 BRA `(.L_x_2356) ;  /* 0x000000180034a947 */ /* 0x000fea0003800000 */
[----:B------:R-:W-:Y:S01]  /*8710*/  IMAD.MOV.U32 R9, RZ, RZ, R6 ;  /* 0x000000ffff097224 */ /* 0x000fe200078e0006 */
[----:B------:R-:W-:Y:S01]  /*8720*/  UMOV UR22, UR37 ;  /* 0x0000002500167c82 */ /* 0x000fe20008000000 */
[----:B-1----:R-:W-:Y:S01]  /*8730*/  IMAD.MOV.U32 R10, RZ, RZ, R5 ;  /* 0x000000ffff0a7224 */ /* 0x002fe200078e0005 */
[----:B------:R-:W-:Y:S01]  /*8740*/  ULDC UR21, c[0x0][0x988] ;  /* 0x0002620000157ab9 */ /* 0x000fe20000000800 */
[----:B------:R-:W-:-:S07]  /*8750*/  IMAD.MOV.U32 R8, RZ, RZ, R7 ;  /* 0x000000ffff087224 */ /* 0x000fce00078e0007 */
.L_x_2365:
[----:B------:R-:W-:Y:S01]  /*8760*/  UIADD3 UR37, UR22, 0x1, URZ ;  /* 0x0000000116257890 */ /* 0x000fe2000fffe03f */
[C---:B------:R-:W-:Y:S01]  /*8770*/  ISETP.GT.AND P2, PT, R8.reuse, UR20, PT ;  /* 0x0000001408007c0c */ /* 0x040fe2000bf44270 */
[----:B------:R-:W-:Y:S02]  /*8780*/  VIADD R8, R8, 0xffffffff ;  /* 0xffffffff08087836 */ /* 0x000fe40000000000 */
[----:B------:R-:W-:-:S04]  /*8790*/  UISETP.NE.AND UP1, UPT, UR37, 0x2, UPT ;  /* 0x000000022500788c */ /* 0x000fc8000bf25270 */
[----:B------:R-:W-:Y:S02]  /*87a0*/  USEL UR6, URZ, 0x1, UP1 ;  /* 0x000000013f067887 */ /* 0x000fe40008800000 */
[----:B------:R-:W-:Y:S02]  /*87b0*/  USEL UR37, UR37, URZ, UP1 ;  /* 0x0000003f25257287 */ /* 0x000fe40008800000 */
[----:B------:R-:W-:Y:S01]  /*87c0*/  ULOP3.LUT UR38, UR38, UR6, URZ, 0x3c, !UPT ;  /* 0x0000000626267292 */ /* 0x000fe2000f8e3c3f */
[----:B0123--:R-:W-:Y:S11]  /*87d0*/  @!P0 BRA `(.L_x_2357) ;  /* 0x0000000000048947 */ /* 0x00fff60003800000 */
[----:B------:R-:W-:Y:S01]  /*87e0*/  BPT.TRAP 0x1 ;  /* 0x000000040000795c */ /* 0x000fe20000300000 */
.L_x_2357:
[----:B------:R-:W-:Y:S01]  /*87f0*/  ULEA UR23, UR37, UR46, 0x3 ;  /* 0x0000002e25177291 */ /* 0x000fe2000f8e183f */
[----:B------:R-:W-:-:S05]  /*8800*/  IMAD.U32 R7, RZ, RZ, UR38 ;  /* 0x00000026ff077e24 */ /* 0x000fca000f8e00ff */
[----:B------:R-:W-:-:S04]  /*8810*/  SHF.L.U32 R7, R7, 0x1f, RZ ;  /* 0x0000001f07077819 */ /* 0x000fc800000006ff */
[----:B------:R1:W3:Y:S01]  /*8820*/  SYNCS.PHASECHK.TRANS64.TRYWAIT P3, [UR23+0x28c30], R7 ;  /* 0x028c3007ff0075a7 */ /* 0x0002e20008060157 */
[----:B------:R-:W-:Y:S05]  /*8830*/  @!P0 BRA `(.L_x_2358) ;  /* 0x0000000000048947 */ /* 0x000fea0003800000 */
[----:B------:R-:W-:Y:S01]  /*8840*/  BPT.TRAP 0x1 ;  /* 0x000000040000795c */ /* 0x000fe20000300000 */
.L_x_2358:
[----:B---3--:R-:W-:Y:S05]  /*8850*/  @P3 BRA `(.L_x_2359) ;  /* 0x0000000000083947 */ /* 0x008fea0003800000 */
[----:B------:R-:W3:Y:S02]  /*8860*/  SYNCS.PHASECHK.TRANS64.TRYWAIT P3, [UR23+0x28c30], R7 ;  /* 0x028c3007ff0075a7 */ /* 0x000ee40008060157 */
[----:B---3--:R-:W-:Y:S05]  /*8870*/  @!P3 BRA `(.L_x_2360) ;  /* 0x000000e8006cb947 */ /* 0x008fea0003800000 */
.L_x_2359:
[----:B------:R-:W-:Y:S01]  /*8880*/  R2UR UR18, R0 ;  /* 0x00000000001272ca */ /* 0x000fe200000e0000 */
[----:B--2-4-:R-:W-:Y:S01]  /*8890*/  WARPGROUP.ARRIVE ;  /* 0x00000000000079c5 */ /* 0x014fe20000000000 */
        /* <DEDUP_REMOVED lines=20> */
[----:B---3--:R-:W-:-:S04]  /*89e0*/  FMNMX.FTZ R6, R152, R10, !PT ;  /* 0x0000000a98067209 */ /* 0x008fc80007810000 */
        /* <DEDUP_REMOVED lines=16> */
[----:B------:R-:W2:Y:S02]  /*8af0*/  SHFL.BFLY PT, R5, R12, 0x2, 0x1f ;  /* 0x0c401f000c057f89 */ /* 0x000ea400000e0000 */
[----:B--2---:R-:W-:Y:S02]  /*8b00*/  FMNMX.FTZ R13, R12, R5, !PT ;  /* 0x000000050c0d7209 */ /* 0x004fe40007810000 */
[----:B------:R-:W-:-:S03]  /*8b10*/  FMNMX.FTZ R5, R155, R6, !PT ;  /* 0x000000069b057209 */ /* 0x000fc60007810000 */
[----:B------:R-:W2:Y:S01]  /*8b20*/  SHFL.BFLY PT, R14, R13, 0x1, 0x1f ;  /* 0x0c201f000d0e7f89 */ /* 0x000ea200000e0000 */
[----:B------:R-:W-:-:S04]  /*8b30*/  FMNMX.FTZ R6, R158, R5, !PT ;  /* 0x000000059e067209 */ /* 0x000fc80007810000 */
[----:B------:R-:W-:-:S04]  /*8b40*/  FMNMX.FTZ R5, R159, R6, !PT ;  /* 0x000000069f057209 */ /* 0x000fc80007810000 */
[----:B------:R-:W-:-:S04]  /*8b50*/  FMNMX.FTZ R6, R162, R5, !PT ;  /* 0x00000005a2067209 */ /* 0x000fc80007810000 */
[----:B0-----:R-:W-:-:S04]  /*8b60*/  FMNMX.FTZ R11, R163, R6, !PT ;  /* 0x00000006a30b7209 */ /* 0x001fc80007810000 */
[----:B------:R-:W-:-:S04]  /*8b70*/  FMNMX.FTZ R6, R166, R11, !PT ;  /* 0x0000000ba6067209 */ /* 0x000fc80007810000 */
[----:B------:R-:W-:Y:S02]  /*8b80*/  FMNMX.FTZ R11, R167, R6, !PT ;  /* 0x00000006a70b7209 */ /* 0x000fe40007810000 */
[----:B--2---:R-:W-:Y:S02]  /*8b90*/  FMNMX.FTZ R5, R13, R14, !PT ;  /* 0x0000000e0d057209 */ /* 0x004fe40007810000 */
        /* <DEDUP_REMOVED lines=15> */
[----:B------:R-:W0:Y:S01]  /*8c90*/  MUFU.EX2 R10, R10 ;  /* 0x0000000a000a7308 */ /* 0x000e220000000800 */
        /* <DEDUP_REMOVED lines=10> */
[----:B------:R-:W-:Y:S01]  /*8d40*/  FFMA.FTZ R164, R173, UR10, -R20 ;  /* 0x0000000aada47c23 */ /* 0x000fe20008010814 */
[----:B------:R-:W-:-:S03]  /*8d50*/  IMAD.MOV R173, RZ, RZ, -R17 ;  /* 0x000000ffffad7224 */ /* 0x000fc600078e0a11 */
[----:B------:R-:W3:Y:S01]  /*8d60*/  SHFL.BFLY PT, R153, R6, 0x2, 0x1f ;  /* 0x0c401f0006997f89 */ /* 0x000ee200000e0000 */
[----:B------:R-:W4:Y:S01]  /*8d70*/  MUFU.EX2 R152, R152 ;  /* 0x0000009800987308 */ /* 0x000f220000000800 */
[----:B------:R-:W-:Y:S01]  /*8d80*/  ISETP.NE.AND P3, PT, R2, R173, PT ;  /* 0x000000ad0200720c */ /* 0x000fe20003f65270 */
[-C--:B0-----:R-:W-:Y:S01]  /*8d90*/  FMUL.FTZ R24, R24, R10.reuse ;  /* 0x0000000a18187220 */ /* 0x081fe20000410000 */
[-C--:B------:R-:W-:Y:S01]  /*8da0*/  FMUL.FTZ R25, R25, R10.reuse ;  /* 0x0000000a19197220 */ /* 0x080fe20000410000 */
[-C--:B------:R-:W-:Y:S01]  /*8db0*/  FMUL.FTZ R28, R28, R10.reuse ;  /* 0x0000000a1c1c7220 */ /* 0x080fe20000410000 */
[-C--:B------:R-:W-:Y:S01]  /*8dc0*/  FMUL.FTZ R29, R29, R10.reuse ;  /* 0x0000000a1d1d7220 */ /* 0x080fe20000410000 */
[-C--:B------:R-:W-:Y:S01]  /*8dd0*/  FMUL.FTZ R32, R32, R10.reuse ;  /* 0x0000000a20207220 */ /* 0x080fe20000410000 */
[-C--:B------:R-:W-:Y:S01]  /*8de0*/  FMUL.FTZ R33, R33, R10.reuse ;  /* 0x0000000a21217220 */ /* 0x080fe20000410000 */
[----:B------:R-:W0:Y:S01]  /*8df0*/  MUFU.EX2 R12, R12 ;  /* 0x0000000c000c7308 */ /* 0x000e220000000800 */
        /* <DEDUP_REMOVED lines=18> */
[-C--:B------:R-:W-:Y:S01]  /*8f20*/  FMUL.FTZ R57, R57, R10.reuse ;  /* 0x0000000a39397220 */ /* 0x080fe20000410000 */
[----:B------:R-:W2:Y:S01]  /*8f30*/  SHFL.BFLY PT, R6, R165, 0x1, 0x1f ;  /* 0x0c201f00a5067f89 */ /* 0x000ea200000e0000 */
        /* <DEDUP_REMOVED lines=23> */
[----:B--2---:R-:W-:Y:S01]  /*90b0*/  FMNMX.FTZ R6, R165, R6, !PT ;  /* 0x00000006a5067209 */ /* 0x004fe20007810000 */
        /* <DEDUP_REMOVED lines=13> */
[----:B------:R-:W-:Y:S01]  /*9190*/  FFMA.FTZ R169, R158, UR10, -R177 ;  /* 0x0000000a9ea97c23 */ /* 0x000fe200080108b1 */
[----:B------:R-:W-:Y:S01]  /*91a0*/  MUFU.EX2 R9, R9 ;  /* 0x0000000900097308 */ /* 0x000fe20000000800 */
[----:B------:R-:W-:-:S02]  /*91b0*/  IMAD.U32 R170, RZ, RZ, UR23 ;  /* 0x00000017ffaa7e24 */ /* 0x000fc4000f8e00ff */
[--C-:B------:R-:W-:Y:S01]  /*91c0*/  FFMA.FTZ R176, R159, UR10, -R177.reuse ;  /* 0x0000000a9fb07c23 */ /* 0x100fe200080108b1 */
[--C-:B------:R-:W-:Y:S01]  /*91d0*/  FFMA.FTZ R159, R162, UR10, -R177.reuse ;  /* 0x0000000aa29f7c23 */ /* 0x100fe200080108b1 */
[--C-:B--2---:R-:W-:Y:S01]  /*91e0*/  FFMA.FTZ R180, R163, UR10, -R177.reuse ;  /* 0x0000000aa3b47c23 */ /* 0x104fe200080108b1 */
[----:B------:R-:W-:Y:S02]  /*91f0*/  @!P1 VIADD R154, R170, 0x28c40 ;  /* 0x00028c40aa9a9836 */ /* 0x000fe40000000000 */
[--C-:B------:R-:W-:Y:S01]  /*9200*/  FFMA.FTZ R163, R166, UR10, -R177.reuse ;  /* 0x0000000aa6a37c23 */ /* 0x100fe200080108b1 */
[--C-:B------:R-:W-:Y:S01]  /*9210*/  FFMA.FTZ R208, R171, UR10, -R177.reuse ;  /* 0x0000000aabd07c23 */ /* 0x100fe200080108b1 */
[----:B------:R-:W2:Y:S01]  /*9220*/  MUFU.EX2 R172, R172 ;  /* 0x000000ac00ac7308 */ /* 0x000ea20000000800 */
[--C-:B------:R-:W-:Y:S01]  /*9230*/  FFMA.FTZ R171, R174, UR10, -R177.reuse ;  /* 0x0000000aaeab7c23 */ /* 0x100fe200080108b1 */
[----:B------:R-:W-:Y:S01]  /*9240*/  @!P1 PRMT R154, RZ, 0x654, R154 ;  /* 0x00000654ff9a9816 */ /* 0x000fe2000000009a */
[----:B------:R-:W-:Y:S01]  /*9250*/  FFMA.FTZ R174, R175, UR10, -R177 ;  /* 0x0000000aafae7c23 */ /* 0x000fe200080108b1 */
[----:B------:R-:W-:-:S02]  /*9260*/  IMAD.U32 R175, RZ, RZ, UR22 ;  /* 0x00000016ffaf7e24 */ /* 0x000fc4000f8e00ff */
[--C-:B------:R-:W-:Y:S01]  /*9270*/  FFMA.FTZ R173, R178, UR10, -R177.reuse ;  /* 0x0000000ab2ad7c23 */ /* 0x100fe200080108b1 */
[----:B------:R0:W-:Y:S01]  /*9280*/  @!P1 SYNCS.ARRIVE.TRANS64.RED.A1T0 RZ, [R154+URZ], RZ ;  /* 0x000000ff9aff99a7 */ /* 0x0001e2000810043f */
[--C-:B------:R-:W-:Y:S01]  /*9290*/  FFMA.FTZ R178, R179, UR10, -R177.reuse ;  /* 0x0000000ab3b27c23 */ /* 0x100fe200080108b1 */
[----:B------:R-:W3:Y:S01]  /*92a0*/  MUFU.EX2 R155, R155 ;  /* 0x0000009b009b7308 */ /* 0x000ee20000000800 */
[----:B------:R-:W-:Y:S02]  /*92b0*/  @!P3 IMAD R158, R175, 0x40, R16 ;  /* 0x00000040af9eb824 */ /* 0x000fe400078e0210 */
[--C-:B------:R-:W-:Y:S01]  /*92c0*/  FFMA.FTZ R182, R182, UR10, -R177.reuse ;  /* 0x0000000ab6b67c23 */ /* 0x100fe200080108b1 */
[----:B------:R-:W-:Y:S01]  /*92d0*/  FFMA.FTZ R177, R183, UR10, -R177 ;  /* 0x0000000ab7b17c23 */ /* 0x000fe200080108b1 */
[-C--:B------:R-:W-:Y:S01]  /*92e0*/  FMUL.FTZ R109, R109, R10.reuse ;  /* 0x0000000a6d6d7220 */ /* 0x080fe20000410000 */
[----:B------:R-:W-:Y:S01]  /*92f0*/  FMUL.FTZ R112, R112, R10 ;  /* 0x0000000a70707220 */ /* 0x000fe20000410000 */
[----:B0-----:R-:W-:Y:S01]  /*9300*/  FADD.FTZ R154, R12, R3 ;  /* 0x000000030c9a7221 */ /* 0x001fe20000010000 */
[----:B------:R-:W-:Y:S01]  /*9310*/  @!P3 LEA R158, R158, UR46, 0x2 ;  /* 0x0000002e9e9ebc11 */ /* 0x000fe2000f8e10ff */
[----:B------:R-:W0:Y:S01]  /*9320*/  MUFU.EX2 R169, R169 ;  /* 0x000000a900a97308 */ /* 0x000e220000000800 */
[----:B--2---:R-:W-:Y:S01]  /*9330*/  FFMA.FTZ R4, R9, R4, R172 ;  /* 0x0000000409047223 */ /* 0x004fe200000100ac */
[----:B------:R-:W-:Y:S01]  /*9340*/  FADD.FTZ R3, R13, R154 ;  /* 0x0000009a0d037221 */ /* 0x000fe20000010000 */
[-C--:B------:R-:W-:Y:S01]  /*9350*/  FMUL.FTZ R113, R113, R10.reuse ;  /* 0x0000000a71717220 */ /* 0x080fe20000410000 */
[----:B------:R-:W-:Y:S01]  /*9360*/  @!P3 STS [R158+0x28800], R10 ;  /* 0x0288000a9e00b388 */ /* 0x000fe20000000800 */
[-C--:B------:R-:W-:Y:S01]  /*9370*/  FMUL.FTZ R116, R116, R10.reuse ;  /* 0x0000000a74747220 */ /* 0x080fe20000410000 */
[----:B------:R-:W-:Y:S01]  /*9380*/  FADD.FTZ R154, R156, R3 ;  /* 0x000000039c9a7221 */ /* 0x000fe20000010000 */
[-C--:B------:R-:W-:Y:S01]  /*9390*/  FMUL.FTZ R117, R117, R10.reuse ;  /* 0x0000000a75757220 */ /* 0x080fe20000410000 */
[----:B------:R-:W2:Y:S01]  /*93a0*/  MUFU.EX2 R176, R176 ;  /* 0x000000b000b07308 */ /* 0x000ea20000000800 */
[----:B---3--:R-:W-:Y:S01]  /*93b0*/  FADD.FTZ R4, R155, R4 ;  /* 0x000000049b047221 */ /* 0x008fe20000010000 */
[----:B------:R-:W-:Y:S01]  /*93c0*/  FADD.FTZ R175, R15, R154 ;  /* 0x0000009a0faf7221 */ /* 0x000fe20000010000 */
[----:B------:R3:W-:Y:S01]  /*93d0*/  @!P3 STS [R158+0x28820], R9 ;  /* 0x028820099e00b388 */ /* 0x0007e20000000800 */
[-C--:B------:R-:W-:Y:S01]  /*93e0*/  FMUL.FTZ R120, R120, R10.reuse ;  /* 0x0000000a78787220 */ /* 0x080fe20000410000 */
[-C--:B------:R-:W-:Y:S01]  /*93f0*/  FMUL.FTZ R121, R121, R10.reuse ;  /* 0x0000000a79797220 */ /* 0x080fe20000410000 */
[----:B------:R-:W-:Y:S01]  /*9400*/  FADD.FTZ R154, R14, R175 ;  /* 0x000000af0e9a7221 */ /* 0x000fe20000010000 */
[-C--:B------:R-:W-:Y:S01]  /*9410*/  FMUL.FTZ R124, R124, R10.reuse ;  /* 0x0000000a7c7c7220 */ /* 0x080fe20000410000 */
[----:B------:R-:W4:Y:S01]  /*9420*/  MUFU.EX2 R159, R159 ;  /* 0x0000009f009f7308 */ /* 0x000f220000000800 */
        /* <DEDUP_REMOVED lines=16> */
[----:B----4-:R-:W-:Y:S01]  /*9530*/  FADD.FTZ R3, R159, R4 ;  /* 0x000000049f037221 */ /* 0x010fe20000010000 */
[-C--:B------:R-:W-:Y:S01]  /*9540*/  FMUL.FTZ R148, R148, R10.reuse ;  /* 0x0000000a94947220 */ /* 0x080fe20000410000 */
[----:B------:R-:W-:Y:S01]  /*9550*/  FMUL.FTZ R149, R149, R10 ;  /* 0x0000000a95957220 */ /* 0x000fe20000410000 */
[----:B------:R-:W-:Y:S01]  /*9560*/  F2FP.BF16.F32.PACK_AB R152, R152, R11 ;  /* 0x0000000b9898723e */ /* 0x000fe200000010ff */
[-C--:B------:R-:W-:Y:S01]  /*9570*/  FMUL.FTZ R26, R26, R9.reuse ;  /* 0x000000091a1a7220 */ /* 0x080fe20000410000 */
[----:B------:R-:W-:Y:S01]  /*9580*/  F2FP.BF16.F32.PACK_AB R156, R15, R156 ;  /* 0x0000009c0f9c723e */ /* 0x000fe200000010ff */
[-C--:B------:R-:W-:Y:S01]  /*9590*/  FMUL.FTZ R27, R27, R9.reuse ;  /* 0x000000091b1b7220 */ /* 0x080fe20000410000 */
[----:B------:R-:W4:Y:S01]  /*95a0*/  MUFU.EX2 R160, R160 ;  /* 0x000000a000a07308 */ /* 0x000f220000000800 */
[----:B0-----:R-:W-:Y:S01]  /*95b0*/  FADD.FTZ R4, R180, R3 ;  /* 0x00000003b4047221 */ /* 0x001fe20000010000 */
[----:B---3--:R-:W-:Y:S01]  /*95c0*/  F2FP.BF16.F32.PACK_AB R158, R21, R14 ;  /* 0x0000000e159e723e */ /* 0x008fe200000010ff */
        /* <DEDUP_REMOVED lines=16> */
[-C--:B------:R-:W-:Y:S01]  /*96d0*/  FMUL.FTZ R54, R54, R9.reuse ;  /* 0x0000000936367220 */ /* 0x080fe20000410000 */
[-C--:B------:R-:W-:Y:S01]  /*96e0*/  FMUL.FTZ R55, R55, R9.reuse ;  /* 0x0000000937377220 */ /* 0x080fe20000410000 */
[-C--:B------:R-:W-:Y:S01]  /*96f0*/  FMUL.FTZ R58, R58, R9.reuse ;  /* 0x000000093a3a7220 */ /* 0x080fe20000410000 */
        /* <DEDUP_REMOVED lines=14> */
[----:B------:R-:W-:Y:S01]  /*97e0*/  F2FP.BF16.F32.PACK_AB R153, R155, R172 ;  /* 0x000000ac9b99723e */ /* 0x000fe200000010ff */
[----:B------:R-:W-:Y:S01]  /*97f0*/  FMUL.FTZ R78, R78, R9 ;  /* 0x000000094e4e7220 */ /* 0x000fe20000410000 */
[----:B------:R-:W-:Y:S01]  /*9800*/  F2FP.BF16.F32.PACK_AB R155, R176, R169 ;  /* 0x000000a9b09b723e */ /* 0x000fe200000010ff */
        /* <DEDUP_REMOVED lines=27> */
[C---:B---3--:R-:W-:Y:S01]  /*99c0*/  FADD.FTZ R10, R164.reuse, R175 ;  /* 0x000000afa40a7221 */ /* 0x048fe20000010000 */
[----:B------:R-:W-:Y:S01]  /*99d0*/  F2FP.BF16.F32.PACK_AB R162, R164, R157 ;  /* 0x0000009da4a2723e */ /* 0x000fe200000010ff */
[----:B------:R-:W-:Y:S01]  /*99e0*/  FMUL.FTZ R115, R115, R9 ;  /* 0x0000000973737220 */ /* 0x000fe20000410000 */
[----:B------:R-:W-:Y:S01]  /*99f0*/  F2FP.BF16.F32.PACK_AB R157, R180, R159 ;  /* 0x0000009fb49d723e */ /* 0x000fe200000010ff */
[----:B------:R-:W-:Y:S01]  /*9a00*/  FMUL.FTZ R118, R118, R9 ;  /* 0x0000000976767220 */ /* 0x000fe20000410000 */
[----:B------:R-:W-:Y:S01]  /*9a10*/  F2FP.BF16.F32.PACK_AB R159, R206, R163 ;  /* 0x000000a3ce9f723e */ /* 0x000fe200000010ff */
[-C--:B------:R-:W-:Y:S01]  /*9a20*/  FMUL.FTZ R119, R119, R9.reuse ;  /* 0x0000000977777220 */ /* 0x080fe20000410000 */
[----:B------:R-:W3:Y:S01]  /*9a30*/  MUFU.EX2 R174, R174 ;  /* 0x000000ae00ae7308 */ /* 0x000ee20000000800 */
[----:B0-----:R-:W-:Y:S01]  /*9a40*/  FADD.FTZ R3, R171, R4 ;  /* 0x00000004ab037221 */ /* 0x001fe20000010000 */
[----:B------:R0:W-:Y:S01]  /*9a50*/  STSM.16.M88.4 [R18+0x26800], R152 ;  /* 0x0268009812007844 */ /* 0x0001e20000000200 */
[-C--:B------:R-:W-:Y:S01]  /*9a60*/  FMUL.FTZ R122, R122, R9.reuse ;  /* 0x000000097a7a7220 */ /* 0x080fe20000410000 */
[-C--:B------:R-:W-:Y:S01]  /*9a70*/  FMUL.FTZ R123, R123, R9.reuse ;  /* 0x000000097b7b7220 */ /* 0x080fe20000410000 */
[-C--:B------:R-:W-:Y:S01]  /*9a80*/  FMUL.FTZ R126, R126, R9.reuse ;  /* 0x000000097e7e7220 */ /* 0x080fe20000410000 */
[----:B------:R0:W-:Y:S01]  /*9a90*/  STSM.16.M88.4 [R19], R156 ;  /* 0x0000009c13007844 */ /* 0x0001e20000000200 */
        /* <DEDUP_REMOVED lines=12> */
[-C--:B------:R-:W-:Y:S01]  /*9b60*/  FMUL.FTZ R142, R142, R9.reuse ;  /* 0x000000098e8e7220 */ /* 0x080fe20000410000 */
[-C--:B------:R-:W-:Y:S01]  /*9b70*/  FMUL.FTZ R143, R143, R9.reuse ;  /* 0x000000098f8f7220 */ /* 0x080fe20000410000 */
[-C--:B------:R-:W-:Y:S01]  /*9b80*/  FMUL.FTZ R146, R146, R9.reuse ;  /* 0x0000000992927220 */ /* 0x080fe20000410000 */
[-C--:B------:R-:W-:Y:S01]  /*9b90*/  FMUL.FTZ R147, R147, R9.reuse ;  /* 0x0000000993937220 */ /* 0x080fe20000410000 */
[----:B------:R-:W-:Y:S01]  /*9ba0*/  FMUL.FTZ R150, R150, R9 ;  /* 0x0000000996967220 */ /* 0x000fe20000410000 */
[----:B------:R-:W3:Y:S01]  /*9bb0*/  MUFU.EX2 R20, R20 ;  /* 0x0000001400147308 */ /* 0x000ee20000000800 */
[C---:B----4-:R-:W-:Y:S01]  /*9bc0*/  FADD.FTZ R10, R168.reuse, R11 ;  /* 0x0000000ba80a7221 */ /* 0x050fe20000010000 */
[----:B------:R-:W-:Y:S01]  /*9bd0*/  F2FP.BF16.F32.PACK_AB R164, R168, R161 ;  /* 0x000000a1a8a4723e */ /* 0x000fe200000010ff */
[----:B------:R-:W-:Y:S01]  /*9be0*/  FMUL.FTZ R151, R151, R9 ;  /* 0x0000000997977220 */ /* 0x000fe20000410000 */
[----:B------:R-:W-:Y:S01]  /*9bf0*/  F2FP.BF16.F32.PACK_AB R161, R208, R167 ;  /* 0x000000a7d0a1723e */ /* 0x000fe200000010ff */
[----:B------:R-:W-:-:S03]  /*9c00*/  FADD.FTZ R3, R165, R10 ;  /* 0x0000000aa5037221 */ /* 0x000fc60000010000 */
[----:B------:R-:W4:Y:S01]  /*9c10*/  MUFU.EX2 R178, R178 ;  /* 0x000000b200b27308 */ /* 0x000f220000000800 */
[----:B--2---:R-:W-:Y:S01]  /*9c20*/  FADD.FTZ R11, R173, R4 ;  /* 0x00000004ad0b7221 */ /* 0x004fe20000010000 */
[----:B------:R0:W-:Y:S06]  /*9c30*/  STSM.16.M88.4 [R23], R160 ;  /* 0x000000a017007844 */ /* 0x0001ec0000000200 */
[----:B------:R-:W2:Y:S01]  /*9c40*/  MUFU.EX2 R182, R182 ;  /* 0x000000b600b67308 */ /* 0x000ea20000000800 */
[C---:B---3--:R-:W-:Y:S01]  /*9c50*/  F2FP.BF16.F32.PACK_AB R166, R20.reuse, R165 ;  /* 0x000000a514a6723e */ /* 0x048fe200000010ff */
[----:B------:R-:W-:-:S06]  /*9c60*/  FADD.FTZ R3, R20, R3 ;  /* 0x0000000314037221 */ /* 0x000fcc0000010000 */
[----:B------:R-:W3:Y:S01]  /*9c70*/  MUFU.EX2 R177, R177 ;  /* 0x000000b100b17308 */ /* 0x000ee20000000800 */
[C---:B----4-:R-:W-:Y:S01]  /*9c80*/  FADD.FTZ R11, R178.reuse, R11 ;  /* 0x0000000bb20b7221 */ /* 0x050fe20000010000 */
[----:B------:R-:W-:-:S03]  /*9c90*/  F2FP.BF16.F32.PACK_AB R165, R178, R173 ;  /* 0x000000adb2a5723e */ /* 0x000fc600000010ff */
[----:B--2---:R-:W-:Y:S01]  /*9ca0*/  FADD.FTZ R4, R182, R11 ;  /* 0x0000000bb6047221 */ /* 0x004fe20000010000 */
[----:B---3--:R-:W-:-:S03]  /*9cb0*/  F2FP.BF16.F32.PACK_AB R167, R177, R182 ;  /* 0x000000b6b1a7723e */ /* 0x008fc600000010ff */
[----:B------:R-:W-:Y:S02]  /*9cc0*/  FADD.FTZ R4, R177, R4 ;  /* 0x00000004b1047221 */ /* 0x000fe40000010000 */
[----:B------:R0:W-:Y:S01]  /*9cd0*/  STSM.16.M88.4 [R22], R164 ;  /* 0x000000a416007844 */ /* 0x0001e20000000200 */
[----:B------:R-:W-:Y:S05]  /*9ce0*/  @!P0 BRA `(.L_x_2361) ;  /* 0x0000000000048947 */ /* 0x000fea0003800000 */
[----:B------:R-:W-:Y:S01]  /*9cf0*/  BPT.TRAP 0x1 ;  /* 0x000000040000795c */ /* 0x000fe20000300000 */
.L_x_2361:
[----:B------:R2:W3:Y:S01]  /*9d00*/  SYNCS.PHASECHK.TRANS64.TRYWAIT P3, [UR23+0x28c50], R7 ;  /* 0x028c5007ff0075a7 */ /* 0x0004e20008060157 */
[----:B------:R-:W-:Y:S05]  /*9d10*/  @!P0 BRA `(.L_x_2362) ;  /* 0x0000000000048947 */ /* 0x000fea0003800000 */
[----:B------:R-:W-:Y:S01]  /*9d20*/  BPT.TRAP 0x1 ;  /* 0x000000040000795c */ /* 0x000fe20000300000 */
.L_x_2362:
[----:B---3--:R-:W-:Y:S05]  /*9d30*/  @P3 BRA `(.L_x_2363) ;  /* 0x0000000000083947 */ /* 0x008fea0003800000 */
[----:B------:R-:W3:Y:S02]  /*9d40*/  SYNCS.PHASECHK.TRANS64.TRYWAIT P3, [UR23+0x28c50], R7 ;  /* 0x028c5007ff0075a7 */ /* 0x000ee40008060157 */
[----:B---3--:R-:W-:Y:S05]  /*9d50*/  @!P3 BRA `(.L_x_2364) ;  /* 0x000000d4004cb947 */ /* 0x008fea0003800000 */
.L_x_2363:
        /* <DEDUP_REMOVED lines=39> */
[----:B-12---:R-:W-:-:S07]  /*9fd0*/  IMAD.MOV.U32 R7, RZ, RZ, R8 ;  /* 0x000000ffff077224 */ /* 0x006fce00078e0008 */
.L_x_2356:
[----:B------:R-:W-:-:S13]  /*9fe0*/  ISETP.GE.AND P2, PT, R7, UR48, PT ;  /* 0x0000003007007c0c */ /* 0x000fda000bf46270 */
[----:B------:R-:W-:Y:S05]  /*9ff0*/  @!P2 BRA `(.L_x_2366) ;  /* 0x0000002000e0a947 */ /* 0x000fea0003800000 */
[----:B------:R-:W-:Y:S01]  /*a000*/  IMAD.MOV.U32 R12, RZ, RZ, R6 ;  /* 0x000000ffff0c7224 */ /* 0x000fe200078e0006 */
[----:B------:R-:W-:Y:S01]  /*a010*/  UMOV UR21, UR37 ;  /* 0x0000002500157c82 */ /* 0x000fe20008000000 */
[----:B------:R-:W-:Y:S01]  /*a020*/  IMAD.MOV.U32 R13, RZ, RZ, R5 ;  /* 0x000000ffff0d7224 */ /* 0x000fe200078e0005 */
[----:B------:R-:W-:Y:S01]  /*a030*/  ULDC UR22, c[0x0][0x9e4] ;  /* 0x0002790000167ab9 */ /* 0x000fe20000000800 */
[----:B------:R-:W-:Y:S01]  /*a040*/  ULDC UR23, c[0x0][0x9dc] ;  /* 0x0002770000177ab9 */ /* 0x000fe20000000800 */
[----:B------:R-:W-:Y:S01]  /*a050*/  ULDC UR20, c[0x0][0x988] ;  /* 0x0002620000147ab9 */ /* 0x000fe20000000800 */
[----:B------:R-:W-:-:S05]  /*a060*/  ULDC UR24, c[0x0][0x9e0] ;  /* 0x0002780000187ab9 */ /* 0x000fca0000000800 */
.L_x_2383:
[----:B------:R-:W-:-:S04]  /*a070*/  UIADD3 UR37, UR21, 0x1, URZ ;  /* 0x0000000115257890 */ /* 0x000fc8000fffe03f */
[----:B------:R-:W-:-:S04]  /*a080*/  UISETP.NE.AND UP1, UPT, UR37, 0x2, UPT ;  /* 0x000000022500788c */ /* 0x000fc8000bf25270 */
[----:B------:R-:W-:Y:S02]  /*a090*/  USEL UR6, URZ, 0x1, UP1 ;  /* 0x000000013f067887 */ /* 0x000fe40008800000 */
[----:B------:R-:W-:Y:S02]  /*a0a0*/  USEL UR37, UR37, URZ, UP1 ;  /* 0x0000003f25257287 */ /* 0x000fe40008800000 */
[----:B------:R-:W-:Y:S01]  /*a0b0*/  ULOP3.LUT UR38, UR38, UR6, URZ, 0x3c, !UPT ;  /* 0x0000000626267292 */ /* 0x000fe2000f8e3c3f */
[----:B-12---:R-:W-:Y:S11]  /*a0c0*/  @!P0 BRA `(.L_x_2367) ;  /* 0x0000000000048947 */ /* 0x006ff60003800000 */
[----:B------:R-:W-:Y:S01]  /*a0d0*/  BPT.TRAP 0x1 ;  /* 0x000000040000795c */ /* 0x000fe20000300000 */
.L_x_2367:
[----:B------:R-:W-:Y:S01]  /*a0e0*/  ULEA UR25, UR37, UR46, 0x3 ;  /* 0x0000002e25197291 */ /* 0x000fe2000f8e183f */
[----:B0-----:R-:W-:-:S05]  /*a0f0*/  IMAD.U32 R11, RZ, RZ, UR38 ;  /* 0x00000026ff0b7e24 */ /* 0x001fca000f8e00ff */
[----:B------:R-:W-:-:S04]  /*a100*/  SHF.L.U32 R11, R11, 0x1f, RZ ;  /* 0x0000001f0b0b7819 */ /* 0x000fc800000006ff */
[----:B------:R0:W0:Y:S01]  /*a110*/  SYNCS.PHASECHK.TRANS64.TRYWAIT P2, [UR25+0x28c30], R11 ;  /* 0x028c300bff0075a7 */ /* 0x0000220008040159 */
[----:B------:R-:W-:Y:S05]  /*a120*/  @!P0 BRA `(.L_x_2368) ;  /* 0x0000000000048947 */ /* 0x000fea0003800000 */
[----:B------:R-:W-:Y:S01]  /*a130*/  BPT.TRAP 0x1 ;  /* 0x000000040000795c */ /* 0x000fe20000300000 */
.L_x_2368:
[----:B0-----:R-:W-:Y:S05]  /*a140*/  @P2 BRA `(.L_x_2369) ;  /* 0x0000000000082947 */ /* 0x001fea0003800000 */
[----:B------:R-:W0:Y:S02]  /*a150*/  SYNCS.PHASECHK.TRANS64.TRYWAIT P2, [UR25+0x28c30], R11 ;  /* 0x028c300bff0075a7 */ /* 0x000e240008040159 */
[----:B0-----:R-:W-:Y:S05]  /*a160*/  @!P2 BRA `(.L_x_2370) ;  /* 0x000000d0005ca947 */ /* 0x001fea0003800000 */
.L_x_2369:
[----:B------:R-:W-:Y:S01]  /*a170*/  R2UR UR18, R0 ;  /* 0x00000000001272ca */ /* 0x000fe200000e0000 */
[----:B--234-:R-:W-:Y:S01]  /*a180*/  WARPGROUP.ARRIVE ;  /* 0x00000000000079c5 */ /* 0x01cfe20000000000 */
[----:B------:R-:W-:Y:S01]  /*a190*/  UMOV UR19, 0x40000040 ;  /* 0x4000004000137882 */ /* 0x000fe20000000000 */
[----:B------:R-:W-:Y:S01]  /*a1a0*/  UMOV UR7, 0x40000040 ;  /* 0x4000004000077882 */ /* 0x000fe20000000000 */
[----:B------:R-:W-:Y:S01]  /*a1b0*/  UMOV UR11, 0x40000040 ;  /* 0x40000040000b7882 */ /* 0x000fe20000000000 */
[----:B------:R-:W-:Y:S01]  /*a1c0*/  UMOV UR15, 0x40000040 ;  /* 0x40000040000f7882 */ /* 0x000fe20000000000 */
[----:B------:R-:W-:Y:S01]  /*a1d0*/  PLOP3.LUT P2, PT, PT, PT, UP0, 0x80, 0x0 ;  /* 0x000000000000781c */ /* 0x000fe20003f4f008 */
[----:B------:R-:W-:Y:S02]  /*a1e0*/  VIADD R14, R185, UR42 ;  /* 0x0000002ab90e7c36 */ /* 0x000fe40008000000 */
[----:B-1----:R-:W-:Y:S02]  /*a1f0*/  IMAD.U32 R10, RZ, RZ, UR25 ;  /* 0x00000019ff0a7e24 */ /* 0x002fe4000f8e00ff */
[----:B------:R-:W-:-:S02]  /*a200*/  IMAD.U32 R9, RZ, RZ, UR51 ;  /* 0x00000033ff097e24 */ /* 0x000fc4000f8e00ff */
[----:B------:R-:W-:-:S04]  /*a210*/  ULEA UR18, UR37, UR18, 0x9 ;  /* 0x0000001225127291 */ /* 0x000fc8000f8e483f */
        /* <DEDUP_REMOVED lines=8> */
[----:B------:R-:W-:Y:S01]  /*a2a0*/  @P2 IMAD.HI.U32 R5, R14, UR6, RZ ;  /* 0x000000060e052c27 */ /* 0x000fe2000f8e00ff */
[----:B------:R-:W-:-:S04]  /*a2b0*/  @UP0 ULDC UR6, c[0x0][0x450] ;  /* 0x0001140000060ab9 */ /* 0x000fc80000000800 */
[----:B------:R-:W-:Y:S01]  /*a2c0*/  @P2 SHF.R.U32.HI R14, RZ, UR6, R5 ;  /* 0x00000006ff0e2c19 */ /* 0x000fe20008011605 */
[----:B------:R-:W-:Y:S01]  /*a2d0*/  @!P1 VIADD R5, R10, 0x28c40 ;  /* 0x00028c400a059836 */ /* 0x000fe20000000000 */
[----:B------:R-:W-:-:S03]  /*a2e0*/  ULOP3.LUT UR6, URZ, UR23, URZ, 0x33, !UPT ;  /* 0x000000173f067292 */ /* 0x000fc6000f8e333f */
[----:B------:R-:W0:Y:S01]  /*a2f0*/  SHFL.IDX PT, R20, R14, RZ, 0x1c1f ;  /* 0x001c1fff0e147589 */ /* 0x000e2200000e0000 */
[----:B------:R-:W-:Y:S01]  /*a300*/  @!P1 PRMT R6, RZ, 0x654, R5 ;  /* 0x00000654ff069816 */ /* 0x000fe20000000005 */
[----:B------:R-:W-:Y:S01]  /*a310*/  IMAD.SHL.U32 R5, R7, 0x40, RZ ;  /* 0x0000004007057824 */ /* 0x000fe200078e00ff */
[----:B------:R-:W-:Y:S02]  /*a320*/  WARPGROUP.DEPBAR.LE gsb0, 0x0 ;  /* 0x00008000000079c5 */ /* 0x000fe40000010000 */
[----:B------:R-:W-:-:S06]  /*a330*/  WARPGROUP.ARRIVE ;  /* 0x00000000000079c5 */ /* 0x000fcc0000000000 */
[----:B------:R-:W-:Y:S03]  /*a340*/  HGMMA.64x64x16.F32.BF16 R152, gdesc[UR8], R152, gsb0 ;  /* 0x00e00000089879f0 */ /* 0x000fe60008001898 */
[----:B------:R-:W-:Y:S02]  /*a350*/  WARPGROUP.DEPBAR.LE gsb0, 0x0 ;  /* 0x00008000000079c5 */ /* 0x000fe40000010000 */
[----:B------:R-:W-:-:S06]  /*a360*/  WARPGROUP.ARRIVE ;  /* 0x00000000000079c5 */ /* 0x000fcc0000000000 */
[----:B------:R-:W-:Y:S03]  /*a370*/  HGMMA.64x64x16.F32.BF16 R152, gdesc[UR12], R152, gsb0 ;  /* 0x00e000000c9879f0 */ /* 0x000fe60008001898 */
[----:B------:R-:W-:Y:S02]  /*a380*/  WARPGROUP.DEPBAR.LE gsb0, 0x0 ;  /* 0x00008000000079c5 */ /* 0x000fe40000010000 */
[----:B------:R1:W-:Y:S02]  /*a390*/  @!P1 SYNCS.ARRIVE.TRANS64.RED.A1T0 RZ, [R6+URZ], RZ ;  /* 0x000000ff06ff99a7 */ /* 0x0003e4000810043f */
[----:B-1----:R-:W-:-:S04]  /*a3a0*/  IADD3 R6, -R2, 0x1, -R5 ;  /* 0x0000000102067810 */ /* 0x002fc80007ffe905 */
[----:B------:R-:W-:-:S05]  /*a3b0*/  IADD3 R6, -R9, UR49, R6 ;  /* 0x0000003109067c10 */ /* 0x000fca000fffe106 */
[C---:B------:R-:W-:Y:S02]  /*a3c0*/  VIADD R205, R6.reuse, UR24 ;  /* 0x0000001806cd7c36 */ /* 0x040fe40008000000 */
[----:B------:R-:W-:Y:S02]  /*a3d0*/  VIADD R206, R6, UR6 ;  /* 0x0000000606ce7c36 */ /* 0x000fe40008000000 */
[--C-:B0-----:R-:W-:Y:S02]  /*a3e0*/  IMAD.IADD R6, R205, 0x1, R20.reuse ;  /* 0x00000001cd067824 */ /* 0x101fe400078e0214 */
[----:B------:R-:W-:Y:S01]  /*a3f0*/  IMAD.IADD R15, R206, 0x1, R20 ;  /* 0x00000001ce0f7824 */ /* 0x000fe200078e0214 */
[----:B------:R-:W-:Y:S06]  /*a400*/  @!P6 BRA `(.L_x_2371) ;  /* 0x00000000005ce947 */ /* 0x000fec0003800000 */
        /* <DEDUP_REMOVED lines=13> */
.L_x_2373:
[----:B------:R-:W-:-:S05]  /*a4e0*/  IMAD.U32 R207, RZ, RZ, UR22 ;  /* 0x00000016ffcf7e24 */ /* 0x000fca000f8e00ff */
[----:B------:R-:W-:-:S13]  /*a4f0*/  ISETP.NE.AND P2, PT, R207, 0x1, PT ;  /* 0x00000001cf00780c */ /* 0x000fda0003f45270 */
[----:B------:R-:W0:Y:S02]  /*a500*/  @P2 LDC.64 R8, c[0x0][0x9e8] ;  /* 0x00027a00ff082b82 */ /* 0x000e240000000a00 */
[----:B0-----:R-:W-:-:S05]  /*a510*/  @P2 IMAD.HI.U32 R8, R20, R8, RZ ;  /* 0x0000000814082227 */ /* 0x001fca00078e00ff */
[----:B------:R-:W-:-:S07]  /*a520*/  @P2 SHF.R.U32.HI R20, RZ, R9, R8 ;  /* 0x00000009ff142219 */ /* 0x000fce0000011608 */
.L_x_2374:
[----:B------:R-:W-:Y:S05]  /*a530*/  BSYNC B0 ;  /* 0x0000000000007941 */ /* 0x000fea0003800000 */
.L_x_2372:
[----:B------:R-:W-:-:S04]  /*a540*/  IMAD R9, R20, R207, -R5 ;  /* 0x000000cf14097224 */ /* 0x000fc800078e0a05 */
[----:B------:R-:W-:-:S05]  /*a550*/  IMAD.IADD R9, R9, 0x1, -R2 ;  /* 0x0000000109097824 */ /* 0x000fca00078e0a02 */
[----:B------:R-:W-:Y:S02]  /*a560*/  VIADDMNMX R6, R9, R207, R6, PT ;  /* 0x000000cf09067246 */ /* 0x000fe40003800106 */
[----:B------:R-:W-:-:S07]  /*a570*/  VIMNMX R15, R15, R9, !PT ;  /* 0x000000090f0f7248 */ /* 0x000fce0007fe0100 */
.L_x_2371:
[----:B------:R-:W-:Y:S01]  /*a580*/  ISETP.GT.AND P2, PT, R7, -0x1, PT ;  /* 0xffffffff0700780c */ /* 0x000fe20003f44270 */
[----:B------:R-:W0:Y:S03]  /*a590*/  SHFL.IDX PT, R8, R14, 0x1, 0x1c1f ;  /* 0x003c1f000e087f89 */ /* 0x000e2600000e0000 */
[C---:B------:R-:W-:Y:S02]  /*a5a0*/  ISETP.GT.AND P3, PT, R15.reuse, RZ, P2 ;  /* 0x000000ff0f00720c */ /* 0x040fe40001764270 */
[C---:B------:R-:W-:Y:S02]  /*a5b0*/  ISETP.GT.AND P5, PT, R15.reuse, 0x1, P2 ;  /* 0x000000010f00780c */ /* 0x040fe400017a4270 */
[----:B------:R-:W-:Y:S02]  /*a5c0*/  ISETP.LT.OR P4, PT, R6, 0x1, P3 ;  /* 0x000000010600780c */ /* 0x000fe40001f81670 */
[----:B------:R-:W-:-:S02]  /*a5d0*/  ISETP.GT.AND P3, PT, R15, 0x8, P2 ;  /* 0x000000080f00780c */ /* 0x000fc40001764270 */
[----:B------:R-:W-:Y:S02]  /*a5e0*/  FSEL R152, R152, -INF , !P4 ;  /* 0xff80000098987808 */ /* 0x000fe40006000000 */
[----:B------:R-:W-:Y:S02]  /*a5f0*/  ISETP.GT.AND P4, PT, R15, 0x9, P2 ;  /* 0x000000090f00780c */ /* 0x000fe40001784270 */
[C---:B------:R-:W-:Y:S02]  /*a600*/  ISETP.LT.OR P5, PT, R6.reuse, 0x2, P5 ;  /* 0x000000020600780c */ /* 0x040fe40002fa1670 */
[C---:B------:R-:W-:Y:S02]  /*a610*/  ISETP.LT.OR P3, PT, R6.reuse, 0x9, P3 ;  /* 0x000000090600780c */ /* 0x040fe40001f61670 */
[----:B------:R-:W-:Y:S02]  /*a620*/  ISETP.LT.OR P4, PT, R6, 0xa, P4 ;  /* 0x0000000a0600780c */ /* 0x000fe40002781670 */
[----:B------:R-:W-:-:S02]  /*a630*/  FSEL R153, R153, -INF , !P5 ;  /* 0xff80000099997808 */ /* 0x000fc40006800000 */
[----:B------:R-:W-:Y:S01]  /*a640*/  FSEL R156, R156, -INF , !P3 ;  /* 0xff8000009c9c7808 */ /* 0x000fe20005800000 */
[----:B0-----:R-:W-:Y:S01]  /*a650*/  IMAD.IADD R14, R206, 0x1, R8 ;  /* 0x00000001ce0e7824 */ /* 0x001fe200078e0208 */
[----:B------:R-:W-:Y:S02]  /*a660*/  FSEL R157, R157, -INF , !P4 ;  /* 0xff8000009d9d7808 */ /* 0x000fe40006000000 */
        /* <DEDUP_REMOVED lines=9> */
[----:B------:R-:W-:-:S02]  /*a700*/  ISETP.GT.AND P5, PT, R15, 0x19, P2 ;  /* 0x000000190f00780c */ /* 0x000fc400017a4270 */
[C---:B------:R-:W-:Y:S02]  /*a710*/  ISETP.GT.AND P3, PT, R15.reuse, 0x20, P2 ;  /* 0x000000200f00780c */ /* 0x040fe40001764270 */
[----:B------:R-:W-:Y:S02]  /*a720*/  ISETP.GT.AND P4, PT, R15, 0x21, P2 ;  /* 0x000000210f00780c */ /* 0x000fe40001784270 */
[C---:B------:R-:W-:Y:S02]  /*a730*/  ISETP.LT.OR P5, PT, R6.reuse, 0x1a, P5 ;  /* 0x0000001a0600780c */ /* 0x040fe40002fa1670 */
[C---:B------:R-:W-:Y:S02]  /*a740*/  ISETP.LT.OR P3, PT, R6.reuse, 0x21, P3 ;  /* 0x000000210600780c */ /* 0x040fe40001f61670 */
[----:B------:R-:W-:Y:S02]  /*a750*/  ISETP.LT.OR P4, PT, R6, 0x22, P4 ;  /* 0x000000220600780c */ /* 0x000fe40002781670 */
[----:B------:R-:W-:-:S02]  /*a760*/  FSEL R165, R165, -INF , !P5 ;  /* 0xff800000a5a57808 */ /* 0x000fc40006800000 */
[----:B------:R-:W-:Y:S02]  /*a770*/  FSEL R168, R168, -INF , !P3 ;  /* 0xff800000a8a87808 */ /* 0x000fe40005800000 */
        /* <DEDUP_REMOVED lines=34> */
.L_x_2377:
[----:B------:R-:W-:-:S05]  /*a9a0*/  IMAD.U32 R20, RZ, RZ, UR22 ;  /* 0x00000016ff147e24 */ /* 0x000fca000f8e00ff */
[----:B------:R-:W-:-:S13]  /*a9b0*/  ISETP.NE.AND P3, PT, R20, 0x1, PT ;  /* 0x000000011400780c */ /* 0x000fda0003f65270 */
[----:B------:R-:W0:Y:S02]  /*a9c0*/  @P3 LDC.64 R8, c[0x0][0x9e8] ;  /* 0x00027a00ff083b82 */ /* 0x000e240000000a00 */
[----:B0-----:R-:W-:-:S05]  /*a9d0*/  @P3 IMAD.HI.U32 R8, R15, R8, RZ ;  /* 0x000000080f083227 */ /* 0x001fca00078e00ff */
[----:B------:R-:W-:-:S07]  /*a9e0*/  @P3 SHF.R.U32.HI R15, RZ, R9, R8 ;  /* 0x00000009ff0f3219 */ /* 0x000fce0000011608 */
.L_x_2378:
[----:B------:R-:W-:Y:S05]  /*a9f0*/  BSYNC B0 ;  /* 0x0000000000007941 */ /* 0x000fea0003800000 */
.L_x_2376:
[----:B------:R-:W-:-:S04]  /*aa00*/  IMAD R5, R15, R20, -R5 ;  /* 0x000000140f057224 */ /* 0x000fc800078e0a05 */
[----:B------:R-:W-:-:S05]  /*aa10*/  IMAD.IADD R5, R5, 0x1, -R2 ;  /* 0x0000000105057824 */ /* 0x000fca00078e0a02 */
[----:B------:R-:W-:Y:S02]  /*aa20*/  VIADDMNMX R6, R5, R20, R6, PT ;  /* 0x0000001405067246 */ /* 0x000fe40003800106 */
[----:B------:R-:W-:-:S07]  /*aa30*/  VIMNMX R14, R14, R5, !PT ;  /* 0x000000050e0e7248 */ /* 0x000fce0007fe0100 */
.L_x_2375:
        /* <DEDUP_REMOVED lines=8> */
[----:B------:R-:W-:Y:S02]  /*aac0*/  ISETP.GT.AND P3, PT, R14, RZ, P2 ;  /* 0x000000ff0e00720c */ /* 0x000fe40001764270 */
        /* <DEDUP_REMOVED lines=9> */
[----:B------:R-:W-:-:S02]  /*ab60*/  ISETP.LT.OR P4, PT, R6, 0x9, P4 ;  /* 0x000000090600780c */ /* 0x000fc40002781670 */
[----:B------:R-:W-:Y:S02]  /*ab70*/  FMNMX.FTZ R5, R169, R8, !PT ;  /* 0x00000008a9057209 */ /* 0x000fe40007810000 */
[----:B------:R-:W-:Y:S02]  /*ab80*/  FSEL R159, R159, -INF , !P5 ;  /* 0xff8000009f9f7808 */ /* 0x000fe40006800000 */
[----:B------:R-:W-:Y:S02]  /*ab90*/  FMNMX.FTZ R8, R172, R5, !PT ;  /* 0x00000005ac087209 */ /* 0x000fe40007810000 */
[----:B------:R-:W-:Y:S02]  /*aba0*/  ISETP.GT.AND P5, PT, R14, 0x11, P2 ;  /* 0x000000110e00780c */ /* 0x000fe400017a4270 */
[----:B------:R-:W-:Y:S02]  /*abb0*/  FMNMX.FTZ R5, R173, R8, !PT ;  /* 0x00000008ad057209 */ /* 0x000fe40007810000 */
[----:B------:R-:W-:-:S02]  /*abc0*/  FSEL R158, R158, -INF , !P4 ;  /* 0xff8000009e9e7808 */ /* 0x000fc40006000000 */
        /* <DEDUP_REMOVED lines=8> */
[----:B------:R-:W-:Y:S01]  /*ac50*/  ISETP.GT.AND P5, PT, R14, 0x20, P2 ;  /* 0x000000200e00780c */ /* 0x000fe200017a4270 */
[----:B------:R-:W0:Y:S01]  /*ac60*/  SHFL.BFLY PT, R5, R8, 0x2, 0x1f ;  /* 0x0c401f0008057f89 */ /* 0x000e2200000e0000 */
[----:B------:R-:W-:Y:S02]  /*ac70*/  FSEL R162, R162, -INF , !P4 ;  /* 0xff800000a2a27808 */ /* 0x000fe40006000000 */
[----:B------:R-:W-:Y:S02]  /*ac80*/  ISETP.LT.OR P5, PT, R6, 0x21, P5 ;  /* 0x000000210600780c */ /* 0x000fe40002fa1670 */
[----:B------:R-:W-:-:S02]  /*ac90*/  ISETP.GT.AND P4, PT, R14, 0x19, P2 ;  /* 0x000000190e00780c */ /* 0x000fc40001784270 */
[----:B------:R-:W-:Y:S02]  /*aca0*/  FSEL R170, R170, -INF , !P5 ;  /* 0xff800000aaaa7808 */ /* 0x000fe40006800000 */
[----:B------:R-:W-:-:S04]  /*acb0*/  ISETP.LT.OR P4, PT, R6, 0x1a, P4 ;  /* 0x0000001a0600780c */ /* 0x000fc80002781670 */
[----:B------:R-:W-:Y:S02]  /*acc0*/  FSEL R167, R167, -INF , !P4 ;  /* 0xff800000a7a77808 */ /* 0x000fe40006000000 */
[----:B------:R-:W-:-:S04]  /*acd0*/  ISETP.GT.AND P4, PT, R14, 0x28, P2 ;  /* 0x000000280e00780c */ /* 0x000fc80001784270 */
[----:B------:R-:W-:-:S04]  /*ace0*/  ISETP.LT.OR P4, PT, R6, 0x29, P4 ;  /* 0x000000290600780c */ /* 0x000fc80002781670 */
[----:B------:R-:W-:Y:S02]  /*acf0*/  FSEL R174, R174, -INF , !P4 ;  /* 0xff800000aeae7808 */ /* 0x000fe40006000000 */
[----:B0-----:R-:W-:Y:S02]  /*ad00*/  FMNMX.FTZ R9, R8, R5, !PT ;  /* 0x0000000508097209 */ /* 0x001fe40007810000 */
[----:B------:R-:W-:-:S03]  /*ad10*/  ISETP.GT.AND P4, PT, R14, 0x30, P2 ;  /* 0x000000300e00780c */ /* 0x000fc60001784270 */
[----:B------:R-:W0:Y:S01]  /*ad20*/  SHFL.BFLY PT, R20, R9, 0x1, 0x1f ;  /* 0x0c201f0009147f89 */ /* 0x000e2200000e0000 */
[----:B------:R-:W-:-:S04]  /*ad30*/  ISETP.LT.OR P4, PT, R6, 0x31, P4 ;  /* 0x000000310600780c */ /* 0x000fc80002781670 */
[----:B------:R-:W-:Y:S02]  /*ad40*/  FSEL R178, R178, -INF , !P4 ;  /* 0xff800000b2b27808 */ /* 0x000fe40006000000 */
[----:B------:R-:W-:-:S04]  /*ad50*/  ISETP.GT.AND P4, PT, R14, 0x38, P2 ;  /* 0x000000380e00780c */ /* 0x000fc80001784270 */
[----:B------:R-:W-:-:S04]  /*ad60*/  ISETP.LT.OR P4, PT, R6, 0x39, P4 ;  /* 0x000000390600780c */ /* 0x000fc80002781670 */
[----:B------:R-:W-:Y:S02]  /*ad70*/  FSEL R182, R182, -INF , !P4 ;  /* 0xff800000b6b67808 */ /* 0x000fe40006000000 */
[----:B0-----:R-:W-:Y:S02]  /*ad80*/  FMNMX.FTZ R5, R9, R20, !PT ;  /* 0x0000001409057209 */ /* 0x001fe40007810000 */
[----:B------:R-:W-:Y:S02]  /*ad90*/  FSEL R9, R154, -INF , !P3 ;  /* 0xff8000009a097808 */ /* 0x000fe40005800000 */
[----:B------:R-:W-:Y:S01]  /*ada0*/  ISETP.GT.AND P3, PT, R14, 0x18, P2 ;  /* 0x000000180e00780c */ /* 0x000fe20001764270 */
[----:B------:R-:W-:Y:S01]  /*adb0*/  FMUL.FTZ R20, R5, UR10 ;  /* 0x0000000a05147c20 */ /* 0x000fe20008410000 */
[----:B------:R-:W-:Y:S02]  /*adc0*/  FMNMX.FTZ R8, R9, R12, !PT ;  /* 0x0000000c09087209 */ /* 0x000fe40007810000 */
[----:B------:R-:W-:-:S02]  /*add0*/  ISETP.LT.OR P3, PT, R6, 0x19, P3 ;  /* 0x000000190600780c */ /* 0x000fc40001f61670 */
[----:B------:R-:W-:Y:S02]  /*ade0*/  FMNMX.FTZ R15, R155, R8, !PT ;  /* 0x000000089b0f7209 */ /* 0x000fe40007810000 */
[----:B------:R-:W-:Y:S02]  /*adf0*/  FSETP.NEU.FTZ.AND P5, PT, R5, -INF , PT ;  /* 0xff8000000500780b */ /* 0x000fe40003fbd000 */
[----:B------:R-:W-:Y:S02]  /*ae00*/  FMNMX.FTZ R8, R158, R15, !PT ;  /* 0x0000000f9e087209 */ /* 0x000fe40007810000 */
[----:B------:R-:W-:Y:S02]  /*ae10*/  FSEL R166, R166, -INF , !P3 ;  /* 0xff800000a6a67808 */ /* 0x000fe40005800000 */
[----:B------:R-:W-:Y:S02]  /*ae20*/  FMNMX.FTZ R15, R159, R8, !PT ;  /* 0x000000089f0f7209 */ /* 0x000fe40007810000 */
[----:B------:R-:W-:-:S02]  /*ae30*/  ISETP.GT.AND P3, PT, R14, 0x21, P2 ;  /* 0x000000210e00780c */ /* 0x000fc40001764270 */
[----:B------:R-:W-:Y:S02]  /*ae40*/  FMNMX.FTZ R8, R162, R15, !PT ;  /* 0x0000000fa2087209 */ /* 0x000fe40007810000 */
[----:B------:R-:W-:Y:S02]  /*ae50*/  ISETP.LT.OR P3, PT, R6, 0x22, P3 ;  /* 0x000000220600780c */ /* 0x000fe40001f61670 */
[----:B------:R-:W-:Y:S02]  /*ae60*/  FMNMX.FTZ R15, R163, R8, !PT ;  /* 0x00000008a30f7209 */ /* 0x000fe40007810000 */
[----:B------:R-:W-:Y:S02]  /*ae70*/  FSEL R8, R20, RZ, P5 ;  /* 0x000000ff14087208 */ /* 0x000fe40002800000 */
[----:B------:R-:W-:Y:S02]  /*ae80*/  FMNMX.FTZ R20, R166, R15, !PT ;  /* 0x0000000fa6147209 */ /* 0x000fe40007810000 */
[----:B------:R-:W-:Y:S01]  /*ae90*/  FSEL R171, R171, -INF , !P3 ;  /* 0xff800000abab7808 */ /* 0x000fe20005800000 */
[--C-:B------:R-:W-:Y:S01]  /*aea0*/  FFMA.FTZ R152, R152, UR10, -R8.reuse ;  /* 0x0000000a98987c23 */ /* 0x100fe20008010808 */
[----:B------:R-:W-:Y:S01]  /*aeb0*/  FMNMX.FTZ R15, R167, R20, !PT ;  /* 0x00000014a70f7209 */ /* 0x000fe20007810000 */
[--C-:B------:R-:W-:Y:S01]  /*aec0*/  FFMA.FTZ R154, R156, UR10, -R8.reuse ;  /* 0x0000000a9c9a7c23 */ /* 0x100fe20008010808 */
[----:B------:R-:W-:Y:S01]  /*aed0*/  ISETP.GT.AND P3, PT, R14, 0x29, P2 ;  /* 0x000000290e00780c */ /* 0x000fe20001764270 */
[--C-:B------:R-:W-:Y:S01]  /*aee0*/  FFMA.FTZ R156, R160, UR10, -R8.reuse ;  /* 0x0000000aa09c7c23 */ /* 0x100fe20008010808 */
[----:B------:R-:W-:Y:S01]  /*aef0*/  FMNMX.FTZ R20, R170, R15, !PT ;  /* 0x0000000faa147209 */ /* 0x000fe20007810000 */
[--C-:B------:R-:W-:Y:S01]  /*af00*/  FFMA.FTZ R15, R153, UR10, -R8.reuse ;  /* 0x0000000a990f7c23 */ /* 0x100fe20008010808 */
[----:B------:R-:W-:Y:S01]  /*af10*/  ISETP.LT.OR P3, PT, R6, 0x2a, P3 ;  /* 0x0000002a0600780c */ /* 0x000fe20001f61670 */
[----:B------:R-:W-:Y:S01]  /*af20*/  MUFU.EX2 R152, R152 ;  /* 0x0000009800987308 */ /* 0x000fe20000000800 */
[----:B------:R-:W-:Y:S01]  /*af30*/  FMNMX.FTZ R21, R171, R20, !PT ;  /* 0x00000014ab157209 */ /* 0x000fe20007810000 */
[--C-:B------:R-:W-:Y:S01]  /*af40*/  FFMA.FTZ R160, R168, UR10, -R8.reuse ;  /* 0x0000000aa8a07c23 */ /* 0x100fe20008010808 */
[----:B------:R-:W-:Y:S01]  /*af50*/  FSEL R175, R175, -INF , !P3 ;  /* 0xff800000afaf7808 */ /* 0x000fe20005800000 */
[----:B------:R-:W-:Y:S01]  /*af60*/  FFMA.FTZ R168, R180, UR10, -R8 ;  /* 0x0000000ab4a87c23 */ /* 0x000fe20008010808 */
[----:B------:R-:W-:-:S02]  /*af70*/  ISETP.GT.AND P3, PT, R14, 0x31, P2 ;  /* 0x000000310e00780c */ /* 0x000fc40001764270 */
[----:B------:R-:W-:Y:S01]  /*af80*/  FMNMX.FTZ R20, R174, R21, !PT ;  /* 0x00000015ae147209 */ /* 0x000fe20007810000 */
[----:B------:R-:W-:Y:S01]  /*af90*/  MUFU.EX2 R15, R15 ;  /* 0x0000000f000f7308 */ /* 0x000fe20000000800 */
[----:B------:R-:W-:Y:S02]  /*afa0*/  ISETP.LT.OR P3, PT, R6, 0x32, P3 ;  /* 0x000000320600780c */ /* 0x000fe40001f61670 */
[----:B------:R-:W-:Y:S01]  /*afb0*/  FMNMX.FTZ R21, R175, R20, !PT ;  /* 0x00000014af157209 */ /* 0x000fe20007810000 */
[--C-:B------:R-:W-:Y:S01]  /*afc0*/  FFMA.FTZ R20, R172, UR10, -R8.reuse ;  /* 0x0000000aac147c23 */ /* 0x100fe20008010808 */
[----:B------:R-:W-:Y:S02]  /*afd0*/  ISETP.GT.AND P2, PT, R14, 0x39, P2 ;  /* 0x000000390e00780c */ /* 0x000fe40001744270 */
[----:B------:R-:W-:Y:S01]  /*afe0*/  FSEL R179, R179, -INF , !P3 ;  /* 0xff800000b3b37808 */ /* 0x000fe20005800000 */
[----:B------:R-:W-:Y:S01]  /*aff0*/  MUFU.EX2 R154, R154 ;  /* 0x0000009a009a7308 */ /* 0x000fe20000000800 */
[----:B------:R-:W-:Y:S01]  /*b000*/  FMNMX.FTZ R14, R178, R21, !PT ;  /* 0x00000015b20e7209 */ /* 0x000fe20007810000 */
[--C-:B------:R-:W-:Y:S01]  /*b010*/  FFMA.FTZ R21, R157, UR10, -R8.reuse ;  /* 0x0000000a9d157c23 */ /* 0x100fe20008010808 */
[----:B------:R-:W-:Y:S01]  /*b020*/  ISETP.LT.OR P2, PT, R6, 0x3a, P2 ;  /* 0x0000003a0600780c */ /* 0x000fe20001741670 */
[--C-:B------:R-:W-:Y:S01]  /*b030*/  FFMA.FTZ R157, R165, UR10, -R8.reuse ;  /* 0x0000000aa59d7c23 */ /* 0x100fe20008010808 */
[----:B------:R-:W-:Y:S01]  /*b040*/  FMNMX.FTZ R153, R179, R14, !PT ;  /* 0x0000000eb3997209 */ /* 0x000fe20007810000 */
[--C-:B------:R-:W-:Y:S01]  /*b050*/  FFMA.FTZ R14, R164, UR10, -R8.reuse ;  /* 0x0000000aa40e7c23 */ /* 0x100fe20008010808 */
[----:B------:R-:W-:Y:S01]  /*b060*/  FSEL R183, R183, -INF , !P2 ;  /* 0xff800000b7b77808 */ /* 0x000fe20005000000 */
[----:B------:R-:W-:Y:S01]  /*b070*/  MUFU.EX2 R21, R21 ;  /* 0x0000001500157308 */ /* 0x000fe20000000800 */
[----:B------:R-:W-:Y:S01]  /*b080*/  FMNMX.FTZ R6, R182, R153, !PT ;  /* 0x00000099b6067209 */ /* 0x000fe20007810000 */
[--C-:B------:R-:W-:Y:S01]  /*b090*/  FFMA.FTZ R153, R161, UR10, -R8.reuse ;  /* 0x0000000aa1997c23 */ /* 0x100fe20008010808 */
[----:B------:R-:W-:Y:S01]  /*b0a0*/  FSEL R164, R5, RZ, P5 ;  /* 0x000000ff05a47208 */ /* 0x000fe20002800000 */
[----:B------:R-:W-:Y:S01]  /*b0b0*/  FFMA.FTZ R165, R173, UR10, -R8 ;  /* 0x0000000aada57c23 */ /* 0x000fe20008010808 */
[----:B------:R-:W-:Y:S01]  /*b0c0*/  FMNMX.FTZ R6, R183, R6, !PT ;  /* 0x00000006b7067209 */ /* 0x000fe20007810000 */
[----:B------:R-:W-:-:S02]  /*b0d0*/  IMAD.MOV R173, RZ, RZ, -R17 ;  /* 0x000000ffffad7224 */ /* 0x000fc400078e0a11 */
[--C-:B------:R-:W-:Y:S01]  /*b0e0*/  FFMA.FTZ R161, R169, UR10, -R8.reuse ;  /* 0x0000000aa9a17c23 */ /* 0x100fe20008010808 */
[----:B------:R-:W-:Y:S01]  /*b0f0*/  FADD.FTZ R164, -R164, R13 ;  /* 0x0000000da4a47221 */ /* 0x000fe20000010100 */
[----:B------:R-:W-:Y:S01]  /*b100*/  MUFU.EX2 R156, R156 ;  /* 0x0000009c009c7308 */ /* 0x000fe20000000800 */
[----:B------:R-:W0:Y:S01]  /*b110*/  SHFL.BFLY PT, R205, R6, 0x2, 0x1f ;  /* 0x0c401f0006cd7f89 */ /* 0x000e2200000e0000 */
[----:B------:R-:W-:Y:S01]  /*b120*/  ISETP.NE.AND P3, PT, R2, R173, PT ;  /* 0x000000ad0200720c */ /* 0x000fe20003f65270 */
[----:B------:R-:W-:Y:S01]  /*b130*/  FMUL.FTZ R13, R164, UR10 ;  /* 0x0000000aa40d7c20 */ /* 0x000fe20008410000 */
[--C-:B------:R-:W-:Y:S01]  /*b140*/  FFMA.FTZ R164, R176, UR10, -R8.reuse ;  /* 0x0000000ab0a47c23 */ /* 0x100fe20008010808 */
[--C-:B------:R-:W-:Y:S01]  /*b150*/  FFMA.FTZ R169, R177, UR10, -R8.reuse ;  /* 0x0000000ab1a97c23 */ /* 0x100fe20008010808 */
[----:B------:R-:W-:Y:S01]  /*b160*/  FFMA.FTZ R173, R181, UR10, -R8 ;  /* 0x0000000ab5ad7c23 */ /* 0x000fe20008010808 */
[----:B------:R-:W-:Y:S01]  /*b170*/  IMAD.U32 R181, RZ, RZ, UR21 ;  /* 0x00000015ffb57e24 */ /* 0x000fe2000f8e00ff */
[----:B------:R-:W-:Y:S08]  /*b180*/  MUFU.EX2 R153, R153 ;  /* 0x0000009900997308 */ /* 0x000ff00000000800 */
[----:B------:R-:W1:Y:S08]  /*b190*/  MUFU.EX2 R13, R13 ;  /* 0x0000000d000d7308 */ /* 0x000e700000000800 */
[----:B------:R-:W2:Y:S01]  /*b1a0*/  MUFU.EX2 R14, R14 ;  /* 0x0000000e000e7308 */ /* 0x000ea20000000800 */
[----:B0-----:R-:W-:-:S05]  /*b1b0*/  FMNMX.FTZ R205, R6, R205, !PT ;  /* 0x000000cd06cd7209 */ /* 0x001fca0007810000 */
[----:B------:R-:W0:Y:S02]  /*b1c0*/  SHFL.BFLY PT, R6, R205, 0x1, 0x1f ;  /* 0x0c201f00cd067f89 */ /* 0x000e2400000e0000 */
[----:B------:R-:W3:Y:S01]  /*b1d0*/  MUFU.EX2 R157, R157 ;  /* 0x0000009d009d7308 */ /* 0x000ee20000000800 */
[----:B-1----:R-:W-:Y:S01]  /*b1e0*/  FFMA.FTZ R172, R13, R3, R152 ;  /* 0x000000030dac7223 */ /* 0x002fe20000010098 */
[----:B------:R-:W-:Y:S01]  /*b1f0*/  F2FP.BF16.F32.PACK_AB R152, R15, R152 ;  /* 0x000000980f98723e */ /* 0x000fe200000010ff */
[-C--:B------:R-:W-:Y:S01]  /*b200*/  FMUL.FTZ R24, R24, R13.reuse ;  /* 0x0000000d18187220 */ /* 0x080fe20000410000 */
[-C--:B------:R-:W-:Y:S01]  /*b210*/  FMUL.FTZ R25, R25, R13.reuse ;  /* 0x0000000d19197220 */ /* 0x080fe20000410000 */
[----:B------:R-:W-:Y:S01]  /*b220*/  FADD.FTZ R3, R15, R172 ;  /* 0x000000ac0f037221 */ /* 0x000fe20000010000 */
[-C--:B------:R-:W-:Y:S01]  /*b230*/  FMUL.FTZ R28, R28, R13.reuse ;  /* 0x0000000d1c1c7220 */ /* 0x080fe20000410000 */
[-C--:B------:R-:W-:Y:S01]  /*b240*/  FMUL.FTZ R29, R29, R13.reuse ;  /* 0x0000000d1d1d7220 */ /* 0x080fe20000410000 */
[----:B------:R-:W1:Y:S01]  /*b250*/  MUFU.EX2 R160, R160 ;  /* 0x000000a000a07308 */ /* 0x000e620000000800 */
[----:B------:R-:W-:Y:S01]  /*b260*/  FADD.FTZ R8, R154, R3 ;  /* 0x000000039a087221 */ /* 0x000fe20000010000 */
[----:B------:R-:W-:Y:S01]  /*b270*/  F2FP.BF16.F32.PACK_AB R154, R21, R154 ;  /* 0x0000009a159a723e */ /* 0x000fe200000010ff */
[-C--:B------:R-:W-:Y:S01]  /*b280*/  FMUL.FTZ R32, R32, R13.reuse ;  /* 0x0000000d20207220 */ /* 0x080fe20000410000 */
[----:B------:R-:W-:Y:S01]  /*b290*/  FMUL.FTZ R33, R33, R13 ;  /* 0x0000000d21217220 */ /* 0x000fe20000410000 */
[----:B------:R-:W-:Y:S01]  /*b2a0*/  FADD.FTZ R177, R21, R8 ;  /* 0x0000000815b17221 */ /* 0x000fe20000010000 */
[----:B------:R-:W-:-:S02]  /*b2b0*/  @!P3 IMAD R8, R181, 0x40, R16 ;  /* 0x00000040b508b824 */ /* 0x000fc400078e0210 */
[-C--:B------:R-:W-:Y:S01]  /*b2c0*/  FMUL.FTZ R36, R36, R13.reuse ;  /* 0x0000000d24247220 */ /* 0x080fe20000410000 */
[----:B------:R-:W4:Y:S01]  /*b2d0*/  MUFU.EX2 R161, R161 ;  /* 0x000000a100a17308 */ /* 0x000f220000000800 */
[----:B------:R-:W-:Y:S01]  /*b2e0*/  FADD.FTZ R172, R156, R177 ;  /* 0x000000b19cac7221 */ /* 0x000fe20000010000 */
[----:B------:R-:W-:Y:S01]  /*b2f0*/  F2FP.BF16.F32.PACK_AB R156, R153, R156 ;  /* 0x0000009c999c723e */ /* 0x000fe200000010ff */
[-C--:B------:R-:W-:Y:S01]  /*b300*/  FMUL.FTZ R37, R37, R13.reuse ;  /* 0x0000000d25257220 */ /* 0x080fe20000410000 */
[-C--:B------:R-:W-:Y:S01]  /*b310*/  FMUL.FTZ R40, R40, R13.reuse ;  /* 0x0000000d28287220 */ /* 0x080fe20000410000 */
[----:B------:R-:W-:Y:S01]  /*b320*/  FADD.FTZ R177, R153, R172 ;  /* 0x000000ac99b17221 */ /* 0x000fe20000010000 */
[----:B0-----:R-:W-:Y:S01]  /*b330*/  FMNMX.FTZ R6, R205, R6, !PT ;  /* 0x00000006cd067209 */ /* 0x001fe20007810000 */
[-C--:B------:R-:W-:Y:S01]  /*b340*/  FMUL.FTZ R41, R41, R13.reuse ;  /* 0x0000000d29297220 */ /* 0x080fe20000410000 */
[----:B------:R-:W0:Y:S01]  /*b350*/  MUFU.EX2 R20, R20 ;  /* 0x0000001400147308 */ /* 0x000e220000000800 */
[----:B------:R-:W-:Y:S01]  /*b360*/  @!P3 LEA R172, R8, UR46, 0x2 ;  /* 0x0000002e08acbc11 */ /* 0x000fe2000f8e10ff */
[----:B--2---:R-:W-:Y:S01]  /*b370*/  FADD.FTZ R8, R14, R177 ;  /* 0x000000b10e087221 */ /* 0x004fe20000010000 */
[C---:B------:R-:W-:Y:S01]  /*b380*/  FMUL.FTZ R176, R6.reuse, UR10 ;  /* 0x0000000a06b07c20 */ /* 0x040fe20008410000 */
[----:B------:R-:W-:Y:S01]  /*b390*/  FSETP.NEU.FTZ.AND P2, PT, R6, -INF , PT ;  /* 0xff8000000600780b */ /* 0x000fe20003f5d000 */
[-C--:B------:R-:W-:Y:S01]  /*b3a0*/  FMUL.FTZ R44, R44, R13.reuse ;  /* 0x0000000d2c2c7220 */ /* 0x080fe20000410000 */
[----:B---3--:R-:W-:Y:S01]  /*b3b0*/  FADD.FTZ R181, R157, R8 ;  /* 0x000000089db57221 */ /* 0x008fe20000010000 */
[----:B------:R-:W-:Y:S01]  /*b3c0*/  @!P3 STS [R172+0x28800], R13 ;  /* 0x0288000dac00b388 */ /* 0x000fe20000000800 */
[----:B------:R-:W-:Y:S01]  /*b3d0*/  FSEL R176, R176, RZ, P2 ;  /* 0x000000ffb0b07208 */ /* 0x000fe20001000000 */
[----:B------:R-:W2:Y:S01]  /*b3e0*/  MUFU.EX2 R165, R165 ;  /* 0x000000a500a57308 */ /* 0x000ea20000000800 */
[----:B------:R-:W-:Y:S01]  /*b3f0*/  FSEL R3, R6, RZ, P2 ;  /* 0x000000ff06037208 */ /* 0x000fe20001000000 */
[-C--:B------:R-:W-:Y:S01]  /*b400*/  FMUL.FTZ R45, R45, R13.reuse ;  /* 0x0000000d2d2d7220 */ /* 0x080fe20000410000 */
[-C--:B------:R-:W-:Y:S01]  /*b410*/  FMUL.FTZ R48, R48, R13.reuse ;  /* 0x0000000d30307220 */ /* 0x080fe20000410000 */
[----:B------:R-:W-:Y:S01]  /*b420*/  FFMA.FTZ R177, R162, UR10, -R176 ;  /* 0x0000000aa2b17c23 */ /* 0x000fe200080108b0 */
[----:B-1----:R-:W-:Y:S01]  /*b430*/  FADD.FTZ R162, R160, R181 ;  /* 0x000000b5a0a27221 */ /* 0x002fe20000010000 */
[----:B------:R-:W-:Y:S01]  /*b440*/  FADD.FTZ R3, -R3, R12 ;  /* 0x0000000c03037221 */ /* 0x000fe20000010100 */
[----:B------:R-:W-:Y:S01]  /*b450*/  FFMA.FTZ R9, R9, UR10, -R176 ;  /* 0x0000000a09097c23 */ /* 0x000fe200080108b0 */
[----:B------:R-:W1:Y:S01]  /*b460*/  MUFU.EX2 R164, R164 ;  /* 0x000000a400a47308 */ /* 0x000e620000000800 */
[----:B----4-:R-:W-:Y:S01]  /*b470*/  FADD.FTZ R205, R161, R162 ;  /* 0x000000a2a1cd7221 */ /* 0x010fe20000010000 */
[----:B------:R-:W-:Y:S01]  /*b480*/  FMUL.FTZ R3, R3, UR10 ;  /* 0x0000000a03037c20 */ /* 0x000fe20008410000 */
[--C-:B------:R-:W-:Y:S01]  /*b490*/  FFMA.FTZ R155, R155, UR10, -R176.reuse ;  /* 0x0000000a9b9b7c23 */ /* 0x100fe200080108b0 */
[--C-:B------:R-:W-:Y:S01]  /*b4a0*/  FFMA.FTZ R158, R158, UR10, -R176.reuse ;  /* 0x0000000a9e9e7c23 */ /* 0x100fe200080108b0 */
[----:B0-----:R-:W-:Y:S01]  /*b4b0*/  FADD.FTZ R162, R20, R205 ;  /* 0x000000cd14a27221 */ /* 0x001fe20000010000 */
[--C-:B------:R-:W-:Y:S01]  /*b4c0*/  FFMA.FTZ R159, R159, UR10, -R176.reuse ;  /* 0x0000000a9f9f7c23 */ /* 0x100fe200080108b0 */
[--C-:B------:R-:W-:Y:S01]  /*b4d0*/  FFMA.FTZ R181, R170, UR10, -R176.reuse ;  /* 0x0000000aaab57c23 */ /* 0x100fe200080108b0 */
[----:B------:R-:W0:Y:S01]  /*b4e0*/  MUFU.EX2 R169, R169 ;  /* 0x000000a900a97308 */ /* 0x000e220000000800 */
[--C-:B------:R-:W-:Y:S01]  /*b4f0*/  FFMA.FTZ R163, R163, UR10, -R176.reuse ;  /* 0x0000000aa3a37c23 */ /* 0x100fe200080108b0 */
[--C-:B------:R-:W-:Y:S01]  /*b500*/  FFMA.FTZ R180, R166, UR10, -R176.reuse ;  /* 0x0000000aa6b47c23 */ /* 0x100fe200080108b0 */
[--C-:B------:R-:W-:Y:S01]  /*b510*/  FFMA.FTZ R167, R167, UR10, -R176.reuse ;  /* 0x0000000aa7a77c23 */ /* 0x100fe200080108b0 */
[----:B------:R-:W-:Y:S01]  /*b520*/  F2FP.BF16.F32.PACK_AB R160, R161, R160 ;  /* 0x000000a0a1a0723e */ /* 0x000fe200000010ff */
[--C-:B------:R-:W-:Y:S01]  /*b530*/  FFMA.FTZ R171, R171, UR10, -R176.reuse ;  /* 0x0000000aabab7c23 */ /* 0x100fe200080108b0 */
[--C-:B------:R-:W-:Y:S01]  /*b540*/  FFMA.FTZ R174, R174, UR10, -R176.reuse ;  /* 0x0000000aaeae7c23 */ /* 0x100fe200080108b0 */
[--C-:B------:R-:W-:Y:S01]  /*b550*/  FFMA.FTZ R175, R175, UR10, -R176.reuse ;  /* 0x0000000aafaf7c23 */ /* 0x100fe200080108b0 */
[----:B------:R-:W-:Y:S01]  /*b560*/  MUFU.EX2 R168, R168 ;  /* 0x000000a800a87308 */ /* 0x000fe20000000800 */
[--C-:B------:R-:W-:Y:S01]  /*b570*/  FFMA.FTZ R178, R178, UR10, -R176.reuse ;  /* 0x0000000ab2b27c23 */ /* 0x100fe200080108b0 */
[--C-:B------:R-:W-:Y:S01]  /*b580*/  FFMA.FTZ R179, R179, UR10, -R176.reuse ;  /* 0x0000000ab3b37c23 */ /* 0x100fe200080108b0 */
[--C-:B------:R-:W-:Y:S01]  /*b590*/  FFMA.FTZ R182, R182, UR10, -R176.reuse ;  /* 0x0000000ab6b67c23 */ /* 0x100fe200080108b0 */
[----:B------:R-:W-:Y:S01]  /*b5a0*/  FFMA.FTZ R176, R183, UR10, -R176 ;  /* 0x0000000ab7b07c23 */ /* 0x000fe200080108b0 */
        /* <DEDUP_REMOVED lines=24> */
[----:B-1----:R-:W-:Y:S01]  /*b730*/  FADD.FTZ R162, R164, R3 ;  /* 0x00000003a4a27221 */ /* 0x002fe20000010000 */
[----:B0-----:R-:W-:Y:S01]  /*b740*/  F2FP.BF16.F32.PACK_AB R164, R169, R164 ;  /* 0x000000a4a9a4723e */ /* 0x001fe200000010ff */
        /* <DEDUP_REMOVED lines=51> */
[C---:B--2---:R-:W-:Y:S01]  /*ba80*/  FADD.FTZ R172, R14.reuse, R15 ;  /* 0x0000000f0eac7221 */ /* 0x044fe20000010000 */
[----:B------:R-:W-:Y:S01]  /*ba90*/  F2FP.BF16.F32.PACK_AB R157, R14, R177 ;  /* 0x000000b10e9d723e */ /* 0x000fe200000010ff */
[-C--:B------:R-:W-:Y:S01]  /*baa0*/  FMUL.FTZ R148, R148, R13.reuse ;  /* 0x0000000d94947220 */ /* 0x080fe20000410000 */
[----:B------:R-:W-:Y:S01]  /*bab0*/  FMUL.FTZ R149, R149, R13 ;  /* 0x0000000d95957220 */ /* 0x000fe20000410000 */
        /* <DEDUP_REMOVED lines=93> */
.L_x_2379:
[----:B------:R0:W2:Y:S01]  /*c090*/  SYNCS.PHASECHK.TRANS64.TRYWAIT P2, [UR25+0x28c50], R11 ;  /* 0x028c500bff0075a7 */ /* 0x0000a20008040159 */
[----:B------:R-:W-:Y:S05]  /*c0a0*/  @!P0 BRA `(.L_x_2380) ;  /* 0x0000000000048947 */ /* 0x000fea0003800000 */
[----:B------:R-:W-:Y:S01]  /*c0b0*/  BPT.TRAP 0x1 ;  /* 0x000000040000795c */ /* 0x000fe20000300000 */
.L_x_2380:
[----:B--2---:R-:W-:Y:S05]  /*c0c0*/  @P2 BRA `(.L_x_2381) ;  /* 0x0000000000082947 */ /* 0x004fea0003800000 */
[----:B------:R-:W2:Y:S02]  /*c0d0*/  SYNCS.PHASECHK.TRANS64.TRYWAIT P2, [UR25+0x28c50], R11 ;  /* 0x028c500bff0075a7 */ /* 0x000ea40008040159 */
[----:B--2---:R-:W-:Y:S05]  /*c0e0*/  @!P2 BRA `(.L_x_2382) ;  /* 0x000000b00094a947 */ /* 0x004fea0003800000 */
.L_x_2381:
[----:B------:R-:W-:Y:S01]  /*c0f0*/  ULEA UR11, UR37, UR50, 0xc ;  /* 0x00000032250b7291 */ /* 0x000fe2000f8e603f */
[----:B------:R-:W-:Y:S01]  /*c100*/  WARPGROUP.ARRIVE ;  /* 0x00000000000079c5 */ /* 0x000fe20000000000 */
[----:B------:R-:W-:Y:S01]  /*c110*/  UMOV UR7, 0x40000040 ;  /* 0x4000004000077882 */ /* 0x000fe20000000000 */
[C---:B------:R-:W-:Y:S01]  /*c120*/  ISETP.GT.AND P2, PT, R7.reuse, UR48, PT ;  /* 0x0000003007007c0c */ /* 0x040fe2000bf44270 */
[----:B--2---:R-:W-:Y:S01]  /*c130*/  @!P1 VIADD R10, R10, 0x28c60 ;  /* 0x00028c600a0a9836 */ /* 0x004fe20000000000 */
        /* <DEDUP_REMOVED lines=36> */
.L_x_2366:
[----:B------:R-:W5:Y:S01]  /*c380*/  SHFL.BFLY PT, R0, R3, 0x2, 0x1f ;  /* 0x0c401f0003007f89 */ /* 0x000f6200000e0000 */
[----:B------:R-:W-:Y:S01]  /*c390*/  IMAD.U32 R20, RZ, RZ, UR10 ;  /* 0x0000000aff147e24 */ /* 0x000fe2000f8e00ff */
[----:B------:R-:W-:Y:S02]  /*c3a0*/  UIADD3 UR39, UR39, 0x1, URZ ;  /* 0x0000000127277890 */ /* 0x000fe4000fffe03f */
        /* <DEDUP_REMOVED lines=10> */
[----:B------:R-:W5:Y:S02]  /*c450*/  SHFL.BFLY PT, R8, R9, 0x1, 0x1f ;  /* 0x0c201f0009087f89 */ /* 0x000f6400000e0000 */
[----:B------:R-:W-:Y:S02]  /*c460*/  USEL UR4, URZ, 0x1, UP0 ;  /* 0x000000013f047887 */ /* 0x000fe40008000000 */
[----:B------:R-:W-:Y:S02]  /*c470*/  USEL UR37, UR37, URZ, UP0 ;  /* 0x0000003f25257287 */ /* 0x000fe40008000000 */
[----:B------:R-:W-:Y:S01]  /*c480*/  ULOP3.LUT UR38, UR38, UR4, URZ, 0x3c, !UPT ;  /* 0x0000000426267292 */ /* 0x000fe2000f8e3c3f */
[----:B0-----:R-:W-:Y:S01]  /*c490*/  FADD.FTZ R13, R0, R7 ;  /* 0x00000007000d7221 */ /* 0x001fe20000010000 */
[----:B------:R-:W-:-:S02]  /*c4a0*/  IMAD.MOV R7, RZ, RZ, -R17 ;  /* 0x000000ffff077224 */ /* 0x000fc400078e0a11 */
[----:B-----5:R-:W-:Y:S02]  /*c4b0*/  FADD.FTZ R11, R9, R8 ;  /* 0x00000008090b7221 */ /* 0x020fe40000010000 */
[----:B------:R-:W-:Y:S02]  /*c4c0*/  FSETP.NE.FTZ.AND P1, PT, R13, RZ, PT ;  /* 0x000000ff0d00720b */ /* 0x000fe40003f35000 */
[----:B------:R-:W-:Y:S01]  /*c4d0*/  ISETP.NE.AND P0, PT, R2, R7, PT ;  /* 0x000000070200720c */ /* 0x000fe20003f05270 */
[----:B------:R-:W-:Y:S01]  /*c4e0*/  IMAD.MOV.U32 R7, RZ, RZ, RZ ;  /* 0x000000ffff077224 */ /* 0x000fe200078e00ff */
[----:B------:R-:W-:-:S09]  /*c4f0*/  FSETP.NE.FTZ.AND P2, PT, R11, RZ, PT ;  /* 0x000000ff0b00720b */ /* 0x000fd20003f55000 */
[----:B------:R-:W3:Y:S01]  /*c500*/  @P1 MUFU.RCP R7, R13 ;  /* 0x0000000d00071308 */ /* 0x000ee20000001000 */
[----:B------:R-:W-:Y:S01]  /*c510*/  @P1 FMUL.FTZ R20, R20, 0.69314718246459960938 ;  /* 0x3f31721814141820 */ /* 0x000fe20000410000 */
[----:B------:R-:W-:Y:S02]  /*c520*/  @!P0 IMAD R0, R3, 0x40, R16 ;  /* 0x0000004003008824 */ /* 0x000fe400078e0210 */
[----:B------:R-:W-:-:S03]  /*c530*/  IMAD.MOV.U32 R3, RZ, RZ, -0x800000 ;  /* 0xff800000ff037424 */ /* 0x000fc600078e00ff */
[----:B------:R-:W-:Y:S01]  /*c540*/  @!P0 LEA R9, R0, UR46, 0x2 ;  /* 0x0000002e00098c11 */ /* 0x000fe2000f8e10ff */
[----:B------:R-:W-:Y:S01]  /*c550*/  @P2 MUFU.RCP R4, R11 ;  /* 0x0000000b00042308 */ /* 0x000fe20000001000 */
[----:B------:R-:W-:-:S07]  /*c560*/  IMAD.MOV.U32 R0, RZ, RZ, -0x800000 ;  /* 0xff800000ff007424 */ /* 0x000fce00078e00ff */
[----:B------:R-:W0:Y:S01]  /*c570*/  @P1 MUFU.LG2 R13, R13 ;  /* 0x0000000d000d1308 */ /* 0x000e220000000c00 */
[-C--:B---3--:R-:W-:Y:S01]  /*c580*/  FMUL.FTZ R170, R24, R7.reuse ;  /* 0x0000000718aa7220 */ /* 0x088fe20000410000 */
[-C--:B------:R-:W-:Y:S01]  /*c590*/  FMUL.FTZ R14, R25, R7.reuse ;  /* 0x00000007190e7220 */ /* 0x080fe20000410000 */
[-C--:B------:R-:W-:Y:S01]  /*c5a0*/  FMUL.FTZ R169, R28, R7.reuse ;  /* 0x000000071ca97220 */ /* 0x080fe20000410000 */
[-C--:B------:R-:W-:Y:S01]  /*c5b0*/  FMUL.FTZ R12, R29, R7.reuse ;  /* 0x000000071d0c7220 */ /* 0x080fe20000410000 */
[-C--:B-12-4-:R-:W-:Y:S01]  /*c5c0*/  FMUL.FTZ R167, R32, R7.reuse ;  /* 0x0000000720a77220 */ /* 0x096fe20000410000 */
        /* <DEDUP_REMOVED lines=60> */
[----:B------:R-:W-:-:S02]  /*c990*/  IMAD.U32 R24, RZ, RZ, UR10 ;  /* 0x0000000aff187e24 */ /* 0x000fc4000f8e00ff */
[----:B0-----:R-:W-:Y:S01]  /*c9a0*/  @P1 FMUL.FTZ R13, R13, 0.69314718246459960938 ;  /* 0x3f3172180d0d1820 */ /* 0x001fe20000410000 */
[-C--:B------:R-:W-:Y:S01]  /*c9b0*/  FMUL.FTZ R26, R26, R4.reuse ;  /* 0x000000041a1a7220 */ /* 0x080fe20000410000 */
[----:B------:R0:W-:Y:S01]  /*c9c0*/  @!P0 STS [R9+0x28820], R4 ;  /* 0x0288200409008388 */ /* 0x0001e20000000800 */
[----:B------:R-:W-:Y:S01]  /*c9d0*/  @P2 FMUL.FTZ R24, R24, 0.69314718246459960938 ;  /* 0x3f31721818182820 */ /* 0x000fe20000410000 */
[----:B------:R-:W-:Y:S01]  /*c9e0*/  PLOP3.LUT P0, PT, PT, PT, PT, 0x8, 0x0 ;  /* 0x000000000000781c */ /* 0x000fe20003f0e170 */
[-C--:B------:R-:W-:Y:S01]  /*c9f0*/  FMUL.FTZ R27, R27, R4.reuse ;  /* 0x000000041b1b7220 */ /* 0x080fe20000410000 */
[-C--:B------:R-:W-:Y:S01]  /*ca00*/  FMUL.FTZ R30, R30, R4.reuse ;  /* 0x000000041e1e7220 */ /* 0x080fe20000410000 */
[-C--:B------:R-:W-:Y:S01]  /*ca10*/  FMUL.FTZ R31, R31, R4.reuse ;  /* 0x000000041f1f7220 */ /* 0x080fe20000410000 */
[----:B-1----:R1:W2:Y:S01]  /*ca20*/  @P2 MUFU.LG2 R7, R11 ;  /* 0x0000000b00072308 */ /* 0x0022a20000000c00 */
        /* <DEDUP_REMOVED lines=16> */
[----:B--2---:R-:W-:Y:S01]  /*cb30*/  @P2 FMUL.FTZ R7, R7, 0.69314718246459960938 ;  /* 0x3f31721807072820 */ /* 0x004fe20000410000 */
        /* <DEDUP_REMOVED lines=47> */
.L_x_2299:
[----:B------:R-:W0:Y:S08]  /*ce30*/  S2UR UR4, SR_CgaCtaId ;  /* 0x00000000000479c3 */ /* 0x000e300000008800 */
[----:B------:R-:W-:Y:S06]  /*ce40*/  BAR.SYNC.DEFER_BLOCKING 0x5, 0x180 ;  /* 0x0146000000007b1d */ /* 0x000fec0000010000 */
[----:B------:R-:W-:Y:S01]  /*ce50*/  UMOV UR46, 0x400 ;  /* 0x00000400002e7882 */ /* 0x000fe20000000000 */
[----:B------:R-:W-:Y:S01]  /*ce60*/  BSSY B0, `(.L_x_2384) ;  /* 0x00002f2000007945 */ /* 0x000fe20003800000 */
[----:B0-----:R-:W-:-:S09]  /*ce70*/  ULEA UR46, UR4, UR46, 0x18 ;  /* 0x0000002e042e7291 */ /* 0x001fd2000f8ec03f */
[----:B------:R-:W0:Y:S02]  /*ce80*/  LDS.128 R4, [UR46+0x28cd0] ;  /* 0x028cd02eff047984 */ /* 0x000e240008000c00 */
[----:B0-----:R-:W-:Y:S02]  /*ce90*/  R2UR UR5, R5 ;  /* 0x00000000050572ca */ /* 0x001fe400000e0000 */
[----:B------:R-:W-:Y:S02]  /*cea0*/  R2UR UR7, R6 ;  /* 0x00000000060772ca */ /* 0x000fe400000e0000 */
[----:B------:R-:W-:Y:S01]  /*ceb0*/  R2UR UR6, R7 ;  /* 0x00000000070672ca */ /* 0x000fe200000e0000 */
[----:B------:R-:W-:Y:S06]  /*cec0*/  BAR.ARV 0x4, 0x180 ;  /* 0x0106000000007b1d */ /* 0x000fec0000002000 */
[----:B------:R-:W-:Y:S08]  /*ced0*/  @P0 BRA `(.L_x_2385) ;  /* 0x0000002000240947 */ /* 0x000ff00003800000 */
[----:B------:R-:W0:Y:S08]  /*cee0*/  S2UR UR4, SR_SWINHI ;  /* 0x00000000000479c3 */ /* 0x000e300000002f00 */
[----:B------:R-:W-:Y:S01]  /*cef0*/  BAR.SYNC.DEFER_BLOCKING 0x1, 0x100 ;  /* 0x0044000000007b1d */ /* 0x000fe20000010000 */
        /* <DEDUP_REMOVED lines=23> */
[----:B------:R-:W-:-:S02]  /*d070*/  F2FP.BF16.F32.PACK_AB R67, R71, R70 ;  /* 0x000000464743723e */ /* 0x000fc400000010ff */
[C---:B------:R-:W-:Y:S01]  /*d080*/  IADD3 R175, P1, R4.reuse, 0x20, RZ ;  /* 0x0000002004af7810 */ /* 0x040fe20007f3e0ff */
[----:B------:R-:W-:Y:S01]  /*d090*/  UISETP.NE.AND.EX UP0, UPT, UR9, URZ, UPT, UP0 ;  /* 0x0000003f0900728c */ /* 0x000fe2000bf05300 */
[C---:B------:R-:W-:Y:S02]  /*d0a0*/  LOP3.LUT R7, R4.reuse, 0x380, RZ, 0xc0, !PT ;  /* 0x0000038004077812 */ /* 0x040fe400078ec0ff */
        /* <DEDUP_REMOVED lines=14> */
[----:B------:R-:W-:Y:S01]  /*d190*/  SHF.R.U64 R7, R7, 0x3, RZ ;  /* 0x0000000307077819 */ /* 0x000fe200000012ff */
[--C-:B------:R-:W-:Y:S01]  /*d1a0*/  IMAD.X R91, RZ, RZ, R5.reuse, P2 ;  /* 0x000000ffff5b7224 */ /* 0x100fe200010e0605 */
[C---:B------:R-:W-:Y:S01]  /*d1b0*/  IADD3 R207, P0, R4.reuse, 0x4020, RZ ;  /* 0x0000402004cf7810 */ /* 0x040fe20007f1e0ff */
[--C-:B------:R-:W-:Y:S01]  /*d1c0*/  IMAD.X R95, RZ, RZ, R5.reuse, P1 ;  /* 0x000000ffff5f7224 */ /* 0x100fe200008e0605 */
[C---:B------:R-:W-:Y:S01]  /*d1d0*/  IADD3 R102, P4, R4.reuse, 0x4040, RZ ;  /* 0x0000404004667810 */ /* 0x040fe20007f9e0ff */
[----:B------:R-:W-:Y:S01]  /*d1e0*/  UIMAD.WIDE UR8, UR43, 0x4, UR8 ;  /* 0x000000042b0878a5 */ /* 0x000fe2000f8e0208 */
        /* <DEDUP_REMOVED lines=12> */
[----:B------:R-:W-:Y:S01]  /*d2b0*/  LOP3.LUT R7, R24, 0x380, RZ, 0xc0, !PT ;  /* 0x0000038018077812 */ /* 0x000fe200078ec0ff */
[----:B------:R-:W-:Y:S01]  /*d2c0*/  IMAD.X R15, RZ, RZ, R5, P1 ;  /* 0x000000ffff0f7224 */ /* 0x000fe200008e0605 */
[----:B------:R-:W-:-:S02]  /*d2d0*/  LOP3.LUT R6, R175, 0x380, RZ, 0xc0, !PT ;  /* 0x00000380af067812 */ /* 0x000fc400078ec0ff */
[----:B------:R-:W-:Y:S02]  /*d2e0*/  SHF.R.U64 R7, R7, 0x3, RZ ;  /* 0x0000000307077819 */ /* 0x000fe400000012ff */
[----:B------:R-:W-:Y:S02]  /*d2f0*/  SHF.R.U64 R6, R6, 0x3, RZ ;  /* 0x0000000306067819 */ /* 0x000fe400000012ff */
[----:B------:R-:W-:Y:S02]  /*d300*/  LOP3.LUT R24, R7, R24, RZ, 0x3c, !PT ;  /* 0x0000001807187212 */ /* 0x000fe400078e3cff */
[----:B------:R-:W-:Y:S02]  /*d310*/  LOP3.LUT R7, R40, 0x380, RZ, 0xc0, !PT ;  /* 0x0000038028077812 */ /* 0x000fe400078ec0ff */
[----:B------:R-:W-:Y:S02]  /*d320*/  LOP3.LUT R20, R6, R175, RZ, 0x3c, !PT ;  /* 0x000000af06147212 */ /* 0x000fe400078e3cff */
        /* <DEDUP_REMOVED lines=10> */
[----:B------:R-:W-:Y:S02]  /*d3d0*/  MOV R174, R4 ;  /* 0x0000000400ae7202 */ /* 0x000fe40000000f00 */
[----:B------:R-:W-:Y:S02]  /*d3e0*/  LOP3.LUT R7, R168, 0x380, RZ, 0xc0, !PT ;  /* 0x00000380a8077812 */ /* 0x000fe400078ec0ff */
[----:B------:R-:W-:-:S02]  /*d3f0*/  LOP3.LUT R28, R177, 0x380, RZ, 0xc0, !PT ;  /* 0x00000380b11c7812 */ /* 0x000fc400078ec0ff */
[----:B------:R-:W-:Y:S02]  /*d400*/  F2FP.BF16.F32.PACK_AB R5, R27, R26 ;  /* 0x0000001a1b05723e */ /* 0x000fe400000010ff */
[----:B------:R-:W-:Y:S02]  /*d410*/  LOP3.LUT R32, R179, 0x380, RZ, 0xc0, !PT ;  /* 0x00000380b3207812 */ /* 0x000fe400078ec0ff */
[----:B------:R-:W-:Y:S02]  /*d420*/  LOP3.LUT R98, R6, R207, RZ, 0x3c, !PT ;  /* 0x000000cf06627212 */ /* 0x000fe400078e3cff */
[----:B------:R-:W-:Y:S02]  /*d430*/  LOP3.LUT R27, R114, 0x380, RZ, 0xc0, !PT ;  /* 0x00000380721b7812 */ /* 0x000fe400078ec0ff */
[----:B------:R-:W-:Y:S02]  /*d440*/  F2FP.BF16.F32.PACK_AB R6, R12, R169 ;  /* 0x000000a90c06723e */ /* 0x000fe400000010ff */
[----:B------:R-:W-:-:S02]  /*d450*/  SHF.R.U64 R169, R7, 0x3, RZ ;  /* 0x0000000307a97819 */ /* 0x000fc400000012ff */
[----:B------:R-:W-:Y:S02]  /*d460*/  SHF.R.U64 R28, R28, 0x3, RZ ;  /* 0x000000031c1c7819 */ /* 0x000fe400000012ff */
[----:B------:R-:W-:Y:S02]  /*d470*/  LOP3.LUT R90, R183, 0x380, RZ, 0xc0, !PT ;  /* 0x00000380b75a7812 */ /* 0x000fe400078ec0ff */
[----:B------:R-:W-:Y:S02]  /*d480*/  F2FP.BF16.F32.PACK_AB R4, R14, R170 ;  /* 0x000000aa0e04723e */ /* 0x000fe400000010ff */
[----:B------:R-:W-:Y:S02]  /*d490*/  F2FP.BF16.F32.PACK_AB R7, R31, R30 ;  /* 0x0000001e1f07723e */ /* 0x000fe400000010ff */
[----:B------:R-:W-:Y:S02]  /*d4a0*/  SHF.R.U64 R32, R32, 0x3, RZ ;  /* 0x0000000320207819 */ /* 0x000fe400000012ff */
[----:B------:R-:W-:Y:S01]  /*d4b0*/  LOP3.LUT R94, R205, 0x380, RZ, 0xc0, !PT ;  /* 0x00000380cd5e7812 */ /* 0x000fe200078ec0ff */
[----:B------:R0:W-:Y:S01]  /*d4c0*/  STSM.16.M88.4 [R174], R4 ;  /* 0x00000004ae007844 */ /* 0x0001e20000000200 */
[----:B------:R-:W-:-:S02]  /*d4d0*/  SHF.R.U64 R27, R27, 0x3, RZ ;  /* 0x000000031b1b7819 */ /* 0x000fc400000012ff */
[----:B------:R-:W-:Y:S02]  /*d4e0*/  LOP3.LUT R106, R209, 0x380, RZ, 0xc0, !PT ;  /* 0x00000380d16a7812 */ /* 0x000fe400078ec0ff */
[----:B------:R-:W-:Y:S02]  /*d4f0*/  LOP3.LUT R28, R28, R177, RZ, 0x3c, !PT ;  /* 0x000000b11c1c7212 */ /* 0x000fe400078e3cff */
[----:B------:R-:W-:Y:S02]  /*d500*/  SHF.R.U64 R90, R90, 0x3, RZ ;  /* 0x000000035a5a7819 */ /* 0x000fe400000012ff */
[----:B------:R-:W-:Y:S02]  /*d510*/  LOP3.LUT R32, R32, R179, RZ, 0x3c, !PT ;  /* 0x000000b320207212 */ /* 0x000fe400078e3cff */
[----:B------:R-:W-:Y:S02]  /*d520*/  SHF.R.U64 R94, R94, 0x3, RZ ;  /* 0x000000035e5e7819 */ /* 0x000fe400000012ff */
[----:B------:R-:W-:-:S02]  /*d530*/  LOP3.LUT R110, R211, 0x380, RZ, 0xc0, !PT ;  /* 0x00000380d36e7812 */ /* 0x000fc400078ec0ff */
[----:B------:R-:W-:Y:S02]  /*d540*/  LOP3.LUT R114, R27, R114, RZ, 0x3c, !PT ;  /* 0x000000721b727212 */ /* 0x000fe400078e3cff */
[----:B------:R-:W-:Y:S02]  /*d550*/  SHF.R.U64 R106, R106, 0x3, RZ ;  /* 0x000000036a6a7819 */ /* 0x000fe400000012ff */
[----:B------:R-:W-:Y:S02]  /*d560*/  MOV R27, R20 ;  /* 0x00000014001b7202 */ /* 0x000fe40000000f00 */
[----:B0-----:R-:W-:Y:S02]  /*d570*/  F2FP.BF16.F32.PACK_AB R4, R163, R167 ;  /* 0x000000a7a304723e */ /* 0x001fe400000010ff */
[----:B------:R-:W-:Y:S02]  /*d580*/  F2FP.BF16.F32.PACK_AB R5, R35, R34 ;  /* 0x000000222305723e */ /* 0x000fe400000010ff */
[----:B------:R-:W-:-:S02]  /*d590*/  F2FP.BF16.F32.PACK_AB R6, R154, R165 ;  /* 0x000000a59a06723e */ /* 0x000fc400000010ff */
[----:B------:R-:W-:Y:S02]  /*d5a0*/  F2FP.BF16.F32.PACK_AB R7, R39, R38 ;  /* 0x000000262707723e */ /* 0x000fe400000010ff */
[----:B------:R-:W-:Y:S02]  /*d5b0*/  MOV R26, R24 ;  /* 0x00000018001a7202 */ /* 0x000fe40000000f00 */
[----:B------:R-:W-:Y:S01]  /*d5c0*/  LOP3.LUT R90, R90, R183, RZ, 0x3c, !PT ;  /* 0x000000b75a5a7212 */ /* 0x000fe200078e3cff */
[----:B------:R0:W-:Y:S01]  /*d5d0*/  STSM.16.M88.4 [R27], R4 ;  /* 0x000000041b007844 */ /* 0x0001e20000000200 */
[----:B------:R-:W-:Y:S02]  /*d5e0*/  LOP3.LUT R14, R171, 0x380, RZ, 0xc0, !PT ;  /* 0x00000380ab0e7812 */ /* 0x000fe400078ec0ff */
[----:B------:R-:W-:Y:S01]  /*d5f0*/  MOV R28, R28 ;  /* 0x0000001c001c7202 */ /* 0x000fe20000000f00 */
[----:B------:R-:W-:Y:S01]  /*d600*/  STSM.16.M88.4 [R26], R8 ;  /* 0x000000081a007844 */ /* 0x000fe20000000200 */
[----:B------:R-:W-:-:S02]  /*d610*/  LOP3.LUT R94, R94, R205, RZ, 0x3c, !PT ;  /* 0x000000cd5e5e7212 */ /* 0x000fc400078e3cff */
[----:B------:R-:W-:Y:S01]  /*d620*/  SHF.R.U64 R110, R110, 0x3, RZ ;  /* 0x000000036e6e7819 */ /* 0x000fe200000012ff */
[----:B------:R-:W-:Y:S01]  /*d630*/  STSM.16.M88.4 [R28], R48 ;  /* 0x000000301c007844 */ /* 0x000fe20000000200 */
[----:B------:R-:W-:Y:S02]  /*d640*/  MOV R32, R32 ;  /* 0x0000002000207202 */ /* 0x000fe40000000f00 */
[----:B------:R-:W-:Y:S02]  /*d650*/  LOP3.LUT R106, R106, R209, RZ, 0x3c, !PT ;  /* 0x000000d16a6a7212 */ /* 0x000fe400078e3cff */
[----:B------:R-:W-:Y:S01]  /*d660*/  MOV R36, R36 ;  /* 0x0000002400247202 */ /* 0x000fe20000000f00 */
[----:B------:R-:W-:Y:S01]  /*d670*/  STSM.16.M88.4 [R32], R56 ;  /* 0x0000003820007844 */ /* 0x000fe20000000200 */
[----:B------:R-:W-:Y:S01]  /*d680*/  F2FP.BF16.F32.PACK_AB R73, R75, R74 ;  /* 0x0000004a4b49723e */ /* 0x000fe200000010ff */
[----:B0-----:R-:W-:Y:S01]  /*d690*/  IMAD.U32 R4, RZ, RZ, UR8 ;  /* 0x00000008ff047e24 */ /* 0x001fe2000f8e00ff */
[----:B------:R-:W-:Y:S01]  /*d6a0*/  F2FP.BF16.F32.PACK_AB R80, R81, R80 ;  /* 0x000000505150723e */ /* 0x000fe200000010ff */
[----:B------:R-:W-:Y:S01]  /*d6b0*/  STSM.16.M88.4 [R36], R64 ;  /* 0x0000004024007844 */ /* 0x000fe20000000200 */
[----:B------:R-:W-:Y:S01]  /*d6c0*/  MOV R40, R40 ;  /* 0x0000002800287202 */ /* 0x000fe20000000f00 */
[----:B------:R-:W-:Y:S01]  /*d6d0*/  IMAD.U32 R5, RZ, RZ, UR9 ;  /* 0x00000009ff057e24 */ /* 0x000fe2000f8e00ff */
[----:B------:R-:W-:Y:S01]  /*d6e0*/  F2FP.BF16.F32.PACK_AB R74, R77, R76 ;  /* 0x0000004c4d4a723e */ /* 0x000fe200000010ff */
[----:B------:R-:W-:Y:S01]  /*d6f0*/  ULDC.64 UR8, c[0x0][0xc08] ;  /* 0x0003020000087ab9 */ /* 0x000fe20000000a00 */
[----:B------:R-:W-:-:S02]  /*d700*/  F2FP.BF16.F32.PACK_AB R75, R79, R78 ;  /* 0x0000004e4f4b723e */ /* 0x000fc400000010ff */
[----:B------:R-:W-:Y:S02]  /*d710*/  F2FP.BF16.F32.PACK_AB R81, R83, R82 ;  /* 0x000000525351723e */ /* 0x000fe400000010ff */
[----:B------:R-:W-:Y:S01]  /*d720*/  SHF.R.U64 R14, R14, 0x3, RZ ;  /* 0x000000030e0e7819 */ /* 0x000fe200000012ff */
[----:B------:R-:W-:Y:S01]  /*d730*/  STSM.16.M88.4 [R40], R72 ;  /* 0x0000004828007844 */ /* 0x000fe20000000200 */
[----:B------:R-:W-:Y:S02]  /*d740*/  MOV R25, R90 ;  /* 0x0000005a00197202 */ /* 0x000fe40000000f00 */
        /* <DEDUP_REMOVED lines=27> */
[----:B------:R-:W-:Y:S02]  /*d900*/  LOP3.LUT R14, R14, R171, RZ, 0x3c, !PT ;  /* 0x000000ab0e0e7212 */ /* 0x000fe400078e3cff */
[----:B------:R-:W-:Y:S02]  /*d910*/  F2FP.BF16.F32.PACK_AB R113, R166, R164 ;  /* 0x000000a4a671723e */ /* 0x000fe400000010ff */
[----:B------:R-:W-:Y:S02]  /*d920*/  F2FP.BF16.F32.PACK_AB R114, R117, R116 ;  /* 0x000000747572723e */ /* 0x000fe400000010ff */
[----:B------:R-:W-:-:S02]  /*d930*/  F2FP.BF16.F32.PACK_AB R115, R119, R118 ;  /* 0x000000767773723e */ /* 0x000fc400000010ff */
[----:B------:R-:W-:Y:S02]  /*d940*/  F2FP.BF16.F32.PACK_AB R121, R123, R122 ;  /* 0x0000007a7b79723e */ /* 0x000fe400000010ff */
[----:B------:R-:W-:Y:S01]  /*d950*/  F2FP.BF16.F32.PACK_AB R128, R129, R128 ;  /* 0x000000808180723e */ /* 0x000fe200000010ff */
[----:B------:R-:W-:Y:S01]  /*d960*/  STSM.16.M88.4 [R21], R112 ;  /* 0x0000007015007844 */ /* 0x000fe20000000200 */
[----:B------:R-:W-:Y:S02]  /*d970*/  MOV R110, R110 ;  /* 0x0000006e006e7202 */ /* 0x000fe40000000f00 */
[----:B------:R-:W-:Y:S02]  /*d980*/  F2FP.BF16.F32.PACK_AB R122, R125, R124 ;  /* 0x0000007c7d7a723e */ /* 0x000fe400000010ff */
[----:B------:R-:W-:Y:S02]  /*d990*/  F2FP.BF16.F32.PACK_AB R123, R127, R126 ;  /* 0x0000007e7f7b723e */ /* 0x000fe400000010ff */
[----:B------:R-:W-:-:S02]  /*d9a0*/  F2FP.BF16.F32.PACK_AB R129, R131, R130 ;  /* 0x000000828381723e */ /* 0x000fc400000010ff */
[----:B------:R-:W-:Y:S01]  /*d9b0*/  F2FP.BF16.F32.PACK_AB R136, R137, R136 ;  /* 0x000000888988723e */ /* 0x000fe200000010ff */
[----:B------:R-:W-:Y:S01]  /*d9c0*/  STSM.16.M88.4 [R110], R120 ;  /* 0x000000786e007844 */ /* 0x000fe20000000200 */
        /* <DEDUP_REMOVED lines=9> */
[----:B------:R-:W-:Y:S01]  /*da60*/  MOV R14, R14 ;  /* 0x0000000e000e7202 */ /* 0x000fe20000000f00 */
[----:B------:R-:W-:Y:S01]  /*da70*/  STSM.16.M88.4 [R12], R136 ;  /* 0x000000880c007844 */ /* 0x000fe20000000200 */
[----:B------:R-:W-:Y:S02]  /*da80*/  F2FP.BF16.F32.PACK_AB R146, R149, R148 ;  /* 0x000000949592723e */ /* 0x000fe400000010ff */
[----:B------:R-:W-:Y:S01]  /*da90*/  F2FP.BF16.F32.PACK_AB R147, R151, R150 ;  /* 0x000000969793723e */ /* 0x000fe200000010ff */
[----:B------:R-:W-:Y:S01]  /*daa0*/  UISETP.NE.U32.AND UP1, UPT, UR8, URZ, UPT ;  /* 0x0000003f0800728c */ /* 0x000fe2000bf25070 */
[----:B------:R-:W-:-:S03]  /*dab0*/  PLOP3.LUT P0, PT, PT, PT, UP0, 0x80, 0x0 ;  /* 0x000000000000781c */ /* 0x000fc60003f0f008 */
[----:B------:R0:W-:Y:S01]  /*dac0*/  STSM.16.M88.4 [R14], R144 ;  /* 0x000000900e007844 */ /* 0x0001e20000000200 */
[----:B------:R-:W-:Y:S01]  /*dad0*/  BAR.SYNC.DEFER_BLOCKING 0x1, 0x100 ;  /* 0x0044000000007b1d */ /* 0x000fe20000010000 */
[----:B------:R-:W-:-:S06]  /*dae0*/  UISETP.NE.AND.EX UP1, UPT, UR9, URZ, UPT, UP1 ;  /* 0x0000003f0900728c */ /* 0x000fcc000bf25310 */
[----:B------:R-:W-:-:S05]  /*daf0*/  PLOP3.LUT P6, PT, PT, PT, UP1, 0x80, 0x0 ;  /* 0x000000000000781c */ /* 0x000fca0003fcf018 */
[----:B------:R-:W-:Y:S02]  /*db00*/  @UP1 ULDC.64 UR8, c[0x0][0xc08] ;  /* 0x0003020000081ab9 */ /* 0x000fe40000000a00 */
[----:B------:R-:W-:Y:S01]  /*db10*/  @UP1 UIMAD.WIDE UR8, UR43, 0x4, UR8 ;  /* 0x000000042b0818a5 */ /* 0x000fe2000f8e0208 */
[----:B------:R-:W-:Y:S02]  /*db20*/  ULDC UR4, c[0x0][0xa88] ;  /* 0x0002a20000047ab9 */ /* 0x000fe40000000800 */
[----:B------:R-:W-:-:S03]  /*db30*/  IMAD.U32 R76, RZ, RZ, UR4 ;  /* 0x00000004ff4c7e24 */ /* 0x000fc6000f8e00ff */
[----:B0-----:R-:W-:Y:S02]  /*db40*/  IMAD.U32 R14, RZ, RZ, UR8 ;  /* 0x00000008ff0e7e24 */ /* 0x001fe4000f8e00ff */
[----:B------:R-:W-:Y:S01]  /*db50*/  IMAD.U32 R15, RZ, RZ, UR9 ;  /* 0x00000009ff0f7e24 */ /* 0x000fe2000f8e00ff */
[----:B------:R-:W2:Y:S01]  /*db60*/  @P0 LDG.E R6, desc[UR40][R4.64] ;  /* 0x0000002804060981 */ /* 0x000ea2000c1e1900 */
        /* <DEDUP_REMOVED lines=29> */
[----:B--2---:R-:W-:Y:S01]  /*dd40*/  @P0 R2UR UR4, R6 ;  /* 0x00000000060402ca */ /* 0x004fe200000e0000 */
[----:B0-----:R-:W-:-:S14]  /*dd50*/  @P6 BRA `(.L_x_2386) ;  /* 0x0000000000106947 */ /* 0x001fdc0003800000 */
[----:B------:R-:W-:Y:S05]  /*dd60*/  @!P0 BRA `(.L_x_2386) ;  /* 0x00000000000c8947 */ /* 0x000fea0003800000 */
[----:B------:R-:W2:Y:S04]  /*dd70*/  LDG.E R7, desc[UR40][R4.64] ;  /* 0x0000002804077981 */ /* 0x000ea8000c1e1900 */
[----:B-----5:R-:W2:Y:S02]  /*dd80*/  LDG.E R76, desc[UR40][R4.64+0x4] ;  /* 0x00000428044c7981 */ /* 0x020ea4000c1e1900 */
[----:B--2---:R-:W-:-:S07]  /*dd90*/  IMAD.IADD R76, R76, 0x1, -R7 ;  /* 0x000000014c4c7824 */ /* 0x004fce00078e0a07 */
.L_x_2386:
        /* <DEDUP_REMOVED lines=18> */
[----:B------:R-:W-:Y:S01]  /*dec0*/  USHF.R.S32.HI UR17, URZ, 0x1f, UR44 ;  /* 0x0000001f3f117899 */ /* 0x000fe2000801142c */
[----:B------:R-:W-:Y:S01]  /*ded0*/  SHF.R.U64 R44, R44, 0x3, RZ ;  /* 0x000000032c2c7819 */ /* 0x000fe200000012ff */
[----:B------:R-:W-:Y:S01]  /*dee0*/  USEL UR8, UR43, URZ, !UP0 ;  /* 0x0000003f2b087287 */ /* 0x000fe2000c000000 */
[----:B------:R-:W-:Y:S01]  /*def0*/  LOP3.LUT R48, R48, R49, RZ, 0x3c, !PT ;  /* 0x0000003130307212 */ /* 0x000fe200078e3cff */
[--C-:B------:R-:W-:Y:S01]  /*df00*/  IMAD.X R49, RZ, RZ, R173.reuse, P6 ;  /* 0x000000ffff317224 */ /* 0x100fe200030e06ad */
[----:B------:R-:W-:Y:S01]  /*df10*/  LOP3.LUT R40, R40, R41, RZ, 0x3c, !PT ;  /* 0x0000002928287212 */ /* 0x000fe200078e3cff */
[--C-:B------:R-:W-:Y:S01]  /*df20*/  IMAD.X R41, RZ, RZ, R173.reuse, P0 ;  /* 0x000000ffff297224 */ /* 0x100fe200000e06ad */
[----:B0-----:R-:W-:Y:S01]  /*df30*/  ISETP.NE.AND P6, PT, R4, RZ, PT ;  /* 0x000000ff0400720c */ /* 0x001fe20003fc5270 */
[----:B------:R-:W-:Y:S01]  /*df40*/  USEL UR18, UR9, URZ, !UP0 ;  /* 0x0000003f09127287 */ /* 0x000fe2000c000000 */
[----:B------:R-:W-:Y:S01]  /*df50*/  LOP3.LUT R44, R44, R45, RZ, 0x3c, !PT ;  /* 0x0000002d2c2c7212 */ /* 0x000fe200078e3cff */
[----:B------:R-:W-:Y:S01]  /*df60*/  IMAD.X R45, RZ, RZ, R173, P1 ;  /* 0x000000ffff2d7224 */ /* 0x000fe200008e06ad */
[----:B------:R-:W-:-:S02]  /*df70*/  IADD3 R57, P2, R172, 0xa000, RZ ;  /* 0x0000a000ac397810 */ /* 0x000fc40007f5e0ff */
[C---:B------:R-:W-:Y:S02]  /*df80*/  IADD3 R53, P3, R172.reuse, 0xb000, RZ ;  /* 0x0000b000ac357810 */ /* 0x040fe40007f7e0ff */
[C---:B------:R-:W-:Y:S02]  /*df90*/  IADD3 R65, P4, R172.reuse, 0xc000, RZ ;  /* 0x0000c000ac417810 */ /* 0x040fe40007f9e0ff */
[C---:B------:R-:W-:Y:S02]  /*dfa0*/  IADD3 R61, P5, R172.reuse, 0xd000, RZ ;  /* 0x0000d000ac3d7810 */ /* 0x040fe40007fbe0ff */
[C---:B------:R-:W-:Y:S02]  /*dfb0*/  IADD3 R73, P0, R172.reuse, 0xe000, RZ ;  /* 0x0000e000ac497810 */ /* 0x040fe40007f1e0ff */
[----:B------:R-:W-:Y:S02]  /*dfc0*/  IADD3 R5, P1, R172, 0xf000, RZ ;  /* 0x0000f000ac057810 */ /* 0x000fe40007f3e0ff */
[----:B------:R-:W-:-:S02]  /*dfd0*/  LOP3.LUT R56, R57, 0x380, RZ, 0xc0, !PT ;  /* 0x0000038039387812 */ /* 0x000fc400078ec0ff */
[----:B------:R-:W-:Y:S01]  /*dfe0*/  LOP3.LUT R52, R53, 0x380, RZ, 0xc0, !PT ;  /* 0x0000038035347812 */ /* 0x000fe200078ec0ff */
[----:B------:R-:W-:Y:S01]  /*dff0*/  IMAD.X R69, RZ, RZ, R173, P1 ;  /* 0x000000ffff457224 */ /* 0x000fe200008e06ad */
[----:B------:R-:W-:Y:S02]  /*e000*/  LOP3.LUT R64, R65, 0x380, RZ, 0xc0, !PT ;  /* 0x0000038041407812 */ /* 0x000fe400078ec0ff */
[----:B------:R-:W-:Y:S02]  /*e010*/  LOP3.LUT R60, R61, 0x380, RZ, 0xc0, !PT ;  /* 0x000003803d3c7812 */ /* 0x000fe400078ec0ff */
[----:B------:R-:W-:Y:S02]  /*e020*/  LOP3.LUT R72, R73, 0x380, RZ, 0xc0, !PT ;  /* 0x0000038049487812 */ /* 0x000fe400078ec0ff */
[----:B------:R-:W-:Y:S02]  /*e030*/  LOP3.LUT R7, R172, 0x380, RZ, 0xc0, !PT ;  /* 0x00000380ac077812 */ /* 0x000fe400078ec0ff */
[----:B------:R-:W-:-:S02]  /*e040*/  LOP3.LUT R4, R5, 0x380, RZ, 0xc0, !PT ;  /* 0x0000038005047812 */ /* 0x000fc400078ec0ff */
[----:B------:R-:W-:Y:S02]  /*e050*/  SHF.R.U64 R56, R56, 0x3, RZ ;  /* 0x0000000338387819 */ /* 0x000fe400000012ff */
[----:B------:R-:W-:Y:S02]  /*e060*/  SHF.R.U64 R52, R52, 0x3, RZ ;  /* 0x0000000334347819 */ /* 0x000fe400000012ff */
[----:B------:R-:W-:Y:S02]  /*e070*/  SHF.R.U64 R64, R64, 0x3, RZ ;  /* 0x0000000340407819 */ /* 0x000fe400000012ff */
[----:B------:R-:W-:Y:S02]  /*e080*/  SHF.R.U64 R60, R60, 0x3, RZ ;  /* 0x000000033c3c7819 */ /* 0x000fe400000012ff */
        /* <DEDUP_REMOVED lines=17> */
[----:B------:R-:W-:Y:S01]  /*e1a0*/  VIADD R10, R185, UR42 ;  /* 0x0000002ab90a7c36 */ /* 0x000fe20008000000 */
[----:B------:R-:W-:Y:S01]  /*e1b0*/  ULDC.64 UR12, c[0x0][0xb90] ;  /* 0x0002e400000c7ab9 */ /* 0x000fe20000000a00 */
[----:B------:R-:W-:Y:S01]  /*e1c0*/  UMOV UR10, UR4 ;  /* 0x00000004000a7c82 */ /* 0x000fe20008000000 */
[----:B------:R-:W-:Y:S01]  /*e1d0*/  UIMAD UR9, UR17, UR12, URZ ;  /* 0x0000000c110972a4 */ /* 0x000fe2000f8e023f */
[----:B------:R-:W-:Y:S01]  /*e1e0*/  IMAD.MOV.U32 R4, RZ, RZ, R10 ;  /* 0x000000ffff047224 */ /* 0x000fe200078e000a */
[----:B------:R-:W-:Y:S01]  /*e1f0*/  UMOV UR11, UR16 ;  /* 0x00000010000b7c82 */ /* 0x000fe20008000000 */
[----:B------:R-:W-:Y:S01]  /*e200*/  ULDC.64 UR14, c[0x0][0xb98] ;  /* 0x0002e600000e7ab9 */ /* 0x000fe20000000a00 */
[----:B------:R-:W-:Y:S01]  /*e210*/  UIMAD.WIDE.U32 UR10, UR44, UR12, UR10 ;  /* 0x0000000c2c0a72a5 */ /* 0x000fe2000f8e000a */
[----:B------:R-:W-:Y:S01]  /*e220*/  IMAD.MOV R21, RZ, RZ, -R17 ;  /* 0x000000ffff157224 */ /* 0x000fe200078e0a11 */
[----:B------:R-:W-:Y:S01]  /*e230*/  UIMAD UR9, UR44, UR13, UR9 ;  /* 0x0000000d2c0972a4 */ /* 0x000fe2000f8e0209 */
[----:B------:R-:W-:Y:S01]  /*e240*/  VIADD R20, R16, UR42 ;  /* 0x0000002a10147c36 */ /* 0x000fe20008000000 */
[----:B------:R-:W-:-:S02]  /*e250*/  UIMAD UR12, UR18, UR14, URZ ;  /* 0x0000000e120c72a4 */ /* 0x000fc4000f8e023f */
[----:B------:R-:W-:Y:S02]  /*e260*/  UIADD3 UR11, UR11, UR9, URZ ;  /* 0x000000090b0b7290 */ /* 0x000fe4000fffe03f */
        /* <DEDUP_REMOVED lines=15> */
[----:B------:R-:W-:Y:S01]  /*e360*/  ULDC.64 UR10, c[0x0][0xb88] ;  /* 0x0002e200000a7ab9 */ /* 0x000fe20000000a00 */
[----:B------:R-:W-:Y:S02]  /*e370*/  VIADD R10, R20, 0x8 ;  /* 0x00000008140a7836 */ /* 0x000fe40000000000 */
        /* <DEDUP_REMOVED lines=9> */
[----:B------:R-:W-:Y:S03]  /*e410*/  SHFL.IDX PT, R4, R14, RZ, 0x1c1f ;  /* 0x001c1fff0e047589 */ /* 0x000fe600000e0000 */
[-C--:B------:R-:W-:Y:S01]  /*e420*/  ISETP.GE.OR P1, PT, R20, R11.reuse, P0 ;  /* 0x0000000b1400720c */ /* 0x080fe20000726670 */
[----:B------:R-:W0:Y:S01]  /*e430*/  SHFL.IDX PT, R5, R15, RZ, 0x1c1f ;  /* 0x001c1fff0f057589 */ /* 0x000e2200000e0000 */
[----:B------:R-:W-:-:S03]  /*e440*/  ISETP.GE.OR P0, PT, R10, R11, P0 ;  /* 0x0000000b0a00720c */ /* 0x000fc60000706670 */
[----:B------:R-:W1:Y:S08]  /*e450*/  SHFL.IDX PT, R7, R15, 0x1, 0x1c1f ;  /* 0x003c1f000f077f89 */ /* 0x000e7000000e0000 */
[----:B0-----:R0:W-:Y:S04]  /*e460*/  @!P1 ST.E desc[UR40][R4.64], R3 ;  /* 0x0000000304009985 */ /* 0x0011e8000c101928 */
[----:B-1----:R0:W-:Y:S02]  /*e470*/  @!P0 ST.E desc[UR40][R6.64], R0 ;  /* 0x0000000006008985 */ /* 0x0021e4000c101928 */
.L_x_2387:
        /* <DEDUP_REMOVED lines=8> */
[----:B------:R-:W-:-:S03]  /*e500*/  SEL R0, RZ, 0x1, P1 ;  /* 0x00000001ff007807 */ /* 0x000fc60000800000 */
[----:B------:R-:W-:Y:S01]  /*e510*/  IMAD.SHL.U32 R3, R3, 0x2, RZ ;  /* 0x0000000203037824 */ /* 0x000fe200078e00ff */
[----:B------:R-:W-:Y:S01]  /*e520*/  ISETP.GE.AND P0, PT, R189, UR14, PT ;  /* 0x0000000ebd007c0c */ /* 0x000fe2000bf06270 */
[----:B------:R-:W5:Y:S04]  /*e530*/  LD.E.128 R12, desc[UR40][R12.64] ;  /* 0x000000280c0c7980 */ /* 0x000f68000c101d00 */
[----:B------:R-:W5:Y:S04]  /*e540*/  LD.E.128 R24, desc[UR40][R24.64] ;  /* 0x0000002818187980 */ /* 0x000f68000c101d00 */
[----:B------:R-:W5:Y:S01]  /*e550*/  LD.E.128 R28, desc[UR40][R28.64] ;  /* 0x000000281c1c7980 */ /* 0x000f62000c101d00 */
[----:B-1----:R-:W-:-:S02]  /*e560*/  ISETP.NE.AND P2, PT, R81, 0x1, PT ;  /* 0x000000015100780c */ /* 0x002fc40003f45270 */
[----:B------:R-:W-:Y:S01]  /*e570*/  LOP3.LUT R0, R3, 0x2, R0, 0xe2, !PT ;  /* 0x0000000203007812 */ /* 0x000fe200078ee200 */
[----:B------:R-:W5:Y:S01]  /*e580*/  LD.E.128 R32, desc[UR40][R32.64] ;  /* 0x0000002820207980 */ /* 0x000f62000c101d00 */
[----:B------:R-:W-:Y:S01]  /*e590*/  SEL R3, RZ, 0xffffffff, P0 ;  /* 0xffffffffff037807 */ /* 0x000fe20000000000 */
[----:B------:R-:W-:Y:S02]  /*e5a0*/  UIMAD UR9, UR16, UR12, URZ ;  /* 0x0000000c100972a4 */ /* 0x000fe4000f8e023f */
[----:B------:R-:W5:Y:S04]  /*e5b0*/  LD.E.128 R36, desc[UR40][R36.64] ;  /* 0x0000002824247980 */ /* 0x000f68000c101d00 */
[----:B------:R-:W5:Y:S02]  /*e5c0*/  LD.E.128 R40, desc[UR40][R40.64] ;  /* 0x0000002828287980 */ /* 0x000f64000c101d00 */
[----:B------:R-:W1:Y:S01]  /*e5d0*/  @P2 LDC R21, c[0x0][0xbec] ;  /* 0x0002fb00ff152b82 */ /* 0x000e620000000800 */
[----:B------:R-:W-:Y:S01]  /*e5e0*/  IMAD.SHL.U32 R3, R3, 0x4, RZ ;  /* 0x0000000403037824 */ /* 0x000fe200078e00ff */
[----:B------:R-:W-:Y:S01]  /*e5f0*/  ISETP.GE.AND P0, PT, R188, UR14, PT ;  /* 0x0000000ebc007c0c */ /* 0x000fe2000bf06270 */
[----:B------:R-:W5:Y:S04]  /*e600*/  LD.E.128 R48, desc[UR40][R48.64] ;  /* 0x0000002830307980 */ /* 0x000f68000c101d00 */
[----:B------:R-:W5:Y:S01]  /*e610*/  LD.E.128 R44, desc[UR40][R44.64] ;  /* 0x000000282c2c7980 */ /* 0x000f62000c101d00 */
[----:B------:R-:W2:Y:S01]  /*e620*/  @P2 LDC R77, c[0x0][0xbf0] ;  /* 0x0002fc00ff4d2b82 */ /* 0x000ea20000000800 */
[----:B------:R-:W-:Y:S01]  /*e630*/  UIMAD.WIDE.U32 UR10, UR4, UR12, URZ ;  /* 0x0000000c040a72a5 */ /* 0x000fe2000f8e003f */
[----:B------:R-:W-:Y:S01]  /*e640*/  LOP3.LUT R3, R3, 0x4, R0, 0xe2, !PT ;  /* 0x0000000403037812 */ /* 0x000fe200078ee200 */
[----:B------:R-:W-:Y:S01]  /*e650*/  UIMAD UR9, UR4, UR13, UR9 ;  /* 0x0000000d040972a4 */ /* 0x000fe2000f8e0209 */
[----:B------:R-:W-:Y:S01]  /*e660*/  SEL R20, RZ, 0xffffffff, P0 ;  /* 0xffffffffff147807 */ /* 0x000fe20000000000 */
[----:B------:R-:W-:Y:S01]  /*e670*/  IMAD R0, R191, 0x20, R192 ;  /* 0x00000020bf007824 */ /* 0x000fe200078e02c0 */
[----:B------:R-:W-:Y:S01]  /*e680*/  ULDC.64 UR12, c[0x0][0xae8] ;  /* 0x0002ba00000c7ab9 */ /* 0x000fe20000000a00 */
[----:B------:R-:W-:Y:S01]  /*e690*/  ISETP.GE.AND P0, PT, R187, UR14, PT ;  /* 0x0000000ebb007c0c */ /* 0x000fe2000bf06270 */
[----:B------:R-:W-:Y:S01]  /*e6a0*/  UIADD3 UR11, UR11, UR9, URZ ;  /* 0x000000090b0b7290 */ /* 0x000fe2000fffe03f */
[----:B------:R-:W5:Y:S01]  /*e6b0*/  LD.E.128 R56, desc[UR40][R56.64] ;  /* 0x0000002838387980 */ /* 0x000f62000c101d00 */
[----:B------:R-:W-:Y:S01]  /*e6c0*/  UIMAD UR4, UR17, UR12, URZ ;  /* 0x0000000c110472a4 */ /* 0x000fe2000f8e023f */
[----:B------:R-:W-:Y:S01]  /*e6d0*/  VIADD R82, R0, UR42 ;  /* 0x0000002a00527c36 */ /* 0x000fe20008000000 */
[----:B------:R-:W-:Y:S01]  /*e6e0*/  SEL R0, RZ, 0xffffffff, P0 ;  /* 0xffffffffff007807 */ /* 0x000fe20000000000 */
[----:B------:R-:W-:Y:S01]  /*e6f0*/  UIMAD.WIDE.U32 UR10, UR44, UR12, UR10 ;  /* 0x0000000c2c0a72a5 */ /* 0x000fe2000f8e000a */
[----:B------:R-:W5:Y:S01]  /*e700*/  LD.E.128 R52, desc[UR40][R52.64] ;  /* 0x0000002834347980 */ /* 0x000f62000c101d00 */
[----:B------:R-:W-:Y:S01]  /*e710*/  UIMAD UR4, UR44, UR13, UR4 ;  /* 0x0000000d2c0472a4 */ /* 0x000fe2000f8e0204 */
[----:B------:R-:W-:-:S02]  /*e720*/  IMAD.SHL.U32 R20, R20, 0x8, RZ ;  /* 0x0000000814147824 */ /* 0x000fc400078e00ff */
[----:B------:R-:W-:Y:S01]  /*e730*/  ULDC.64 UR12, c[0x0][0xaf0] ;  /* 0x0002bc00000c7ab9 */ /* 0x000fe20000000a00 */
[----:B------:R-:W-:Y:S01]  /*e740*/  UIADD3 UR11, UR11, UR4, URZ ;  /* 0x000000040b0b7290 */ /* 0x000fe2000fffe03f */
[----:B------:R-:W-:Y:S01]  /*e750*/  IMAD.SHL.U32 R79, R0, 0x10, RZ ;  /* 0x00000010004f7824 */ /* 0x000fe200078e00ff */
[----:B------:R-:W-:Y:S01]  /*e760*/  UIMAD UR4, UR18, UR12, URZ ;  /* 0x0000000c120472a4 */ /* 0x000fe2000f8e023f */
[----:B-1----:R-:W-:Y:S01]  /*e770*/  @P2 IMAD.HI.U32 R0, R82, R21, RZ ;  /* 0x0000001552002227 */ /* 0x002fe200078e00ff */
[----:B------:R-:W-:Y:S01]  /*e780*/  LOP3.LUT R20, R20, 0x8, R3, 0xe2, !PT ;  /* 0x0000000814147812 */ /* 0x000fe200078ee203 */
[----:B------:R-:W5:Y:S01]  /*e790*/  LD.E.128 R64, desc[UR40][R64.64] ;  /* 0x0000002840407980 */ /* 0x000f62000c101d00 */
[----:B------:R-:W-:Y:S01]  /*e7a0*/  UIMAD UR4, UR8, UR13, UR4 ;  /* 0x0000000d080472a4 */ /* 0x000fe2000f8e0204 */
[----:B------:R-:W-:Y:S01]  /*e7b0*/  IMAD.MOV.U32 R3, RZ, RZ, R82 ;  /* 0x000000ffff037224 */ /* 0x000fe200078e0052 */
[----:B------:R-:W-:Y:S01]  /*e7c0*/  UIMAD.WIDE.U32 UR8, UR8, UR12, UR10 ;  /* 0x0000000c080872a5 */ /* 0x000fe2000f8e000a */
[----:B--2---:R-:W-:Y:S01]  /*e7d0*/  @P2 SHF.R.U32.HI R3, RZ, R77, R0 ;  /* 0x0000004dff032219 */ /* 0x004fe20000011600 */
[----:B------:R-:W5:Y:S01]  /*e7e0*/  LD.E.128 R60, desc[UR40][R60.64] ;  /* 0x000000283c3c7980 */ /* 0x000f62000c101d00 */
[----:B------:R-:W-:-:S02]  /*e7f0*/  LOP3.LUT R78, R79, 0x10, R20, 0xe2, !PT ;  /* 0x000000104f4e7812 */ /* 0x000fc400078ee214 */
        /* <DEDUP_REMOVED lines=10> */
[----:B------:R-:W5:Y:S01]  /*e8a0*/  LD.E.128 R68, desc[UR40][R68.64] ;  /* 0x0000002844447980 */ /* 0x000f62000c101d00 */
[----:B------:R-:W-:Y:S01]  /*e8b0*/  IMAD R77, R81, R79, R82 ;  /* 0x0000004f514d7224 */ /* 0x000fe200078e0252 */
[----:B------:R-:W-:Y:S01]  /*e8c0*/  ISETP.GE.AND P0, PT, R195, UR14, PT ;  /* 0x0000000ec3007c0c */ /* 0x000fe2000bf06270 */
[----:B------:R-:W-:Y:S01]  /*e8d0*/  IMAD.U32 R21, RZ, RZ, UR4 ;  /* 0x00000004ff157e24 */ /* 0x000fe2000f8e00ff */
[----:B------:R-:W-:Y:S01]  /*e8e0*/  @!PT LDS RZ, [RZ] ;  /* 0x00000000fffff984 */ /* 0x000fe20000000800 */
[----:B------:R-:W-:Y:S01]  /*e8f0*/  @!PT LDS RZ, [RZ] ;  /* 0x00000000fffff984 */ /* 0x000fe20000000800 */
[----:B------:R-:W-:Y:S01]  /*e900*/  @!PT LDS RZ, [RZ] ;  /* 0x00000000fffff984 */ /* 0x000fe20000000800 */
[----:B------:R-:W-:Y:S01]  /*e910*/  @!PT LDS RZ, [RZ] ;  /* 0x00000000fffff984 */ /* 0x000fe20000000800 */
[----:B------:R1:W-:Y:S06]  /*e920*/  MEMBAR.ALL.CTA ;  /* 0x0000000000007992 */ /* 0x0003ec0000008000 */
[----:B-1----:R-:W1:Y:S01]  /*e930*/  FENCE.VIEW.ASYNC.S ;  /* 0x00000000000073c6 */ /* 0x002e620000000000 */
[----:B------:R-:W-:Y:S01]  /*e940*/  IMAD.SHL.U32 R83, R0, 0x20, RZ ;  /* 0x0000002000537824 */ /* 0x000fe200078e00ff */
        /* <DEDUP_REMOVED lines=11> */
[----:B-----5:R-:W-:Y:S01]  /*ea00*/  IMAD R87, R76, R81, RZ ;  /* 0x000000514c577224 */ /* 0x020fe200078e02ff */
[----:B------:R-:W-:Y:S01]  /*ea10*/  BSSY B1, `(.L_x_2388) ;  /* 0x000002f000017945 */ /* 0x000fe20003800000 */
[----:B------:R-:W-:Y:S01]  /*ea20*/  VIADD R86, R192, UR42 ;  /* 0x0000002ac0567c36 */ /* 0x000fe20008000000 */
[----:B------:R-:W-:Y:S01]  /*ea30*/  LOP3.LUT R3, R78, R3, RZ, 0xfc, !PT ;  /* 0x000000034e037212 */ /* 0x000fe200078efcff */
[C---:B------:R-:W-:Y:S01]  /*ea40*/  IMAD R79, R77.reuse, UR9, R0 ;  /* 0x000000094d4f7c24 */ /* 0x040fe2000f8e0200 */
[----:B------:R-:W-:Y:S01]  /*ea50*/  SEL R0, RZ, 0x80, P0 ;  /* 0x00000080ff007807 */ /* 0x000fe20000000000 */
[----:B------:R-:W-:Y:S01]  /*ea60*/  IMAD.WIDE.U32 R20, R77, UR8, R20 ;  /* 0x000000084d147c25 */ /* 0x000fe2000f8e0014 */
[----:B------:R-:W-:Y:S01]  /*ea70*/  ISETP.GE.AND P0, PT, R86, R87, PT ;  /* 0x000000575600720c */ /* 0x000fe20003f06270 */
[----:B------:R-:W-:Y:S01]  /*ea80*/  ULDC.64 UR8, c[0x0][0xa80] ;  /* 0x0002a00000087ab9 */ /* 0x000fe20000000a00 */
[----:B------:R-:W-:Y:S01]  /*ea90*/  LOP3.LUT R0, R3, R0, RZ, 0xfc, !PT ;  /* 0x0000000003007212 */ /* 0x000fe200078efcff */
[----:B------:R-:W-:Y:S01]  /*eaa0*/  IMAD.IADD R21, R21, 0x1, R79 ;  /* 0x0000000115157824 */ /* 0x000fe200078e024f */
[C---:B------:R-:W-:Y:S01]  /*eab0*/  LEA R84, P1, R20.reuse, UR8, 0x1 ;  /* 0x0000000814547c11 */ /* 0x040fe2000f8208ff */
[----:B-1----:R-:W-:Y:S03]  /*eac0*/  SYNCS.ARRIVE.TRANS64.RED.A1T0 RZ, [UR4], RZ ;  /* 0x000000ffffff79a7 */ /* 0x002fe60008100404 */
        /* <DEDUP_REMOVED lines=25> */
[-C--:B--2---:R-:W-:Y:S02]  /*ec60*/  @P0 LEA R12, P3, R195, R76.reuse, 0x1 ;  /* 0x0000004cc30c0211 */ /* 0x084fe400078608ff */
        /* <DEDUP_REMOVED lines=9> */
.L_x_2389:
[----:B------:R-:W-:Y:S05]  /*ed00*/  BSYNC B1 ;  /* 0x0000000000017941 */ /* 0x000fea0003800000 */
.L_x_2388:
[----:B---3--:R-:W-:Y:S01]  /*ed10*/  VIADD R4, R86, 0x20 ;  /* 0x0000002056047836 */ /* 0x008fe20000000000 */
        /* <DEDUP_REMOVED lines=11> */
[----:B------:R-:W-:Y:S01]  /*edd0*/  @!P3 LEA R14, P6, R189, R6, 0x1 ;  /* 0x00000006bd0eb211 */ /* 0x000fe200078c08ff */
[----:B------:R0:W-:Y:S01]  /*ede0*/  @!P0 ST.E.128 desc[UR40][R4.64], R8 ;  /* 0x0000000804008985 */ /* 0x0001e2000c101d28 */
[----:B------:R-:W-:Y:S02]  /*edf0*/  ISETP.GE.AND P0, PT, R186, UR14, PT ;  /* 0x0000000eba007c0c */ /* 0x000fe4000bf06270 */
[----:B------:R-:W-:Y:S02]  /*ee00*/  @!P5 LEA.HI.X R13, R190, R7, R204, 0x1, P4 ;  /* 0x00000007be0dd211 */ /* 0x000fe400020f0ccc */
[----:B------:R-:W-:-:S02]  /*ee10*/  LOP3.LUT P4, RZ, R3, 0x40, RZ, 0xc0, !PT ;  /* 0x0000004003ff7812 */ /* 0x000fc4000788c0ff */
[----:B------:R-:W-:Y:S01]  /*ee20*/  @!P3 LEA.HI.X R15, R189, R7, R203, 0x1, P6 ;  /* 0x00000007bd0fb211 */ /* 0x000fe200030f0ccb */
        /* <DEDUP_REMOVED lines=16> */
[----:B---3--:R-:W-:-:S04]  /*ef30*/  LEA R4, P0, R194, R6, 0x1 ;  /* 0x00000006c2047211 */ /* 0x008fc800078008ff */
[----:B------:R-:W-:-:S05]  /*ef40*/  LEA.HI.X R5, R194, R7, R198, 0x1, P0 ;  /* 0x00000007c2057211 */ /* 0x000fca00000f0cc6 */
[----:B------:R0:W-:Y:S01]  /*ef50*/  ST.E.128 desc[UR40][R4.64], R68 ;  /* 0x0000004404007985 */ /* 0x0001e2000c101d28 */
[----:B------:R-:W-:Y:S05]  /*ef60*/  BRA `(.L_x_2390) ;  /* 0x0000000c00847947 */ /* 0x000fea0003800000 */
.L_x_2385:
        /* <DEDUP_REMOVED lines=11> */
[----:B------:R-:W-:Y:S01]  /*f020*/  UISETP.NE.U32.AND UP1, UPT, UR8, URZ, UPT ;  /* 0x0000003f0800728c */ /* 0x000fe2000bf25070 */
[----:B------:R-:W-:Y:S02]  /*f030*/  IMAD.U32 R0, RZ, RZ, UR4 ;  /* 0x00000004ff007e24 */ /* 0x000fe4000f8e00ff */
[----:B------:R-:W2:Y:S01]  /*f040*/  @P1 LDG.E R3, desc[UR40][R4.64] ;  /* 0x0000002804031981 */ /* 0x000ea2000c1e1900 */
[----:B------:R-:W-:-:S06]  /*f050*/  UISETP.NE.AND.EX UP1, UPT, UR9, URZ, UPT, UP1 ;  /* 0x0000003f0900728c */ /* 0x000fcc000bf25310 */
        /* <DEDUP_REMOVED lines=9> */
[----:B--2---:R-:W-:Y:S01]  /*f0f0*/  @P1 R2UR UR4, R3 ;  /* 0x00000000030412ca */ /* 0x004fe200000e0000 */
[----:B01----:R-:W-:-:S14]  /*f100*/  @P2 BRA `(.L_x_2391) ;  /* 0x0000000000102947 */ /* 0x003fdc0003800000 */
[----:B------:R-:W-:Y:S05]  /*f110*/  @!P1 BRA `(.L_x_2391) ;  /* 0x00000000000c9947 */ /* 0x000fea0003800000 */
[----:B------:R-:W2:Y:S04]  /*f120*/  LDG.E R3, desc[UR40][R4.64] ;  /* 0x0000002804037981 */ /* 0x000ea8000c1e1900 */
[----:B-----5:R-:W2:Y:S02]  /*f130*/  LDG.E R0, desc[UR40][R4.64+0x4] ;  /* 0x0000042804007981 */ /* 0x020ea4000c1e1900 */
[----:B--2---:R-:W-:-:S07]  /*f140*/  IMAD.IADD R0, R0, 0x1, -R3 ;  /* 0x0000000100007824 */ /* 0x004fce00078e0a03 */
.L_x_2391:
[----:B------:R-:W-:Y:S01]  /*f150*/  USHF.R.S32.HI UR9, URZ, 0x1f, UR43 ;  /* 0x0000001f3f097899 */ /* 0x000fe2000801142b */
[----:B------:R-:W-:Y:S01]  /*f160*/  BSSY B1, `(.L_x_2392) ;  /* 0x000002e000017945 */ /* 0x000fe20003800000 */
[----:B------:R-:W-:Y:S02]  /*f170*/  USHF.R.S32.HI UR12, URZ, 0x1f, UR4 ;  /* 0x0000001f3f0c7899 */ /* 0x000fe40008011404 */
[----:B------:R-:W-:Y:S02]  /*f180*/  USEL UR8, UR43, URZ, !UP0 ;  /* 0x0000003f2b087287 */ /* 0x000fe4000c000000 */
[----:B------:R-:W-:Y:S01]  /*f190*/  USEL UR14, UR9, URZ, !UP0 ;  /* 0x0000003f090e7287 */ /* 0x000fe2000c000000 */
[----:B------:R-:W-:Y:S11]  /*f1a0*/  @P0 BRA `(.L_x_2393) ;  /* 0x0000000000a40947 */ /* 0x000ff60003800000 */
[----:B------:R-:W0:Y:S01]  /*f1b0*/  S2R R6, SR_TID.X ;  /* 0x0000000000067919 */ /* 0x000e220000002100 */
[----:B------:R-:W1:Y:S01]  /*f1c0*/  LDC R5, c[0x0][0xbe8] ;  /* 0x0002fa00ff057b82 */ /* 0x000e620000000800 */
[----:B------:R-:W-:Y:S02]  /*f1d0*/  IMAD.U32 R7, RZ, RZ, UR42 ;  /* 0x0000002aff077e24 */ /* 0x000fe4000f8e00ff */
[----:B-1---5:R-:W-:-:S03]  /*f1e0*/  IMAD R3, R0, R5, RZ ;  /* 0x0000000500037224 */ /* 0x022fc600078e02ff */
[----:B0-----:R-:W-:-:S04]  /*f1f0*/  IADD3 R6, R7, -0x80, R6 ;  /* 0xffffff8007067810 */ /* 0x001fc80007ffe006 */
[----:B------:R-:W-:-:S13]  /*f200*/  ISETP.GE.AND P0, PT, R6, R3, PT ;  /* 0x000000030600720c */ /* 0x000fda0003f06270 */
[----:B------:R-:W-:Y:S05]  /*f210*/  @P0 BRA `(.L_x_2393) ;  /* 0x0000000000880947 */ /* 0x000fea0003800000 */
[----:B------:R-:W-:Y:S01]  /*f220*/  ISETP.NE.AND P0, PT, R5, 0x1, PT ;  /* 0x000000010500780c */ /* 0x000fe20003f05270 */
[----:B------:R-:W-:Y:S01]  /*f230*/  ULDC.64 UR16, c[0x0][0xb90] ;  /* 0x0002e40000107ab9 */ /* 0x000fe20000000a00 */
[----:B------:R-:W-:Y:S01]  /*f240*/  UMOV UR10, UR4 ;  /* 0x00000004000a7c82 */ /* 0x000fe20008000000 */
[----:B------:R-:W-:Y:S01]  /*f250*/  UIMAD UR9, UR13, UR16, URZ ;  /* 0x000000100d0972a4 */ /* 0x000fe2000f8e023f */
[----:B------:R-:W-:Y:S01]  /*f260*/  IMAD.MOV.U32 R4, RZ, RZ, R6 ;  /* 0x000000ffff047224 */ /* 0x000fe200078e0006 */
[----:B------:R-:W-:Y:S02]  /*f270*/  UMOV UR11, UR12 ;  /* 0x0000000c000b7c82 */ /* 0x000fe40008000000 */
[----:B------:R-:W-:Y:S02]  /*f280*/  UIMAD.WIDE.U32 UR10, UR44, UR16, UR10 ;  /* 0x000000102c0a72a5 */ /* 0x000fe4000f8e000a */
[----:B------:R-:W-:-:S03]  /*f290*/  UIMAD UR9, UR44, UR17, UR9 ;  /* 0x000000112c0972a4 */ /* 0x000fc6000f8e0209 */
[----:B------:R-:W-:Y:S01]  /*f2a0*/  ULDC.64 UR16, c[0x0][0xb98] ;  /* 0x0002e60000107ab9 */ /* 0x000fe20000000a00 */
[----:B------:R-:W0:Y:S01]  /*f2b0*/  @P0 LDC R3, c[0x0][0xbec] ;  /* 0x0002fb00ff030b82 */ /* 0x000e220000000800 */
[----:B------:R-:W-:Y:S02]  /*f2c0*/  UIADD3 UR11, UR11, UR9, URZ ;  /* 0x000000090b0b7290 */ /* 0x000fe4000fffe03f */
[----:B------:R-:W-:Y:S02]  /*f2d0*/  UIMAD UR9, UR14, UR16, URZ ;  /* 0x000000100e0972a4 */ /* 0x000fe4000f8e023f */
[----:B------:R-:W-:Y:S02]  /*f2e0*/  UIMAD.WIDE.U32 UR10, UR8, UR16, UR10 ;  /* 0x00000010080a72a5 */ /* 0x000fe4000f8e000a */
[----:B------:R-:W-:Y:S01]  /*f2f0*/  UIMAD UR9, UR8, UR17, UR9 ;  /* 0x00000011080972a4 */ /* 0x000fe2000f8e0209 */
[----:B------:R-:W1:Y:S02]  /*f300*/  @P0 LDC R8, c[0x0][0xbf0] ;  /* 0x0002fc00ff080b82 */ /* 0x000e640000000800 */
[----:B------:R-:W-:Y:S01]  /*f310*/  ULDC.64 UR16, c[0x0][0xb88] ;  /* 0x0002e20000107ab9 */ /* 0x000fe20000000a00 */
[----:B0-----:R-:W-:-:S05]  /*f320*/  @P0 IMAD.HI.U32 R3, R6, R3, RZ ;  /* 0x0000000306030227 */ /* 0x001fca00078e00ff */
        /* <DEDUP_REMOVED lines=17> */
.L_x_2393:
[----:B------:R-:W-:Y:S05]  /*f440*/  BSYNC B1 ;  /* 0x0000000000017941 */ /* 0x000fea0003800000 */
.L_x_2392:
        /* <DEDUP_REMOVED lines=10> */
[----:B-----5:R-:W-:Y:S01]  /*f4f0*/  IMAD R25, R0, R11, RZ ;  /* 0x0000000b00197224 */ /* 0x020fe200078e02ff */
[----:B------:R-:W-:Y:S01]  /*f500*/  ULDC.64 UR16, c[0x0][0xae8] ;  /* 0x0002ba0000107ab9 */ /* 0x000fe20000000a00 */
[----:B------:R-:W-:Y:S01]  /*f510*/  IMAD.SHL.U32 R4, R4, 0x2, RZ ;  /* 0x0000000204047824 */ /* 0x000fe200078e00ff */
[----:B------:R-:W0:Y:S01]  /*f520*/  @P0 LDC R5, c[0x0][0xbec] ;  /* 0x0002fb00ff050b82 */ /* 0x000e220000000800 */
[----:B------:R-:W-:Y:S01]  /*f530*/  UIADD3 UR11, UR11, UR9, URZ ;  /* 0x000000090b0b7290 */ /* 0x000fe2000fffe03f */
[----:B------:R-:W-:Y:S01]  /*f540*/  ISETP.GE.AND P2, PT, R189, UR15, PT ;  /* 0x0000000fbd007c0c */ /* 0x000fe2000bf46270 */
[----:B------:R-:W-:Y:S01]  /*f550*/  UIMAD UR4, UR13, UR16, URZ ;  /* 0x000000100d0472a4 */ /* 0x000fe2000f8e023f */
[----:B------:R-:W-:Y:S01]  /*f560*/  LOP3.LUT R4, R4, 0x2, R3, 0xe2, !PT ;  /* 0x0000000204047812 */ /* 0x000fe200078ee203 */
[----:B------:R-:W-:Y:S01]  /*f570*/  IMAD R3, R191, 0x20, R192 ;  /* 0x00000020bf037824 */ /* 0x000fe200078e02c0 */
[----:B------:R-:W-:Y:S01]  /*f580*/  UIMAD.WIDE.U32 UR10, UR44, UR16, UR10 ;  /* 0x000000102c0a72a5 */ /* 0x000fe2000f8e000a */
[----:B------:R-:W-:Y:S01]  /*f590*/  SEL R6, RZ, 0xffffffff, P2 ;  /* 0xffffffffff067807 */ /* 0x000fe20001000000 */
[----:B------:R-:W1:Y:S01]  /*f5a0*/  @P0 LDC R7, c[0x0][0xbf0] ;  /* 0x0002fc00ff070b82 */ /* 0x000e620000000800 */
[----:B------:R-:W-:Y:S01]  /*f5b0*/  UIMAD UR4, UR44, UR17, UR4 ;  /* 0x000000112c0472a4 */ /* 0x000fe2000f8e0204 */
[----:B------:R-:W-:Y:S01]  /*f5c0*/  VIADD R8, R3, UR42 ;  /* 0x0000002a03087c36 */ /* 0x000fe20008000000 */
[----:B------:R-:W-:Y:S01]  /*f5d0*/  ULDC.64 UR12, c[0x0][0xaf0] ;  /* 0x0002bc00000c7ab9 */ /* 0x000fe20000000a00 */
[----:B------:R-:W-:Y:S01]  /*f5e0*/  ISETP.GE.AND P1, PT, R188, UR15, PT ;  /* 0x0000000fbc007c0c */ /* 0x000fe2000bf26270 */
[----:B------:R-:W-:Y:S01]  /*f5f0*/  UIADD3 UR11, UR11, UR4, URZ ;  /* 0x000000040b0b7290 */ /* 0x000fe2000fffe03f */
[----:B------:R-:W-:Y:S01]  /*f600*/  IMAD.SHL.U32 R9, R6, 0x4, RZ ;  /* 0x0000000406097824 */ /* 0x000fe200078e00ff */
[----:B------:R-:W-:Y:S01]  /*f610*/  UIMAD UR4, UR14, UR12, URZ ;  /* 0x0000000c0e0472a4 */ /* 0x000fe2000f8e023f */
[----:B------:R-:W-:Y:S01]  /*f620*/  SEL R10, RZ, 0xffffffff, P1 ;  /* 0xffffffffff0a7807 */ /* 0x000fe20000800000 */
[----:B------:R-:W-:Y:S01]  /*f630*/  IMAD.MOV.U32 R3, RZ, RZ, R8 ;  /* 0x000000ffff037224 */ /* 0x000fe200078e0008 */
[----:B------:R-:W-:Y:S01]  /*f640*/  ISETP.GE.AND P2, PT, R194, UR15, PT ;  /* 0x0000000fc2007c0c */ /* 0x000fe2000bf46270 */
[----:B------:R-:W-:Y:S01]  /*f650*/  UIMAD UR4, UR8, UR13, UR4 ;  /* 0x0000000d080472a4 */ /* 0x000fe2000f8e0204 */
[----:B------:R-:W-:Y:S01]  /*f660*/  LOP3.LUT R9, R9, 0x4, R4, 0xe2, !PT ;  /* 0x0000000409097812 */ /* 0x000fe200078ee204 */
[----:B------:R-:W-:Y:S01]  /*f670*/  UIMAD.WIDE.U32 UR8, UR8, UR12, UR10 ;  /* 0x0000000c080872a5 */ /* 0x000fe2000f8e000a */
[----:B------:R-:W-:Y:S01]  /*f680*/  IMAD.SHL.U32 R10, R10, 0x8, RZ ;  /* 0x000000080a0a7824 */ /* 0x000fe200078e00ff */
[----:B------:R-:W-:Y:S01]  /*f690*/  SEL R0, RZ, 0x80, P2 ;  /* 0x00000080ff007807 */ /* 0x000fe20001000000 */
[----:B0-----:R-:W-:Y:S01]  /*f6a0*/  @P0 IMAD.HI.U32 R6, R8, R5, RZ ;  /* 0x0000000508060227 */ /* 0x001fe200078e00ff */
[----:B------:R-:W-:Y:S01]  /*f6b0*/  UIADD3 UR4, UR9, UR4, URZ ;  /* 0x0000000409047290 */ /* 0x000fe2000fffe03f */
[----:B------:R-:W-:Y:S01]  /*f6c0*/  BSSY B1, `(.L_x_2394) ;  /* 0x0000047000017945 */ /* 0x000fe20003800000 */
[----:B------:R-:W-:Y:S01]  /*f6d0*/  LOP3.LUT R10, R10, 0x8, R9, 0xe2, !PT ;  /* 0x000000080a0a7812 */ /* 0x000fe200078ee209 */
[----:B------:R-:W-:-:S02]  /*f6e0*/  IMAD.U32 R4, RZ, RZ, UR8 ;  /* 0x00000008ff047e24 */ /* 0x000fc4000f8e00ff */
[----:B------:R-:W-:Y:S01]  /*f6f0*/  IMAD.U32 R5, RZ, RZ, UR9 ;  /* 0x00000009ff057e24 */ /* 0x000fe2000f8e00ff */
[----:B------:R-:W-:Y:S01]  /*f700*/  ULDC.64 UR8, c[0x0][0xae0] ;  /* 0x0002b80000087ab9 */ /* 0x000fe20000000a00 */
[----:B-1----:R-:W-:Y:S01]  /*f710*/  @P0 SHF.R.U32.HI R3, RZ, R7, R6 ;  /* 0x00000007ff030219 */ /* 0x002fe20000011606 */
[----:B------:R-:W-:Y:S01]  /*f720*/  IMAD.U32 R5, RZ, RZ, UR4 ;  /* 0x00000004ff057e24 */ /* 0x000fe2000f8e00ff */
[----:B------:R-:W-:Y:S01]  /*f730*/  ISETP.GE.AND P0, PT, R187, UR15, PT ;  /* 0x0000000fbb007c0c */ /* 0x000fe2000bf06270 */
[----:B------:R-:W-:Y:S01]  /*f740*/  VIADD R26, R192, UR42 ;  /* 0x0000002ac01a7c36 */ /* 0x000fe20008000000 */
        /* <DEDUP_REMOVED lines=16> */
[----:B------:R-:W-:-:S04]  /*f850*/  IMAD.WIDE.U32 R4, R7, UR8, R4 ;  /* 0x0000000807047c25 */ /* 0x000fc8000f8e0004 */
[----:B------:R-:W-:Y:S01]  /*f860*/  IMAD R3, R7, UR9, R6 ;  /* 0x0000000907037c24 */ /* 0x000fe2000f8e0206 */
[----:B------:R-:W-:Y:S01]  /*f870*/  SEL R7, RZ, 0x40, P0 ;  /* 0x00000040ff077807 */ /* 0x000fe20000000000 */
[----:B------:R-:W-:Y:S01]  /*f880*/  ULDC.64 UR8, c[0x0][0xa80] ;  /* 0x0002a00000087ab9 */ /* 0x000fe20000000a00 */
[----:B------:R-:W-:Y:S01]  /*f890*/  ISETP.GE.AND P0, PT, R26, R25, PT ;  /* 0x000000191a00720c */ /* 0x000fe20003f06270 */
[----:B------:R-:W-:Y:S01]  /*f8a0*/  IMAD.SHL.U32 R13, R8, 0x20, RZ ;  /* 0x00000020080d7824 */ /* 0x000fe200078e00ff */
[----:B------:R-:W-:Y:S01]  /*f8b0*/  LEA R20, P1, R4, UR8, 0x1 ;  /* 0x0000000804147c11 */ /* 0x000fe2000f8208ff */
[----:B------:R-:W-:-:S03]  /*f8c0*/  IMAD.IADD R3, R5, 0x1, R3 ;  /* 0x0000000105037824 */ /* 0x000fc600078e0203 */
[----:B------:R-:W-:Y:S01]  /*f8d0*/  LOP3.LUT R10, R13, 0x20, R10, 0xe2, !PT ;  /* 0x000000200d0a7812 */ /* 0x000fe200078ee20a */
[----:B------:R0:W1:Y:S01]  /*f8e0*/  SHFL.IDX PT, R6, R20, RZ, 0x181f ;  /* 0x00181fff14067589 */ /* 0x00006200000e0000 */
[----:B------:R-:W-:Y:S02]  /*f8f0*/  LEA.HI.X R3, R4, UR9, R3, 0x1, P1 ;  /* 0x0000000904037c11 */ /* 0x000fe400088f0c03 */
[----:B------:R-:W-:-:S03]  /*f900*/  LOP3.LUT R21, R10, R7, RZ, 0xfc, !PT ;  /* 0x000000070a157212 */ /* 0x000fc600078efcff */
        /* <DEDUP_REMOVED lines=34> */
.L_x_2395:
[----:B------:R-:W-:Y:S05]  /*fb30*/  BSYNC B1 ;  /* 0x0000000000017941 */ /* 0x000fea0003800000 */
.L_x_2394:
        /* <DEDUP_REMOVED lines=36> */
.L_x_2390:
[----:B------:R-:W-:Y:S05]  /*fd80*/  BSYNC B0 ;  /* 0x0000000000007941 */ /* 0x000fea0003800000 */
.L_x_2384:
[----:B------:R-:W-:Y:S02]  /*fd90*/  ULDC UR4, c[0x0][0xc3c] ;  /* 0x00030f0000047ab9 */ /* 0x000fe40000000800 */
[----:B------:R-:W-:-:S06]  /*fda0*/  UISETP.GE.AND UP0, UPT, UR6, UR4, UPT ;  /* 0x000000040600728c */ /* 0x000fcc000bf06270 */
[----:B------:R-:W-:-:S13]  /*fdb0*/  PLOP3.LUT P0, PT, PT, PT, UP0, 0x80, 0x0 ;  /* 0x000000000000781c */ /* 0x000fda0003f0f008 */
[----:B------:R-:W-:Y:S05]  /*fdc0*/  @!P0 BRA `(.L_x_2396) ;  /* 0xffffff10009c8947 */ /* 0x000fea000383ffff */
[----:B------:R-:W-:Y:S05]  /*fdd0*/  EXIT ;  /* 0x000000000000794d */ /* 0x000fea0003800000 */
.L_x_2287:
[----:B------:R-:W-:-:S08]  /*fde0*/  NOP ;  /* 0x0000000000007918 */ /* 0x000fd00000000000 */
[----:B------:R-:W0:-:S00]  /*fdf0*/  USETMAXREG.DEALLOC.CTAPOOL 0x18 ;  /* 0x00000018000079c8 */ /* 0x000e0000080e0500 */
[----:B0-----:R-:W2:Y:S01]  /*fe00*/  LDL.LU R2, [R1+0x10] ;  /* 0x0000100001027983 */ /* 0x001ea20000300800 */
[----:B------:R-:W-:Y:S01]  /*fe10*/  LOP3.LUT R0, R0, 0x3, RZ, 0xc0, !PT ;  /* 0x0000000300007812 */ /* 0x000fe200078ec0ff */
[----:B------:R-:W-:-:S05]  /*fe20*/  IMAD.MOV.U32 R5, RZ, RZ, RZ ;  /* 0x000000ffff057224 */ /* 0x000fca00078e00ff */
[----:B------:R-:W0:Y:S02]  /*fe30*/  SHFL.IDX PT, R0, R0, RZ, 0x1f ;  /* 0x00001fff00007589 */ /* 0x000e2400000e0000 */
[----:B0-----:R-:W-:Y:S02]  /*fe40*/  ISETP.NE.AND P0, PT, R0, RZ, PT ;  /* 0x000000ff0000720c */ /* 0x001fe40003f05270 */
        /* <DEDUP_REMOVED lines=8> */
[----:B------:R-:W2:Y:S01]  /*fed0*/  LDS.128 R16, [UR4+0x28cd0] ;  /* 0x028cd004ff107984 */ /* 0x000ea20008000c00 */
[----:B------:R-:W-:Y:S06]  /*fee0*/  BAR.ARV 0x4, 0x180 ;  /* 0x0106000000007b1d */ /* 0x000fec0000002000 */
[----:B------:R-:W-:Y:S05]  /*fef0*/  BRA `(.L_x_2398) ;  /* 0x0000000800847947 */ /* 0x000fea0003800000 */
.L_x_2397:
[----:B------:R-:W-:Y:S01]  /*ff00*/  LOP3.LUT R0, R4, 0x1f, RZ, 0xc0, !PT ;  /* 0x0000001f04007812 */ /* 0x000fe200078ec0ff */
[----:B------:R-:W-:Y:S01]  /*ff10*/  ULDC UR4, c[0x0][0xc3c] ;  /* 0x00030f0000047ab9 */ /* 0x000fe20000000800 */
[----:B------:R-:W1:Y:S01]  /*ff20*/  S2UR UR6, SR_CTAID.X ;  /* 0x00000000000679c3 */ /* 0x000e620000002500 */
[----:B------:R-:W-:Y:S01]  /*ff30*/  ULDC UR5, c[0x0][0xc38] ;  /* 0x00030e0000057ab9 */ /* 0x000fe20000000800 */
[----:B------:R-:W-:-:S04]  /*ff40*/  ISETP.NE.AND P0, PT, R0, 0x1f, PT ;  /* 0x0000001f0000780c */ /* 0x000fc80003f05270 */
[----:B------:R-:W-:-:S13]  /*ff50*/  ISETP.GE.OR P1, PT, R0, UR4, !P0 ;  /* 0x0000000400007c0c */ /* 0x000fda000c726670 */
[----:B0-----:R-:W0:Y:S02]  /*ff60*/  @!P1 LDC.64 R2, c[0x0][0xc80] ;  /* 0x00032000ff029b82 */ /* 0x001e240000000a00 */
        /* <DEDUP_REMOVED lines=34> */
.L_x_2403:
        /* <DEDUP_REMOVED lines=12> */
.L_x_2402:
[----:B------:R-:W-:Y:S05]  /*10250*/  BSYNC B0 ;  /* 0x0000000000007941 */ /* 0x000fea0003800000 */
.L_x_2401:
        /* <DEDUP_REMOVED lines=20> */
[----:B------:R-:W-:-:S07]  /*103a0*/  IMAD.MOV.U32 R6, RZ, RZ, R10 ;  /* 0x000000ffff067224 */ /* 0x000fce00078e000a */
.L_x_2399:
[----:B------:R-:W-:-:S04]  /*103b0*/  IMAD.IADD R7, R7, 0x1, -R2 ;  /* 0x0000000107077824 */ /* 0x000fc800078e0a02 */
[----:B------:R-:W-:-:S05]  /*103c0*/  IMAD R2, R6, UR5, R7 ;  /* 0x0000000506027c24 */ /* 0x000fca000f8e0207 */
[----:B------:R-:W-:Y:S02]  /*103d0*/  ISETP.GT.AND P0, PT, R2, UR6, PT ;  /* 0x0000000602007c0c */ /* 0x000fe4000bf04270 */
[----:B------:R-:W0:Y:S11]  /*103e0*/  LDC.64 R2, c[0x0][0xc90] ;  /* 0x00032400ff027b82 */ /* 0x000e360000000a00 */
[----:B------:R-:W-:-:S04]  /*103f0*/  VOTE.ANY R12, PT, !P0 ;  /* 0x00000000000c7806 */ /* 0x000fc800040e0100 */
[----:B------:R-:W1:Y:S02]  /*10400*/  POPC R8, R12 ;  /* 0x0000000c00087309 */ /* 0x000e640000000000 */
[----:B-1----:R-:W-:-:S04]  /*10410*/  VIADD R19, R8, UR4 ;  /* 0x0000000408137c36 */ /* 0x002fc80008000000 */
[----:B0-----:R-:W-:-:S05]  /*10420*/  IMAD.WIDE R2, R19, 0x4, R2 ;  /* 0x0000000413027825 */ /* 0x001fca00078e0202 */
[----:B------:R-:W2:Y:S01]  /*10430*/  LDG.E R10, desc[UR40][R2.64] ;  /* 0x00000028020a7981 */ /* 0x000ea2000c1e1900 */
[----:B------:R-:W-:-:S03]  /*10440*/  ISETP.NE.AND P0, PT, R12, RZ, PT ;  /* 0x000000ff0c00720c */ /* 0x000fc60003f05270 */
[----:B------:R-:W2:Y:S02]  /*10450*/  SHFL.IDX PT, R5, R5, R8, 0x1f ;  /* 0x00001f0805057589 */ /* 0x000ea400000e0000 */
[----:B--2---:R-:W-:-:S05]  /*10460*/  IMAD R9, R5, R10, RZ ;  /* 0x0000000a05097224 */ /* 0x004fca00078e02ff */
[----:B------:R-:W-:-:S04]  /*10470*/  IABS R11, R9 ;  /* 0x00000009000b7213 */ /* 0x000fc80000000000 */
[----:B------:R-:W0:Y:S08]  /*10480*/  I2F.RP R13, R11 ;  /* 0x0000000b000d7306 */ /* 0x000e300000209400 */
[----:B0-----:R-:W0:Y:S02]  /*10490*/  MUFU.RCP R13, R13 ;  /* 0x0000000d000d7308 */ /* 0x001e240000001000 */
[----:B0-----:R-:W-:-:S06]  /*104a0*/  VIADD R14, R13, 0xffffffe ;  /* 0x0ffffffe0d0e7836 */ /* 0x001fcc0000000000 */
[----:B------:R0:W1:Y:S01]  /*104b0*/  F2I.FTZ.U32.TRUNC.NTZ R3, R14 ;  /* 0x0000000e00037305 */ /* 0x000062000021f000 */
[----:B------:R-:W-:Y:S05]  /*104c0*/  @!P0 BRA `(.L_x_2404) ;  /* 0x0000000000088947 */ /* 0x000fea0003800000 */
[----:B------:R-:W-:-:S05]  /*104d0*/  VIADD R13, R8, 0xffffffff ;  /* 0xffffffff080d7836 */ /* 0x000fca0000000000 */
[----:B------:R2:W3:Y:S02]  /*104e0*/  SHFL.IDX PT, R16, R6, R13, 0x1f ;  /* 0x00001f0d06107589 */ /* 0x0004e400000e0000 */
.L_x_2404:
[----:B-1----:R-:W-:Y:S02]  /*104f0*/  IMAD.MOV R2, RZ, RZ, -R3 ;  /* 0x000000ffff027224 */ /* 0x002fe400078e0a03 */
[----:B---3--:R-:W-:Y:S02]  /*10500*/  IMAD R16, R16, UR5, R7 ;  /* 0x0000000510107c24 */ /* 0x008fe4000f8e0207 */
[----:B------:R-:W-:Y:S02]  /*10510*/  IMAD R7, R2, R11, RZ ;  /* 0x0000000b02077224 */ /* 0x000fe400078e02ff */
[----:B------:R-:W-:-:S04]  /*10520*/  IMAD.MOV.U32 R2, RZ, RZ, RZ ;  /* 0x000000ffff027224 */ /* 0x000fc800078e00ff */
[----:B------:R-:W-:Y:S01]  /*10530*/  IMAD.HI.U32 R3, R3, R7, R2 ;  /* 0x0000000703037227 */ /* 0x000fe200078e0002 */
[----:B------:R-:W-:Y:S02]  /*10540*/  IADD3 R2, -R16, UR6, RZ ;  /* 0x0000000610027c10 */ /* 0x000fe4000fffe1ff */
[----:B------:R-:W-:Y:S02]  /*10550*/  IABS R7, R9 ;  /* 0x0000000900077213 */ /* 0x000fe40000000000 */
[----:B--2---:R-:W-:-:S03]  /*10560*/  IABS R6, R2 ;  /* 0x0000000200067213 */ /* 0x004fc60000000000 */
        /* <DEDUP_REMOVED lines=10> */
[----:B------:R-:W-:-:S04]  /*10610*/  @P0 VIADD R3, R3, 0x1 ;  /* 0x0000000103030836 */ /* 0x000fc80000000000 */
[----:B------:R-:W-:-:S04]  /*10620*/  IMAD.MOV.U32 R11, RZ, RZ, R3 ;  /* 0x000000ffff0b7224 */ /* 0x000fc800078e0003 */
[----:B------:R-:W-:Y:S01]  /*10630*/  @!P2 IMAD.MOV R11, RZ, RZ, -R11 ;  /* 0x000000ffff0ba224 */ /* 0x000fe200078e0a0b */
[----:B------:R-:W-:-:S05]  /*10640*/  @!P1 LOP3.LUT R11, RZ, R9, RZ, 0x33, !PT ;  /* 0x00000009ff0b9212 */ /* 0x000fca00078e33ff */
[----:B------:R-:W-:Y:S02]  /*10650*/  IMAD R6, R10, R11, RZ ;  /* 0x0000000b0a067224 */ /* 0x000fe400078e02ff */
[----:B------:R-:W-:Y:S02]  /*10660*/  IMAD.MOV R11, RZ, RZ, -R11 ;  /* 0x000000ffff0b7224 */ /* 0x000fe400078e0a0b */
[----:B------:R-:W-:Y:S02]  /*10670*/  IMAD.MOV R3, RZ, RZ, -R6 ;  /* 0x000000ffff037224 */ /* 0x000fe400078e0a06 */
[----:B------:R-:W-:-:S03]  /*10680*/  IMAD R9, R9, R11, R2 ;  /* 0x0000000b09097224 */ /* 0x000fc600078e0202 */
[----:B------:R-:W-:-:S04]  /*10690*/  VIADDMNMX R10, R3, UR5, R10, PT ;  /* 0x00000005030a7c46 */ /* 0x000fc8000b80010a */
[----:B------:R-:W-:-:S04]  /*106a0*/  IABS R7, R10 ;  /* 0x0000000a00077213 */ /* 0x000fc80000000000 */
[----:B------:R-:W1:Y:S08]  /*106b0*/  I2F.RP R8, R7 ;  /* 0x0000000700087306 */ /* 0x000e700000209400 */
[----:B-1----:R-:W1:Y:S02]  /*106c0*/  MUFU.RCP R8, R8 ;  /* 0x0000000800087308 */ /* 0x002e640000001000 */
[----:B-1----:R-:W-:Y:S01]  /*106d0*/  VIADD R3, R8, 0xffffffe ;  /* 0x0ffffffe08037836 */ /* 0x002fe20000000000 */
[----:B------:R-:W-:-:S05]  /*106e0*/  IABS R8, R10 ;  /* 0x0000000a00087213 */ /* 0x000fca0000000000 */
[----:B------:R-:W1:Y:S01]  /*106f0*/  F2I.FTZ.U32.TRUNC.NTZ R3, R3 ;  /* 0x0000000300037305 */ /* 0x000e62000021f000 */
[----:B------:R-:W-:Y:S02]  /*10700*/  IMAD.MOV R8, RZ, RZ, -R8 ;  /* 0x000000ffff087224 */ /* 0x000fe400078e0a08 */
[----:B-1----:R-:W-:-:S04]  /*10710*/  IMAD.MOV R2, RZ, RZ, -R3 ;  /* 0x000000ffff027224 */ /* 0x002fc800078e0a03 */
[----:B------:R-:W-:Y:S02]  /*10720*/  IMAD R11, R2, R7, RZ ;  /* 0x00000007020b7224 */ /* 0x000fe400078e02ff */
[----:B------:R-:W-:-:S04]  /*10730*/  IMAD.MOV.U32 R2, RZ, RZ, RZ ;  /* 0x000000ffff027224 */ /* 0x000fc800078e00ff */
[----:B------:R-:W-:Y:S01]  /*10740*/  IMAD.HI.U32 R2, R3, R11, R2 ;  /* 0x0000000b03027227 */ /* 0x000fe200078e0002 */
[----:B------:R-:W-:Y:S02]  /*10750*/  IABS R11, R9 ;  /* 0x00000009000b7213 */ /* 0x000fe40000000000 */
[C---:B------:R-:W-:Y:S01]  /*10760*/  LOP3.LUT R3, R9.reuse, R10, RZ, 0x3c, !PT ;  /* 0x0000000a09037212 */ /* 0x040fe200078e3cff */
[----:B------:R-:W-:Y:S02]  /*10770*/  IMAD.IADD R9, R9, 0x1, R6 ;  /* 0x0000000109097824 */ /* 0x000fe400078e0206 */
[----:B------:R-:W-:Y:S01]  /*10780*/  IMAD.HI.U32 R2, R2, R11, RZ ;  /* 0x0000000b02027227 */ /* 0x000fe200078e00ff */
[----:B------:R-:W-:-:S03]  /*10790*/  ISETP.GE.AND P2, PT, R3, RZ, PT ;  /* 0x000000ff0300720c */ /* 0x000fc60003f46270 */
[----:B------:R-:W-:-:S05]  /*107a0*/  IMAD R8, R2, R8, R11 ;  /* 0x0000000802087224 */ /* 0x000fca00078e020b */
[----:B------:R-:W-:-:S13]  /*107b0*/  ISETP.GT.U32.AND P1, PT, R7, R8, PT ;  /* 0x000000080700720c */ /* 0x000fda0003f24070 */
[----:B------:R-:W-:Y:S02]  /*107c0*/  @!P1 IMAD.IADD R8, R8, 0x1, -R7 ;  /* 0x0000000108089824 */ /* 0x000fe400078e0a07 */
[----:B------:R-:W-:Y:S01]  /*107d0*/  @!P1 VIADD R2, R2, 0x1 ;  /* 0x0000000102029836 */ /* 0x000fe20000000000 */
[----:B------:R-:W-:Y:S02]  /*107e0*/  ISETP.NE.AND P1, PT, R10, RZ, PT ;  /* 0x000000ff0a00720c */ /* 0x000fe40003f25270 */
[----:B------:R-:W-:-:S13]  /*107f0*/  ISETP.GE.U32.AND P0, PT, R8, R7, PT ;  /* 0x000000070800720c */ /* 0x000fda0003f06070 */
[----:B------:R-:W-:-:S04]  /*10800*/  @P0 VIADD R2, R2, 0x1 ;  /* 0x0000000102020836 */ /* 0x000fc80000000000 */
[----:B------:R-:W-:Y:S01]  /*10810*/  @!P2 IMAD.MOV R2, RZ, RZ, -R2 ;  /* 0x000000ffff02a224 */ /* 0x000fe200078e0a02 */
[----:B------:R-:W-:Y:S01]  /*10820*/  @!P1 LOP3.LUT R2, RZ, R10, RZ, 0x33, !PT ;  /* 0x0000000aff029212 */ /* 0x000fe200078e33ff */
[----:B------:R-:W-:-:S04]  /*10830*/  IMAD.MOV R10, RZ, RZ, -R10 ;  /* 0x000000ffff0a7224 */ /* 0x000fc800078e0a0a */
[----:B------:R-:W-:Y:S01]  /*10840*/  IMAD R18, R2, R10, R9 ;  /* 0x0000000a02127224 */ /* 0x000fe200078e0209 */
[----:B------:R-:W-:-:S05]  /*10850*/  LOP3.LUT R2, RZ, R2, RZ, 0x33, !PT ;  /* 0x00000002ff027212 */ /* 0x000fca00078e33ff */
[----:B------:R-:W-:Y:S01]  /*10860*/  IMAD.IADD R17, R5, 0x1, R2 ;  /* 0x0000000105117824 */ /* 0x000fe200078e0202 */
[----:B------:R-:W-:Y:S06]  /*10870*/  BRA `(.L_x_2405) ;  /* 0x00000000000c7947 */ /* 0x000fec0003800000 */
.L_x_2400:
[----:B------:R-:W-:Y:S02]  /*10880*/  IMAD.MOV.U32 R17, RZ, RZ, RZ ;  /* 0x000000ffff117224 */ /* 0x000fe400078e00ff */
[----:B------:R-:W-:Y:S02]  /*10890*/  IMAD.U32 R16, RZ, RZ, UR6 ;  /* 0x00000006ff107e24 */ /* 0x000fe4000f8e00ff */
[----:B------:R-:W-:-:S07]  /*108a0*/  IMAD.MOV.U32 R18, RZ, RZ, RZ ;  /* 0x000000ffff127224 */ /* 0x000fce00078e00ff */
.L_x_2405:
[----:B------:R-:W-:-:S13]  /*108b0*/  ISETP.NE.AND P0, PT, R0, RZ, PT ;  /* 0x000000ff0000720c */ /* 0x000fda0003f05270 */
[----:B------:R-:W1:Y:S01]  /*108c0*/  @!P0 S2R R3, SR_CgaCtaId ;  /* 0x0000000000038919 */ /* 0x000e620000008800 */
[----:B------:R-:W-:-:S04]  /*108d0*/  @!P0 MOV R0, 0x400 ;  /* 0x0000040000008802 */ /* 0x000fc80000000f00 */
[----:B-1----:R-:W-:-:S05]  /*108e0*/  @!P0 LEA R0, R3, R0, 0x18 ;  /* 0x0000000003008211 */ /* 0x002fca00078ec0ff */
[----:B------:R1:W-:Y:S01]  /*108f0*/  @!P0 STS.128 [R0+0x28cd0], R16 ;  /* 0x028cd01000008388 */ /* 0x0003e20000000c00 */
[----:B------:R-:W-:Y:S06]  /*10900*/  BAR.ARV 0x5, 0x180 ;  /* 0x0146000000007b1d */ /* 0x000fec0000002000 */
.L_x_2398:
[----:B-1----:R-:W-:Y:S01]  /*10910*/  IMAD.MOV.U32 R0, RZ, RZ, 0x1 ;  /* 0x00000001ff007424 */ /* 0x002fe200078e00ff */
[----:B------:R1:W-:Y:S01]  /*10920*/  STL [R1+0x4], RZ ;  /* 0x000004ff01007387 */ /* 0x0003e20000100800 */
[----:B------:R-:W-:Y:S02]  /*10930*/  ULDC UR4, c[0x0][0xc3c] ;  /* 0x00030f0000047ab9 */ /* 0x000fe40000000800 */
[----:B--2---:R-:W-:Y:S01]  /*10940*/  ISETP.GE.AND P0, PT, R19, UR4, PT ;  /* 0x0000000413007c0c */ /* 0x004fe2000bf06270 */
[----:B------:R1:W-:Y:S04]  /*10950*/  STL [R1+0xc], R0 ;  /* 0x00000c0001007387 */ /* 0x0003e80000100800 */
[----:B------:R1:W-:Y:S08]  /*10960*/  STL [R1+0x40], RZ ;  /* 0x000040ff01007387 */ /* 0x0003f00000100800 */
[----:B-1----:R-:W-:Y:S05]  /*10970*/  @P0 BRA `(.L_x_2406) ;  /* 0x00000060009c0947 */ /* 0x002fea0003800000 */
[----:B------:R-:W1:Y:S01]  /*10980*/  S2UR UR5, SR_CgaCtaId ;  /* 0x00000000000579c3 */ /* 0x000e620000008800 */
[C---:B------:R-:W-:Y:S01]  /*10990*/  IMAD.SHL.U32 R0, R4.reuse, 0x8, RZ ;  /* 0x0000000804007824 */ /* 0x040fe200078e00ff */
[----:B------:R-:W-:Y:S01]  /*109a0*/  LOP3.LUT R5, R4, 0x7f, RZ, 0xc0, !PT ;  /* 0x0000007f04057812 */ /* 0x000fe200078ec0ff */
[----:B------:R-:W-:Y:S01]  /*109b0*/  UMOV UR4, 0x400 ;  /* 0x0000040000047882 */ /* 0x000fe20000000000 */
[----:B------:R-:W-:Y:S01]  /*109c0*/  BSSY B8, `(.L_x_2406) ;  /* 0x0000622000087945 */ /* 0x000fe20003800000 */
[----:B------:R-:W-:Y:S01]  /*109d0*/  ULDC UR37, c[0x0][0xc] ;  /* 0x0000030000257ab9 */ /* 0x000fe20000000800 */
[----:B------:R-:W-:Y:S01]  /*109e0*/  LOP3.LUT R3, R0, 0x1f8, RZ, 0xc0, !PT ;  /* 0x000001f800037812 */ /* 0x000fe200078ec0ff */
[----:B0-----:R-:W-:Y:S01]  /*109f0*/  IMAD.SHL.U32 R2, R5, 0x8, RZ ;  /* 0x0000000805027824 */ /* 0x001fe200078e00ff */
[----:B------:R-:W-:Y:S01]  /*10a00*/  SHF.R.U32.HI R5, RZ, 0x3, R5 ;  /* 0x00000003ff057819 */ /* 0x000fe20000011605 */
[----:B------:R-:W-:Y:S01]  /*10a10*/  ULDC.64 UR38, c[0x0][0x198] ;  /* 0x0000660000267ab9 */ /* 0x000fe20000000a00 */
[----:B------:R-:W-:Y:S01]  /*10a20*/  LOP3.LUT R3, R3, 0x38, R4, 0x78, !PT ;  /* 0x0000003803037812 */ /* 0x000fe200078e7804 */
[----:B------:R-:W-:-:S03]  /*10a30*/  IMAD.SHL.U32 R4, R4, 0x10, RZ ;  /* 0x0000001004047824 */ /* 0x000fc600078e00ff */
[----:B------:R-:W-:Y:S02]  /*10a40*/  LOP3.LUT R2, R3, 0x200, R2, 0xf8, !PT ;  /* 0x0000020003027812 */ /* 0x000fe400078ef802 */
[----:B------:R-:W-:Y:S01]  /*10a50*/  LOP3.LUT R0, R5, 0x70, R4, 0xf8, !PT ;  /* 0x0000007005007812 */ /* 0x000fe200078ef804 */
[----:B------:R-:W-:Y:S01]  /*10a60*/  IMAD.MOV.U32 R0, RZ, RZ, 0x1 ;  /* 0x00000001ff007424 */ /* 0x000fe200078e00ff */
[----:B-1----:R-:W-:-:S06]  /*10a70*/  ULEA UR4, UR5, UR4, 0x18 ;  /* 0x0000000405047291 */ /* 0x002fcc000f8ec03f */
[----:B------:R-:W-:-:S04]  /*10a80*/  IMAD.U32 R3, RZ, RZ, UR4 ;  /* 0x00000004ff037e24 */ /* 0x000fc8000f8e00ff */
[----:B------:R-:W-:Y:S01]  /*10a90*/  IMAD R2, R2, 0x2, R3 ;  /* 0x0000000202027824 */ /* 0x000fe200078e0203 */
[----:B------:R0:W-:Y:S04]  /*10aa0*/  STL [R1], R3 ;  /* 0x0000000301007387 */ /* 0x0001e80000100800 */
[----:B------:R0:W-:Y:S04]  /*10ab0*/  STL [R1+0x44], R2 ;  /* 0x0000440201007387 */ /* 0x0001e80000100800 */
[----:B------:R0:W-:Y:S04]  /*10ac0*/  STL [R1+0x40], RZ ;  /* 0x000040ff01007387 */ /* 0x0001e80000100800 */
[----:B------:R0:W-:Y:S04]  /*10ad0*/  STL [R1+0xc], R0 ;  /* 0x00000c0001007387 */ /* 0x0001e80000100800 */
[----:B------:R0:W-:Y:S02]  /*10ae0*/  STL [R1+0x4], RZ ;  /* 0x000004ff01007387 */ /* 0x0001e40000100800 */
.L_x_2532:
[----:B------:R-:W-:Y:S05]  /*10af0*/  YIELD ;  /* 0x0000000000007946 */ /* 0x000fea0003800000 */
[----:B------:R-:W-:Y:S01]  /*10b00*/  ULDC.64 UR4, c[0x0][0xa28] ;  /* 0x00028a0000047ab9 */ /* 0x000fe20000000a00 */
[----:B0--3--:R-:W-:Y:S01]  /*10b10*/  IMAD.MOV.U32 R0, RZ, RZ, RZ ;  /* 0x000000ffff007224 */ /* 0x009fe200078e00ff */
[----:B------:R-:W-:Y:S01]  /*10b20*/  ISETP.NE.U32.AND P0, PT, RZ, UR4, PT ;  /* 0x00000004ff007c0c */ /* 0x000fe2000bf05070 */
[----:B------:R-:W0:Y:S01]  /*10b30*/  LDC.64 R4, c[0x0][0xa00] ;  /* 0x00028000ff047b82 */ /* 0x000e220000000a00 */
[----:B-1---5:R-:W-:Y:S01]  /*10b40*/  CS2R R8, SRZ ;  /* 0x0000000000087805 */ /* 0x022fe2000001ff00 */
[----:B------:R-:W-:Y:S01]  /*10b50*/  ULDC.64 UR6, c[0x0][0xa08] ;  /* 0x0002820000067ab9 */ /* 0x000fe20000000a00 */
[----:B------:R-:W-:Y:S01]  /*10b60*/  ISETP.NE.AND.EX P0, PT, RZ, UR5, PT, P0 ;  /* 0x00000005ff007c0c */ /* 0x000fe2000bf05300 */
[----:B------:R-:W-:-:S12]  /*10b70*/  ULDC.64 UR4, c[0x0][0xa18] ;  /* 0x0002860000047ab9 */ /* 0x000fd80000000a00 */
[----:B--2---:R-:W1:Y:S02]  /*10b80*/  @P0 LDC.64 R2, c[0x0][0xa28] ;  /* 0x00028a00ff020b82 */ /* 0x004e640000000a00 */
[----:B-1----:R-:W-:-:S05]  /*10b90*/  @P0 IMAD.WIDE R2, R19, 0x4, R2 ;  /* 0x0000000413020825 */ /* 0x002fca00078e0202 */
[----:B------:R1:W5:Y:S01]  /*10ba0*/  @P0 LDG.E R0, desc[UR40][R2.64] ;  /* 0x0000002802000981 */ /* 0x000362000c1e1900 */
[----:B------:R-:W-:Y:S01]  /*10bb0*/  ISETP.NE.U32.AND P0, PT, RZ, UR4, PT ;  /* 0x00000004ff007c0c */ /* 0x000fe2000bf05070 */
[----:B0-----:R-:W-:Y:S01]  /*10bc0*/  IMAD.WIDE R4, R19, 0x4, R4 ;  /* 0x0000000413047825 */ /* 0x001fe200078e0204 */
[----:B------:R-:W-:Y:S02]  /*10bd0*/  ISETP.NE.U32.AND P1, PT, RZ, UR6, PT ;  /* 0x00000006ff007c0c */ /* 0x000fe4000bf25070 */
[----:B------:R-:W-:Y:S01]  /*10be0*/  ISETP.NE.AND.EX P2, PT, RZ, UR5, PT, P0 ;  /* 0x00000005ff007c0c */ /* 0x000fe2000bf45300 */
[----:B------:R-:W-:Y:S01]  /*10bf0*/  ULDC.64 UR4, c[0x0][0xa00] ;  /* 0x0002800000047ab9 */ /* 0x000fe20000000a00 */
[----:B------:R-:W-:Y:S02]  /*10c00*/  ISETP.NE.AND.EX P1, PT, RZ, UR7, PT, P1 ;  /* 0x00000007ff007c0c */ /* 0x000fe4000bf25310 */
[----:B------:R-:W-:Y:S01]  /*10c10*/  ISETP.NE.U32.AND P0, PT, RZ, UR4, PT ;  /* 0x00000004ff007c0c */ /* 0x000fe2000bf05070 */
[----:B-1----:R-:W0:Y:S03]  /*10c20*/  LDC.64 R2, c[0x0][0xa08] ;  /* 0x00028200ff027b82 */ /* 0x002e260000000a00 */
[----:B------:R-:W-:-:S05]  /*10c30*/  ISETP.NE.AND.EX P0, PT, RZ, UR5, PT, P0 ;  /* 0x00000005ff007c0c */ /* 0x000fca000bf05300 */
[----:B------:R-:W1:Y:S08]  /*10c40*/  @P2 LDC.64 R6, c[0x0][0xa18] ;  /* 0x00028600ff062b82 */ /* 0x000e700000000a00 */
[----:B------:R-:W2:Y:S01]  /*10c50*/  @P0 LDG.E R9, desc[UR40][R4.64] ;  /* 0x0000002804090981 */ /* 0x000ea2000c1e1900 */
[----:B------:R-:W-:Y:S01]  /*10c60*/  ULDC UR4, c[0x0][0x288] ;  /* 0x0000a20000047ab9 */ /* 0x000fe20000000800 */
[----:B0-----:R-:W-:-:S05]  /*10c70*/  IMAD.WIDE R2, R19, 0x4, R2 ;  /* 0x0000000413027825 */ /* 0x001fca00078e0202 */
[----:B------:R-:W5:Y:S01]  /*10c80*/  @P1 LDG.E R8, desc[UR40][R2.64] ;  /* 0x0000002802081981 */ /* 0x000f62000c1e1900 */
[----:B-1----:R-:W-:-:S03]  /*10c90*/  @P2 IMAD.WIDE R6, R19, 0x4, R6 ;  /* 0x0000000413062825 */ /* 0x002fc600078e0206 */
        /* <DEDUP_REMOVED lines=14> */
[----:B------:R-:W0:Y:S04]  /*10d80*/  LDG.E R7, desc[UR40][R4.64] ;  /* 0x0000002804077981 */ /* 0x000e28000c1e1900 */
[----:B------:R-:W0:Y:S02]  /*10d90*/  LDG.E R4, desc[UR40][R4.64+0x4] ;  /* 0x0000042804047981 */ /* 0x000e24000c1e1900 */
[----:B0-----:R-:W-:-:S05]  /*10da0*/  IMAD.IADD R9, R4, 0x1, -R7 ;  /* 0x0000000104097824 */ /* 0x001fca00078e0a07 */
[----:B------:R1:W-:Y:S02]  /*10db0*/  STL [R1+0x2c], R9 ;  /* 0x00002c0901007387 */ /* 0x0003e40000100800 */
.L_x_2407:
[----:B-----5:R-:W-:Y:S01]  /*10dc0*/  IMAD.IADD R4, R8, 0x1, R0 ;  /* 0x0000000108047824 */ /* 0x020fe200078e0200 */
[----:B------:R-:W-:Y:S02]  /*10dd0*/  ULDC.64 UR4, c[0x0][0xa20] ;  /* 0x0002880000047ab9 */ /* 0x000fe40000000a00 */
[----:B------:R-:W-:Y:S02]  /*10de0*/  ISETP.NE.U32.AND P0, PT, RZ, UR4, PT ;  /* 0x00000004ff007c0c */ /* 0x000fe4000bf05070 */
[----:B------:R2:W-:Y:S02]  /*10df0*/  STL [R1+0x18], R4 ;  /* 0x0000180401007387 */ /* 0x0005e40000100800 */
[----:B------:R-:W-:-:S13]  /*10e00*/  ISETP.NE.AND.EX P0, PT, RZ, UR5, PT, P0 ;  /* 0x00000005ff007c0c */ /* 0x000fda000bf05300 */
[----:B--2---:R-:W-:Y:S05]  /*10e10*/  @!P0 BRA `(.L_x_2408) ;  /* 0x0000000000108947 */ /* 0x004fea0003800000 */
[----:B------:R-:W2:Y:S02]  /*10e20*/  LDC.64 R2, c[0x0][0xa20] ;  /* 0x00028800ff027b82 */ /* 0x000ea40000000a00 */
[----:B--2---:R-:W-:-:S05]  /*10e30*/  IMAD.WIDE R2, R19, 0x4, R2 ;  /* 0x0000000413027825 */ /* 0x004fca00078e0202 */
[----:B------:R2:W5:Y:S01]  /*10e40*/  LDG.E R6, desc[UR40][R2.64] ;  /* 0x0000002802067981 */ /* 0x000562000c1e1900 */
[----:B------:R-:W-:Y:S05]  /*10e50*/  BRA `(.L_x_2409) ;  /* 0x0000000000107947 */ /* 0x000fea0003800000 */
.L_x_2408:
[----:B------:R-:W-:Y:S05]  /*10e60*/  @!P1 BRA `(.L_x_2409) ;  /* 0x00000000000c9947 */ /* 0x000fea0003800000 */
[----:B------:R-:W2:Y:S04]  /*10e70*/  LDG.E R6, desc[UR40][R2.64] ;  /* 0x0000002802067981 */ /* 0x000ea8000c1e1900 */
[----:B------:R-:W2:Y:S02]  /*10e80*/  LDG.E R2, desc[UR40][R2.64+0x4] ;  /* 0x0000042802027981 */ /* 0x000ea4000c1e1900 */
[----:B--2---:R-:W-:-:S07]  /*10e90*/  IMAD.IADD R6, R2, 0x1, -R6 ;  /* 0x0000000102067824 */ /* 0x004fce00078e0a06 */
.L_x_2409:
[----:B--2---:R-:W2:Y:S01]  /*10ea0*/  LDC R2, c[0x0][0x448] ;  /* 0x00011200ff027b82 */ /* 0x004ea20000000800 */
[----:B------:R-:W-:Y:S02]  /*10eb0*/  IMAD.SHL.U32 R8, R17, 0x40, RZ ;  /* 0x0000004011087824 */ /* 0x000fe400078e00ff */
[----:B-----5:R-:W-:Y:S02]  /*10ec0*/  IMAD.IADD R0, R6, 0x1, -R0 ;  /* 0x0000000106007824 */ /* 0x020fe400078e0a00 */
[----:B------:R-:W-:Y:S01]  /*10ed0*/  VIADD R4, R8, 0x3f ;  /* 0x0000003f08047836 */ /* 0x000fe20000000000 */
[----:B------:R3:W-:Y:S03]  /*10ee0*/  STL [R1+0x28], R8 ;  /* 0x0000280801007387 */ /* 0x0007e60000100800 */
[----:B------:R-:W-:Y:S01]  /*10ef0*/  IMAD.MOV.U32 R6, RZ, RZ, R4 ;  /* 0x000000ffff067224 */ /* 0x000fe200078e0004 */
[----:B--2---:R-:W-:-:S13]  /*10f00*/  ISETP.NE.AND P1, PT, R2, 0x1, PT ;  /* 0x000000010200780c */ /* 0x004fda0003f25270 */
[----:B------:R-:W2:Y:S08]  /*10f10*/  @P1 LDC R3, c[0x0][0x44c] ;  /* 0x00011300ff031b82 */ /* 0x000eb00000000800 */
[----:B------:R-:W4:Y:S01]  /*10f20*/  @P1 LDC R2, c[0x0][0x450] ;  /* 0x00011400ff021b82 */ /* 0x000f220000000800 */
[----:B--2---:R-:W-:-:S05]  /*10f30*/  @P1 IMAD.HI.U32 R3, R4, R3, RZ ;  /* 0x0000000304031227 */ /* 0x004fca00078e00ff */
[----:B----4-:R-:W-:Y:S02]  /*10f40*/  @P1 SHF.R.U32.HI R6, RZ, R2, R3 ;  /* 0x00000002ff061219 */ /* 0x010fe40000011603 */
[----:B------:R-:W-:-:S05]  /*10f50*/  IADD3 R2, R0, 0x1, -R9 ;  /* 0x0000000100027810 */ /* 0x000fca0007ffe809 */
[----:B------:R-:W-:Y:S02]  /*10f60*/  IMAD.IADD R6, R2, 0x1, R6 ;  /* 0x0000000102067824 */ /* 0x000fe400078e0206 */
[----:B------:R-:W2:Y:S02]  /*10f70*/  LDC.64 R2, c[0x0][0x9e0] ;  /* 0x00027800ff027b82 */ /* 0x000ea40000000a00 */
[----:B--2---:R-:W-:Y:S01]  /*10f80*/  ISETP.GE.AND P2, PT, R3, 0x1, PT ;  /* 0x000000010300780c */ /* 0x004fe20003f46270 */
[----:B------:R-:W-:-:S12]  /*10f90*/  IMAD.IADD R2, R6, 0x1, R2 ;  /* 0x0000000106027824 */ /* 0x000fd800078e0202 */
[----:B---3--:R-:W-:Y:S05]  /*10fa0*/  @!P2 BRA `(.L_x_2410) ;  /* 0x000000000048a947 */ /* 0x008fea0003800000 */
[C---:B------:R-:W-:Y:S01]  /*10fb0*/  ISETP.GT.AND P0, PT, R6.reuse, RZ, PT ;  /* 0x000000ff0600720c */ /* 0x040fe20003f04270 */
[----:B------:R-:W-:Y:S01]  /*10fc0*/  BSSY B0, `(.L_x_2411) ;  /* 0x000000e000007945 */ /* 0x000fe20003800000 */
[----:B------:R-:W-:-:S11]  /*10fd0*/  VIADD R7, R6, 0xffffffff ;  /* 0xffffffff06077836 */ /* 0x000fd60000000000 */
[----:B------:R-:W-:Y:S05]  /*10fe0*/  @P0 BRA `(.L_x_2412) ;  /* 0x00000000001c0947 */ /* 0x000fea0003800000 */
[----:B------:R-:W-:Y:S01]  /*10ff0*/  ISETP.NE.AND P0, PT, R3, 0x1, PT ;  /* 0x000000010300780c */ /* 0x000fe20003f05270 */
[----:B------:R-:W-:-:S12]  /*11000*/  IMAD.MOV R6, RZ, RZ, -R6 ;  /* 0x000000ffff067224 */ /* 0x000fd800078e0a06 */
[----:B------:R-:W2:Y:S02]  /*11010*/  @P0 LDC.64 R4, c[0x0][0x9e8] ;  /* 0x00027a00ff040b82 */ /* 0x000ea40000000a00 */
[----:B--2---:R-:W-:-:S05]  /*11020*/  @P0 IMAD.HI.U32 R4, R6, R4, RZ ;  /* 0x0000000406040227 */ /* 0x004fca00078e00ff */
[----:B------:R-:W-:-:S04]  /*11030*/  @P0 SHF.R.U32.HI R6, RZ, R5, R4 ;  /* 0x00000005ff060219 */ /* 0x000fc80000011604 */
[----:B------:R-:W-:Y:S01]  /*11040*/  LOP3.LUT R7, RZ, R6, RZ, 0x33, !PT ;  /* 0x00000006ff077212 */ /* 0x000fe200078e33ff */
[----:B------:R-:W-:Y:S06]  /*11050*/  BRA `(.L_x_2413) ;  /* 0x0000000000107947 */ /* 0x000fec0003800000 */
.L_x_2412:
[----:B------:R-:W-:-:S13]  /*11060*/  ISETP.NE.AND P0, PT, R3, 0x1, PT ;  /* 0x000000010300780c */ /* 0x000fda0003f05270 */
[----:B------:R-:W2:Y:S02]  /*11070*/  @P0 LDC.64 R4, c[0x0][0x9e8] ;  /* 0x00027a00ff040b82 */ /* 0x000ea40000000a00 */
[----:B--2---:R-:W-:-:S05]  /*11080*/  @P0 IMAD.HI.U32 R4, R7, R4, RZ ;  /* 0x0000000407040227 */ /* 0x004fca00078e00ff */
[----:B------:R-:W-:-:S07]  /*11090*/  @P0 SHF.R.U32.HI R7, RZ, R5, R4 ;  /* 0x00000005ff070219 */ /* 0x000fce0000011604 */
.L_x_2413:
[----:B------:R-:W-:Y:S05]  /*110a0*/  BSYNC B0 ;  /* 0x0000000000007941 */ /* 0x000fea0003800000 */
.L_x_2411:
[----:B------:R-:W-:-:S05]  /*110b0*/  IMAD R7, R7, R3, R3 ;  /* 0x0000000307077224 */ /* 0x000fca00078e0203 */
[----:B------:R-:W-:-:S07]  /*110c0*/  VIMNMX R2, R2, R7, PT ;  /* 0x0000000702027248 */ /* 0x000fce0003fe0100 */
.L_x_2410:
[----:B------:R-:W2:Y:S01]  /*110d0*/  @P1 LDC R5, c[0x0][0x44c] ;  /* 0x00011300ff051b82 */ /* 0x000ea20000000800 */
[----:B------:R-:W-:Y:S01]  /*110e0*/  IMAD.MOV.U32 R6, RZ, RZ, R8 ;  /* 0x000000ffff067224 */ /* 0x000fe200078e0008 */
[----:B------:R-:W-:-:S06]  /*110f0*/  ULDC UR4, c[0x0][0x9dc] ;  /* 0x0002770000047ab9 */ /* 0x000fcc0000000800 */
[----:B------:R-:W3:Y:S01]  /*11100*/  @P1 LDC R4, c[0x0][0x450] ;  /* 0x00011400ff041b82 */ /* 0x000ee20000000800 */
[----:B--2---:R-:W-:-:S05]  /*11110*/  @P1 IMAD.HI.U32 R5, R8, R5, RZ ;  /* 0x0000000508051227 */ /* 0x004fca00078e00ff */
[----:B---3--:R-:W-:Y:S01]  /*11120*/  @P1 SHF.R.U32.HI R6, RZ, R4, R5 ;  /* 0x00000004ff061219 */ /* 0x008fe20000011605 */
[----:B------:R-:W-:-:S03]  /*11130*/  VIADD R4, R2, 0x3f ;  /* 0x0000003f02047836 */ /* 0x000fc60000000000 */
[----:B------:R-:W-:Y:S01]  /*11140*/  IADD3 R2, R6, R0, -R9 ;  /* 0x0000000006027210 */ /* 0x000fe20007ffe809 */
[----:B------:R-:W-:Y:S01]  /*11150*/  VIADD R0, R0, 0x3f ;  /* 0x0000003f00007836 */ /* 0x000fe20000000000 */
[----:B------:R-:W-:-:S04]  /*11160*/  SHF.R.S32.HI R5, RZ, 0x1f, R4 ;  /* 0x0000001fff057819 */ /* 0x000fc80000011404 */
[----:B------:R-:W-:Y:S02]  /*11170*/  LEA.HI R5, R5, R4, RZ, 0x6 ;  /* 0x0000000405057211 */ /* 0x000fe400078f30ff */
[----:B------:R-:W-:Y:S02]  /*11180*/  SHF.R.S32.HI R4, RZ, 0x1f, R0 ;  /* 0x0000001fff047819 */ /* 0x000fe40000011400 */
[----:B------:R-:W-:Y:S02]  /*11190*/  SHF.R.S32.HI R5, RZ, 0x6, R5 ;  /* 0x00000006ff057819 */ /* 0x000fe40000011405 */
[----:B------:R-:W-:Y:S01]  /*111a0*/  LEA.HI R4, R4, R0, RZ, 0x6 ;  /* 0x0000000004047211 */ /* 0x000fe200078f30ff */
[----:B------:R-:W-:-:S03]  /*111b0*/  VIADD R0, R2, -UR4 ;  /* 0x8000000402007c36 */ /* 0x000fc60008000000 */
[----:B------:R-:W-:-:S04]  /*111c0*/  SHF.R.S32.HI R4, RZ, 0x6, R4 ;  /* 0x00000006ff047819 */ /* 0x000fc80000011404 */
[----:B------:R-:W-:-:S05]  /*111d0*/  VIMNMX R7, R4, R5, PT ;  /* 0x0000000504077248 */ /* 0x000fca0003fe0100 */
[----:B------:R2:W-:Y:S01]  /*111e0*/  STL [R1+0x20], R7 ;  /* 0x0000200701007387 */ /* 0x0005e20000100800 */
[----:B------:R-:W-:Y:S05]  /*111f0*/  @!P2 BRA `(.L_x_2414) ;  /* 0x000000000044a947 */ /* 0x000fea0003800000 */
[----:B------:R-:W-:Y:S01]  /*11200*/  ISETP.GT.AND P0, PT, R2, -0x1, PT ;  /* 0xffffffff0200780c */ /* 0x000fe20003f04270 */
[----:B------:R-:W-:-:S12]  /*11210*/  BSSY B0, `(.L_x_2415) ;  /* 0x000000d000007945 */ /* 0x000fd80003800000 */
[----:B------:R-:W-:Y:S05]  /*11220*/  @P0 BRA `(.L_x_2416) ;  /* 0x00000000001c0947 */ /* 0x000fea0003800000 */
[----:B------:R-:W-:Y:S02]  /*11230*/  ISETP.NE.AND P0, PT, R3, 0x1, PT ;  /* 0x000000010300780c */ /* 0x000fe40003f05270 */
[----:B------:R-:W-:-:S11]  /*11240*/  LOP3.LUT R2, RZ, R2, RZ, 0x33, !PT ;  /* 0x00000002ff027212 */ /* 0x000fd600078e33ff */
[----:B------:R-:W3:Y:S02]  /*11250*/  @P0 LDC.64 R4, c[0x0][0x9e8] ;  /* 0x00027a00ff040b82 */ /* 0x000ee40000000a00 */
[----:B---3--:R-:W-:-:S05]  /*11260*/  @P0 IMAD.HI.U32 R4, R2, R4, RZ ;  /* 0x0000000402040227 */ /* 0x008fca00078e00ff */
[----:B------:R-:W-:-:S04]  /*11270*/  @P0 SHF.R.U32.HI R2, RZ, R5, R4 ;  /* 0x00000005ff020219 */ /* 0x000fc80000011604 */
[----:B------:R-:W-:Y:S01]  /*11280*/  LOP3.LUT R2, RZ, R2, RZ, 0x33, !PT ;  /* 0x00000002ff027212 */ /* 0x000fe200078e33ff */
[----:B------:R-:W-:Y:S06]  /*11290*/  BRA `(.L_x_2417) ;  /* 0x0000000000107947 */ /* 0x000fec0003800000 */
.L_x_2416:
[----:B------:R-:W-:-:S13]  /*112a0*/  ISETP.NE.AND P0, PT, R3, 0x1, PT ;  /* 0x000000010300780c */ /* 0x000fda0003f05270 */
[----:B------:R-:W3:Y:S02]  /*112b0*/  @P0 LDC.64 R4, c[0x0][0x9e8] ;  /* 0x00027a00ff040b82 */ /* 0x000ee40000000a00 */
[----:B---3--:R-:W-:-:S05]  /*112c0*/  @P0 IMAD.HI.U32 R4, R2, R4, RZ ;  /* 0x0000000402040227 */ /* 0x008fca00078e00ff */
[----:B------:R-:W-:-:S07]  /*112d0*/  @P0 SHF.R.U32.HI R2, RZ, R5, R4 ;  /* 0x00000005ff020219 */ /* 0x000fce0000011604 */
.L_x_2417:
[----:B------:R-:W-:Y:S05]  /*112e0*/  BSYNC B0 ;  /* 0x0000000000007941 */ /* 0x000fea0003800000 */
.L_x_2415:
[----:B------:R-:W-:-:S05]  /*112f0*/  IMAD R2, R2, R3, RZ ;  /* 0x0000000302027224 */ /* 0x000fca00078e02ff */
[----:B------:R-:W-:-:S07]  /*11300*/  VIMNMX R0, R0, R2, !PT ;  /* 0x0000000200007248 */ /* 0x000fce0007fe0100 */
.L_x_2414:
[----:B------:R-:W-:Y:S01]  /*11310*/  SHF.R.S32.HI R2, RZ, 0x1f, R0 ;  /* 0x0000001fff027819 */ /* 0x000fe20000011400 */
[----:B------:R-:W-:Y:S03]  /*11320*/  BSSY B7, `(.L_x_2418) ;  /* 0x00004c6000077945 */ /* 0x000fe60003800000 */
[----:B------:R-:W-:-:S04]  /*11330*/  LEA.HI R2, R2, R0, RZ, 0x6 ;  /* 0x0000000002027211 */ /* 0x000fc800078f30ff */
[----:B------:R-:W-:-:S04]  /*11340*/  SHF.R.S32.HI R2, RZ, 0x6, R2 ;  /* 0x00000006ff027819 */ /* 0x000fc80000011402 */
[----:B------:R-:W-:-:S04]  /*11350*/  VIMNMX R3, RZ, R2, !PT ;  /* 0x00000002ff037248 */ /* 0x000fc80007fe0100 */
[----:B------:R-:W-:Y:S01]  /*11360*/  ISETP.GT.AND P0, PT, R7, R3, PT ;  /* 0x000000030700720c */ /* 0x000fe20003f04270 */
[----:B------:R3:W-:-:S12]  /*11370*/  STL [R1+0x1c], R3 ;  /* 0x00001c0301007387 */ /* 0x0007d80000100800 */
[----:B---3--:R-:W-:Y:S05]  /*11380*/  @P0 BRA `(.L_x_2419) ;  /* 0x0000000000440947 */ /* 0x008fea0003800000 */
[----:B------:R-:W3:Y:S02]  /*11390*/  S2R R3, SR_TID.X ;  /* 0x0000000000037919 */ /* 0x000ee40000002100 */
[----:B---3--:R-:W-:-:S04]  /*113a0*/  LOP3.LUT R3, R3, 0x7f, RZ, 0xc0, !PT ;  /* 0x0000007f03037812 */ /* 0x008fc800078ec0ff */
[----:B------:R-:W-:-:S13]  /*113b0*/  ISETP.NE.AND P0, PT, R3, RZ, PT ;  /* 0x000000ff0300720c */ /* 0x000fda0003f05270 */
[----:B------:R-:W-:Y:S05]  /*113c0*/  @P0 BRA `(.L_x_2420) ;  /* 0x0000004800ec0947 */ /* 0x000fea0003800000 */
[----:B------:R-:W3:Y:S01]  /*113d0*/  S2R R5, SR_LANEID ;  /* 0x0000000000057919 */ /* 0x000ee20000000000 */
[----:B------:R-:W-:Y:S01]  /*113e0*/  VOTEU.ANY UR4, UPT, PT ;  /* 0x0000000000047886 */ /* 0x000fe200038e0100 */
[----:B------:R-:W4:Y:S01]  /*113f0*/  LDC.64 R2, c[0x0][0xc60] ;  /* 0x00031800ff027b82 */ /* 0x000f220000000a00 */
[----:B------:R-:W3:Y:S02]  /*11400*/  FLO.U32 R0, UR4 ;  /* 0x0000000400007d00 */ /* 0x000ee400080e0000 */
[----:B---3--:R-:W-:-:S06]  /*11410*/  ISETP.EQ.U32.AND P0, PT, R0, R5, PT ;  /* 0x000000050000720c */ /* 0x008fcc0003f02070 */
[----:B------:R-:W4:Y:S07]  /*11420*/  POPC R5, UR4 ;  /* 0x0000000400057d09 */ /* 0x000f2e0008000000 */
[----:B----4-:R-:W3:Y:S01]  /*11430*/  @P0 ATOMG.E.ADD.STRONG.GPU PT, R3, desc[UR40][R2.64], R5 ;  /* 0x00000005020309a8 */ /* 0x010ee200081ee1e8 */
[----:B------:R-:W4:Y:S02]  /*11440*/  S2R R4, SR_LTMASK ;  /* 0x0000000000047919 */ /* 0x000f240000003900 */
[----:B----4-:R-:W-:-:S04]  /*11450*/  LOP3.LUT R4, R4, UR4, RZ, 0xc0, !PT ;  /* 0x0000000404047c12 */ /* 0x010fc8000f8ec0ff */
[----:B--2---:R-:W2:Y:S01]  /*11460*/  POPC R7, R4 ;  /* 0x0000000400077309 */ /* 0x004ea20000000000 */
[----:B---3--:R-:W2:Y:S02]  /*11470*/  SHFL.IDX PT, R0, R3, R0, 0x1f ;  /* 0x00001f0003007589 */ /* 0x008ea400000e0000 */
[----:B--2---:R-:W-:Y:S01]  /*11480*/  IADD3 R16, R0, UR37, R7 ;  /* 0x0000002500107c10 */ /* 0x004fe2000fffe007 */
[----:B------:R-:W-:Y:S06]  /*11490*/  BRA `(.L_x_2420) ;  /* 0x0000004800b87947 */ /* 0x000fec0003800000 */
.L_x_2419:
[----:B------:R-:W3:Y:S01]  /*114a0*/  LDL R17, [R1] ;  /* 0x0000000001117983 */ /* 0x000ee20000100800 */
[----:B------:R-:W-:Y:S01]  /*114b0*/  BSSY B6, `(.L_x_2421) ;  /* 0x0000014000067945 */ /* 0x000fe20003800000 */
[----:B---3--:R-:W-:-:S05]  /*114c0*/  VIADD R0, R17, 0x22400 ;  /* 0x0002240011007836 */ /* 0x008fca0000000000 */
[----:B------:R-:W-:-:S13]  /*114d0*/  LOP3.LUT P0, RZ, R0, 0x3ff, RZ, 0xc0, !PT ;  /* 0x000003ff00ff7812 */ /* 0x000fda000780c0ff */
[----:B------:R-:W-:Y:S05]  /*114e0*/  @!P0 BRA `(.L_x_2422) ;  /* 0x0000000000408947 */ /* 0x000fea0003800000 */
[----:B------:R-:W-:Y:S01]  /*114f0*/  MOV R2, 0x0 ;  /* 0x0000000000027802 */ /* 0x000fe20000000f00 */
[----:B------:R-:W-:Y:S01]  /*11500*/  ULDC.64 UR6, c[0x4][0x90] ;  /* 0x0100240000067ab9 */ /* 0x000fe20000000a00 */
[----:B------:R-:W-:Y:S01]  /*11510*/  ULDC.64 UR8, c[0x4][0x98] ;  /* 0x0100260000087ab9 */ /* 0x000fe20000000a00 */
[----:B------:R-:W-:Y:S01]  /*11520*/  ULDC.64 UR4, c[0x4][0x8] ;  /* 0x0100020000047ab9 */ /* 0x000fe20000000a00 */
[----:B------:R-:W-:Y:S02]  /*11530*/  IMAD.U32 R4, RZ, RZ, UR6 ;  /* 0x00000006ff047e24 */ /* 0x000fe4000f8e00ff */
[----:B------:R-:W3:Y:S01]  /*11540*/  LDC.64 R2, c[0x4][R2] ;  /* 0x0100000002027b82 */ /* 0x000ee20000000a00 */
[----:B------:R-:W-:Y:S02]  /*11550*/  IMAD.U32 R5, RZ, RZ, UR7 ;  /* 0x00000007ff057e24 */ /* 0x000fe4000f8e00ff */
[----:B------:R-:W-:Y:S02]  /*11560*/  IMAD.U32 R6, RZ, RZ, UR8 ;  /* 0x00000008ff067e24 */ /* 0x000fe4000f8e00ff */
[----:B--2---:R-:W-:-:S02]  /*11570*/  IMAD.U32 R7, RZ, RZ, UR9 ;  /* 0x00000009ff077e24 */ /* 0x004fc4000f8e00ff */
[----:B------:R-:W-:Y:S02]  /*11580*/  IMAD.U32 R10, RZ, RZ, UR4 ;  /* 0x00000004ff0a7e24 */ /* 0x000fe4000f8e00ff */
[----:B------:R-:W-:Y:S02]  /*11590*/  IMAD.U32 R11, RZ, RZ, UR5 ;  /* 0x00000005ff0b7e24 */ /* 0x000fe4000f8e00ff */
[----:B------:R-:W-:Y:S02]  /*115a0*/  IMAD.MOV.U32 R8, RZ, RZ, 0x70 ;  /* 0x00000070ff087424 */ /* 0x000fe400078e00ff */
[----:B------:R-:W-:Y:S02]  /*115b0*/  IMAD.MOV.U32 R12, RZ, RZ, 0x1 ;  /* 0x00000001ff0c7424 */ /* 0x000fe400078e00ff */
[----:B------:R-:W-:-:S07]  /*115c0*/  IMAD.MOV.U32 R13, RZ, RZ, RZ ;  /* 0x000000ffff0d7224 */ /* 0x000fce00078e00ff */
[----:B------:R-:W-:-:S07]  /*115d0*/  LEPC R20, `(.L_x_2422) ;  /* 0x000000001014794e */ /* 0x000fce0000000000 */
[----:B01-3--:R-:W-:Y:S05]  /*115e0*/  CALL.ABS.NOINC R2 ;  /* 0x0000000002007343 */ /* 0x00bfea0003c00000 */
.L_x_2422:
[----:B------:R-:W-:Y:S05]  /*115f0*/  BSYNC B6 ;  /* 0x0000000000067941 */ /* 0x000fea0003800000 */
.L_x_2421:
        /* <DEDUP_REMOVED lines=8> */
[----:B------:R3:W4:Y:S01]  /*11680*/  LDC.64 R2, c[0x4][R17] ;  /* 0x0100000011027b82 */ /* 0x0007220000000a00 */
[----:B------:R-:W-:Y:S02]  /*11690*/  IMAD.U32 R4, RZ, RZ, UR6 ;  /* 0x00000006ff047e24 */ /* 0x000fe4000f8e00ff */
[----:B------:R-:W-:Y:S02]  /*116a0*/  IMAD.U32 R5, RZ, RZ, UR7 ;  /* 0x00000007ff057e24 */ /* 0x000fe4000f8e00ff */
[----:B------:R-:W-:Y:S02]  /*116b0*/  IMAD.U32 R6, RZ, RZ, UR8 ;  /* 0x00000008ff067e24 */ /* 0x000fe4000f8e00ff */
[----:B--2---:R-:W-:-:S02]  /*116c0*/  IMAD.U32 R7, RZ, RZ, UR9 ;  /* 0x00000009ff077e24 */ /* 0x004fc4000f8e00ff */
[----:B------:R-:W-:Y:S02]  /*116d0*/  IMAD.U32 R10, RZ, RZ, UR4 ;  /* 0x00000004ff0a7e24 */ /* 0x000fe4000f8e00ff */
[----:B------:R-:W-:Y:S02]  /*116e0*/  IMAD.U32 R11, RZ, RZ, UR5 ;  /* 0x00000005ff0b7e24 */ /* 0x000fe4000f8e00ff */
[----:B------:R-:W-:Y:S02]  /*116f0*/  IMAD.MOV.U32 R8, RZ, RZ, 0x70 ;  /* 0x00000070ff087424 */ /* 0x000fe400078e00ff */
[----:B------:R-:W-:Y:S02]  /*11700*/  IMAD.MOV.U32 R12, RZ, RZ, 0x1 ;  /* 0x00000001ff0c7424 */ /* 0x000fe400078e00ff */
[----:B---3--:R-:W-:-:S07]  /*11710*/  IMAD.MOV.U32 R13, RZ, RZ, RZ ;  /* 0x000000ffff0d7224 */ /* 0x008fce00078e00ff */
[----:B------:R-:W-:-:S07]  /*11720*/  LEPC R20, `(.L_x_2425) ;  /* 0x000000001014794e */ /* 0x000fce0000000000 */
[----:B01--4-:R-:W-:Y:S05]  /*11730*/  CALL.ABS.NOINC R2 ;  /* 0x0000000002007343 */ /* 0x013fea0003c00000 */
.L_x_2425:
        /* <DEDUP_REMOVED lines=15> */
.L_x_2424:
[----:B------:R-:W-:Y:S05]  /*11830*/  BSYNC B6 ;  /* 0x0000000000067941 */ /* 0x000fea0003800000 */
.L_x_2423:
[----:B------:R-:W-:Y:S01]  /*11840*/  ULDC.64 UR4, c[0x0][0x9f8] ;  /* 0x00027e0000047ab9 */ /* 0x000fe20000000a00 */
[----:B------:R-:W3:Y:S01]  /*11850*/  LDL R17, [R1+0x20] ;  /* 0x0000200001117983 */ /* 0x000ee20000100800 */
[----:B------:R-:W-:Y:S01]  /*11860*/  ISETP.NE.U32.AND P0, PT, RZ, UR4, PT ;  /* 0x00000004ff007c0c */ /* 0x000fe2000bf05070 */
[----:B--2---:R-:W-:-:S03]  /*11870*/  IMAD.MOV.U32 R7, RZ, RZ, R19 ;  /* 0x000000ffff077224 */ /* 0x004fc600078e0013 */
[----:B------:R-:W-:Y:S01]  /*11880*/  ISETP.NE.AND.EX P0, PT, RZ, UR5, PT, P0 ;  /* 0x00000005ff007c0c */ /* 0x000fe2000bf05300 */
[----:B------:R-:W-:-:S12]  /*11890*/  ULDC.64 UR4, c[0x0][0xa08] ;  /* 0x0002820000047ab9 */ /* 0x000fd80000000a00 */
[----:B------:R-:W2:Y:S02]  /*118a0*/  @P0 LDC.64 R2, c[0x0][0x9f8] ;  /* 0x00027e00ff020b82 */ /* 0x000ea40000000a00 */
[----:B--2---:R-:W-:-:S05]  /*118b0*/  @P0 IMAD.WIDE R2, R19, 0x4, R2 ;  /* 0x0000000413020825 */ /* 0x004fca00078e0202 */
[----:B------:R2:W4:Y:S02]  /*118c0*/  @P0 LDG.E R7, desc[UR40][R2.64] ;  /* 0x0000002802070981 */ /* 0x000524000c1e1900 */
[----:B--2---:R-:W2:Y:S02]  /*118d0*/  LDC.64 R2, c[0x0][0x418] ;  /* 0x00010600ff027b82 */ /* 0x004ea40000000a00 */
[----:B--2---:R-:W-:Y:S01]  /*118e0*/  LOP3.LUT P0, RZ, R2, UR4, RZ, 0xfc, !PT ;  /* 0x0000000402ff7c12 */ /* 0x004fe2000f80fcff */
[----:B------:R-:W-:-:S03]  /*118f0*/  UMOV UR4, 0xffffffff ;  /* 0xffffffff00047882 */ /* 0x000fc60000000000 */
[----:B------:R-:W-:Y:S01]  /*11900*/  LOP3.LUT P0, RZ, R3, UR5, RZ, 0xfc, P0 ;  /* 0x0000000503ff7c12 */ /* 0x000fe2000800fcff */
[----:B---3--:R-:W-:Y:S01]  /*11910*/  VIADD R0, R17, 0xffffffff ;  /* 0xffffffff11007836 */ /* 0x008fe20000000000 */
[----:B----4-:R-:W-:Y:S01]  /*11920*/  SHF.R.S32.HI R8, RZ, 0x1f, R7 ;  /* 0x0000001fff087819 */ /* 0x010fe20000011407 */
[----:B------:R2:W-:Y:S01]  /*11930*/  STL [R1+0x8], R7 ;  /* 0x0000080701007387 */ /* 0x0005e20000100800 */
[----:B------:R-:W-:-:S03]  /*11940*/  SEL R17, R7, RZ, !P0 ;  /* 0x000000ff07117207 */ /* 0x000fc60004000000 */
[----:B------:R2:W-:Y:S01]  /*11950*/  STL [R1+0x14], R8 ;  /* 0x0000140801007387 */ /* 0x0005e20000100800 */
[----:B------:R-:W-:Y:S05]  /*11960*/  BRA.DIV UR4, `(.L_x_2426) ;  /* 0x0000005a04887947 */ /* 0x000fea000b800000 */
[----:B------:R-:W3:Y:S02]  /*11970*/  S2R R4, SR_TID.X ;  /* 0x0000000000047919 */ /* 0x000ee40000002100 */
[----:B---3--:R-:W-:-:S04]  /*11980*/  SHF.R.U32.HI R4, RZ, 0x5, R4 ;  /* 0x00000005ff047819 */ /* 0x008fc80000011604 */
[----:B------:R-:W-:-:S05]  /*11990*/  LOP3.LUT R4, R4, 0x3, RZ, 0xc0, !PT ;  /* 0x0000000304047812 */ /* 0x000fca00078ec0ff */
[----:B------:R3:W4:Y:S02]  /*119a0*/  SHFL.IDX PT, R14, R4, RZ, 0x1f ;  /* 0x00001fff040e7589 */ /* 0x00072400000e0000 */
.L_x_2549:
[----:B---3--:R-:W3:Y:S01]  /*119b0*/  LDL.LU R4, [R1+0x10] ;  /* 0x0000100001047983 */ /* 0x008ee20000300800 */
[----:B------:R-:W-:Y:S02]  /*119c0*/  PLOP3.LUT P1, PT, PT, PT, PT, 0x8, 0x0 ;  /* 0x000000000000781c */ /* 0x000fe40003f2e170 */
[----:B----4-:R-:W-:Y:S01]  /*119d0*/  ISETP.NE.AND P0, PT, R14, RZ, PT ;  /* 0x000000ff0e00720c */ /* 0x010fe20003f05270 */
[----:B------:R4:W-:Y:S01]  /*119e0*/  STL [R1+0x24], R0 ;  /* 0x0000240001007387 */ /* 0x0009e20000100800 */
[----:B---3--:R-:W-:-:S09]  /*119f0*/  LOP3.LUT R4, R4, 0xfffffffe, RZ, 0xc0, !PT ;  /* 0xfffffffe04047812 */ /* 0x008fd200078ec0ff */
[----:B------:R-:W-:-:S05]  /*11a00*/  @P1 LOP3.LUT R4, R4, 0x1, RZ, 0xfc, !PT ;  /* 0x0000000104041812 */ /* 0x000fca00078efcff */
[----:B------:R4:W-:Y:S01]  /*11a10*/  STL [R1+0x10], R4 ;  /* 0x0000100401007387 */ /* 0x0009e20000100800 */
[----:B------:R-:W-:Y:S05]  /*11a20*/  @P0 BRA `(.L_x_2427) ;  /* 0x00000004001c0947 */ /* 0x000fea0003800000 */
[----:B------:R-:W-:-:S03]  /*11a30*/  UMOV UR4, 0xffffffff ;  /* 0xffffffff00047882 */ /* 0x000fc60000000000 */
[----:B------:R-:W-:Y:S05]  /*11a40*/  BRA.DIV UR4, `(.L_x_2428) ;  /* 0x0000005a04847947 */ /* 0x000fea000b800000 */
[----:B------:R-:W-:-:S13]  /*11a50*/  ELECT P6, URZ, PT ;  /* 0x00000000003f782f */ /* 0x000fda00038c0000 */
.L_x_2552:
[----:B------:R-:W-:Y:S05]  /*11a60*/  @!P6 BRA `(.L_x_2427) ;  /* 0x00000004000ce947 */ /* 0x000fea0003800000 */
[----:B------:R-:W-:-:S04]  /*11a70*/  ISETP.NE.U32.AND P0, PT, R2, RZ, PT ;  /* 0x000000ff0200720c */ /* 0x000fc80003f05070 */
[----:B------:R-:W-:-:S13]  /*11a80*/  ISETP.NE.AND.EX P0, PT, R3, RZ, PT, P0 ;  /* 0x000000ff0300720c */ /* 0x000fda0003f05300 */
[----:B------:R-:W-:Y:S05]  /*11a90*/  @!P0 BRA `(.L_x_2429) ;  /* 0x0000000000508947 */ /* 0x000fea0003800000 */
[----:B------:R-:W3:Y:S01]  /*11aa0*/  LDC R6, c[0x0][0x43c] ;  /* 0x00010f00ff067b82 */ /* 0x000ee20000000800 */
[----:B01----:R-:W-:Y:S01]  /*11ab0*/  IMAD.MOV.U32 R9, RZ, RZ, R0 ;  /* 0x000000ffff097224 */ /* 0x003fe200078e0000 */
[----:B------:R-:W-:-:S03]  /*11ac0*/  ULDC.64 UR4, c[0x0][0x428] ;  /* 0x00010a0000047ab9 */ /* 0x000fc60000000a00 */
[----:B----4-:R-:W-:Y:S01]  /*11ad0*/  IMAD.MOV.U32 R0, RZ, RZ, R9 ;  /* 0x000000ffff007224 */ /* 0x010fe200078e0009 */
[----:B---3--:R-:W-:-:S13]  /*11ae0*/  ISETP.NE.AND P0, PT, R6, 0x1, PT ;  /* 0x000000010600780c */ /* 0x008fda0003f05270 */
[----:B------:R-:W0:Y:S02]  /*11af0*/  @P0 LDC.64 R4, c[0x0][0x440] ;  /* 0x00011000ff040b82 */ /* 0x000e240000000a00 */
[----:B0-----:R-:W-:-:S05]  /*11b00*/  @P0 IMAD.HI.U32 R4, R9, R4, RZ ;  /* 0x0000000409040227 */ /* 0x001fca00078e00ff */
[----:B------:R-:W-:-:S04]  /*11b10*/  @P0 SHF.R.U32.HI R0, RZ, R5, R4 ;  /* 0x00000005ff000219 */ /* 0x000fc80000011604 */
[--C-:B------:R-:W-:Y:S01]  /*11b20*/  SHF.R.S32.HI R5, RZ, 0x1f, R0.reuse ;  /* 0x0000001fff057819 */ /* 0x100fe20000011400 */
[----:B------:R-:W-:-:S04]  /*11b30*/  IMAD.MOV R4, RZ, RZ, -R0 ;  /* 0x000000ffff047224 */ /* 0x000fc800078e0a00 */
[----:B------:R-:W-:Y:S02]  /*11b40*/  IMAD R9, R6, R4, R9 ;  /* 0x0000000406097224 */ /* 0x000fe400078e0209 */
[----:B------:R-:W-:Y:S02]  /*11b50*/  IMAD R6, R8, UR4, RZ ;  /* 0x0000000408067c24 */ /* 0x000fe4000f8e02ff */
[----:B------:R-:W-:Y:S01]  /*11b60*/  IMAD.MOV.U32 R4, RZ, RZ, R0 ;  /* 0x000000ffff047224 */ /* 0x000fe200078e0000 */
[----:B------:R3:W-:Y:S01]  /*11b70*/  STL [R1+0x24], R9 ;  /* 0x0000240901007387 */ /* 0x0007e20000100800 */
[C---:B------:R-:W-:Y:S02]  /*11b80*/  IMAD R0, R7.reuse, UR5, R6 ;  /* 0x0000000507007c24 */ /* 0x040fe4000f8e0206 */
[----:B------:R-:W-:-:S04]  /*11b90*/  IMAD.WIDE.U32 R4, R7, UR4, R4 ;  /* 0x0000000407047c25 */ /* 0x000fc8000f8e0004 */
[----:B------:R-:W-:Y:S01]  /*11ba0*/  IMAD.IADD R0, R5, 0x1, R0 ;  /* 0x0000000105007824 */ /* 0x000fe200078e0200 */
[----:B------:R-:W-:-:S04]  /*11bb0*/  LEA R2, P0, R4, R2, 0x2 ;  /* 0x0000000204027211 */ /* 0x000fc800078010ff */
[----:B------:R-:W-:-:S05]  /*11bc0*/  LEA.HI.X R3, R4, R3, R0, 0x2, P0 ;  /* 0x0000000304037211 */ /* 0x000fca00000f1400 */
[----:B------:R3:W5:Y:S04]  /*11bd0*/  LDG.E R17, desc[UR40][R2.64] ;  /* 0x0000002802117981 */ /* 0x000768000c1e1900 */
.L_x_2429:
[----:B--2---:R-:W2:Y:S04]  /*11be0*/  LDL R7, [R1] ;  /* 0x0000000001077983 */ /* 0x004ea80000100800 */
[----:B----4-:R-:W2:Y:S04]  /*11bf0*/  LDL R0, [R1+0x4] ;  /* 0x0000040001007983 */ /* 0x010ea80000100800 */
[----:B---3--:R-:W3:Y:S01]  /*11c00*/  LDL R2, [R1+0xc] ;  /* 0x00000c0001027983 */ /* 0x008ee20000100800 */
[----:B--2---:R-:W-:Y:S01]  /*11c10*/  IMAD R0, R0, 0x8, R7 ;  /* 0x0000000800007824 */ /* 0x004fe200078e0207 */
[----:B---3--:R-:W-:-:S04]  /*11c20*/  SHF.L.U32 R2, R2, 0x1f, RZ ;  /* 0x0000001f02027819 */ /* 0x008fc800000006ff */
[----:B------:R-:W2:Y:S02]  /*11c30*/  SYNCS.PHASECHK.TRANS64.TRYWAIT P0, [R0+URZ+0x28c40], R2 ;  /* 0x028c4002000075a7 */ /* 0x000ea4000800017f */
[----:B--2---:R-:W-:Y:S05]  /*11c40*/  @!P0 BRA `(.L_x_2430) ;  /* 0x0000005800248947 */ /* 0x004fea0003800000 */
.L_x_2553:
        /* <DEDUP_REMOVED lines=11> */
.L_x_2431:
[----:B------:R-:W3:Y:S04]  /*11d00*/  LDL R5, [R1] ;  /* 0x0000000001057983 */ /* 0x000ee80000100800 */
[----:B------:R-:W3:Y:S04]  /*11d10*/  LDL R4, [R1+0x4] ;  /* 0x0000040001047983 */ /* 0x000ee80000100800 */
[----:B------:R-:W4:Y:S04]  /*11d20*/  LDL R6, [R1+0x24] ;  /* 0x0000240001067983 */ /* 0x000f280000100800 */
[----:B------:R-:W4:Y:S04]  /*11d30*/  LDL R3, [R1+0x18] ;  /* 0x0000180001037983 */ /* 0x000f280000100800 */
[----:B--2---:R-:W2:Y:S01]  /*11d40*/  LDL.LU R2, [R1+0x10] ;  /* 0x0000100001027983 */ /* 0x004ea20000300800 */
[----:B------:R-:W-:-:S02]  /*11d50*/  R2UR UR9, R0 ;  /* 0x00000000000972ca */ /* 0x000fc400000e0000 */
[----:B------:R-:W-:Y:S01]  /*11d60*/  PLOP3.LUT P0, PT, PT, PT, PT, 0x80, 0x0 ;  /* 0x000000000000781c */ /* 0x000fe20003f0f070 */
[----:B------:R-:W-:Y:S01]  /*11d70*/  UIADD3 UR6, UP0, UR38, 0x370, URZ ;  /* 0x0000037026067890 */ /* 0x000fe2000ff1e03f */
[----:B------:R-:W-:Y:S02]  /*11d80*/  R2UR UR12, R18 ;  /* 0x00000000120c72ca */ /* 0x000fe400000e0000 */
[----:B-----5:R-:W-:Y:S01]  /*11d90*/  R2UR UR13, R17 ;  /* 0x00000000110d72ca */ /* 0x020fe200000e0000 */
[----:B------:R-:W-:-:S06]  /*11da0*/  UIADD3.X UR7, URZ, UR39, URZ, UP0, !UPT ;  /* 0x000000273f077290 */ /* 0x000fcc00087fe43f */
[----:B------:R-:W-:Y:S01]  /*11db0*/  UIADD3 UR9, UR9, 0x28c30, URZ ;  /* 0x00028c3009097890 */ /* 0x000fe2000fffe03f */
[----:B------:R-:W-:Y:S01]  /*11dc0*/  UMOV UR5, 0x14f00000 ;  /* 0x14f0000000057882 */ /* 0x000fe20000000000 */
[----:B------:R-:W-:Y:S01]  /*11dd0*/  UMOV UR10, URZ ;  /* 0x0000003f000a7c82 */ /* 0x000fe20008000000 */
[----:B---3--:R-:W-:Y:S01]  /*11de0*/  IMAD R0, R4, 0x2000, R5 ;  /* 0x0000200004007824 */ /* 0x008fe200078e0205 */
[----:B----4-:R-:W-:-:S04]  /*11df0*/  R2UR UR11, R6 ;  /* 0x00000000060b72ca */ /* 0x010fc800000e0000 */
[----:B------:R-:W-:Y:S02]  /*11e00*/  R2UR UR8, R0 ;  /* 0x00000000000872ca */ /* 0x000fe400000e0000 */
[----:B------:R-:W-:Y:S02]  /*11e10*/  R2UR UR4, R3 ;  /* 0x00000000030472ca */ /* 0x000fe400000e0000 */
[----:B--2---:R-:W-:-:S09]  /*11e20*/  LOP3.LUT R2, R2, 0xfffffffe, RZ, 0xc0, !PT ;  /* 0xfffffffe02027812 */ /* 0x004fd200078ec0ff */
[----:B------:R-:W-:Y:S02]  /*11e30*/  UIADD3 UR8, UR8, 0x22400, URZ ;  /* 0x0002240008087890 */ /* 0x000fe4000fffe03f */
[----:B------:R-:W-:Y:S01]  /*11e40*/  ULEA UR11, UR11, UR4, 0x6 ;  /* 0x000000040b0b7291 */ /* 0x000fe2000f8e303f */
[----:B------:R-:W-:Y:S02]  /*11e50*/  @P0 LOP3.LUT R2, R2, 0x1, RZ, 0xfc, !PT ;  /* 0x0000000102020812 */ /* 0x000fe400078efcff */
[----:B------:R-:W-:-:S03]  /*11e60*/  UMOV UR4, 0x0 ;  /* 0x0000000000047882 */ /* 0x000fc60000000000 */
[----:B------:R3:W-:Y:S03]  /*11e70*/  STL [R1+0x10], R2 ;  /* 0x0000100201007387 */ /* 0x0007e60000100800 */
[----:B------:R3:W-:Y:S01]  /*11e80*/  UTMALDG.4D [UR8], [UR6], desc[UR4] ;  /* 0x00000408060075b4 */ /* 0x0007e20008019000 */
[----:B------:R-:W-:Y:S02]  /*11e90*/  NOP ;  /* 0x0000000000007918 */ /* 0x000fe40000000000 */
.L_x_2427:
[----:B----4-:R-:W4:Y:S04]  /*11ea0*/  LDL R0, [R1] ;  /* 0x0000000001007983 */ /* 0x010f280000100800 */
[----:B------:R-:W5:Y:S01]  /*11eb0*/  LDL.LU R3, [R1+0x34] ;  /* 0x0000340001037983 */ /* 0x000f620000300800 */
[----:B------:R-:W-:Y:S05]  /*11ec0*/  WARPSYNC.ALL ;  /* 0x0000000000007948 */ /* 0x000fea0003800000 */
[----:B---3--:R-:W-:Y:S01]  /*11ed0*/  ULDC.64 UR4, c[0x0][0x298] ;  /* 0x0000a60000047ab9 */ /* 0x008fe20000000a00 */
[----:B------:R-:W-:Y:S01]  /*11ee0*/  BSSY B6, `(.L_x_2432) ;  /* 0x000001c000067945 */ /* 0x000fe20003800000 */
[----:B------:R-:W-:Y:S01]  /*11ef0*/  BAR.SYNC.DEFER_BLOCKING 0x8, 0x100 ;  /* 0x0204000000007b1d */ /* 0x000fe20000010000 */
[----:B----4-:R-:W-:Y:S01]  /*11f00*/  VIADD R0, R0, 0x20400 ;  /* 0x0002040000007836 */ /* 0x010fe20000000000 */
[----:B-----5:R-:W-:Y:S01]  /*11f10*/  SHF.R.S32.HI R2, RZ, 0x1f, R3 ;  /* 0x0000001fff027819 */ /* 0x020fe20000011403 */
[----:B------:R-:W-:-:S03]  /*11f20*/  IMAD.WIDE.U32 R4, R3, UR4, RZ ;  /* 0x0000000403047c25 */ /* 0x000fc6000f8e00ff */
[----:B------:R-:W-:Y:S01]  /*11f30*/  LOP3.LUT P0, RZ, R0, 0x3ff, RZ, 0xc0, !PT ;  /* 0x000003ff00ff7812 */ /* 0x000fe2000780c0ff */
[----:B------:R-:W-:Y:S01]  /*11f40*/  IMAD R2, R2, UR4, RZ ;  /* 0x0000000402027c24 */ /* 0x000fe2000f8e02ff */
[----:B------:R3:W-:Y:S03]  /*11f50*/  STL.64 [R1+0x38], R4 ;  /* 0x0000380401007387 */ /* 0x0007e60000100a00 */
[----:B------:R-:W-:-:S04]  /*11f60*/  IMAD R2, R3, UR5, R2 ;  /* 0x0000000503027c24 */ /* 0x000fc8000f8e0202 */
[----:B------:R-:W-:-:S05]  /*11f70*/  IMAD.IADD R0, R5, 0x1, R2 ;  /* 0x0000000105007824 */ /* 0x000fca00078e0202 */
[----:B------:R3:W-:Y:S01]  /*11f80*/  STL [R1+0x34], R0 ;  /* 0x0000340001007387 */ /* 0x0007e20000100800 */
[----:B------:R-:W-:Y:S05]  /*11f90*/  @!P0 BRA `(.L_x_2433) ;  /* 0x0000000000408947 */ /* 0x000fea0003800000 */
[----:B------:R-:W-:Y:S01]  /*11fa0*/  MOV R2, 0x0 ;  /* 0x0000000000027802 */ /* 0x000fe20000000f00 */
[----:B------:R-:W-:Y:S01]  /*11fb0*/  ULDC.64 UR4, c[0x4][0x90] ;  /* 0x0100240000047ab9 */ /* 0x000fe20000000a00 */
[----:B------:R-:W-:Y:S01]  /*11fc0*/  ULDC.64 UR6, c[0x4][0x98] ;  /* 0x0100260000067ab9 */ /* 0x000fe20000000a00 */
[----:B------:R-:W-:Y:S01]  /*11fd0*/  ULDC.64 UR8, c[0x4][0x20] ;  /* 0x0100080000087ab9 */ /* 0x000fe20000000a00 */
[----:B---3--:R-:W-:Y:S02]  /*11fe0*/  IMAD.U32 R4, RZ, RZ, UR4 ;  /* 0x00000004ff047e24 */ /* 0x008fe4000f8e00ff */
        /* <DEDUP_REMOVED lines=11> */
.L_x_2433:
[----:B------:R-:W-:Y:S05]  /*120a0*/  BSYNC B6 ;  /* 0x0000000000067941 */ /* 0x000fea0003800000 */
.L_x_2432:
[----:B---3--:R-:W3:Y:S01]  /*120b0*/  LDL.LU R0, [R1+0x34] ;  /* 0x0000340001007983 */ /* 0x008ee20000300800 */
[----:B--2---:R-:W2:Y:S01]  /*120c0*/  LDC R7, c[0x0][0x448] ;  /* 0x00011200ff077b82 */ /* 0x004ea20000000800 */
[----:B------:R-:W-:Y:S01]  /*120d0*/  ULDC.64 UR4, c[0x0][0x2d8] ;  /* 0x0000b60000047ab9 */ /* 0x000fe20000000a00 */
[----:B------:R-:W-:Y:S01]  /*120e0*/  ULDC UR6, c[0x0][0x2b8] ;  /* 0x0000ae0000067ab9 */ /* 0x000fe20000000800 */
[----:B------:R-:W3:Y:S04]  /*120f0*/  LDL.LU.64 R2, [R1+0x38] ;  /* 0x0000380001027983 */ /* 0x000ee80000300a00 */
[----:B------:R-:W4:Y:S04]  /*12100*/  LDL R12, [R1+0x28] ;  /* 0x00002800010c7983 */ /* 0x000f280000100800 */
[----:B01----:R0:W5:Y:S01]  /*12110*/  LDL R9, [R1+0x44] ;  /* 0x0000440001097983 */ /* 0x0031620000100800 */
[----:B------:R-:W1:Y:S01]  /*12120*/  S2R R5, SR_TID.X ;  /* 0x0000000000057919 */ /* 0x000e620000002100 */
[----:B------:R-:W0:Y:S01]  /*12130*/  S2R R8, SR_TID.X ;  /* 0x0000000000087919 */ /* 0x000e220000002100 */
[----:B-1----:R-:W-:-:S04]  /*12140*/  LOP3.LUT R5, R5, 0x7f, RZ, 0xc0, !PT ;  /* 0x0000007f05057812 */ /* 0x002fc800078ec0ff */
[----:B------:R-:W-:Y:S01]  /*12150*/  SHF.R.U32.HI R5, RZ, 0x3, R5 ;  /* 0x00000003ff057819 */ /* 0x000fe20000011605 */
[----:B0-----:R-:W-:-:S05]  /*12160*/  IMAD.SHL.U32 R8, R8, 0x10, RZ ;  /* 0x0000001008087824 */ /* 0x001fca00078e00ff */
[----:B------:R-:W-:Y:S01]  /*12170*/  LOP3.LUT R8, R5, 0x70, R8, 0xf8, !PT ;  /* 0x0000007005087812 */ /* 0x000fe200078ef808 */
[----:B------:R-:W0:Y:S02]  /*12180*/  S2R R10, SR_TID.X ;  /* 0x00000000000a7919 */ /* 0x000e240000002100 */
[----:B0-----:R-:W-:-:S05]  /*12190*/  IMAD.SHL.U32 R10, R10, 0x8, RZ ;  /* 0x000000080a0a7824 */ /* 0x001fca00078e00ff */
[----:B------:R-:W-:Y:S01]  /*121a0*/  LOP3.LUT R10, R10, 0x38, RZ, 0xc0, !PT ;  /* 0x000000380a0a7812 */ /* 0x000fe200078ec0ff */
[----:B---3--:R-:W-:Y:S01]  /*121b0*/  IMAD.MOV.U32 R3, RZ, RZ, R0 ;  /* 0x000000ffff037224 */ /* 0x008fe200078e0000 */
[----:B------:R-:W-:-:S05]  /*121c0*/  SHF.R.S32.HI R0, RZ, 0x1f, R18 ;  /* 0x0000001fff007819 */ /* 0x000fca0000011412 */
[----:B------:R-:W-:Y:S02]  /*121d0*/  IMAD R0, R0, UR4, RZ ;  /* 0x0000000400007c24 */ /* 0x000fe4000f8e02ff */
[----:B------:R-:W-:-:S04]  /*121e0*/  IMAD.WIDE.U32 R2, R18, UR4, R2 ;  /* 0x0000000412027c25 */ /* 0x000fc8000f8e0002 */
[----:B------:R-:W-:Y:S01]  /*121f0*/  IMAD R0, R18, UR5, R0 ;  /* 0x0000000512007c24 */ /* 0x000fe2000f8e0200 */
[----:B------:R-:W-:Y:S02]  /*12200*/  ULDC.64 UR4, c[0x0][0xa00] ;  /* 0x0002800000047ab9 */ /* 0x000fe40000000a00 */
[----:B------:R-:W-:Y:S01]  /*12210*/  ISETP.NE.U32.AND P0, PT, RZ, UR4, PT ;  /* 0x00000004ff007c0c */ /* 0x000fe2000bf05070 */
[----:B------:R-:W-:Y:S01]  /*12220*/  IMAD.IADD R3, R3, 0x1, R0 ;  /* 0x0000000103037824 */ /* 0x000fe200078e0200 */
[----:B------:R-:W-:Y:S02]  /*12230*/  SHF.R.S32.HI R0, RZ, 0x1f, R19 ;  /* 0x0000001fff007819 */ /* 0x000fe40000011413 */
[----:B------:R-:W-:Y:S01]  /*12240*/  ISETP.NE.AND.EX P0, PT, RZ, UR5, PT, P0 ;  /* 0x00000005ff007c0c */ /* 0x000fe2000bf05300 */
[----:B------:R-:W-:-:S03]  /*12250*/  ULDC.64 UR4, c[0x0][0x2e0] ;  /* 0x0000b80000047ab9 */ /* 0x000fc60000000a00 */
[----:B------:R-:W-:Y:S02]  /*12260*/  SEL R4, R0, RZ, !P0 ;  /* 0x000000ff00047207 */ /* 0x000fe40004000000 */
[----:B------:R-:W-:Y:S02]  /*12270*/  SEL R0, R19, RZ, !P0 ;  /* 0x000000ff13007207 */ /* 0x000fe40004000000 */
[----:B--2---:R-:W-:Y:S01]  /*12280*/  ISETP.NE.AND P0, PT, R7, 0x1, PT ;  /* 0x000000010700780c */ /* 0x004fe20003f05270 */
[----:B------:R-:W-:-:S12]  /*12290*/  IMAD R4, R4, UR4, RZ ;  /* 0x0000000404047c24 */ /* 0x000fd8000f8e02ff */
[----:B------:R-:W0:Y:S08]  /*122a0*/  @P0 LDC R5, c[0x0][0x44c] ;  /* 0x00011300ff050b82 */ /* 0x000e300000000800 */
[----:B------:R-:W1:Y:S01]  /*122b0*/  @P0 LDC R6, c[0x0][0x450] ;  /* 0x00011400ff060b82 */ /* 0x000e620000000800 */
[----:B------:R-:W-:-:S04]  /*122c0*/  IMAD.WIDE.U32 R2, R0, UR4, R2 ;  /* 0x0000000400027c25 */ /* 0x000fc8000f8e0002 */
[----:B------:R-:W-:Y:S01]  /*122d0*/  IMAD R0, R0, UR5, R4 ;  /* 0x0000000500007c24 */ /* 0x000fe2000f8e0204 */
[----:B------:R-:W-:-:S03]  /*122e0*/  ULDC.64 UR4, c[0x0][0x2d0] ;  /* 0x0000b40000047ab9 */ /* 0x000fc60000000a00 */
[----:B------:R-:W-:Y:S02]  /*122f0*/  IMAD.IADD R3, R3, 0x1, R0 ;  /* 0x0000000103037824 */ /* 0x000fe400078e0200 */
[----:B----4-:R-:W-:-:S04]  /*12300*/  IMAD.IADD R0, R8, 0x1, R12 ;  /* 0x0000000108007824 */ /* 0x010fc800078e020c */
[----:B0-----:R-:W-:-:S04]  /*12310*/  @P0 IMAD.HI.U32 R5, R0, R5, RZ ;  /* 0x0000000500050227 */ /* 0x001fc800078e00ff */
[----:B------:R-:W-:Y:S01]  /*12320*/  IMAD.MOV.U32 R4, RZ, RZ, R0 ;  /* 0x000000ffff047224 */ /* 0x000fe200078e0000 */
[----:B-1----:R-:W-:Y:S01]  /*12330*/  @P0 SHF.R.U32.HI R4, RZ, R6, R5 ;  /* 0x00000006ff040219 */ /* 0x002fe20000011605 */
[----:B------:R-:W0:Y:S04]  /*12340*/  S2R R8, SR_TID.X ;  /* 0x0000000000087919 */ /* 0x000e280000002100 */
        /* <DEDUP_REMOVED lines=16> */
[----:B0-----:R-:W-:Y:S02]  /*12450*/  LOP3.LUT R8, R8, 0x7f, RZ, 0xc0, !PT ;  /* 0x0000007f08087812 */ /* 0x001fe400078ec0ff */
[----:B------:R-:W-:Y:S02]  /*12460*/  ISETP.GE.AND P0, PT, R10, UR6, PT ;  /* 0x000000060a007c0c */ /* 0x000fe4000bf06270 */
[----:B------:R-:W-:-:S02]  /*12470*/  LEA.HI.X R3, R2, UR5, R0, 0x1, P1 ;  /* 0x0000000502037c11 */ /* 0x000fc400088f0c00 */
[----:B------:R-:W-:Y:S01]  /*12480*/  SHF.R.U32.HI R8, RZ, 0x3, R8 ;  /* 0x00000003ff087819 */ /* 0x000fe20000011608 */
[----:B------:R-:W-:Y:S08]  /*12490*/  BRA.DIV UR4, `(.L_x_2434) ;  /* 0x0000005204247947 */ /* 0x000ff0000b800000 */
[----:B------:R-:W2:Y:S04]  /*124a0*/  LDL.LU R6, [R1+0x2c] ;  /* 0x00002c0001067983 */ /* 0x000ea80000300800 */
[----:B------:R-:W3:Y:S01]  /*124b0*/  LDL.LU R5, [R1+0x28] ;  /* 0x0000280001057983 */ /* 0x000ee20000300800 */
[----:B--2---:R-:W-:-:S03]  /*124c0*/  IMAD R0, R6, R7, RZ ;  /* 0x0000000706007224 */ /* 0x004fc600078e02ff */
[----:B------:R-:W0:Y:S01]  /*124d0*/  SHFL.IDX PT, R7, R4, RZ, 0x181f ;  /* 0x00181fff04077589 */ /* 0x000e2200000e0000 */
[----:B---3--:R-:W-:-:S03]  /*124e0*/  IMAD.IADD R2, R8, 0x1, R5 ;  /* 0x0000000108027824 */ /* 0x008fc600078e0205 */
[----:B------:R-:W1:Y:S01]  /*124f0*/  SHFL.IDX PT, R6, R3, RZ, 0x181f ;  /* 0x00181fff03067589 */ /* 0x000e6200000e0000 */
[C---:B------:R-:W-:Y:S01]  /*12500*/  VIADD R5, R2.reuse, 0x10 ;  /* 0x0000001002057836 */ /* 0x040fe20000000000 */
[----:B------:R-:W-:-:S13]  /*12510*/  ISETP.GE.AND P1, PT, R2, R0, PT ;  /* 0x000000000200720c */ /* 0x000fda0003f26270 */
[----:B0-----:R-:W-:-:S05]  /*12520*/  @!P1 LEA R7, P2, R10, R7, 0x1 ;  /* 0x000000070a079211 */ /* 0x001fca00078408ff */
[----:B-1----:R-:W-:-:S05]  /*12530*/  @!P1 IMAD.X R6, RZ, RZ, R6, P2 ;  /* 0x000000ffff069224 */ /* 0x002fca00010e0606 */
[----:B------:R-:W-:-:S04]  /*12540*/  @!P1 LOP3.LUT R7, R7, R6, RZ, 0x3c, !PT ;  /* 0x0000000607079212 */ /* 0x000fc800078e3cff */
[----:B------:R-:W-:-:S04]  /*12550*/  @!P1 LOP3.LUT R6, R7, R6, RZ, 0x3c, !PT ;  /* 0x0000000607069212 */ /* 0x000fc800078e3cff */
[----:B------:R-:W-:-:S05]  /*12560*/  @!P1 LOP3.LUT R7, R7, R6, RZ, 0x3c, !PT ;  /* 0x0000000607079212 */ /* 0x000fca00078e3cff */
[----:B------:R-:W-:Y:S01]  /*12570*/  @!PT LDS RZ, [RZ] ;  /* 0x00000000fffff984 */ /* 0x000fe20000000800 */
[----:B-----5:R0:W-:Y:S01]  /*12580*/  @!P1 LDGSTS.E.BYPASS.LTC128B.128 [R9+0x20400], desc[UR40][R6.64], !P0 ;  /* 0x2040000006099fae */ /* 0x0201e2000c101d68 */
[----:B------:R-:W-:-:S03]  /*12590*/  ISETP.GE.AND P1, PT, R5, R0, PT ;  /* 0x000000000500720c */ /* 0x000fc60003f26270 */
[----:B------:R-:W1:Y:S04]  /*125a0*/  SHFL.IDX PT, R5, R4, 0x1, 0x181f ;  /* 0x00381f0004057f89 */ /* 0x000e6800000e0000 */
[----:B0-----:R-:W0:Y:S06]  /*125b0*/  SHFL.IDX PT, R6, R3, 0x1, 0x181f ;  /* 0x00381f0003067f89 */ /* 0x001e2c00000e0000 */
[----:B-1----:R-:W-:-:S05]  /*125c0*/  @!P1 LEA R5, P2, R10, R5, 0x1 ;  /* 0x000000050a059211 */ /* 0x002fca00078408ff */
[----:B0-----:R-:W-:-:S04]  /*125d0*/  @!P1 IMAD.X R6, RZ, RZ, R6, P2 ;  /* 0x000000ffff069224 */ /* 0x001fc800010e0606 */
[----:B------:R-:W-:Y:S02]  /*125e0*/  @!P1 IMAD.MOV.U32 R7, RZ, RZ, R6 ;  /* 0x000000ffff079224 */ /* 0x000fe400078e0006 */
[----:B------:R-:W-:Y:S02]  /*125f0*/  @!P1 IMAD.MOV.U32 R6, RZ, RZ, R5 ;  /* 0x000000ffff069224 */ /* 0x000fe400078e0005 */
[----:B------:R-:W-:-:S03]  /*12600*/  VIADD R5, R2, 0x20 ;  /* 0x0000002002057836 */ /* 0x000fc60000000000 */
[----:B------:R0:W-:Y:S02]  /*12610*/  @!P1 LDGSTS.E.BYPASS.LTC128B.128 [R9+0x20c00], desc[UR40][R6.64], !P0 ;  /* 0x20c0000006099fae */ /* 0x0001e4000c101d68 */
[----:B------:R-:W-:Y:S02]  /*12620*/  ISETP.GE.AND P1, PT, R5, R0, PT ;  /* 0x000000000500720c */ /* 0x000fe40003f26270 */
[----:B------:R-:W1:Y:S04]  /*12630*/  SHFL.IDX PT, R5, R4, 0x2, 0x181f ;  /* 0x00581f0004057f89 */ /* 0x000e6800000e0000 */
[----:B------:R-:W-:Y:S04]  /*12640*/  SHFL.IDX PT, R4, R4, 0x3, 0x181f ;  /* 0x00781f0004047f89 */ /* 0x000fe800000e0000 */
[----:B0-----:R-:W0:Y:S04]  /*12650*/  SHFL.IDX PT, R6, R3, 0x2, 0x181f ;  /* 0x00581f0003067f89 */ /* 0x001e2800000e0000 */
[----:B------:R-:W2:Y:S01]  /*12660*/  SHFL.IDX PT, R3, R3, 0x3, 0x181f ;  /* 0x00781f0003037f89 */ /* 0x000ea200000e0000 */
[----:B-1----:R-:W-:-:S05]  /*12670*/  @!P1 LEA R5, P2, R10, R5, 0x1 ;  /* 0x000000050a059211 */ /* 0x002fca00078408ff */
[----:B0-----:R-:W-:-:S04]  /*12680*/  @!P1 IMAD.X R6, RZ, RZ, R6, P2 ;  /* 0x000000ffff069224 */ /* 0x001fc800010e0606 */
[----:B------:R-:W-:Y:S02]  /*12690*/  @!P1 IMAD.MOV.U32 R7, RZ, RZ, R6 ;  /* 0x000000ffff079224 */ /* 0x000fe400078e0006 */
[----:B------:R-:W-:-:S05]  /*126a0*/  @!P1 IMAD.MOV.U32 R6, RZ, RZ, R5 ;  /* 0x000000ffff069224 */ /* 0x000fca00078e0005 */
[----:B--2---:R0:W-:Y:S02]  /*126b0*/  @!P1 LDGSTS.E.BYPASS.LTC128B.128 [R9+0x21400], desc[UR40][R6.64], !P0 ;  /* 0x2140000006099fae */ /* 0x0041e4000c101d68 */
.L_x_2562:
[----:B------:R1:W5:Y:S01]  /*126c0*/  LDL R8, [R1] ;  /* 0x0000000001087983 */ /* 0x0003620000100800 */
        /* <DEDUP_REMOVED lines=10> */
.L_x_2435:
[----:B-1----:R-:W2:Y:S01]  /*12770*/  LDL R2, [R1] ;  /* 0x0000000001027983 */ /* 0x002ea20000100800 */
        /* <DEDUP_REMOVED lines=16> */
[----:B------:R-:W2:Y:S03]  /*12880*/  SYNCS.PHASECHK.TRANS64.TRYWAIT P0, [R2+URZ+0x28c20], R0 ;  /* 0x028c2000020075a7 */ /* 0x000ea6000800017f */
[----:B-12---:R-:W-:Y:S05]  /*12890*/  @!P0 BRA `(.L_x_2437) ;  /* 0x0000005000688947 */ /* 0x006fea0003800000 */
.L_x_2563:
[----:B------:R-:W-:Y:S05]  /*128a0*/  BSYNC B0 ;  /* 0x0000000000007941 */ /* 0x000fea0003800000 */
.L_x_2436:
[----:B-1----:R-:W2:Y:S01]  /*128b0*/  LDL R2, [R1+0x10] ;  /* 0x0000100001027983 */ /* 0x002ea20000100800 */
[----:B------:R-:W-:Y:S01]  /*128c0*/  BSSY B0, `(.L_x_2438) ;  /* 0x000009a000007945 */ /* 0x000fe20003800000 */
[----:B--2---:R-:W-:-:S13]  /*128d0*/  LOP3.LUT P0, RZ, R2, 0x1, RZ, 0xc0, !PT ;  /* 0x0000000102ff7812 */ /* 0x004fda000780c0ff */
[----:B------:R-:W-:Y:S05]  /*128e0*/  @!P0 BRA `(.L_x_2439) ;  /* 0x00000008005c8947 */ /* 0x000fea0003800000 */
[----:B------:R-:W2:Y:S04]  /*128f0*/  LDL R5, [R1] ;  /* 0x0000000001057983 */ /* 0x000ea80000100800 */
[----:B------:R-:W2:Y:S04]  /*12900*/  LDL R4, [R1+0x4] ;  /* 0x0000040001047983 */ /* 0x000ea80000100800 */
[----:B------:R-:W3:Y:S01]  /*12910*/  LDL R2, [R1+0xc] ;  /* 0x00000c0001027983 */ /* 0x000ee20000100800 */
[----:B------:R-:W-:Y:S01]  /*12920*/  BSSY B1, `(.L_x_2440) ;  /* 0x0000008000017945 */ /* 0x000fe20003800000 */
[----:B------:R-:W1:Y:S02]  /*12930*/  S2R R3, SR_TID.X ;  /* 0x0000000000037919 */ /* 0x000e640000002100 */
[----:B-1----:R-:W-:-:S04]  /*12940*/  LOP3.LUT R3, R3, 0x7f, RZ, 0xc0, !PT ;  /* 0x0000007f03037812 */ /* 0x002fc800078ec0ff */
[----:B------:R-:W-:Y:S01]  /*12950*/  ISETP.NE.AND P1, PT, R3, RZ, PT ;  /* 0x000000ff0300720c */ /* 0x000fe20003f25270 */
[----:B--2---:R-:W-:Y:S01]  /*12960*/  IMAD R0, R4, 0x8, R5 ;  /* 0x0000000804007824 */ /* 0x004fe200078e0205 */
[----:B---3--:R-:W-:-:S04]  /*12970*/  SHF.L.U32 R2, R2, 0x1f, RZ ;  /* 0x0000001f02027819 */ /* 0x008fc800000006ff */
[----:B------:R-:W1:Y:S02]  /*12980*/  SYNCS.PHASECHK.TRANS64.TRYWAIT P0, [R0+URZ+0x28c60], R2 ;  /* 0x028c6002000075a7 */ /* 0x000e64000800017f */
[----:B-1----:R-:W-:Y:S05]  /*12990*/  @!P0 BRA `(.L_x_2441) ;  /* 0x0000005000408947 */ /* 0x002fea0003800000 */
.L_x_2564:
[----:B------:R-:W-:Y:S05]  /*129a0*/  BSYNC B1 ;  /* 0x0000000000017941 */ /* 0x000fea0003800000 */
.L_x_2440:
[----:B------:R-:W-:Y:S04]  /*129b0*/  BSSY B1, `(.L_x_2442) ;  /* 0x0000009000017945 */ /* 0x000fe80003800000 */
        /* <DEDUP_REMOVED lines=8> */
.L_x_2443:
[----:B------:R-:W-:Y:S05]  /*12a40*/  BSYNC B1 ;  /* 0x0000000000017941 */ /* 0x000fea0003800000 */
.L_x_2442:
[----:B------:R-:W2:Y:S04]  /*12a50*/  LDL R5, [R1+0x18] ;  /* 0x0000180001057983 */ /* 0x000ea80000100800 */
[----:B------:R-:W2:Y:S04]  /*12a60*/  LDL.LU R3, [R1+0x24] ;  /* 0x0000240001037983 */ /* 0x000ea80000300800 */
[----:B------:R-:W3:Y:S04]  /*12a70*/  LDL R4, [R1] ;  /* 0x0000000001047983 */ /* 0x000ee80000100800 */
[----:B-1----:R-:W3:Y:S01]  /*12a80*/  LDL R2, [R1+0x4] ;  /* 0x0000040001027983 */ /* 0x002ee20000100800 */
[----:B------:R-:W-:Y:S01]  /*12a90*/  UIADD3 UR4, UP0, UR38, 0x470, URZ ;  /* 0x0000047026047890 */ /* 0x000fe2000ff1e03f */
[----:B------:R-:W-:Y:S01]  /*12aa0*/  PLOP3.LUT P0, PT, PT, PT, PT, 0x80, 0x0 ;  /* 0x000000000000781c */ /* 0x000fe20003f0f070 */
[----:B------:R-:W-:Y:S01]  /*12ab0*/  VIADD R0, R0, 0x28c50 ;  /* 0x00028c5000007836 */ /* 0x000fe20000000000 */
[----:B------:R-:W-:Y:S01]  /*12ac0*/  UMOV UR6, 0x0 ;  /* 0x0000000000067882 */ /* 0x000fe20000000000 */
[----:B------:R-:W-:Y:S01]  /*12ad0*/  UIADD3.X UR5, URZ, UR39, URZ, UP0, !UPT ;  /* 0x000000273f057290 */ /* 0x000fe200087fe43f */
[----:B------:R-:W-:Y:S01]  /*12ae0*/  UMOV UR7, 0x14f00000 ;  /* 0x14f0000000077882 */ /* 0x000fe20000000000 */
[----:B------:R-:W-:Y:S01]  /*12af0*/  UMOV UR10, URZ ;  /* 0x0000003f000a7c82 */ /* 0x000fe20008000000 */
[----:B--2---:R-:W-:-:S02]  /*12b00*/  IMAD R3, R3, 0x40, R5 ;  /* 0x0000004003037824 */ /* 0x004fc400078e0205 */
[----:B---3--:R-:W-:-:S04]  /*12b10*/  IMAD R2, R2, 0x10000, R4 ;  /* 0x0001000002027824 */ /* 0x008fc800078e0204 */
[----:B------:R-:W-:-:S07]  /*12b20*/  VIADD R4, R2, 0x400 ;  /* 0x0000040002047836 */ /* 0x000fce0000000000 */
.L_x_2444:
        /* <DEDUP_REMOVED lines=10> */
[----:B------:R-:W-:Y:S01]  /*12bd0*/  PLOP3.LUT P0, PT, PT, PT, PT, 0x80, 0x0 ;  /* 0x000000000000781c */ /* 0x000fe20003f0f070 */
[----:B------:R-:W-:Y:S01]  /*12be0*/  VIADD R4, R2, 0x2400 ;  /* 0x0000240002047836 */ /* 0x000fe20000000000 */
[----:B------:R-:W-:Y:S01]  /*12bf0*/  UMOV UR6, 0x0 ;  /* 0x0000000000067882 */ /* 0x000fe20000000000 */
[----:B------:R-:W-:Y:S01]  /*12c00*/  UMOV UR7, 0x14f00000 ;  /* 0x14f0000000077882 */ /* 0x000fe20000000000 */
[----:B------:R-:W-:-:S09]  /*12c10*/  UMOV UR10, 0x40 ;  /* 0x00000040000a7882 */ /* 0x000fd20000000000 */
.L_x_2445:
        /* <DEDUP_REMOVED lines=15> */
.L_x_2446:
        /* <DEDUP_REMOVED lines=15> */
.L_x_2447:
        /* <DEDUP_REMOVED lines=15> */
.L_x_2448:
        /* <DEDUP_REMOVED lines=15> */
.L_x_2449:
        /* <DEDUP_REMOVED lines=15> */
.L_x_2450:
        /* <DEDUP_REMOVED lines=15> */
.L_x_2451:
        /* <DEDUP_REMOVED lines=10> */
.L_x_2439:
[----:B------:R-:W-:Y:S05]  /*13260*/  BSYNC B0 ;  /* 0x0000000000007941 */ /* 0x000fea0003800000 */
.L_x_2438:
[----:B------:R-:W2:Y:S04]  /*13270*/  LDL R4, [R1+0x20] ;  /* 0x0000200001047983 */ /* 0x000ea80000100800 */
[----:B------:R-:W3:Y:S01]  /*13280*/  LDL R5, [R1+0x1c] ;  /* 0x00001c0001057983 */ /* 0x000ee20000100800 */
[----:B------:R-:W-:Y:S01]  /*13290*/  BSSY B0, `(.L_x_2452) ;  /* 0x00002b3000007945 */ /* 0x000fe20003800000 */
[----:B--2---:R-:W-:-:S05]  /*132a0*/  VIADD R0, R4, 0xfffffffe ;  /* 0xfffffffe04007836 */ /* 0x004fca0000000000 */
[----:B---3--:R-:W-:-:S13]  /*132b0*/  ISETP.GE.AND P0, PT, R0, R5, PT ;  /* 0x000000050000720c */ /* 0x008fda0003f06270 */
[----:B------:R-:W-:Y:S05]  /*132c0*/  @!P0 BRA `(.L_x_2453) ;  /* 0x0000002800bc8947 */ /* 0x000fea0003800000 */
[----:B------:R-:W-:Y:S01]  /*132d0*/  IMAD.MOV R2, RZ, RZ, -R4 ;  /* 0x000000ffff027224 */ /* 0x000fe200078e0a04 */
[----:B0-----:R-:W-:Y:S01]  /*132e0*/  LOP3.LUT R6, RZ, R5, RZ, 0x33, !PT ;  /* 0x00000005ff067212 */ /* 0x001fe200078e33ff */
[----:B------:R-:W-:Y:S03]  /*132f0*/  BSSY B2, `(.L_x_2454) ;  /* 0x00000e7000027945 */ /* 0x000fe60003800000 */
[----:B------:R-:W-:-:S05]  /*13300*/  VIADDMNMX R6, R2, 0x1, R6, !PT ;  /* 0x0000000102067846 */ /* 0x000fca0007800106 */
[----:B------:R-:W-:-:S05]  /*13310*/  IMAD.IADD R2, R4, 0x1, R6 ;  /* 0x0000000104027824 */ /* 0x000fca00078e0206 */
[----:B------:R-:W-:-:S04]  /*13320*/  LOP3.LUT R2, R2, 0x1, RZ, 0xc0, !PT ;  /* 0x0000000102027812 */ /* 0x000fc800078ec0ff */
[----:B------:R-:W-:-:S13]  /*13330*/  ISETP.NE.U32.AND P0, PT, R2, 0x1, PT ;  /* 0x000000010200780c */ /* 0x000fda0003f05070 */
        /* <DEDUP_REMOVED lines=36> */
[----:B------:R1:W5:Y:S04]  /*13580*/  LDG.E R17, desc[UR40][R4.64] ;  /* 0x0000002804117981 */ /* 0x000368000c1e1900 */
.L_x_2458:
[----:B------:R-:W2:Y:S01]  /*13590*/  LDL R2, [R1] ;  /* 0x0000000001027983 */ /* 0x000ea20000100800 */
[----:B------:R-:W-:Y:S01]  /*135a0*/  BSSY B3, `(.L_x_2459) ;  /* 0x0000008000037945 */ /* 0x000fe20003800000 */
[----:B-1----:R-:W1:Y:S02]  /*135b0*/  S2R R4, SR_TID.X ;  /* 0x0000000000047919 */ /* 0x002e640000002100 */
[----:B-1----:R-:W-:-:S04]  /*135c0*/  LOP3.LUT R4, R4, 0x7f, RZ, 0xc0, !PT ;  /* 0x0000007f04047812 */ /* 0x002fc800078ec0ff */
[----:B------:R-:W-:Y:S01]  /*135d0*/  ISETP.NE.AND P1, PT, R4, RZ, PT ;  /* 0x000000ff0400720c */ /* 0x000fe20003f25270 */
[----:B--2---:R-:W-:Y:S01]  /*135e0*/  IMAD R3, R8, 0x8, R2 ;  /* 0x0000000808037824 */ /* 0x004fe200078e0202 */
[----:B------:R-:W-:-:S04]  /*135f0*/  SHF.L.U32 R2, R7, 0x1f, RZ ;  /* 0x0000001f07027819 */ /* 0x000fc800000006ff */
[----:B------:R-:W1:Y:S02]  /*13600*/  SYNCS.PHASECHK.TRANS64.TRYWAIT P0, [R3+URZ+0x28c40], R2 ;  /* 0x028c4002030075a7 */ /* 0x000e64000800017f */
[----:B-1----:R-:W-:Y:S05]  /*13610*/  @!P0 BRA `(.L_x_2460) ;  /* 0x0000004400348947 */ /* 0x002fea0003800000 */
.L_x_2565:
[----:B------:R-:W-:Y:S05]  /*13620*/  BSYNC B3 ;  /* 0x0000000000037941 */ /* 0x000fea0003800000 */
.L_x_2459:
        /* <DEDUP_REMOVED lines=9> */
.L_x_2462:
[----:B------:R-:W-:Y:S05]  /*136c0*/  BSYNC B3 ;  /* 0x0000000000037941 */ /* 0x000fea0003800000 */
.L_x_2461:
[----:B0-----:R-:W2:Y:S04]  /*136d0*/  LDL R8, [R1] ;  /* 0x0000000001087983 */ /* 0x001ea80000100800 */
        /* <DEDUP_REMOVED lines=13> */
.L_x_2463:
        /* <DEDUP_REMOVED lines=13> */
.L_x_2566:
[----:B------:R-:W-:Y:S05]  /*13880*/  BSYNC B3 ;  /* 0x0000000000037941 */ /* 0x000fea0003800000 */
.L_x_2464:
        /* <DEDUP_REMOVED lines=11> */
.L_x_2467:
[----:B------:R-:W-:Y:S05]  /*13940*/  BSYNC B3 ;  /* 0x0000000000037941 */ /* 0x000fea0003800000 */
.L_x_2466:
[----:B------:R-:W2:Y:S04]  /*13950*/  LDL R4, [R1] ;  /* 0x0000000001047983 */ /* 0x000ea80000100800 */
        /* <DEDUP_REMOVED lines=10> */
.L_x_2468:
        /* <DEDUP_REMOVED lines=15> */
.L_x_2469:
        /* <DEDUP_REMOVED lines=15> */
.L_x_2470:
        /* <DEDUP_REMOVED lines=15> */
.L_x_2471:
        /* <DEDUP_REMOVED lines=15> */
.L_x_2472:
        /* <DEDUP_REMOVED lines=15> */
.L_x_2473:
        /* <DEDUP_REMOVED lines=15> */
.L_x_2474:
        /* <DEDUP_REMOVED lines=15> */
.L_x_2475:
        /* <DEDUP_REMOVED lines=10> */
.L_x_2457:
[----:B------:R-:W-:Y:S05]  /*14130*/  BSYNC B1 ;  /* 0x0000000000017941 */ /* 0x000fea0003800000 */
.L_x_2456:
[----:B------:R-:W2:Y:S02]  /*14140*/  LDL R4, [R1+0x20] ;  /* 0x0000200001047983 */ /* 0x000ea40000100800 */
[----:B--2---:R-:W-:-:S07]  /*14150*/  VIADD R0, R4, 0xfffffffd ;  /* 0xfffffffd04007836 */ /* 0x004fce0000000000 */
.L_x_2455:
[----:B------:R-:W-:Y:S05]  /*14160*/  BSYNC B2 ;  /* 0x0000000000027941 */ /* 0x000fea0003800000 */
.L_x_2454:
[----:B------:R-:W2:Y:S01]  /*14170*/  LDL.LU R2, [R1+0x20] ;  /* 0x0000200001027983 */ /* 0x000ea20000300800 */
[----:B------:R-:W-:Y:S01]  /*14180*/  VIADD R6, R6, 0xfffffffe ;  /* 0xfffffffe06067836 */ /* 0x000fe20000000000 */
[----:B--2---:R-:W-:-:S04]  /*14190*/  LOP3.LUT R2, RZ, R2, RZ, 0x33, !PT ;  /* 0x00000002ff027212 */ /* 0x004fc800078e33ff */
[----:B------:R-:W-:-:S13]  /*141a0*/  ISETP.NE.AND P0, PT, R6, R2, PT ;  /* 0x000000020600720c */ /* 0x000fda0003f05270 */
[----:B------:R-:W-:Y:S05]  /*141b0*/  @!P0 BRA `(.L_x_2453) ;  /* 0x0000001c00008947 */ /* 0x000fea0003800000 */
.L_x_2516:
        /* <DEDUP_REMOVED lines=36> */
.L_x_2478:
[----:B------:R-:W0:Y:S01]  /*14400*/  LDL R2, [R1] ;  /* 0x0000000001027983 */ /* 0x000e220000100800 */
[----:B------:R-:W-:Y:S01]  /*14410*/  BSSY B2, `(.L_x_2479) ;  /* 0x0000008000027945 */ /* 0x000fe20003800000 */
[----:B------:R-:W1:Y:S02]  /*14420*/  S2R R3, SR_TID.X ;  /* 0x0000000000037919 */ /* 0x000e640000002100 */
[----:B-1----:R-:W-:-:S04]  /*14430*/  LOP3.LUT R3, R3, 0x7f, RZ, 0xc0, !PT ;  /* 0x0000007f03037812 */ /* 0x002fc800078ec0ff */
[----:B------:R-:W-:Y:S01]  /*14440*/  ISETP.NE.AND P1, PT, R3, RZ, PT ;  /* 0x000000ff0300720c */ /* 0x000fe20003f25270 */
[----:B0-----:R-:W-:Y:S01]  /*14450*/  IMAD R4, R7, 0x8, R2 ;  /* 0x0000000807047824 */ /* 0x001fe200078e0202 */
[----:B------:R-:W-:-:S04]  /*14460*/  SHF.L.U32 R2, R6, 0x1f, RZ ;  /* 0x0000001f06027819 */ /* 0x000fc800000006ff */
[----:B------:R-:W0:Y:S02]  /*14470*/  SYNCS.PHASECHK.TRANS64.TRYWAIT P0, [R4+URZ+0x28c40], R2 ;  /* 0x028c4002040075a7 */ /* 0x000e24000800017f */
[----:B0-----:R-:W-:Y:S05]  /*14480*/  @!P0 BRA `(.L_x_2480) ;  /* 0x0000003400c08947 */ /* 0x001fea0003800000 */
.L_x_2567:
[----:B------:R-:W-:Y:S05]  /*14490*/  BSYNC B2 ;  /* 0x0000000000027941 */ /* 0x000fea0003800000 */
.L_x_2479:
        /* <DEDUP_REMOVED lines=9> */
.L_x_2482:
[----:B------:R-:W-:Y:S05]  /*14530*/  BSYNC B2 ;  /* 0x0000000000027941 */ /* 0x000fea0003800000 */
.L_x_2481:
[----:B------:R-:W2:Y:S04]  /*14540*/  LDL R3, [R1] ;  /* 0x0000000001037983 */ /* 0x000ea80000100800 */
        /* <DEDUP_REMOVED lines=12> */
.L_x_2483:
        /* <DEDUP_REMOVED lines=13> */
.L_x_2568:
[----:B------:R-:W-:Y:S05]  /*146e0*/  BSYNC B2 ;  /* 0x0000000000027941 */ /* 0x000fea0003800000 */
.L_x_2484:
        /* <DEDUP_REMOVED lines=11> */
.L_x_2487:
[----:B------:R-:W-:Y:S05]  /*147a0*/  BSYNC B2 ;  /* 0x0000000000027941 */ /* 0x000fea0003800000 */
.L_x_2486:
[----:B------:R-:W2:Y:S01]  /*147b0*/  LDL R5, [R1] ;  /* 0x0000000001057983 */ /* 0x000ea20000100800 */
        /* <DEDUP_REMOVED lines=9> */
.L_x_2488:
        /* <DEDUP_REMOVED lines=15> */
.L_x_2489:
        /* <DEDUP_REMOVED lines=15> */
.L_x_2490:
        /* <DEDUP_REMOVED lines=15> */
.L_x_2491:
        /* <DEDUP_REMOVED lines=15> */
.L_x_2492:
        /* <DEDUP_REMOVED lines=15> */
.L_x_2493:
        /* <DEDUP_REMOVED lines=15> */
.L_x_2494:
        /* <DEDUP_REMOVED lines=15> */
.L_x_2495:
        /* <DEDUP_REMOVED lines=10> */
.L_x_2477:
[----:B------:R-:W-:Y:S05]  /*14f80*/  BSYNC B1 ;  /* 0x0000000000017941 */ /* 0x000fea0003800000 */
.L_x_2476:
[----:B------:R-:W2:Y:S01]  /*14f90*/  LDL R2, [R1+0x10] ;  /* 0x0000100001027983 */ /* 0x000ea20000100800 */
[----:B------:R-:W-:Y:S01]  /*14fa0*/  VIADD R7, R7, 0x1 ;  /* 0x0000000107077836 */ /* 0x000fe20000000000 */
[----:B------:R-:W-:Y:S04]  /*14fb0*/  BSSY B1, `(.L_x_2496) ;  /* 0x00000dc000017945 */ /* 0x000fe80003800000 */
[----:B------:R-:W-:-:S04]  /*14fc0*/  ISETP.NE.AND P0, PT, R7, 0x2, PT ;  /* 0x000000020700780c */ /* 0x000fc80003f05270 */
[----:B------:R-:W-:Y:S02]  /*14fd0*/  SEL R9, R7, RZ, P0 ;  /* 0x000000ff07097207 */ /* 0x000fe40000000000 */
[----:B--2---:R-:W-:Y:S02]  /*14fe0*/  LOP3.LUT P2, RZ, R2, 0x1, RZ, 0xc0, !PT ;  /* 0x0000000102ff7812 */ /* 0x004fe4000784c0ff */
[----:B------:R-:W-:-:S04]  /*14ff0*/  SEL R2, RZ, 0x1, P0 ;  /* 0x00000001ff027807 */ /* 0x000fc80000000000 */
[----:B-----5:R-:W-:Y:S01]  /*15000*/  LOP3.LUT R8, R6, R2, RZ, 0x3c, !PT ;  /* 0x0000000206087212 */ /* 0x020fe200078e3cff */
[----:B------:R-:W-:-:S04]  /*15010*/  VIADD R6, R0, 0xffffffff ;  /* 0xffffffff00067836 */ /* 0x000fc80000000000 */
[----:B------:R0:W-:Y:S04]  /*15020*/  STL [R1+0xc], R8 ;  /* 0x00000c0801007387 */ /* 0x0001e80000100800 */
[----:B------:R0:W-:Y:S01]  /*15030*/  STL [R1+0x4], R9 ;  /* 0x0000040901007387 */ /* 0x0001e20000100800 */
[----:B------:R-:W-:Y:S05]  /*15040*/  @!P2 BRA `(.L_x_2497) ;  /* 0x0000000c0048a947 */ /* 0x000fea0003800000 */
[----:B------:R-:W-:Y:S01]  /*15050*/  ULDC.64 UR4, c[0x0][0x418] ;  /* 0x0001060000047ab9 */ /* 0x000fe20000000a00 */
[----:B------:R-:W-:Y:S01]  /*15060*/  IMAD.MOV.U32 R7, RZ, RZ, R6 ;  /* 0x000000ffff077224 */ /* 0x000fe200078e0006 */
        /* <DEDUP_REMOVED lines=22> */
.L_x_2498:
[----:B------:R-:W1:Y:S01]  /*151d0*/  LDL R2, [R1] ;  /* 0x0000000001027983 */ /* 0x000e620000100800 */
[----:B------:R-:W-:Y:S01]  /*151e0*/  BSSY B2, `(.L_x_2499) ;  /* 0x0000008000027945 */ /* 0x000fe20003800000 */
[----:B------:R-:W2:Y:S02]  /*151f0*/  S2R R3, SR_TID.X ;  /* 0x0000000000037919 */ /* 0x000ea40000002100 */
[----:B--2---:R-:W-:-:S04]  /*15200*/  LOP3.LUT R3, R3, 0x7f, RZ, 0xc0, !PT ;  /* 0x0000007f03037812 */ /* 0x004fc800078ec0ff */
[----:B------:R-:W-:Y:S01]  /*15210*/  ISETP.NE.AND P1, PT, R3, RZ, PT ;  /* 0x000000ff0300720c */ /* 0x000fe20003f25270 */
[----:B-1----:R-:W-:Y:S01]  /*15220*/  IMAD R4, R9, 0x8, R2 ;  /* 0x0000000809047824 */ /* 0x002fe200078e0202 */
[----:B------:R-:W-:-:S04]  /*15230*/  SHF.L.U32 R2, R8, 0x1f, RZ ;  /* 0x0000001f08027819 */ /* 0x000fc800000006ff */
[----:B------:R-:W1:Y:S02]  /*15240*/  SYNCS.PHASECHK.TRANS64.TRYWAIT P0, [R4+URZ+0x28c40], R2 ;  /* 0x028c4002040075a7 */ /* 0x000e64000800017f */
[----:B-1----:R-:W-:Y:S05]  /*15250*/  @!P0 BRA `(.L_x_2500) ;  /* 0x0000002800748947 */ /* 0x002fea0003800000 */
.L_x_2569:
[----:B------:R-:W-:Y:S05]  /*15260*/  BSYNC B2 ;  /* 0x0000000000027941 */ /* 0x000fea0003800000 */
.L_x_2499:
        /* <DEDUP_REMOVED lines=9> */
.L_x_2502:
[----:B------:R-:W-:Y:S05]  /*15300*/  BSYNC B2 ;  /* 0x0000000000027941 */ /* 0x000fea0003800000 */
.L_x_2501:
        /* <DEDUP_REMOVED lines=14> */
.L_x_2503:
        /* <DEDUP_REMOVED lines=13> */
.L_x_2570:
[----:B------:R-:W-:Y:S05]  /*154c0*/  BSYNC B2 ;  /* 0x0000000000027941 */ /* 0x000fea0003800000 */
.L_x_2504:
        /* <DEDUP_REMOVED lines=11> */
.L_x_2507:
[----:B------:R-:W-:Y:S05]  /*15580*/  BSYNC B2 ;  /* 0x0000000000027941 */ /* 0x000fea0003800000 */
.L_x_2506:
[----:B------:R-:W2:Y:S04]  /*15590*/  LDL R9, [R1] ;  /* 0x0000000001097983 */ /* 0x000ea80000100800 */
        /* <DEDUP_REMOVED lines=10> */
.L_x_2508:
        /* <DEDUP_REMOVED lines=15> */
.L_x_2509:
        /* <DEDUP_REMOVED lines=15> */
.L_x_2510:
        /* <DEDUP_REMOVED lines=15> */
.L_x_2511:
        /* <DEDUP_REMOVED lines=15> */
.L_x_2512:
        /* <DEDUP_REMOVED lines=15> */
.L_x_2513:
        /* <DEDUP_REMOVED lines=15> */
.L_x_2514:
        /* <DEDUP_REMOVED lines=15> */
.L_x_2515:
        /* <DEDUP_REMOVED lines=10> */
.L_x_2497:
[----:B------:R-:W-:Y:S05]  /*15d70*/  BSYNC B1 ;  /* 0x0000000000017941 */ /* 0x000fea0003800000 */
.L_x_2496:
[----:B------:R-:W2:Y:S01]  /*15d80*/  LDL R2, [R1+0x1c] ;  /* 0x00001c0001027983 */ /* 0x000ea20000100800 */
[----:B------:R-:W-:Y:S01]  /*15d90*/  VIADD R0, R0, 0xfffffffe ;  /* 0xfffffffe00007836 */ /* 0x000fe20000000000 */
[----:B--2---:R-:W-:-:S13]  /*15da0*/  ISETP.GT.AND P0, PT, R6, R2, PT ;  /* 0x000000020600720c */ /* 0x004fda0003f04270 */
[----:B------:R-:W-:Y:S05]  /*15db0*/  @P0 BRA `(.L_x_2516) ;  /* 0xffffffe400000947 */ /* 0x000fea000383ffff */
.L_x_2453:
[----:B------:R-:W-:Y:S05]  /*15dc0*/  BSYNC B0 ;  /* 0x0000000000007941 */ /* 0x000fea0003800000 */
.L_x_2452:
        /* <DEDUP_REMOVED lines=19> */
[----:B0-----:R-:W0:Y:S02]  /*15f00*/  S2R R6, SR_LTMASK ;  /* 0x0000000000067919 */ /* 0x001e240000003900 */
[----:B0-----:R-:W-:-:S04]  /*15f10*/  LOP3.LUT R6, R6, UR4, RZ, 0xc0, !PT ;  /* 0x0000000406067c12 */ /* 0x001fc8000f8ec0ff */
[----:B------:R-:W0:Y:S01]  /*15f20*/  POPC R7, R6 ;  /* 0x0000000600077309 */ /* 0x000e220000000000 */
[----:B--2---:R-:W0:Y:S02]  /*15f30*/  SHFL.IDX PT, R4, R3, R4, 0x1f ;  /* 0x00001f0403047589 */ /* 0x004e2400000e0000 */
[----:B0-----:R-:W-:-:S07]  /*15f40*/  IADD3 R16, R4, UR37, R7 ;  /* 0x0000002504107c10 */ /* 0x001fce000fffe007 */
.L_x_2518:
[----:B------:R-:W-:Y:S05]  /*15f50*/  BSYNC B0 ;  /* 0x0000000000007941 */ /* 0x000fea0003800000 */
.L_x_2517:
[----:B------:R-:W-:-:S05]  /*15f60*/  SEL R0, R0, RZ, P0 ;  /* 0x000000ff00007207 */ /* 0x000fca0000000000 */
[----:B------:R2:W-:Y:S02]  /*15f70*/  STL [R1+0x4], R0 ;  /* 0x0000040001007387 */ /* 0x0005e40000100800 */
.L_x_2420:
[----:B------:R-:W-:Y:S05]  /*15f80*/  BSYNC B7 ;  /* 0x0000000000077941 */ /* 0x000fea0003800000 */
.L_x_2418:
        /* <DEDUP_REMOVED lines=10> */
[----:B------:R3:W-:Y:S01]  /*16030*/  STL [R1], R0 ;  /* 0x0000000001007387 */ /* 0x0007e20000100800 */
[----:B------:R-:W-:Y:S06]  /*16040*/  BAR.ARV 0x4, 0x180 ;  /* 0x0106000000007b1d */ /* 0x000fec0000002000 */
[----:B------:R-:W-:Y:S05]  /*16050*/  BRA `(.L_x_2520) ;  /* 0x0000000800d47947 */ /* 0x000fea0003800000 */
.L_x_2519:
        /* <DEDUP_REMOVED lines=36> */
.L_x_2580:
[----:B------:R-:W-:Y:S02]  /*162a0*/  ULDC UR4, c[0x0][0xc38] ;  /* 0x00030e0000047ab9 */ /* 0x000fe40000000800 */
[----:B------:R-:W-:-:S04]  /*162b0*/  IMAD.U32 R4, RZ, RZ, UR4 ;  /* 0x00000004ff047e24 */ /* 0x000fc8000f8e00ff */
[----:B--2---:R-:W-:-:S04]  /*162c0*/  IMAD R5, R14, R4, RZ ;  /* 0x000000040e057224 */ /* 0x004fc800078e02ff */
[----:B------:R-:W-:-:S05]  /*162d0*/  IMAD.IADD R16, R16, 0x1, R5 ;  /* 0x0000000110107824 */ /* 0x000fca00078e0205 */
[----:B------:R-:W-:-:S13]  /*162e0*/  ISETP.GT.AND P6, PT, R16, R0, PT ;  /* 0x000000001000720c */ /* 0x000fda0003fc4270 */
[----:B------:R-:W-:Y:S05]  /*162f0*/  @P6 BRA `(.L_x_2522) ;  /* 0x00000000009c6947 */ /* 0x000fea0003800000 */
.L_x_2527:
[----:B------:R-:W2:Y:S01]  /*16300*/  LDC R4, c[0x0][0xc3c] ;  /* 0x00030f00ff047b82 */ /* 0x000ea20000000800 */
[----:B------:R-:W-:-:S05]  /*16310*/  VIADD R19, R19, 0x1f ;  /* 0x0000001f13137836 */ /* 0x000fca0000000000 */
[----:B--2---:R-:W-:-:S13]  /*16320*/  ISETP.GE.AND P6, PT, R19, R4, PT ;  /* 0x000000041300720c */ /* 0x004fda0003fc6270 */
[----:B0-----:R-:W-:Y:S05]  /*16330*/  @P6 BRA `(.L_x_2523) ;  /* 0x0000000400d06947 */ /* 0x001fea0003800000 */
        /* <DEDUP_REMOVED lines=10> */
.L_x_2525:
[----:B------:R-:W-:Y:S05]  /*163e0*/  BSYNC B0 ;  /* 0x0000000000007941 */ /* 0x000fea0003800000 */
.L_x_2524:
[----:B------:R-:W-:-:S03]  /*163f0*/  UMOV UR4, 0xffffffff ;  /* 0xffffffff00047882 */ /* 0x000fc60000000000 */
[----:B------:R-:W-:Y:S05]  /*16400*/  BRA.DIV UR4, `(.L_x_2526) ;  /* 0x0000001e04547947 */ /* 0x000fea000b800000 */
[----:B-----5:R-:W3:Y:S02]  /*16410*/  SHFL.UP PT, R14, R2, 0x1, RZ ;  /* 0x04200000020e7989 */ /* 0x020ee400000e00ff */
[----:B---3--:R-:W-:-:S05]  /*16420*/  SEL R13, R14, RZ, P1 ;  /* 0x000000ff0e0d7207 */ /* 0x008fca0000800000 */
[----:B------:R-:W-:-:S05]  /*16430*/  IMAD.IADD R13, R2, 0x1, R13 ;  /* 0x00000001020d7824 */ /* 0x000fca00078e020d */
[----:B------:R-:W3:Y:S02]  /*16440*/  SHFL.UP PT, R14, R13, 0x2, RZ ;  /* 0x044000000d0e7989 */ /* 0x000ee400000e00ff */
[----:B---3--:R-:W-:-:S05]  /*16450*/  SEL R4, R14, RZ, P2 ;  /* 0x000000ff0e047207 */ /* 0x008fca0001000000 */
[----:B------:R-:W-:-:S05]  /*16460*/  IMAD.IADD R4, R13, 0x1, R4 ;  /* 0x000000010d047824 */ /* 0x000fca00078e0204 */
[----:B------:R-:W3:Y:S02]  /*16470*/  SHFL.UP PT, R14, R4, 0x4, RZ ;  /* 0x04800000040e7989 */ /* 0x000ee400000e00ff */
[----:B---3--:R-:W-:-:S05]  /*16480*/  SEL R5, R14, RZ, P3 ;  /* 0x000000ff0e057207 */ /* 0x008fca0001800000 */
[----:B------:R-:W-:-:S05]  /*16490*/  IMAD.IADD R5, R4, 0x1, R5 ;  /* 0x0000000104057824 */ /* 0x000fca00078e0205 */
[----:B------:R-:W0:Y:S02]  /*164a0*/  SHFL.UP PT, R14, R5, 0x8, RZ ;  /* 0x05000000050e7989 */ /* 0x000e2400000e00ff */
[----:B0-----:R-:W-:-:S05]  /*164b0*/  SEL R6, R14, RZ, P4 ;  /* 0x000000ff0e067207 */ /* 0x001fca0002000000 */
[----:B------:R-:W-:-:S05]  /*164c0*/  IMAD.IADD R6, R5, 0x1, R6 ;  /* 0x0000000105067824 */ /* 0x000fca00078e0206 */
[----:B------:R-:W1:Y:S02]  /*164d0*/  SHFL.UP PT, R14, R6, 0x10, RZ ;  /* 0x06000000060e7989 */ /* 0x000e6400000e00ff */
[----:B-12---:R-:W-:-:S05]  /*164e0*/  SEL R3, R14, RZ, P5 ;  /* 0x000000ff0e037207 */ /* 0x006fca0002800000 */
[----:B------:R-:W-:-:S05]  /*164f0*/  IMAD.IADD R3, R6, 0x1, R3 ;  /* 0x0000000106037824 */ /* 0x000fca00078e0203 */
[----:B------:R0:W1:Y:S02]  /*16500*/  SHFL.IDX PT, R14, R3, 0x1f, 0x1f ;  /* 0x03e01f00030e7f89 */ /* 0x00006400000e0000 */
.L_x_2588:
[----:B------:R-:W-:Y:S02]  /*16510*/  ULDC UR4, c[0x0][0xc38] ;  /* 0x00030e0000047ab9 */ /* 0x000fe40000000800 */
[----:B------:R-:W-:-:S04]  /*16520*/  IMAD.U32 R4, RZ, RZ, UR4 ;  /* 0x00000004ff047e24 */ /* 0x000fc8000f8e00ff */
[----:B-1----:R-:W-:-:S04]  /*16530*/  IMAD R5, R14, R4, RZ ;  /* 0x000000040e057224 */ /* 0x002fc800078e02ff */
[----:B------:R-:W-:-:S05]  /*16540*/  IMAD.IADD R16, R5, 0x1, R16 ;  /* 0x0000000105107824 */ /* 0x000fca00078e0210 */
[----:B------:R-:W-:-:S13]  /*16550*/  ISETP.GT.AND P6, PT, R16, R0, PT ;  /* 0x000000001000720c */ /* 0x000fda0003fc4270 */
[----:B------:R-:W-:Y:S05]  /*16560*/  @!P6 BRA `(.L_x_2527) ;  /* 0xfffffffc0064e947 */ /* 0x000fea000383ffff */
.L_x_2522:
[----:B------:R-:W-:Y:S01]  /*16570*/  IMAD.IADD R16, R16, 0x1, -R5 ;  /* 0x0000000110107824 */ /* 0x000fe200078e0a05 */
[----:B------:R-:W-:-:S03]  /*16580*/  UMOV UR4, 0xffffffff ;  /* 0xffffffff00047882 */ /* 0x000fc60000000000 */
[----:B------:R-:W-:-:S05]  /*16590*/  IMAD R5, R3, R4, R16 ;  /* 0x0000000403057224 */ /* 0x000fca00078e0210 */
[----:B------:R-:W-:Y:S01]  /*165a0*/  ISETP.GT.AND P6, PT, R5, R0, PT ;  /* 0x000000000500720c */ /* 0x000fe20003fc4270 */
[----:B------:R-:W-:-:S12]  /*165b0*/  BRA.DIV UR4, `(.L_x_2528) ;  /* 0x0000001e04a47947 */ /* 0x000fd8000b800000 */
[----:B------:R-:W-:-:S04]  /*165c0*/  VOTE.ANY R5, PT, !P6 ;  /* 0x0000000000057806 */ /* 0x000fc800070e0100 */
[----:B0-----:R-:W0:Y:S02]  /*165d0*/  POPC R6, R5 ;  /* 0x0000000500067309 */ /* 0x001e240000000000 */
[----:B0-----:R0:W2:Y:S02]  /*165e0*/  SHFL.IDX PT, R17, R2, R6, 0x1f ;  /* 0x00001f0602117589 */ /* 0x0010a400000e0000 */
.L_x_2592:
[----:B------:R-:W-:Y:S01]  /*165f0*/  ISETP.NE.AND P0, PT, R5, RZ, PT ;  /* 0x000000ff0500720c */ /* 0x000fe20003f05270 */
[----:B------:R-:W-:-:S12]  /*16600*/  IMAD.MOV.U32 R5, RZ, RZ, RZ ;  /* 0x000000ffff057224 */ /* 0x000fd800078e00ff */
[----:B------:R-:W-:Y:S05]  /*16610*/  @!P0 BRA `(.L_x_2529) ;  /* 0x0000000000108947 */ /* 0x000fea0003800000 */
[----:B------:R-:W-:Y:S01]  /*16620*/  UMOV UR4, 0xffffffff ;  /* 0xffffffff00047882 */ /* 0x000fe20000000000 */
[----:B------:R-:W-:Y:S02]  /*16630*/  VIADD R12, R6, 0xffffffff ;  /* 0xffffffff060c7836 */ /* 0x000fe40000000000 */
[----:B------:R-:W-:Y:S05]  /*16640*/  BRA.DIV UR4, `(.L_x_2530) ;  /* 0x0000001e04c87947 */ /* 0x000fea000b800000 */
[----:B------:R3:W4:Y:S02]  /*16650*/  SHFL.IDX PT, R5, R3, R12, 0x1f ;  /* 0x00001f0c03057589 */ /* 0x00072400000e0000 */
.L_x_2529:
[----:B01-3--:R-:W0:Y:S01]  /*16660*/  LDC.64 R2, c[0x0][0xc90] ;  /* 0x00032400ff027b82 */ /* 0x00be220000000a00 */
[----:B------:R-:W-:-:S04]  /*16670*/  IMAD.IADD R19, R6, 0x1, R19 ;  /* 0x0000000106137824 */ /* 0x000fc800078e0213 */
[----:B0-----:R-:W-:-:S05]  /*16680*/  IMAD.WIDE R2, R19, 0x4, R2 ;  /* 0x0000000413027825 */ /* 0x001fca00078e0202 */
[----:B------:R-:W2:Y:S01]  /*16690*/  LDG.E R7, desc[UR40][R2.64] ;  /* 0x0000002802077981 */ /* 0x000ea2000c1e1900 */
[----:B----4-:R-:W-:-:S04]  /*166a0*/  IMAD R16, R5, R4, R16 ;  /* 0x0000000405107224 */ /* 0x010fc800078e0210 */
[----:B------:R-:W-:Y:S02]  /*166b0*/  IMAD.IADD R0, R0, 0x1, -R16 ;  /* 0x0000000100007824 */ /* 0x000fe400078e0a10 */
[----:B--2---:R-:W-:-:S05]  /*166c0*/  IMAD R6, R17, R7, RZ ;  /* 0x0000000711067224 */ /* 0x004fca00078e02ff */
[----:B-----5:R-:W-:-:S04]  /*166d0*/  IABS R8, R6 ;  /* 0x0000000600087213 */ /* 0x020fc80000000000 */
[----:B------:R-:W0:Y:S08]  /*166e0*/  I2F.RP R2, R8 ;  /* 0x0000000800027306 */ /* 0x000e300000209400 */
        /* <DEDUP_REMOVED lines=9> */
[----:B------:R-:W-:-:S04]  /*16780*/  IMAD.HI.U32 R2, R2, R3, RZ ;  /* 0x0000000302027227 */ /* 0x000fc800078e00ff */
[----:B------:R-:W-:-:S04]  /*16790*/  IMAD.MOV R5, RZ, RZ, -R5 ;  /* 0x000000ffff057224 */ /* 0x000fc800078e0a05 */
        /* <DEDUP_REMOVED lines=11> */
[----:B------:R-:W-:Y:S02]  /*16850*/  IMAD R5, R7, R2, RZ ;  /* 0x0000000207057224 */ /* 0x000fe400078e02ff */
[----:B------:R-:W-:Y:S02]  /*16860*/  IMAD.MOV R2, RZ, RZ, -R2 ;  /* 0x000000ffff027224 */ /* 0x000fe400078e0a02 */
[----:B------:R-:W-:Y:S02]  /*16870*/  IMAD.MOV R3, RZ, RZ, -R5 ;  /* 0x000000ffff037224 */ /* 0x000fe400078e0a05 */
[----:B------:R-:W-:-:S03]  /*16880*/  IMAD R0, R6, R2, R0 ;  /* 0x0000000206007224 */ /* 0x000fc600078e0200 */
[----:B------:R-:W-:Y:S01]  /*16890*/  VIADDMNMX R4, R3, R4, R7, PT ;  /* 0x0000000403047246 */ /* 0x000fe20003800107 */
[----:B------:R-:W-:-:S03]  /*168a0*/  IMAD.IADD R5, R0, 0x1, R5 ;  /* 0x0000000100057824 */ /* 0x000fc600078e0205 */
[----:B------:R-:W-:-:S04]  /*168b0*/  IABS R7, R4 ;  /* 0x0000000400077213 */ /* 0x000fc80000000000 */
        /* <DEDUP_REMOVED lines=28> */
.L_x_2523:
[----:B------:R-:W-:Y:S01]  /*16a80*/  UMOV UR4, URZ ;  /* 0x0000003f00047c82 */ /* 0x000fe20008000000 */
[----:B------:R-:W-:Y:S01]  /*16a90*/  UMOV UR5, URZ ;  /* 0x0000003f00057c82 */ /* 0x000fe20008000000 */
[----:B------:R-:W-:Y:S01]  /*16aa0*/  ULDC UR6, c[0x0][0xc3c] ;  /* 0x00030f0000067ab9 */ /* 0x000fe20000000800 */
[----:B------:R-:W-:Y:S02]  /*16ab0*/  IMAD.MOV.U32 R16, RZ, RZ, R0 ;  /* 0x000000ffff107224 */ /* 0x000fe400078e0000 */
[----:B------:R-:W-:Y:S02]  /*16ac0*/  IMAD.U32 R17, RZ, RZ, UR4 ;  /* 0x00000004ff117e24 */ /* 0x000fe4000f8e00ff */
[----:B------:R-:W-:Y:S02]  /*16ad0*/  IMAD.U32 R18, RZ, RZ, UR5 ;  /* 0x00000005ff127e24 */ /* 0x000fe4000f8e00ff */
[----:B------:R-:W-:-:S07]  /*16ae0*/  IMAD.U32 R19, RZ, RZ, UR6 ;  /* 0x00000006ff137e24 */ /* 0x000fce000f8e00ff */
.L_x_2531:
[----:B------:R2:W3:Y:S01]  /*16af0*/  LDL R2, [R1] ;  /* 0x0000000001027983 */ /* 0x0004e20000100800 */
        /* <DEDUP_REMOVED lines=9> */
[----:B------:R2:W-:Y:S01]  /*16b90*/  @!P0 STL [R1], R2 ;  /* 0x0000000201008387 */ /* 0x0005e20000100800 */
[----:B------:R-:W-:Y:S06]  /*16ba0*/  BAR.ARV 0x5, 0x180 ;  /* 0x0146000000007b1d */ /* 0x000fec0000002000 */
.L_x_2520:
[----:B------:R-:W-:Y:S02]  /*16bb0*/  ULDC UR4, c[0x0][0xc3c] ;  /* 0x00030f0000047ab9 */ /* 0x000fe40000000800 */
[----:B----4-:R-:W-:-:S13]  /*16bc0*/  ISETP.GE.AND P0, PT, R19, UR4, PT ;  /* 0x0000000413007c0c */ /* 0x010fda000bf06270 */
[----:B------:R-:W-:Y:S05]  /*16bd0*/  @!P0 BRA `(.L_x_2532) ;  /* 0xffffff9c00c48947 */ /* 0x000fea000383ffff */
[----:B------:R-:W-:Y:S05]  /*16be0*/  BSYNC B8 ;  /* 0x0000000000087941 */ /* 0x000fea0003800000 */
.L_x_2406:
[----:B---3--:R-:W3:Y:S01]  /*16bf0*/  LDL.LU R0, [R1+0x40] ;  /* 0x0000400001007983 */ /* 0x008ee20000300800 */
[----:B------:R-:W-:Y:S01]  /*16c00*/  BSSY B0, `(.L_x_2533) ;  /* 0x000000b000007945 */ /* 0x000fe20003800000 */
[----:B------:R-:W4:Y:S01]  /*16c10*/  S2R R5, SR_CgaCtaId ;  /* 0x0000000000057919 */ /* 0x000f220000008800 */
[----:B---3--:R-:W-:-:S05]  /*16c20*/  VIADD R0, R0, 0x1 ;  /* 0x0000000100007836 */ /* 0x008fca0000000000 */
[----:B0-2---:R-:W-:-:S04]  /*16c30*/  LEA.HI R2, R0, R0, RZ, 0x1 ;  /* 0x0000000000027211 */ /* 0x005fc800078f08ff */
[----:B-1----:R-:W-:-:S05]  /*16c40*/  LOP3.LUT R3, R2, 0xfffffffe, RZ, 0xc0, !PT ;  /* 0xfffffffe02037812 */ /* 0x002fca00078ec0ff */
[----:B------:R-:W-:Y:S01]  /*16c50*/  IMAD.IADD R3, R0, 0x1, -R3 ;  /* 0x0000000100037824 */ /* 0x000fe200078e0a03 */
[----:B------:R-:W-:-:S04]  /*16c60*/  MOV R0, 0x400 ;  /* 0x0000040000007802 */ /* 0x000fc80000000f00 */
[----:B----4-:R-:W-:Y:S02]  /*16c70*/  LEA R0, R5, R0, 0x18 ;  /* 0x0000000005007211 */ /* 0x010fe400078ec0ff */
[----:B------:R-:W-:-:S04]  /*16c80*/  SHF.L.U32 R3, R3, 0x1f, RZ ;  /* 0x0000001f03037819 */ /* 0x000fc800000006ff */
[----:B------:R-:W0:Y:S02]  /*16c90*/  SYNCS.PHASECHK.TRANS64.TRYWAIT P0, [R0+URZ+0x28c20], R3 ;  /* 0x028c2003000075a7 */ /* 0x000e24000800017f */
[----:B0-----:R-:W-:Y:S05]  /*16ca0*/  @!P0 BRA `(.L_x_2534) ;  /* 0x0000001800588947 */ /* 0x001fea0003800000 */
.L_x_2595:
[----:B------:R-:W-:Y:S05]  /*16cb0*/  BSYNC B0 ;  /* 0x0000000000007941 */ /* 0x000fea0003800000 */
.L_x_2533:
[----:B------:R-:W-:-:S03]  /*16cc0*/  UMOV UR4, 0xffffffff ;  /* 0xffffffff00047882 */ /* 0x000fc60000000000 */
[----:B------:R-:W-:Y:S05]  /*16cd0*/  BRA.DIV UR4, `(.L_x_2535) ;  /* 0x0000001a04607947 */ /* 0x000fea000b800000 */
[----:B------:R-:W1:Y:S02]  /*16ce0*/  S2R R2, SR_TID.X ;  /* 0x0000000000027919 */ /* 0x000e640000002100 */
[----:B-1----:R-:W-:-:S04]  /*16cf0*/  SHF.R.U32.HI R2, RZ, 0x5, R2 ;  /* 0x00000005ff027819 */ /* 0x002fc80000011602 */
[----:B------:R-:W-:-:S05]  /*16d00*/  LOP3.LUT R2, R2, 0x3, RZ, 0xc0, !PT ;  /* 0x0000000302027812 */ /* 0x000fca00078ec0ff */
[----:B------:R1:W2:Y:S02]  /*16d10*/  SHFL.IDX PT, R14, R2, RZ, 0x1f ;  /* 0x00001fff020e7589 */ /* 0x0002a400000e0000 */
.L_x_2598:
[----:B--2---:R-:W-:Y:S01]  /*16d20*/  ISETP.NE.AND P0, PT, R14, RZ, PT ;  /* 0x000000ff0e00720c */ /* 0x004fe20003f05270 */
[----:B------:R-:W-:-:S12]  /*16d30*/  BSSY B0, `(.L_x_2536) ;  /* 0x0000027000007945 */ /* 0x000fd80003800000 */
[----:B------:R-:W-:Y:S05]  /*16d40*/  @P0 BRA `(.L_x_2537) ;  /* 0x0000000000940947 */ /* 0x000fea0003800000 */
[----:B------:R-:W-:-:S03]  /*16d50*/  UMOV UR4, 0xffffffff ;  /* 0xffffffff00047882 */ /* 0x000fc60000000000 */
[----:B------:R-:W-:Y:S05]  /*16d60*/  BRA.DIV UR4, `(.L_x_2538) ;  /* 0x0000001a04707947 */ /* 0x000fea000b800000 */
[----:B------:R-:W-:-:S13]  /*16d70*/  ELECT P6, URZ, PT ;  /* 0x00000000003f782f */ /* 0x000fda00038c0000 */
.L_x_2601:
[----:B------:R-:W-:Y:S05]  /*16d80*/  @!P6 BRA `(.L_x_2537) ;  /* 0x000000000084e947 */ /* 0x000fea0003800000 */
[----:B------:R-:W-:-:S06]  /*16d90*/  ULOP3.LUT UR4, UR36, 0x2, URZ, 0xfc, !UPT ;  /* 0x0000000224047892 */ /* 0x000fcc000f8efc3f */
[----:B-1----:R-:W-:-:S05]  /*16da0*/  IMAD.U32 R2, RZ, RZ, UR4 ;  /* 0x00000004ff027e24 */ /* 0x002fca000f8e00ff */
[----:B------:R-:W-:-:S13]  /*16db0*/  ISETP.NE.AND P2, PT, R2, 0x3, PT ;  /* 0x000000030200780c */ /* 0x000fda0003f45270 */
[----:B------:R-:W-:Y:S05]  /*16dc0*/  @!P2 BRA `(.L_x_2539) ;  /* 0x000000000004a947 */ /* 0x000fea0003800000 */
[----:B------:R-:W-:Y:S01]  /*16dd0*/  BPT.TRAP 0x1 ;  /* 0x000000040000795c */ /* 0x000fe20000300000 */
.L_x_2539:
        /* <DEDUP_REMOVED lines=14> */
.L_x_2602:
[----:B------:R-:W1:Y:S02]  /*16ec0*/  SYNCS.PHASECHK.TRANS64.TRYWAIT P0, [R7+URZ], R2 ;  /* 0x00000002070075a7 */ /* 0x000e64000800017f */
[----:B-1----:R-:W-:Y:S05]  /*16ed0*/  @!P0 BRA `(.L_x_2541) ;  /* 0x0000001800488947 */ /* 0x002fea0003800000 */
.L_x_2603:
[----:B------:R-:W-:Y:S05]  /*16ee0*/  @!P2 BRA `(.L_x_2542) ;  /* 0x000000000004a947 */ /* 0x000fea0003800000 */
[----:B------:R-:W-:Y:S01]  /*16ef0*/  BPT.TRAP 0x1 ;  /* 0x000000040000795c */ /* 0x000fe20000300000 */
.L_x_2542:
[----:B------:R-:W2:Y:S01]  /*16f00*/  LDL.LU R4, [R1+0x4] ;  /* 0x0000040001047983 */ /* 0x000ea20000300800 */
[----:B------:R-:W-:-:S04]  /*16f10*/  VIADD R0, R0, 0x28c60 ;  /* 0x00028c6000007836 */ /* 0x000fc80000000000 */
[----:B--2---:R-:W-:-:S04]  /*16f20*/  IMAD R4, R4, 0x8, R0 ;  /* 0x0000000804047824 */ /* 0x004fc800078e0200 */
[----:B------:R-:W2:Y:S02]  /*16f30*/  SYNCS.PHASECHK.TRANS64.TRYWAIT P0, [R4+URZ], R5 ;  /* 0x00000005040075a7 */ /* 0x000ea4000800017f */
[----:B--2---:R-:W-:Y:S05]  /*16f40*/  @!P0 BRA `(.L_x_2543) ;  /* 0x0000001800408947 */ /* 0x004fea0003800000 */
.L_x_2604:
[----:B------:R-:W-:-:S07]  /*16f50*/  IMAD R3, R3, 0x8, R0 ;  /* 0x0000000803037824 */ /* 0x000fce00078e0200 */
.L_x_2544:
[----:B---3--:R3:W4:Y:S02]  /*16f60*/  SYNCS.PHASECHK.TRANS64.TRYWAIT P0, [R3+URZ], R2 ;  /* 0x00000002030075a7 */ /* 0x008724000800017f */
[----:B----4-:R-:W-:Y:S05]  /*16f70*/  @!P0 NANOSLEEP.SYNCS 0x989680 ;  /* 0x009896800000895d */ /* 0x010fea0003900000 */
[----:B------:R-:W4:Y:S02]  /*16f80*/  @!P0 SYNCS.PHASECHK.TRANS64 P0, [R3+URZ], R2 ;  /* 0x00000002030085a7 */ /* 0x000f24000800007f */
[----:B----4-:R-:W-:Y:S05]  /*16f90*/  @!P0 BRA `(.L_x_2544) ;  /* 0xfffffffc00f08947 */ /* 0x010fea000383ffff */
.L_x_2537:
[----:B------:R-:W-:Y:S05]  /*16fa0*/  BSYNC B0 ;  /* 0x0000000000007941 */ /* 0x000fea0003800000 */
.L_x_2536:
[----:B------:R-:W-:Y:S05]  /*16fb0*/  EXIT ;  /* 0x000000000000794d */ /* 0x000fea0003800000 */
.L_x_2301:
[----:B0-----:R-:W-:-:S04]  /*16fc0*/  IMAD.U32 R3, RZ, RZ, UR21 ;  /* 0x00000015ff037e24 */ /* 0x001fc8000f8e00ff */
[----:B------:R0:W1:Y:S03]  /*16fd0*/  SYNCS.PHASECHK.TRANS64.TRYWAIT P1, [R3+URZ+0x28c50], R0 ;  /* 0x028c5000030075a7 */ /* 0x000066000802017f */
[----:B-1----:R-:W-:Y:S05]  /*16fe0*/  @!P1 NANOSLEEP.SYNCS 0x989680 ;  /* 0x009896800000995d */ /* 0x002fea0003900000 */
[----:B------:R-:W1:Y:S02]  /*16ff0*/  @!P1 SYNCS.PHASECHK.TRANS64 P1, [R3+URZ+0x28c50], R0 ;  /* 0x028c5000030095a7 */ /* 0x000e64000802007f */
[----:B-1----:R-:W-:Y:S05]  /*17000*/  @!P1 BRA `(.L_x_2301) ;  /* 0xfffffffc00ec9947 */ /* 0x002fea000383ffff */
[----:B------:R-:W-:Y:S05]  /*17010*/  BRA `(.L_x_2545) ;  /* 0xfffffeac00ac7947 */ /* 0x000fea000383ffff */
.L_x_2306:
[----:B-1----:R-:W-:-:S04]  /*17020*/  IMAD.U32 R3, RZ, RZ, UR21 ;  /* 0x00000015ff037e24 */ /* 0x002fc8000f8e00ff */
[----:B------:R1:W2:Y:S03]  /*17030*/  SYNCS.PHASECHK.TRANS64.TRYWAIT P1, [R3+URZ+0x28c50], R0 ;  /* 0x028c5000030075a7 */ /* 0x0002a6000802017f */
[----:B--2---:R-:W-:Y:S05]  /*17040*/  @!P1 NANOSLEEP.SYNCS 0x989680 ;  /* 0x009896800000995d */ /* 0x004fea0003900000 */
[----:B------:R-:W2:Y:S02]  /*17050*/  @!P1 SYNCS.PHASECHK.TRANS64 P1, [R3+URZ+0x28c50], R0 ;  /* 0x028c5000030095a7 */ /* 0x000ea4000802007f */
[----:B--2---:R-:W-:Y:S05]  /*17060*/  @!P1 BRA `(.L_x_2306) ;  /* 0xfffffffc00ec9947 */ /* 0x004fea000383ffff */
[----:B------:R-:W-:Y:S05]  /*17070*/  BRA `(.L_x_2305) ;  /* 0xfffffeb800a87947 */ /* 0x000fea000383ffff */
.L_x_2315:
[----:B0-----:R-:W-:-:S04]  /*17080*/  IMAD.U32 R3, RZ, RZ, UR46 ;  /* 0x0000002eff037e24 */ /* 0x001fc8000f8e00ff */
[----:B------:R0:W1:Y:S03]  /*17090*/  SYNCS.PHASECHK.TRANS64.TRYWAIT P1, [R3+URZ+0x28c00], R0 ;  /* 0x028c0000030075a7 */ /* 0x000066000802017f */
[----:B-1----:R-:W-:Y:S05]  /*170a0*/  @!P1 NANOSLEEP.SYNCS 0x989680 ;  /* 0x009896800000995d */ /* 0x002fea0003900000 */
[----:B------:R-:W1:Y:S02]  /*170b0*/  @!P1 SYNCS.PHASECHK.TRANS64 P1, [R3+URZ+0x28c00], R0 ;  /* 0x028c0000030095a7 */ /* 0x000e64000802007f */
[----:B-1----:R-:W-:Y:S05]  /*170c0*/  @!P1 BRA `(.L_x_2315) ;  /* 0xfffffffc00ec9947 */ /* 0x002fea000383ffff */
[----:B------:R-:W-:Y:S05]  /*170d0*/  BRA `(.L_x_2546) ;  /* 0xfffffed000087947 */ /* 0x000fea000383ffff */
.L_x_2319:
[----:B--2---:R2:W3:Y:S02]  /*170e0*/  SYNCS.PHASECHK.TRANS64.TRYWAIT P1, [R7+URZ+0x28c30], R8 ;  /* 0x028c3008070075a7 */ /* 0x0044e4000802017f */
[----:B---3--:R-:W-:Y:S05]  /*170f0*/  @!P1 NANOSLEEP.SYNCS 0x989680 ;  /* 0x009896800000995d */ /* 0x008fea0003900000 */
[----:B------:R-:W3:Y:S02]  /*17100*/  @!P1 SYNCS.PHASECHK.TRANS64 P1, [R7+URZ+0x28c30], R8 ;  /* 0x028c3008070095a7 */ /* 0x000ee4000802007f */
[----:B---3--:R-:W-:Y:S05]  /*17110*/  @!P1 BRA `(.L_x_2319) ;  /* 0xfffffffc00f09947 */ /* 0x008fea000383ffff */
[----:B------:R-:W-:Y:S05]  /*17120*/  BRA `(.L_x_2318) ;  /* 0xfffffed000247947 */ /* 0x000fea000383ffff */
.L_x_2331:
[----:B-1----:R1:W3:Y:S02]  /*17130*/  SYNCS.PHASECHK.TRANS64.TRYWAIT P2, [R7+URZ+0x28c50], R8 ;  /* 0x028c5008070075a7 */ /* 0x0022e4000804017f */
[----:B---3--:R-:W-:Y:S05]  /*17140*/  @!P2 NANOSLEEP.SYNCS 0x989680 ;  /* 0x009896800000a95d */ /* 0x008fea0003900000 */
[----:B------:R-:W3:Y:S02]  /*17150*/  @!P2 SYNCS.PHASECHK.TRANS64 P2, [R7+URZ+0x28c50], R8 ;  /* 0x028c50080700a5a7 */ /* 0x000ee4000804007f */
[----:B---3--:R-:W-:Y:S05]  /*17160*/  @!P2 BRA `(.L_x_2331) ;  /* 0xfffffffc00f0a947 */ /* 0x008fea000383ffff */
[----:B------:R-:W-:Y:S05]  /*17170*/  BRA `(.L_x_2330) ;  /* 0xfffffee800c47947 */ /* 0x000fea000383ffff */
.L_x_2339:
[----:B-1----:R-:W-:-:S04]  /*17180*/  IMAD.U32 R8, RZ, RZ, UR26 ;  /* 0x0000001aff087e24 */ /* 0x002fc8000f8e00ff */
[----:B------:R1:W2:Y:S03]  /*17190*/  SYNCS.PHASECHK.TRANS64.TRYWAIT P2, [R8+URZ+0x28c30], R11 ;  /* 0x028c300b080075a7 */ /* 0x0002a6000804017f */
[----:B--2---:R-:W-:Y:S05]  /*171a0*/  @!P2 NANOSLEEP.SYNCS 0x989680 ;  /* 0x009896800000a95d */ /* 0x004fea0003900000 */
[----:B------:R-:W2:Y:S02]  /*171b0*/  @!P2 SYNCS.PHASECHK.TRANS64 P2, [R8+URZ+0x28c30], R11 ;  /* 0x028c300b0800a5a7 */ /* 0x000ea4000804007f */
[----:B--2---:R-:W-:Y:S05]  /*171c0*/  @!P2 BRA `(.L_x_2339) ;  /* 0xfffffffc00eca947 */ /* 0x004fea000383ffff */
[----:B------:R-:W-:Y:S05]  /*171d0*/  BRA `(.L_x_2338) ;  /* 0xfffffef000107947 */ /* 0x000fea000383ffff */
.L_x_2351:
[----:B-1----:R1:W3:Y:S02]  /*171e0*/  SYNCS.PHASECHK.TRANS64.TRYWAIT P2, [R10+URZ+0x28c50], R11 ;  /* 0x028c500b0a0075a7 */ /* 0x0022e4000804017f */
[----:B---3--:R-:W-:Y:S05]  /*171f0*/  @!P2 NANOSLEEP.SYNCS 0x989680 ;  /* 0x009896800000a95d */ /* 0x008fea0003900000 */
[----:B------:R-:W3:Y:S02]  /*17200*/  @!P2 SYNCS.PHASECHK.TRANS64 P2, [R10+URZ+0x28c50], R11 ;  /* 0x028c500b0a00a5a7 */ /* 0x000ee4000804007f */
[----:B---3--:R-:W-:Y:S05]  /*17210*/  @!P2 BRA `(.L_x_2351) ;  /* 0xfffffffc00f0a947 */ /* 0x008fea000383ffff */
[----:B------:R-:W-:Y:S05]  /*17220*/  BRA `(.L_x_2350) ;  /* 0xffffff0c00ec7947 */ /* 0x000fea000383ffff */
.L_x_2360:
[----:B---3--:R-:W-:-:S04]  /*17230*/  IMAD.U32 R6, RZ, RZ, UR23 ;  /* 0x00000017ff067e24 */ /* 0x008fc8000f8e00ff */
[----:B------:R3:W0:Y:S03]  /*17240*/  SYNCS.PHASECHK.TRANS64.TRYWAIT P3, [R6+URZ+0x28c30], R7 ;  /* 0x028c3007060075a7 */ /* 0x000626000806017f */
[----:B0-----:R-:W-:Y:S05]  /*17250*/  @!P3 NANOSLEEP.SYNCS 0x989680 ;  /* 0x009896800000b95d */ /* 0x001fea0003900000 */
[----:B------:R-:W0:Y:S02]  /*17260*/  @!P3 SYNCS.PHASECHK.TRANS64 P3, [R6+URZ+0x28c30], R7 ;  /* 0x028c30070600b5a7 */ /* 0x000e24000806007f */
[----:B0-----:R-:W-:Y:S05]  /*17270*/  @!P3 BRA `(.L_x_2360) ;  /* 0xfffffffc00ecb947 */ /* 0x001fea000383ffff */
[----:B------:R-:W-:Y:S05]  /*17280*/  BRA `(.L_x_2359) ;  /* 0xffffff14007c7947 */ /* 0x000fea000383ffff */
.L_x_2364:
[----:B---3--:R3:W4:Y:S02]  /*17290*/  SYNCS.PHASECHK.TRANS64.TRYWAIT P3, [R170+URZ+0x28c50], R7 ;  /* 0x028c5007aa0075a7 */ /* 0x008724000806017f */
[----:B----4-:R-:W-:Y:S05]  /*172a0*/  @!P3 NANOSLEEP.SYNCS 0x989680 ;  /* 0x009896800000b95d */ /* 0x010fea0003900000 */
[----:B------:R-:W4:Y:S02]  /*172b0*/  @!P3 SYNCS.PHASECHK.TRANS64 P3, [R170+URZ+0x28c50], R7 ;  /* 0x028c5007aa00b5a7 */ /* 0x000f24000806007f */
[----:B----4-:R-:W-:Y:S05]  /*172c0*/  @!P3 BRA `(.L_x_2364) ;  /* 0xfffffffc00f0b947 */ /* 0x010fea000383ffff */
[----:B------:R-:W-:Y:S05]  /*172d0*/  BRA `(.L_x_2363) ;  /* 0xffffff2800a07947 */ /* 0x000fea000383ffff */
.L_x_2370:
[----:B------:R-:W-:-:S04]  /*172e0*/  IMAD.U32 R6, RZ, RZ, UR25 ;  /* 0x00000019ff067e24 */ /* 0x000fc8000f8e00ff */
[----:B------:R0:W0:Y:S03]  /*172f0*/  SYNCS.PHASECHK.TRANS64.TRYWAIT P2, [R6+URZ+0x28c30], R11 ;  /* 0x028c300b060075a7 */ /* 0x000026000804017f */
[----:B0-----:R-:W-:Y:S05]  /*17300*/  @!P2 NANOSLEEP.SYNCS 0x989680 ;  /* 0x009896800000a95d */ /* 0x001fea0003900000 */
[----:B------:R-:W0:Y:S02]  /*17310*/  @!P2 SYNCS.PHASECHK.TRANS64 P2, [R6+URZ+0x28c30], R11 ;  /* 0x028c300b0600a5a7 */ /* 0x000e24000804007f */
[----:B0-----:R-:W-:Y:S05]  /*17320*/  @!P2 BRA `(.L_x_2370) ;  /* 0xfffffffc00eca947 */ /* 0x001fea000383ffff */
[----:B------:R-:W-:Y:S05]  /*17330*/  BRA `(.L_x_2369) ;  /* 0xffffff2c008c7947 */ /* 0x000fea000383ffff */
.L_x_2382:
[----:B--2---:R2:W3:Y:S02]  /*17340*/  SYNCS.PHASECHK.TRANS64.TRYWAIT P2, [R10+URZ+0x28c50], R11 ;  /* 0x028c500b0a0075a7 */ /* 0x0044e4000804017f */
[----:B---3--:R-:W-:Y:S05]  /*17350*/  @!P2 NANOSLEEP.SYNCS 0x989680 ;  /* 0x009896800000a95d */ /* 0x008fea0003900000 */
[----:B------:R-:W3:Y:S02]  /*17360*/  @!P2 SYNCS.PHASECHK.TRANS64 P2, [R10+URZ+0x28c50], R11 ;  /* 0x028c500b0a00a5a7 */ /* 0x000ee4000804007f */
[----:B---3--:R-:W-:Y:S05]  /*17370*/  @!P2 BRA `(.L_x_2382) ;  /* 0xfffffffc00f0a947 */ /* 0x008fea000383ffff */
[----:B------:R-:W-:Y:S05]  /*17380*/  BRA `(.L_x_2381) ;  /* 0xffffff4c00587947 */ /* 0x000fea000383ffff */
.L_x_2426:
[----:B------:R-:W3:Y:S01]  /*17390*/  S2R R4, SR_TID.X ;  /* 0x0000000000047919 */ /* 0x000ee20000002100 */
[----:B------:R-:W-:Y:S01]  /*173a0*/  BSSY B0, `(.L_x_2547) ;  /* 0x000000a000007945 */ /* 0x000fe20003800000 */
[----:B------:R-:W-:Y:S02]  /*173b0*/  IMAD.MOV.U32 R12, RZ, RZ, RZ ;  /* 0x000000ffff0c7224 */ /* 0x000fe400078e00ff */
[----:B------:R-:W-:Y:S02]  /*173c0*/  IMAD.MOV.U32 R11, RZ, RZ, 0x1f ;  /* 0x0000001fff0b7424 */ /* 0x000fe400078e00ff */
[----:B------:R-:W-:Y:S01]  /*173d0*/  IMAD.MOV.U32 R15, RZ, RZ, -0x1 ;  /* 0xffffffffff0f7424 */ /* 0x000fe200078e00ff */
[----:B---3--:R-:W-:-:S04]  /*173e0*/  SHF.R.U32.HI R4, RZ, 0x5, R4 ;  /* 0x00000005ff047819 */ /* 0x008fc80000011604 */
[----:B------:R-:W-:-:S05]  /*173f0*/  LOP3.LUT R4, R4, 0x3, RZ, 0xc0, !PT ;  /* 0x0000000304047812 */ /* 0x000fca00078ec0ff */
[----:B------:R-:W-:-:S07]  /*17400*/  IMAD.MOV.U32 R13, RZ, RZ, R4 ;  /* 0x000000ffff0d7224 */ /* 0x000fce00078e0004 */
[----:B012---:R-:W-:Y:S05]  /*17410*/  WARPSYNC.COLLECTIVE R15, `(.L_x_2548) ;  /* 0x000000000f087348 */ /* 0x007fea0003c00000 */
[----:B------:R3:W4:Y:S02]  /*17420*/  SHFL.IDX P6, R14, R13, R12, R11 ;  /* 0x0000000c0d0e7389 */ /* 0x00072400000c000b */
[----:B01234-:R-:W-:Y:S01]  /*17430*/  ENDCOLLECTIVE ;  /* 0x000000000000791b */ /* 0x01ffe20003800000 */
.L_x_2548:
[----:B------:R-:W-:Y:S05]  /*17440*/  BSYNC B0 ;  /* 0x0000000000007941 */ /* 0x000fea0003800000 */
.L_x_2547:
[----:B------:R-:W-:Y:S05]  /*17450*/  BRA `(.L_x_2549) ;  /* 0xffffffa400547947 */ /* 0x000fea000383ffff */
.L_x_2428:
[----:B------:R-:W-:Y:S01]  /*17460*/  BSSY B0, `(.L_x_2550) ;  /* 0x0000006000007945 */ /* 0x000fe20003800000 */
[----:B------:R-:W-:-:S07]  /*17470*/  IMAD.MOV.U32 R15, RZ, RZ, -0x1 ;  /* 0xffffffffff0f7424 */ /* 0x000fce00078e00ff */
[----:B012-4-:R-:W-:Y:S05]  /*17480*/  WARPSYNC.COLLECTIVE R15, `(.L_x_2551) ;  /* 0x000000000f0c7348 */ /* 0x017fea0003c00000 */
[----:B------:R-:W-:Y:S02]  /*17490*/  ELECT P6, UR62, PT ;  /* 0x00000000003e782f */ /* 0x000fe400038c0000 */
[----:B------:R-:W-:Y:S01]  /*174a0*/  MOV R14, UR62 ;  /* 0x0000003e000e7c02 */ /* 0x000fe20008000f00 */
[----:B012-4-:R-:W-:Y:S10]  /*174b0*/  ENDCOLLECTIVE ;  /* 0x000000000000791b */ /* 0x017ff40003800000 */
.L_x_2551:
[----:B------:R-:W-:Y:S05]  /*174c0*/  BSYNC B0 ;  /* 0x0000000000007941 */ /* 0x000fea0003800000 */
.L_x_2550:
[----:B------:R-:W-:Y:S05]  /*174d0*/  BRA `(.L_x_2552) ;  /* 0xffffffa400607947 */ /* 0x000fea000383ffff */
.L_x_2430:
[----:B--2---:R2:W3:Y:S02]  /*174e0*/  SYNCS.PHASECHK.TRANS64.TRYWAIT P0, [R0+URZ+0x28c40], R2 ;  /* 0x028c4002000075a7 */ /* 0x0044e4000800017f */
[----:B---3--:R-:W-:Y:S05]  /*174f0*/  @!P0 NANOSLEEP.SYNCS 0x989680 ;  /* 0x009896800000895d */ /* 0x008fea0003900000 */
[----:B------:R-:W3:Y:S02]  /*17500*/  @!P0 SYNCS.PHASECHK.TRANS64 P0, [R0+URZ+0x28c40], R2 ;  /* 0x028c4002000085a7 */ /* 0x000ee4000800007f */
[----:B---3--:R-:W-:Y:S05]  /*17510*/  @!P0 BRA `(.L_x_2430) ;  /* 0xfffffffc00f08947 */ /* 0x008fea000383ffff */
[----:B------:R-:W-:Y:S05]  /*17520*/  BRA `(.L_x_2553) ;  /* 0xffffffa400c87947 */ /* 0x000fea000383ffff */
.L_x_2434:
[----:B------:R-:W2:Y:S01]  /*17530*/  LDL.LU R11, [R1+0x2c] ;  /* 0x00002c00010b7983 */ /* 0x000ea20000300800 */
[----:B------:R-:W-:Y:S02]  /*17540*/  IMAD.MOV.U32 R5, RZ, RZ, R12 ;  /* 0x000000ffff057224 */ /* 0x000fe400078e000c */
[----:B------:R-:W-:Y:S02]  /*17550*/  IMAD.MOV.U32 R13, RZ, RZ, R3 ;  /* 0x000000ffff0d7224 */ /* 0x000fe400078e0003 */
[----:B------:R-:W-:Y:S02]  /*17560*/  IMAD.MOV.U32 R12, RZ, RZ, RZ ;  /* 0x000000ffff0c7224 */ /* 0x000fe400078e00ff */
[----:B------:R-:W-:Y:S02]  /*17570*/  IMAD.MOV.U32 R15, RZ, RZ, -0x1 ;  /* 0xffffffffff0f7424 */ /* 0x000fe400078e00ff */
[----:B------:R-:W-:-:S04]  /*17580*/  IMAD.IADD R2, R8, 0x1, R5 ;  /* 0x0000000108027824 */ /* 0x000fc800078e0205 */
[----:B------:R-:W-:Y:S02]  /*17590*/  VIADD R5, R2, 0x10 ;  /* 0x0000001002057836 */ /* 0x000fe40000000000 */
[----:B--2---:R-:W-:Y:S02]  /*175a0*/  IMAD R0, R11, R7, RZ ;  /* 0x000000070b007224 */ /* 0x004fe400078e02ff */
[----:B------:R-:W-:-:S03]  /*175b0*/  IMAD.MOV.U32 R11, RZ, RZ, 0x181f ;  /* 0x0000181fff0b7424 */ /* 0x000fc600078e00ff */
[----:B------:R-:W-:-:S13]  /*175c0*/  ISETP.GE.AND P1, PT, R2, R0, PT ;  /* 0x000000000200720c */ /* 0x000fda0003f26270 */
[----:B-----5:R-:W-:Y:S05]  /*175d0*/  WARPSYNC.COLLECTIVE R15, `(.L_x_2554) ;  /* 0x000000000f087348 */ /* 0x020fea0003c00000 */
[----:B------:R0:W1:Y:S02]  /*175e0*/  SHFL.IDX P6, R14, R13, R12, R11 ;  /* 0x0000000c0d0e7389 */ /* 0x00006400000c000b */
[----:B01---5:R-:W-:Y:S01]  /*175f0*/  ENDCOLLECTIVE ;  /* 0x000000000000791b */ /* 0x023fe20003800000 */
.L_x_2554:
[----:B------:R-:W-:Y:S02]  /*17600*/  IMAD.MOV.U32 R13, RZ, RZ, R4 ;  /* 0x000000ffff0d7224 */ /* 0x000fe400078e0004 */
[----:B------:R-:W-:-:S07]  /*17610*/  IMAD.MOV.U32 R6, RZ, RZ, R14 ;  /* 0x000000ffff067224 */ /* 0x000fce00078e000e */
[----:B------:R-:W-:Y:S05]  /*17620*/  WARPSYNC.COLLECTIVE R15, `(.L_x_2555) ;  /* 0x000000000f087348 */ /* 0x000fea0003c00000 */
[----:B------:R0:W1:Y:S02]  /*17630*/  SHFL.IDX P6, R14, R13, R12, R11 ;  /* 0x0000000c0d0e7389 */ /* 0x00006400000c000b */
[----:B01----:R-:W-:Y:S01]  /*17640*/  ENDCOLLECTIVE ;  /* 0x000000000000791b */ /* 0x003fe20003800000 */
.L_x_2555:
[----:B------:R-:W-:Y:S02]  /*17650*/  IMAD.MOV.U32 R13, RZ, RZ, R3 ;  /* 0x000000ffff0d7224 */ /* 0x000fe400078e0003 */
[----:B------:R-:W-:Y:S02]  /*17660*/  IMAD.MOV.U32 R12, RZ, RZ, 0x1 ;  /* 0x00000001ff0c7424 */ /* 0x000fe400078e00ff */
[----:B------:R-:W-:-:S07]  /*17670*/  IMAD.MOV.U32 R7, RZ, RZ, R14 ;  /* 0x000000ffff077224 */ /* 0x000fce00078e000e */
[----:B------:R-:W-:Y:S05]  /*17680*/  WARPSYNC.COLLECTIVE R15, `(.L_x_2556) ;  /* 0x000000000f087348 */ /* 0x000fea0003c00000 */
[----:B------:R0:W1:Y:S02]  /*17690*/  SHFL.IDX P6, R14, R13, R12, R11 ;  /* 0x0000000c0d0e7389 */ /* 0x00006400000c000b */
[----:B01----:R-:W-:Y:S01]  /*176a0*/  ENDCOLLECTIVE ;  /* 0x000000000000791b */ /* 0x003fe20003800000 */
.L_x_2556:
        /* <DEDUP_REMOVED lines=15> */
.L_x_2557:
[----:B------:R-:W-:Y:S02]  /*177a0*/  IMAD.MOV.U32 R13, RZ, RZ, R3 ;  /* 0x000000ffff0d7224 */ /* 0x000fe400078e0003 */
[----:B------:R-:W-:Y:S02]  /*177b0*/  IMAD.MOV.U32 R12, RZ, RZ, 0x2 ;  /* 0x00000002ff0c7424 */ /* 0x000fe400078e00ff */
[----:B------:R-:W-:-:S07]  /*177c0*/  IMAD.MOV.U32 R5, RZ, RZ, R14 ;  /* 0x000000ffff057224 */ /* 0x000fce00078e000e */
[----:B------:R-:W-:Y:S05]  /*177d0*/  WARPSYNC.COLLECTIVE R15, `(.L_x_2558) ;  /* 0x000000000f087348 */ /* 0x000fea0003c00000 */
[----:B------:R0:W1:Y:S02]  /*177e0*/  SHFL.IDX P6, R14, R13, R12, R11 ;  /* 0x0000000c0d0e7389 */ /* 0x00006400000c000b */
[----:B01----:R-:W-:Y:S01]  /*177f0*/  ENDCOLLECTIVE ;  /* 0x000000000000791b */ /* 0x003fe20003800000 */
.L_x_2558:
[----:B------:R-:W-:-:S05]  /*17800*/  @!P1 LEA R5, P2, R10, R5, 0x1 ;  /* 0x000000050a059211 */ /* 0x000fca00078408ff */
[----:B------:R-:W-:-:S04]  /*17810*/  @!P1 IMAD.X R6, RZ, RZ, R6, P2 ;  /* 0x000000ffff069224 */ /* 0x000fc800010e0606 */
[----:B------:R-:W-:Y:S02]  /*17820*/  @!P1 IMAD.MOV.U32 R7, RZ, RZ, R6 ;  /* 0x000000ffff079224 */ /* 0x000fe400078e0006 */
[----:B------:R-:W-:Y:S02]  /*17830*/  @!P1 IMAD.MOV.U32 R6, RZ, RZ, R5 ;  /* 0x000000ffff069224 */ /* 0x000fe400078e0005 */
[----:B------:R-:W-:Y:S02]  /*17840*/  IMAD.MOV.U32 R13, RZ, RZ, R4 ;  /* 0x000000ffff0d7224 */ /* 0x000fe400078e0004 */
[----:B------:R-:W-:Y:S01]  /*17850*/  VIADD R5, R2, 0x20 ;  /* 0x0000002002057836 */ /* 0x000fe20000000000 */
[----:B------:R-:W-:Y:S01]  /*17860*/  @!PT LDS RZ, [RZ] ;  /* 0x00000000fffff984 */ /* 0x000fe20000000800 */
[----:B------:R-:W-:Y:S01]  /*17870*/  @!PT LDS RZ, [RZ] ;  /* 0x00000000fffff984 */ /* 0x000fe20000000800 */
[----:B------:R-:W-:Y:S01]  /*17880*/  @!PT LDS RZ, [RZ] ;  /* 0x00000000fffff984 */ /* 0x000fe20000000800 */
[----:B------:R0:W-:Y:S04]  /*17890*/  @!P1 LDGSTS.E.BYPASS.LTC128B.128 [R9+0x20c00], desc[UR40][R6.64], !P0 ;  /* 0x20c0000006099fae */ /* 0x0001e8000c101d68 */
[----:B------:R-:W-:Y:S01]  /*178a0*/  ISETP.GE.AND P1, PT, R5, R0, PT ;  /* 0x000000000500720c */ /* 0x000fe20003f26270 */
[----:B0-----:R-:W-:-:S12]  /*178b0*/  IMAD.MOV.U32 R6, RZ, RZ, R14 ;  /* 0x000000ffff067224 */ /* 0x001fd800078e000e */
[----:B------:R-:W-:Y:S05]  /*178c0*/  WARPSYNC.COLLECTIVE R15, `(.L_x_2559) ;  /* 0x000000000f087348 */ /* 0x000fea0003c00000 */
[----:B------:R0:W1:Y:S02]  /*178d0*/  SHFL.IDX P6, R14, R13, R12, R11 ;  /* 0x0000000c0d0e7389 */ /* 0x00006400000c000b */
[----:B01----:R-:W-:Y:S01]  /*178e0*/  ENDCOLLECTIVE ;  /* 0x000000000000791b */ /* 0x003fe20003800000 */
.L_x_2559:
[----:B------:R-:W-:Y:S02]  /*178f0*/  IMAD.MOV.U32 R13, RZ, RZ, R3 ;  /* 0x000000ffff0d7224 */ /* 0x000fe400078e0003 */
[----:B------:R-:W-:Y:S02]  /*17900*/  IMAD.MOV.U32 R12, RZ, RZ, 0x3 ;  /* 0x00000003ff0c7424 */ /* 0x000fe400078e00ff */
[----:B------:R-:W-:-:S07]  /*17910*/  IMAD.MOV.U32 R5, RZ, RZ, R14 ;  /* 0x000000ffff057224 */ /* 0x000fce00078e000e */
[----:B------:R-:W-:Y:S05]  /*17920*/  WARPSYNC.COLLECTIVE R15, `(.L_x_2560) ;  /* 0x000000000f087348 */ /* 0x000fea0003c00000 */
[----:B------:R0:W1:Y:S02]  /*17930*/  SHFL.IDX P6, R14, R13, R12, R11 ;  /* 0x0000000c0d0e7389 */ /* 0x00006400000c000b */
[----:B01----:R-:W-:Y:S01]  /*17940*/  ENDCOLLECTIVE ;  /* 0x000000000000791b */ /* 0x003fe20003800000 */
.L_x_2560:
[----:B------:R-:W-:-:S05]  /*17950*/  @!P1 LEA R5, P2, R10, R5, 0x1 ;  /* 0x000000050a059211 */ /* 0x000fca00078408ff */
[----:B------:R-:W-:-:S04]  /*17960*/  @!P1 IMAD.X R6, RZ, RZ, R6, P2 ;  /* 0x000000ffff069224 */ /* 0x000fc800010e0606 */
[----:B------:R-:W-:Y:S02]  /*17970*/  @!P1 IMAD.MOV.U32 R7, RZ, RZ, R6 ;  /* 0x000000ffff079224 */ /* 0x000fe400078e0006 */
[----:B------:R-:W-:Y:S02]  /*17980*/  IMAD.MOV.U32 R13, RZ, RZ, R4 ;  /* 0x000000ffff0d7224 */ /* 0x000fe400078e0004 */
[----:B------:R-:W-:-:S05]  /*17990*/  @!P1 IMAD.MOV.U32 R6, RZ, RZ, R5 ;  /* 0x000000ffff069224 */ /* 0x000fca00078e0005 */
        /* <DEDUP_REMOVED lines=8> */
.L_x_2561:
[----:B------:R-:W-:Y:S01]  /*17a20*/  IMAD.MOV.U32 R4, RZ, RZ, R14 ;  /* 0x000000ffff047224 */ /* 0x000fe200078e000e */
[----:B------:R-:W-:Y:S06]  /*17a30*/  BRA `(.L_x_2562) ;  /* 0xffffffac00207947 */ /* 0x000fec000383ffff */
.L_x_2437:
[----:B-1----:R-:W2:Y:S02]  /*17a40*/  LDL R2, [R1] ;  /* 0x0000000001027983 */ /* 0x002ea40000100800 */
[----:B--2---:R1:W2:Y:S02]  /*17a50*/  SYNCS.PHASECHK.TRANS64.TRYWAIT P0, [R2+URZ+0x28c20], R0 ;  /* 0x028c2000020075a7 */ /* 0x0042a4000800017f */
[----:B--2---:R-:W-:Y:S05]  /*17a60*/  @!P0 NANOSLEEP.SYNCS 0x989680 ;  /* 0x009896800000895d */ /* 0x004fea0003900000 */
[----:B------:R-:W2:Y:S02]  /*17a70*/  @!P0 SYNCS.PHASECHK.TRANS64 P0, [R2+URZ+0x28c20], R0 ;  /* 0x028c2000020085a7 */ /* 0x000ea4000800007f */
[----:B--2---:R-:W-:Y:S05]  /*17a80*/  @!P0 BRA `(.L_x_2437) ;  /* 0xfffffffc00ec8947 */ /* 0x004fea000383ffff */
[----:B------:R-:W-:Y:S05]  /*17a90*/  BRA `(.L_x_2563) ;  /* 0xffffffac00807947 */ /* 0x000fea000383ffff */
.L_x_2441:
[----:B-1----:R1:W2:Y:S02]  /*17aa0*/  SYNCS.PHASECHK.TRANS64.TRYWAIT P0, [R0+URZ+0x28c60], R2 ;  /* 0x028c6002000075a7 */ /* 0x0022a4000800017f */
[----:B--2---:R-:W-:Y:S05]  /*17ab0*/  @!P0 NANOSLEEP.SYNCS 0x989680 ;  /* 0x009896800000895d */ /* 0x004fea0003900000 */
[----:B------:R-:W2:Y:S02]  /*17ac0*/  @!P0 SYNCS.PHASECHK.TRANS64 P0, [R0+URZ+0x28c60], R2 ;  /* 0x028c6002000085a7 */ /* 0x000ea4000800007f */
[----:B--2---:R-:W-:Y:S05]  /*17ad0*/  @!P0 BRA `(.L_x_2441) ;  /* 0xfffffffc00f08947 */ /* 0x004fea000383ffff */
[----:B------:R-:W-:Y:S05]  /*17ae0*/  BRA `(.L_x_2564) ;  /* 0xffffffac00ac7947 */ /* 0x000fea000383ffff */
.L_x_2460:
[----:B-1----:R1:W2:Y:S02]  /*17af0*/  SYNCS.PHASECHK.TRANS64.TRYWAIT P0, [R3+URZ+0x28c40], R2 ;  /* 0x028c4002030075a7 */ /* 0x0022a4000800017f */
[----:B--2---:R-:W-:Y:S05]  /*17b00*/  @!P0 NANOSLEEP.SYNCS 0x989680 ;  /* 0x009896800000895d */ /* 0x004fea0003900000 */
[----:B------:R-:W2:Y:S02]  /*17b10*/  @!P0 SYNCS.PHASECHK.TRANS64 P0, [R3+URZ+0x28c40], R2 ;  /* 0x028c4002030085a7 */ /* 0x000ea4000800007f */
[----:B--2---:R-:W-:Y:S05]  /*17b20*/  @!P0 BRA `(.L_x_2460) ;  /* 0xfffffffc00f08947 */ /* 0x004fea000383ffff */
[----:B------:R-:W-:Y:S05]  /*17b30*/  BRA `(.L_x_2565) ;  /* 0xffffffb800b87947 */ /* 0x000fea000383ffff */
.L_x_2465:
[----:B0-----:R0:W2:Y:S02]  /*17b40*/  SYNCS.PHASECHK.TRANS64.TRYWAIT P0, [R3+URZ+0x28c60], R2 ;  /* 0x028c6002030075a7 */ /* 0x0010a4000800017f */
[----:B--2---:R-:W-:Y:S05]  /*17b50*/  @!P0 NANOSLEEP.SYNCS 0x989680 ;  /* 0x009896800000895d */ /* 0x004fea0003900000 */
[----:B------:R-:W2:Y:S02]  /*17b60*/  @!P0 SYNCS.PHASECHK.TRANS64 P0, [R3+URZ+0x28c60], R2 ;  /* 0x028c6002030085a7 */ /* 0x000ea4000800007f */
[----:B--2---:R-:W-:Y:S05]  /*17b70*/  @!P0 BRA `(.L_x_2465) ;  /* 0xfffffffc00f08947 */ /* 0x004fea000383ffff */
[----:B------:R-:W-:Y:S05]  /*17b80*/  BRA `(.L_x_2566) ;  /* 0xffffffbc003c7947 */ /* 0x000fea000383ffff */
.L_x_2480:
[----:B0-----:R0:W1:Y:S02]  /*17b90*/  SYNCS.PHASECHK.TRANS64.TRYWAIT P0, [R4+URZ+0x28c40], R2 ;  /* 0x028c4002040075a7 */ /* 0x001064000800017f */
[----:B-1----:R-:W-:Y:S05]  /*17ba0*/  @!P0 NANOSLEEP.SYNCS 0x989680 ;  /* 0x009896800000895d */ /* 0x002fea0003900000 */
[----:B------:R-:W1:Y:S02]  /*17bb0*/  @!P0 SYNCS.PHASECHK.TRANS64 P0, [R4+URZ+0x28c40], R2 ;  /* 0x028c4002040085a7 */ /* 0x000e64000800007f */
[----:B-1----:R-:W-:Y:S05]  /*17bc0*/  @!P0 BRA `(.L_x_2480) ;  /* 0xfffffffc00f08947 */ /* 0x002fea000383ffff */
[----:B------:R-:W-:Y:S05]  /*17bd0*/  BRA `(.L_x_2567) ;  /* 0xffffffc8002c7947 */ /* 0x000fea000383ffff */
.L_x_2485:
[----:B-1----:R1:W2:Y:S02]  /*17be0*/  SYNCS.PHASECHK.TRANS64.TRYWAIT P0, [R4+URZ+0x28c60], R2 ;  /* 0x028c6002040075a7 */ /* 0x0022a4000800017f */
[----:B--2---:R-:W-:Y:S05]  /*17bf0*/  @!P0 NANOSLEEP.SYNCS 0x989680 ;  /* 0x009896800000895d */ /* 0x004fea0003900000 */
[----:B------:R-:W2:Y:S02]  /*17c00*/  @!P0 SYNCS.PHASECHK.TRANS64 P0, [R4+URZ+0x28c60], R2 ;  /* 0x028c6002040085a7 */ /* 0x000ea4000800007f */
[----:B--2---:R-:W-:Y:S05]  /*17c10*/  @!P0 BRA `(.L_x_2485) ;  /* 0xfffffffc00f08947 */ /* 0x004fea000383ffff */
[----:B------:R-:W-:Y:S05]  /*17c20*/  BRA `(.L_x_2568) ;  /* 0xffffffc800ac7947 */ /* 0x000fea000383ffff */
.L_x_2500:
[----:B-1----:R1:W2:Y:S02]  /*17c30*/  SYNCS.PHASECHK.TRANS64.TRYWAIT P0, [R4+URZ+0x28c40], R2 ;  /* 0x028c4002040075a7 */ /* 0x0022a4000800017f */
[----:B--2---:R-:W-:Y:S05]  /*17c40*/  @!P0 NANOSLEEP.SYNCS 0x989680 ;  /* 0x009896800000895d */ /* 0x004fea0003900000 */
[----:B------:R-:W2:Y:S02]  /*17c50*/  @!P0 SYNCS.PHASECHK.TRANS64 P0, [R4+URZ+0x28c40], R2 ;  /* 0x028c4002040085a7 */ /* 0x000ea4000800007f */
[----:B--2---:R-:W-:Y:S05]  /*17c60*/  @!P0 BRA `(.L_x_2500) ;  /* 0xfffffffc00f08947 */ /* 0x004fea000383ffff */
[----:B------:R-:W-:Y:S05]  /*17c70*/  BRA `(.L_x_2569) ;  /* 0xffffffd400787947 */ /* 0x000fea000383ffff */
.L_x_2505:
[----:B0-----:R0:W2:Y:S02]  /*17c80*/  SYNCS.PHASECHK.TRANS64.TRYWAIT P0, [R4+URZ+0x28c60], R2 ;  /* 0x028c6002040075a7 */ /* 0x0010a4000800017f */
[----:B--2---:R-:W-:Y:S05]  /*17c90*/  @!P0 NANOSLEEP.SYNCS 0x989680 ;  /* 0x009896800000895d */ /* 0x004fea0003900000 */
[----:B------:R-:W2:Y:S02]  /*17ca0*/  @!P0 SYNCS.PHASECHK.TRANS64 P0, [R4+URZ+0x28c60], R2 ;  /* 0x028c6002040085a7 */ /* 0x000ea4000800007f */
[----:B--2---:R-:W-:Y:S05]  /*17cb0*/  @!P0 BRA `(.L_x_2505) ;  /* 0xfffffffc00f08947 */ /* 0x004fea000383ffff */
[----:B------:R-:W-:Y:S05]  /*17cc0*/  BRA `(.L_x_2570) ;  /* 0xffffffd400fc7947 */ /* 0x000fea000383ffff */
.L_x_2521:
[----:B------:R-:W-:Y:S01]  /*17cd0*/  BSSY B0, `(.L_x_2571) ;  /* 0x0000008000007945 */ /* 0x000fe20003800000 */
[----:B------:R-:W-:Y:S02]  /*17ce0*/  IMAD.MOV.U32 R13, RZ, RZ, R16 ;  /* 0x000000ffff0d7224 */ /* 0x000fe400078e0010 */
[----:B------:R-:W-:Y:S02]  /*17cf0*/  IMAD.MOV.U32 R12, RZ, RZ, RZ ;  /* 0x000000ffff0c7224 */ /* 0x000fe400078e00ff */
[----:B------:R-:W-:Y:S02]  /*17d00*/  IMAD.MOV.U32 R11, RZ, RZ, 0x1f ;  /* 0x0000001fff0b7424 */ /* 0x000fe400078e00ff */
[----:B------:R-:W-:-:S07]  /*17d10*/  IMAD.MOV.U32 R15, RZ, RZ, -0x1 ;  /* 0xffffffffff0f7424 */ /* 0x000fce00078e00ff */
[----:B01---5:R-:W-:Y:S05]  /*17d20*/  WARPSYNC.COLLECTIVE R15, `(.L_x_2572) ;  /* 0x000000000f087348 */ /* 0x023fea0003c00000 */
[----:B------:R2:W3:Y:S02]  /*17d30*/  SHFL.IDX P6, R14, R13, R12, R11 ;  /* 0x0000000c0d0e7389 */ /* 0x0004e400000c000b */
[----:B0123-5:R-:W-:Y:S01]  /*17d40*/  ENDCOLLECTIVE ;  /* 0x000000000000791b */ /* 0x02ffe20003800000 */
.L_x_2572:
[----:B------:R-:W-:Y:S05]  /*17d50*/  BSYNC B0 ;  /* 0x0000000000007941 */ /* 0x000fea0003800000 */
.L_x_2571:
        /* <DEDUP_REMOVED lines=9> */
.L_x_2573:
        /* <DEDUP_REMOVED lines=18> */
.L_x_2574:
[----:B------:R-:W-:Y:S01]  /*17f10*/  IMAD.MOV.U32 R12, RZ, RZ, 0x2 ;  /* 0x00000002ff0c7424 */ /* 0x000fe200078e00ff */
[----:B------:R-:W-:-:S05]  /*17f20*/  SEL R5, R14, RZ, P1 ;  /* 0x000000ff0e057207 */ /* 0x000fca0000800000 */
[----:B------:R-:W-:-:S04]  /*17f30*/  IMAD.IADD R3, R2, 0x1, R5 ;  /* 0x0000000102037824 */ /* 0x000fc800078e0205 */
[----:B------:R-:W-:-:S07]  /*17f40*/  IMAD.MOV.U32 R13, RZ, RZ, R3 ;  /* 0x000000ffff0d7224 */ /* 0x000fce00078e0003 */
[----:B------:R-:W-:Y:S05]  /*17f50*/  WARPSYNC.COLLECTIVE R15, `(.L_x_2575) ;  /* 0x000000000f087348 */ /* 0x000fea0003c00000 */
[----:B------:R0:W1:Y:S02]  /*17f60*/  SHFL.UP P6, R14, R13, R12, R11 ;  /* 0x0400000c0d0e7389 */ /* 0x00006400000c000b */
[----:B01----:R-:W-:Y:S01]  /*17f70*/  ENDCOLLECTIVE ;  /* 0x000000000000791b */ /* 0x003fe20003800000 */
.L_x_2575:
[----:B------:R-:W-:Y:S01]  /*17f80*/  IMAD.MOV.U32 R12, RZ, RZ, 0x4 ;  /* 0x00000004ff0c7424 */ /* 0x000fe200078e00ff */
[----:B------:R-:W-:-:S05]  /*17f90*/  SEL R14, R14, RZ, P2 ;  /* 0x000000ff0e0e7207 */ /* 0x000fca0001000000 */
[----:B------:R-:W-:-:S04]  /*17fa0*/  IMAD.IADD R3, R3, 0x1, R14 ;  /* 0x0000000103037824 */ /* 0x000fc800078e020e */
[----:B------:R-:W-:-:S07]  /*17fb0*/  IMAD.MOV.U32 R13, RZ, RZ, R3 ;  /* 0x000000ffff0d7224 */ /* 0x000fce00078e0003 */
[----:B------:R-:W-:Y:S05]  /*17fc0*/  WARPSYNC.COLLECTIVE R15, `(.L_x_2576) ;  /* 0x000000000f087348 */ /* 0x000fea0003c00000 */
[----:B------:R0:W1:Y:S02]  /*17fd0*/  SHFL.UP P6, R14, R13, R12, R11 ;  /* 0x0400000c0d0e7389 */ /* 0x00006400000c000b */
[----:B01----:R-:W-:Y:S01]  /*17fe0*/  ENDCOLLECTIVE ;  /* 0x000000000000791b */ /* 0x003fe20003800000 */
.L_x_2576:
[----:B------:R-:W-:Y:S01]  /*17ff0*/  IMAD.MOV.U32 R12, RZ, RZ, 0x8 ;  /* 0x00000008ff0c7424 */ /* 0x000fe200078e00ff */
[----:B------:R-:W-:-:S05]  /*18000*/  SEL R14, R14, RZ, P3 ;  /* 0x000000ff0e0e7207 */ /* 0x000fca0001800000 */
[----:B------:R-:W-:-:S04]  /*18010*/  IMAD.IADD R3, R3, 0x1, R14 ;  /* 0x0000000103037824 */ /* 0x000fc800078e020e */
[----:B------:R-:W-:-:S07]  /*18020*/  IMAD.MOV.U32 R13, RZ, RZ, R3 ;  /* 0x000000ffff0d7224 */ /* 0x000fce00078e0003 */
[----:B------:R-:W-:Y:S05]  /*18030*/  WARPSYNC.COLLECTIVE R15, `(.L_x_2577) ;  /* 0x000000000f087348 */ /* 0x000fea0003c00000 */
[----:B------:R0:W1:Y:S02]  /*18040*/  SHFL.UP P6, R14, R13, R12, R11 ;  /* 0x0400000c0d0e7389 */ /* 0x00006400000c000b */
[----:B01----:R-:W-:Y:S01]  /*18050*/  ENDCOLLECTIVE ;  /* 0x000000000000791b */ /* 0x003fe20003800000 */
.L_x_2577:
[----:B------:R-:W-:Y:S01]  /*18060*/  IMAD.MOV.U32 R12, RZ, RZ, 0x10 ;  /* 0x00000010ff0c7424 */ /* 0x000fe200078e00ff */
[----:B------:R-:W-:-:S05]  /*18070*/  SEL R14, R14, RZ, P4 ;  /* 0x000000ff0e0e7207 */ /* 0x000fca0002000000 */
[----:B------:R-:W-:-:S04]  /*18080*/  IMAD.IADD R3, R3, 0x1, R14 ;  /* 0x0000000103037824 */ /* 0x000fc800078e020e */
[----:B------:R-:W-:-:S07]  /*18090*/  IMAD.MOV.U32 R13, RZ, RZ, R3 ;  /* 0x000000ffff0d7224 */ /* 0x000fce00078e0003 */
[----:B------:R-:W-:Y:S05]  /*180a0*/  WARPSYNC.COLLECTIVE R15, `(.L_x_2578) ;  /* 0x000000000f087348 */ /* 0x000fea0003c00000 */
[----:B------:R0:W1:Y:S02]  /*180b0*/  SHFL.UP P6, R14, R13, R12, R11 ;  /* 0x0400000c0d0e7389 */ /* 0x00006400000c000b */
[----:B01----:R-:W-:Y:S01]  /*180c0*/  ENDCOLLECTIVE ;  /* 0x000000000000791b */ /* 0x003fe20003800000 */
.L_x_2578:
        /* <DEDUP_REMOVED lines=8> */
.L_x_2579:
[----:B------:R-:W-:Y:S05]  /*18150*/  BRA `(.L_x_2580) ;  /* 0xffffffe000507947 */ /* 0x000fea000383ffff */
.L_x_2526:
[----:B------:R-:W-:Y:S01]  /*18160*/  BSSY B0, `(.L_x_2581) ;  /* 0x0000008000007945 */ /* 0x000fe20003800000 */
[----:B-----5:R-:W-:Y:S02]  /*18170*/  IMAD.MOV.U32 R13, RZ, RZ, R2 ;  /* 0x000000ffff0d7224 */ /* 0x020fe400078e0002 */
[----:B------:R-:W-:Y:S02]  /*18180*/  IMAD.MOV.U32 R12, RZ, RZ, 0x1 ;  /* 0x00000001ff0c7424 */ /* 0x000fe400078e00ff */
[----:B------:R-:W-:Y:S02]  /*18190*/  IMAD.MOV.U32 R11, RZ, RZ, RZ ;  /* 0x000000ffff0b7224 */ /* 0x000fe400078e00ff */
[----:B------:R-:W-:-:S07]  /*181a0*/  IMAD.MOV.U32 R15, RZ, RZ, -0x1 ;  /* 0xffffffffff0f7424 */ /* 0x000fce00078e00ff */
[----:B012---:R-:W-:Y:S05]  /*181b0*/  WARPSYNC.COLLECTIVE R15, `(.L_x_2582) ;  /* 0x000000000f087348 */ /* 0x007fea0003c00000 */
[----:B------:R3:W4:Y:S02]  /*181c0*/  SHFL.UP P6, R14, R13, R12, R11 ;  /* 0x0400000c0d0e7389 */ /* 0x00072400000c000b */
[----:B01234-:R-:W-:Y:S01]  /*181d0*/  ENDCOLLECTIVE ;  /* 0x000000000000791b */ /* 0x01ffe20003800000 */
.L_x_2582:
[----:B------:R-:W-:Y:S05]  /*181e0*/  BSYNC B0 ;  /* 0x0000000000007941 */ /* 0x000fea0003800000 */
.L_x_2581:
[----:B------:R-:W-:Y:S01]  /*181f0*/  SEL R13, R14, RZ, P1 ;  /* 0x000000ff0e0d7207 */ /* 0x000fe20000800000 */
[----:B------:R-:W-:Y:S02]  /*18200*/  IMAD.MOV.U32 R12, RZ, RZ, 0x2 ;  /* 0x00000002ff0c7424 */ /* 0x000fe400078e00ff */
[----:B------:R-:W-:Y:S02]  /*18210*/  IMAD.MOV.U32 R11, RZ, RZ, RZ ;  /* 0x000000ffff0b7224 */ /* 0x000fe400078e00ff */
[----:B------:R-:W-:Y:S02]  /*18220*/  IMAD.IADD R13, R2, 0x1, R13 ;  /* 0x00000001020d7824 */ /* 0x000fe400078e020d */
[----:B------:R-:W-:-:S07]  /*18230*/  IMAD.MOV.U32 R15, RZ, RZ, -0x1 ;  /* 0xffffffffff0f7424 */ /* 0x000fce00078e00ff */
[----:B------:R-:W-:Y:S05]  /*18240*/  WARPSYNC.COLLECTIVE R15, `(.L_x_2583) ;  /* 0x000000000f087348 */ /* 0x000fea0003c00000 */
[----:B------:R0:W1:Y:S02]  /*18250*/  SHFL.UP P6, R14, R13, R12, R11 ;  /* 0x0400000c0d0e7389 */ /* 0x00006400000c000b */
[----:B01----:R-:W-:Y:S01]  /*18260*/  ENDCOLLECTIVE ;  /* 0x000000000000791b */ /* 0x003fe20003800000 */
.L_x_2583:
[----:B------:R-:W-:Y:S01]  /*18270*/  IMAD.MOV.U32 R12, RZ, RZ, 0x4 ;  /* 0x00000004ff0c7424 */ /* 0x000fe200078e00ff */
[----:B------:R-:W-:-:S05]  /*18280*/  SEL R4, R14, RZ, P2 ;  /* 0x000000ff0e047207 */ /* 0x000fca0001000000 */
[----:B------:R-:W-:-:S04]  /*18290*/  IMAD.IADD R4, R13, 0x1, R4 ;  /* 0x000000010d047824 */ /* 0x000fc800078e0204 */
[----:B------:R-:W-:-:S07]  /*182a0*/  IMAD.MOV.U32 R13, RZ, RZ, R4 ;  /* 0x000000ffff0d7224 */ /* 0x000fce00078e0004 */
[----:B------:R-:W-:Y:S05]  /*182b0*/  WARPSYNC.COLLECTIVE R15, `(.L_x_2584) ;  /* 0x000000000f087348 */ /* 0x000fea0003c00000 */
[----:B------:R0:W1:Y:S02]  /*182c0*/  SHFL.UP P6, R14, R13, R12, R11 ;  /* 0x0400000c0d0e7389 */ /* 0x00006400000c000b */
[----:B01----:R-:W-:Y:S01]  /*182d0*/  ENDCOLLECTIVE ;  /* 0x000000000000791b */ /* 0x003fe20003800000 */
.L_x_2584:
[----:B------:R-:W-:Y:S01]  /*182e0*/  IMAD.MOV.U32 R12, RZ, RZ, 0x8 ;  /* 0x00000008ff0c7424 */ /* 0x000fe200078e00ff */
[----:B------:R-:W-:-:S05]  /*182f0*/  SEL R5, R14, RZ, P3 ;  /* 0x000000ff0e057207 */ /* 0x000fca0001800000 */
[----:B------:R-:W-:-:S04]  /*18300*/  IMAD.IADD R5, R4, 0x1, R5 ;  /* 0x0000000104057824 */ /* 0x000fc800078e0205 */
[----:B------:R-:W-:-:S07]  /*18310*/  IMAD.MOV.U32 R13, RZ, RZ, R5 ;  /* 0x000000ffff0d7224 */ /* 0x000fce00078e0005 */
[----:B------:R-:W-:Y:S05]  /*18320*/  WARPSYNC.COLLECTIVE R15, `(.L_x_2585) ;  /* 0x000000000f087348 */ /* 0x000fea0003c00000 */
[----:B------:R0:W1:Y:S02]  /*18330*/  SHFL.UP P6, R14, R13, R12, R11 ;  /* 0x0400000c0d0e7389 */ /* 0x00006400000c000b */
[----:B01----:R-:W-:Y:S01]  /*18340*/  ENDCOLLECTIVE ;  /* 0x000000000000791b */ /* 0x003fe20003800000 */
.L_x_2585:
[----:B------:R-:W-:Y:S01]  /*18350*/  IMAD.MOV.U32 R12, RZ, RZ, 0x10 ;  /* 0x00000010ff0c7424 */ /* 0x000fe200078e00ff */
[----:B------:R-:W-:-:S05]  /*18360*/  SEL R6, R14, RZ, P4 ;  /* 0x000000ff0e067207 */ /* 0x000fca0002000000 */
[----:B------:R-:W-:-:S04]  /*18370*/  IMAD.IADD R6, R5, 0x1, R6 ;  /* 0x0000000105067824 */ /* 0x000fc800078e0206 */
[----:B------:R-:W-:-:S07]  /*18380*/  IMAD.MOV.U32 R13, RZ, RZ, R6 ;  /* 0x000000ffff0d7224 */ /* 0x000fce00078e0006 */
[----:B------:R-:W-:Y:S05]  /*18390*/  WARPSYNC.COLLECTIVE R15, `(.L_x_2586) ;  /* 0x000000000f087348 */ /* 0x000fea0003c00000 */
[----:B------:R0:W1:Y:S02]  /*183a0*/  SHFL.UP P6, R14, R13, R12, R11 ;  /* 0x0400000c0d0e7389 */ /* 0x00006400000c000b */
[----:B01----:R-:W-:Y:S01]  /*183b0*/  ENDCOLLECTIVE ;  /* 0x000000000000791b */ /* 0x003fe20003800000 */
.L_x_2586:
        /* <DEDUP_REMOVED lines=8> */
.L_x_2587:
[----:B------:R-:W-:Y:S05]  /*18440*/  BRA `(.L_x_2588) ;  /* 0xffffffe000307947 */ /* 0x000fea000383ffff */
.L_x_2528:
[----:B------:R-:W-:Y:S01]  /*18450*/  BSSY B0, `(.L_x_2589) ;  /* 0x0000006000007945 */ /* 0x000fe20003800000 */
[----:B------:R-:W-:Y:S01]  /*18460*/  PLOP3.LUT P6, PT, P6, PT, PT, 0x8, 0x0 ;  /* 0x000000000000781c */ /* 0x000fe200037ce170 */
[----:B------:R-:W-:-:S12]  /*18470*/  IMAD.MOV.U32 R15, RZ, RZ, -0x1 ;  /* 0xffffffffff0f7424 */ /* 0x000fd800078e00ff */
[----:B01---5:R-:W-:Y:S05]  /*18480*/  WARPSYNC.COLLECTIVE R15, `(.L_x_2590) ;  /* 0x000000000f087348 */ /* 0x023fea0003c00000 */
[----:B------:R-:W-:Y:S01]  /*18490*/  VOTE.ANY R14, PT, P6 ;  /* 0x00000000000e7806 */ /* 0x000fe200030e0100 */
[----:B01---5:R-:W-:Y:S06]  /*184a0*/  ENDCOLLECTIVE ;  /* 0x000000000000791b */ /* 0x023fec0003800000 */
.L_x_2590:
[----:B------:R-:W-:Y:S05]  /*184b0*/  BSYNC B0 ;  /* 0x0000000000007941 */ /* 0x000fea0003800000 */
.L_x_2589:
        /* <DEDUP_REMOVED lines=9> */
.L_x_2591:
[----:B------:R-:W-:Y:S01]  /*18550*/  IMAD.MOV.U32 R17, RZ, RZ, R14 ;  /* 0x000000ffff117224 */ /* 0x000fe200078e000e */
[----:B------:R-:W-:Y:S06]  /*18560*/  BRA `(.L_x_2592) ;  /* 0xffffffe000207947 */ /* 0x000fec000383ffff */
.L_x_2530:
[----:B------:R-:W-:Y:S01]  /*18570*/  BSSY B0, `(.L_x_2593) ;  /* 0x0000007000007945 */ /* 0x000fe20003800000 */
[----:B------:R-:W-:Y:S02]  /*18580*/  IMAD.MOV.U32 R13, RZ, RZ, R3 ;  /* 0x000000ffff0d7224 */ /* 0x000fe400078e0003 */
[----:B------:R-:W-:Y:S02]  /*18590*/  IMAD.MOV.U32 R11, RZ, RZ, 0x1f ;  /* 0x0000001fff0b7424 */ /* 0x000fe400078e00ff */
[----:B------:R-:W-:-:S07]  /*185a0*/  IMAD.MOV.U32 R15, RZ, RZ, -0x1 ;  /* 0xffffffffff0f7424 */ /* 0x000fce00078e00ff */
[----:B012--5:R-:W-:Y:S05]  /*185b0*/  WARPSYNC.COLLECTIVE R15, `(.L_x_2594) ;  /* 0x000000000f087348 */ /* 0x027fea0003c00000 */
[----:B------:R3:W4:Y:S02]  /*185c0*/  SHFL.IDX P6, R14, R13, R12, R11 ;  /* 0x0000000c0d0e7389 */ /* 0x00072400000c000b */
[----:B012345:R-:W-:Y:S01]  /*185d0*/  ENDCOLLECTIVE ;  /* 0x000000000000791b */ /* 0x03ffe20003800000 */
.L_x_2594:
[----:B------:R-:W-:Y:S05]  /*185e0*/  BSYNC B0 ;  /* 0x0000000000007941 */ /* 0x000fea0003800000 */
.L_x_2593:
[----:B------:R-:W-:Y:S01]  /*185f0*/  IMAD.MOV.U32 R5, RZ, RZ, R14 ;  /* 0x000000ffff057224 */ /* 0x000fe200078e000e */
[----:B------:R-:W-:Y:S06]  /*18600*/  BRA `(.L_x_2529) ;  /* 0xffffffe000147947 */ /* 0x000fec000383ffff */
.L_x_2534:
[----:B0-----:R0:W1:Y:S02]  /*18610*/  SYNCS.PHASECHK.TRANS64.TRYWAIT P0, [R0+URZ+0x28c20], R3 ;  /* 0x028c2003000075a7 */ /* 0x001064000800017f */
[----:B-1----:R-:W-:Y:S05]  /*18620*/  @!P0 NANOSLEEP.SYNCS 0x989680 ;  /* 0x009896800000895d */ /* 0x002fea0003900000 */
[----:B------:R-:W1:Y:S02]  /*18630*/  @!P0 SYNCS.PHASECHK.TRANS64 P0, [R0+URZ+0x28c20], R3 ;  /* 0x028c2003000085a7 */ /* 0x000e64000800007f */
[----:B-1----:R-:W-:Y:S05]  /*18640*/  @!P0 BRA `(.L_x_2534) ;  /* 0xfffffffc00f08947 */ /* 0x002fea000383ffff */
[----:B------:R-:W-:Y:S05]  /*18650*/  BRA `(.L_x_2595) ;  /* 0xffffffe400947947 */ /* 0x000fea000383ffff */
.L_x_2535:
        /* <DEDUP_REMOVED lines=11> */
.L_x_2597:
[----:B------:R-:W-:Y:S05]  /*18710*/  BSYNC B0 ;  /* 0x0000000000007941 */ /* 0x000fea0003800000 */
.L_x_2596:
[----:B------:R-:W-:Y:S05]  /*18720*/  BRA `(.L_x_2598) ;  /* 0xffffffe4007c7947 */ /* 0x000fea000383ffff */
.L_x_2538:
[----:B------:R-:W-:Y:S01]  /*18730*/  BSSY B1, `(.L_x_2599) ;  /* 0x0000006000017945 */ /* 0x000fe20003800000 */
[----:B------:R-:W-:-:S07]  /*18740*/  IMAD.MOV.U32 R15, RZ, RZ, -0x1 ;  /* 0xffffffffff0f7424 */ /* 0x000fce00078e00ff */
[----:B01---5:R-:W-:Y:S05]  /*18750*/  WARPSYNC.COLLECTIVE R15, `(.L_x_2600) ;  /* 0x000000000f0c7348 */ /* 0x023fea0003c00000 */
[----:B------:R-:W-:Y:S02]  /*18760*/  ELECT P6, UR62, PT ;  /* 0x00000000003e782f */ /* 0x000fe400038c0000 */
[----:B------:R-:W-:Y:S01]  /*18770*/  MOV R14, UR62 ;  /* 0x0000003e000e7c02 */ /* 0x000fe20008000f00 */
[----:B01---5:R-:W-:Y:S10]  /*18780*/  ENDCOLLECTIVE ;  /* 0x000000000000791b */ /* 0x023ff40003800000 */
.L_x_2600:
[----:B------:R-:W-:Y:S05]  /*18790*/  BSYNC B1 ;  /* 0x0000000000017941 */ /* 0x000fea0003800000 */
.L_x_2599:
[----:B------:R-:W-:Y:S05]  /*187a0*/  BRA `(.L_x_2601) ;  /* 0xffffffe400747947 */ /* 0x000fea000383ffff */
.L_x_2540:
[----:B0-----:R0:W1:Y:S02]  /*187b0*/  SYNCS.PHASECHK.TRANS64.TRYWAIT P0, [R6+URZ], R5 ;  /* 0x00000005060075a7 */ /* 0x001064000800017f */
[----:B-1----:R-:W-:Y:S05]  /*187c0*/  @!P0 NANOSLEEP.SYNCS 0x989680 ;  /* 0x009896800000895d */ /* 0x002fea0003900000 */
[----:B------:R-:W1:Y:S02]  /*187d0*/  @!P0 SYNCS.PHASECHK.TRANS64 P0, [R6+URZ], R5 ;  /* 0x00000005060085a7 */ /* 0x000e64000800007f */
[----:B-1----:R-:W-:Y:S05]  /*187e0*/  @!P0 BRA `(.L_x_2540) ;  /* 0xfffffffc00f08947 */ /* 0x002fea000383ffff */
[----:B------:R-:W-:Y:S05]  /*187f0*/  BRA `(.L_x_2602) ;  /* 0xffffffe400b07947 */ /* 0x000fea000383ffff */
.L_x_2541:
[----:B-1----:R1:W2:Y:S02]  /*18800*/  SYNCS.PHASECHK.TRANS64.TRYWAIT P0, [R7+URZ], R2 ;  /* 0x00000002070075a7 */ /* 0x0022a4000800017f */
[----:B--2---:R-:W-:Y:S05]  /*18810*/  @!P0 NANOSLEEP.SYNCS 0x989680 ;  /* 0x009896800000895d */ /* 0x004fea0003900000 */
[----:B------:R-:W2:Y:S02]  /*18820*/  @!P0 SYNCS.PHASECHK.TRANS64 P0, [R7+URZ], R2 ;  /* 0x00000002070085a7 */ /* 0x000ea4000800007f */
[----:B--2---:R-:W-:Y:S05]  /*18830*/  @!P0 BRA `(.L_x_2541) ;  /* 0xfffffffc00f08947 */ /* 0x004fea000383ffff */
[----:B------:R-:W-:Y:S05]  /*18840*/  BRA `(.L_x_2603) ;  /* 0xffffffe400a47947 */ /* 0x000fea000383ffff */
.L_x_2543:
[----:B--2---:R2:W3:Y:S02]  /*18850*/  SYNCS.PHASECHK.TRANS64.TRYWAIT P0, [R4+URZ], R5 ;  /* 0x00000005040075a7 */ /* 0x0044e4000800017f */
[----:B---3--:R-:W-:Y:S05]  /*18860*/  @!P0 NANOSLEEP.SYNCS 0x989680 ;  /* 0x009896800000895d */ /* 0x008fea0003900000 */
[----:B------:R-:W3:Y:S02]  /*18870*/  @!P0 SYNCS.PHASECHK.TRANS64 P0, [R4+URZ], R5 ;  /* 0x00000005040085a7 */ /* 0x000ee4000800007f */
[----:B---3--:R-:W-:Y:S05]  /*18880*/  @!P0 BRA `(.L_x_2543) ;  /* 0xfffffffc00f08947 */ /* 0x008fea000383ffff */
[----:B------:R-:W-:Y:S05]  /*18890*/  BRA `(.L_x_2604) ;  /* 0xffffffe400ac7947 */ /* 0x000fea000383ffff */
.L_x_2605:
        /* <DEDUP_REMOVED lines=14> */
.L_x_5875:


//--------------------- .text._ZN7cutlass13device_kernelIN5flash11enable_sm90INS1_16FlashAttnFwdSm90INS1_25CollectiveMainloopFwdSm90ILi2EN4cute5tupleIJNS5_1CILi1EEES8_S8_EEENS6_IJNS7_ILi64EEESA_SA_EEELi512ENS_10bfloat16_tEfNS_4arch4Sm90ELb0ELb1ELb0ELb1ELb0ELb1ELb0ELb0ELb0ELb1ELb0ELb0EEENS1_21CollectiveEpilogueFwdINS6_IJSA_NS7_ILi512EEESA_EEES9_SC_SE_Li256ELb1ELb1ELb0ELb0EEENS1_36VarlenDynamicPersistentTileSchedulerILi64ELi64ELi256ELi128ELb0ELb1ELb1ELb1ELb0ELb1EEEEEEEEEvNT_6ParamsE --------------------------
	.section	.text._ZN7cutlass13device_kernelIN5flash11enable_sm90INS1_16FlashAttnFwdSm90INS1_25CollectiveMainloopFwdSm90ILi2EN4cute5tupleIJNS5_1CILi1EEES8_S8_EEENS6_IJNS7_ILi64EEESA_SA_EEELi512ENS_10bfloat16_tEfNS_4arch4Sm90ELb0ELb1ELb0ELb1ELb0ELb1ELb0ELb0ELb0ELb1ELb0ELb0EEENS1_21CollectiveEpilogueFwdINS6_IJSA_NS7_ILi512EEESA_EEES9_SC_SE_Li256ELb1ELb1ELb0ELb0EEENS1_36VarlenDynamicPersistentTileSchedulerILi64ELi64ELi256ELi128ELb0ELb1ELb1ELb1ELb0ELb1EEEEEEEEEvNT_6ParamsE,"ax",@progbits
	.align	128
.text._ZN7cutlass13device_kernelIN5flash11enable_sm90INS1_16FlashAttnFwdSm90INS1_25CollectiveMainloopFwdSm90ILi2EN4cute5tupleIJNS5_1CILi1EEES8_S8_EEENS6_IJNS7_ILi64EEESA_SA_EEELi512ENS_10bfloat16_tEfNS_4arch4Sm90ELb0ELb1ELb0ELb1ELb0ELb1ELb0ELb0ELb0ELb1ELb0ELb0EEENS1_21CollectiveEpilogueFwdINS6_IJSA_NS7_ILi512EEESA_EEES9_SC_SE_Li256ELb1ELb1ELb0ELb0EEENS1_36VarlenDynamicPersistentTileSchedulerILi64ELi64ELi256ELi128ELb0ELb1ELb1ELb1ELb0ELb1EEEEEEEEEvNT_6ParamsE:
        .type           _ZN7cutlass13device_kernelIN5flash11enable_sm90INS1_16FlashAttnFwdSm90INS1_25CollectiveMainloopFwdSm90ILi2EN4cute5tupleIJNS5_1CILi1EEES8_S8_EEENS6_IJNS7_ILi64EEESA_SA_EEELi512ENS_10bfloat16_tEfNS_4arch4Sm90ELb0ELb1ELb0ELb1ELb0ELb1ELb0ELb0ELb0ELb1ELb0ELb0EEENS1_21CollectiveEpilogueFwdINS6_IJSA_NS7_ILi512EEESA_EEES9_SC_SE_Li256ELb1ELb1ELb0ELb0EEENS1_36VarlenDynamicPersistentTileSchedulerILi64ELi64ELi256ELi128ELb0ELb1ELb1ELb1ELb0ELb1EEEEEEEEEvNT_6ParamsE,@function
        .size           _ZN7cutlass13device_kernelIN5flash11enable_sm90INS1_16FlashAttnFwdSm90INS1_25CollectiveMainloopFwdSm90ILi2EN4cute5tupleIJNS5_1CILi1EEES8_S8_EEENS6_IJNS7_ILi64EEESA_SA_EEELi512ENS_10bfloat16_tEfNS_4arch4Sm90ELb0ELb1ELb0ELb1ELb0ELb1ELb0ELb0ELb0ELb1ELb0ELb0EEENS1_21CollectiveEpilogueFwdINS6_IJSA_NS7_ILi512EEESA_EEES9_SC_SE_Li256ELb1ELb1ELb0ELb0EEENS1_36VarlenDynamicPersistentTileSchedulerILi64ELi64ELi256ELi128ELb0ELb1ELb1ELb1ELb0ELb1EEEEEEEEEvNT_6ParamsE,(.L_x_5876 - _ZN7cutlass13device_kernelIN5flash11enable_sm90INS1_16FlashAttnFwdSm90INS1_25CollectiveMainloopFwdSm90ILi2EN4cute5tupleIJNS5_1CILi1EEES8_S8_EEENS6_IJNS7_ILi64EEESA_SA_EEELi512ENS_10bfloat16_tEfNS_4arch4Sm90ELb0ELb1ELb0ELb1ELb0ELb1ELb0ELb0ELb0ELb1ELb0ELb0EEENS1_21CollectiveEpilogueFwdINS6_IJSA_NS7_ILi512EEESA_EEES9_SC_SE_Li256ELb1ELb1ELb0ELb0EEENS1_36VarlenDynamicPersistentTileSchedulerILi64ELi64ELi256ELi128ELb0ELb1ELb1ELb1ELb0ELb1EEEEEEEEEvNT_6ParamsE)
        .other          _ZN7cutlass13device_kernelIN5flash11enable_sm90INS1_16FlashAttnFwdSm90INS1_25CollectiveMainloopFwdSm90ILi2EN4cute5tupleIJNS5_1CILi1EEES8_S8_EEENS6_IJNS7_ILi64EEESA_SA_EEELi512ENS_10bfloat16_tEfNS_4arch4Sm90ELb0ELb1ELb0ELb1ELb0ELb1ELb0ELb0ELb0ELb1ELb0ELb0EEENS1_21CollectiveEpilogueFwdINS6_IJSA_NS7_ILi512EEESA_EEES9_SC_SE_Li256ELb1ELb1ELb0ELb0EEENS1_36VarlenDynamicPersistentTileSchedulerILi64ELi64ELi256ELi128ELb0ELb1ELb1ELb1ELb0ELb1EEEEEEEEEvNT_6ParamsE,@"STO_CUDA_ENTRY STV_DEFAULT"
_ZN7cutlass13device_kernelIN5flash11enable_sm90INS1_16FlashAttnFwdSm90INS1_25CollectiveMainloopFwdSm90ILi2EN4cute5tupleIJNS5_1CILi1EEES8_S8_EEENS6_IJNS7_ILi64EEESA_SA_EEELi512ENS_10bfloat16_tEfNS_4arch4Sm90ELb0ELb1ELb0ELb1ELb0ELb1ELb0ELb0ELb0ELb1ELb0ELb0EEENS1_21CollectiveEpilogueFwdINS6_IJSA_NS7_ILi512EEESA_EEES9_SC_SE_Li256ELb1ELb1ELb0ELb0EEENS1_36VarlenDynamicPersistentTileSchedulerILi64ELi64ELi256ELi128ELb0ELb1ELb1ELb1ELb0ELb1EEEEEEEEEvNT_6ParamsE:
        /* <DEDUP_REMOVED lines=24> */
.L_x_2607:
[----:B------:R-:W-:Y:S05]  /*0180*/  BSYNC B0 ;  /* 0x0000000000007941 */ /* 0x000fea0003800000 */
.L_x_2606:
        /* <DEDUP_REMOVED lines=37> */
.L_x_2608:
        /* <DEDUP_REMOVED lines=22> */
.L_x_2609:
        /* <DEDUP_REMOVED lines=18> */
.L_x_2610:
        /* <DEDUP_REMOVED lines=22> */
.L_x_2611:
        /* <DEDUP_REMOVED lines=22> */
.L_x_2612:
[----:B------:R-:W-:Y:S01]  /*0920*/  PLOP3.LUT P0, PT, PT, PT, UP0, 0x80, 0x0 ;  /* 0x000000000000781c */ /* 0x000fe20003f0f008 */
[----:B------:R-:W-:Y:S01]  /*0930*/  UMOV UR36, 0x1 ;  /* 0x0000000100247882 */ /* 0x000fe20000000000 */
[----:B------:R-:W-:Y:S01]  /*0940*/  NOP ;  /* 0x0000000000007918 */ /* 0x000fe20000000000 */
[----:B------:R-:W-:Y:S01]  /*0950*/  USEL UR36, UR36, 0x2, !UP0 ;  /* 0x0000000224247887 */ /* 0x000fe2000c000000 */
[----:B------:R-:W-:Y:S01]  /*0960*/  BSSY B9, `(.L_x_2613) ;  /* 0x0001ee8000097945 */ /* 0x000fe20003800000 */
[----:B------:R-:W-:Y:S01]  /*0970*/  ULDC.64 UR42, c[0x0][0x208] ;  /* 0x00008200002a7ab9 */ /* 0x000fe20000000a00 */
[----:B012-4-:R-:W-:Y:S07]  /*0980*/  BAR.SYNC.DEFER_BLOCKING 0x0 ;  /* 0x0000000000007b1d */ /* 0x017fee0000010000 */
[----:B------:R-:W-:Y:S05]  /*0990*/  @!P0 BRA `(.L_x_2614) ;  /* 0x0000015800d88947 */ /* 0x000fea0003800000 */
.L_x_2615:
[----:B------:R-:W-:-:S08]  /*09a0*/  NOP ;  /* 0x0000000000007918 */ /* 0x000fd00000000000 */
[----:B------:R-:W0:Y:S02]  /*09b0*/  USETMAXREG.TRY_ALLOC.CTAPOOL UP0, 0xf0 ;  /* 0x000000f0000079c8 */ /* 0x000e240008000600 */
[----:B0-----:R-:W-:-:S13]  /*09c0*/  PLOP3.LUT P0, PT, PT, PT, UP0, 0x80, 0x0 ;  /* 0x000000000000781c */ /* 0x001fda0003f0f008 */
[----:B------:R-:W-:Y:S05]  /*09d0*/  @!P0 BRA `(.L_x_2615) ;  /* 0xfffffffc00f08947 */ /* 0x000fea000383ffff */
[----:B------:R-:W-:Y:S01]  /*09e0*/  ISETP.NE.AND P0, PT, R2, 0x1, PT ;  /* 0x000000010200780c */ /* 0x000fe20003f05270 */
[----:B------:R-:W0:Y:S01]  /*09f0*/  S2UR UR5, SR_CgaCtaId ;  /* 0x00000000000579c3 */ /* 0x000e220000008800 */
[----:B------:R-:W-:-:S11]  /*0a00*/  UMOV UR4, 0x400 ;  /* 0x0000040000047882 */ /* 0x000fd60000000000 */
[----:B------:R-:W-:Y:S06]  /*0a10*/  @!P0 BAR.ARV 0x8, 0x100 ;  /* 0x0204000000008b1d */ /* 0x000fec0000002000 */
[----:B------:R-:W-:Y:S01]  /*0a20*/  ISETP.GE.U32.AND P0, PT, R4, 0x100, PT ;  /* 0x000001000400780c */ /* 0x000fe20003f06070 */
[----:B0-----:R-:W-:-:S06]  /*0a30*/  ULEA UR4, UR5, UR4, 0x18 ;  /* 0x0000000405047291 */ /* 0x001fcc000f8ec03f */
[----:B------:R-:W-:-:S06]  /*0a40*/  IMAD.U32 R2, RZ, RZ, UR4 ;  /* 0x00000004ff027e24 */ /* 0x000fcc000f8e00ff */
[----:B------:R-:W-:Y:S06]  /*0a50*/  @P0 BAR.ARV 0xf, 0x100 ;  /* 0x03c4000000000b1d */ /* 0x000fec0000002000 */
[----:B------:R-:W-:Y:S02]  /*0a60*/  ULDC UR4, c[0x0][0xc3c] ;  /* 0x00030f0000047ab9 */ /* 0x000fe40000000800 */
[----:B------:R-:W-:Y:S06]  /*0a70*/  BAR.SYNC.DEFER_BLOCKING 0x5, 0x180 ;  /* 0x0146000000007b1d */ /* 0x000fec0000010000 */
[----:B------:R-:W0:Y:S02]  /*0a80*/  LDS.128 R24, [R2+0x28cd0] ;  /* 0x028cd00002187984 */ /* 0x000e240000000c00 */
[----:B------:R-:W-:Y:S06]  /*0a90*/  BAR.ARV 0x4, 0x180 ;  /* 0x0106000000007b1d */ /* 0x000fec0000002000 */
[----:B0-----:R-:W-:-:S13]  /*0aa0*/  ISETP.GE.AND P0, PT, R27, UR4, PT ;  /* 0x000000041b007c0c */ /* 0x001fda000bf06270 */
[----:B------:R-:W-:Y:S05]  /*0ab0*/  @P0 BRA `(.L_x_2616) ;  /* 0x000001ec00480947 */ /* 0x000fea0003800000 */
[----:B------:R-:W-:Y:S01]  /*0ac0*/  VIADD R15, R4, 0xffffff80 ;  /* 0xffffff80040f7836 */ /* 0x000fe20000000000 */
[----:B------:R-:W-:Y:S01]  /*0ad0*/  CS2R R186, SRZ ;  /* 0x0000000000ba7805 */ /* 0x000fe2000001ff00 */
[----:B------:R-:W-:Y:S01]  /*0ae0*/  IMAD.MOV.U32 R197, RZ, RZ, 0x40 ;  /* 0x00000040ffc57424 */ /* 0x000fe200078e00ff */
[----:B------:R-:W-:Y:S01]  /*0af0*/  CS2R R18, SRZ ;  /* 0x0000000000127805 */ /* 0x000fe2000001ff00 */
[----:B------:R-:W-:Y:S01]  /*0b00*/  IMAD.MOV.U32 R219, RZ, RZ, RZ ;  /* 0x000000ffffdb7224 */ /* 0x000fe200078e00ff */
[----:B------:R-:W-:Y:S01]  /*0b10*/  SHF.R.S32.HI R0, RZ, 0x1f, R15 ;  /* 0x0000001fff007819 */ /* 0x000fe2000001140f */
[----:B------:R-:W-:-:S03]  /*0b20*/  ULOP3.LUT UR37, UR36, 0x1, URZ, 0xfc, !UPT ;  /* 0x0000000124257892 */ /* 0x000fc6000f8efc3f */
[CC--:B------:R-:W-:Y:S02]  /*0b30*/  LEA.HI R3, R0.reuse, R15.reuse, RZ, 0x4 ;  /* 0x0000000f00037211 */ /* 0x0c0fe400078f20ff */
[----:B------:R-:W-:Y:S02]  /*0b40*/  LEA.HI R6, R0, R15, RZ, 0x5 ;  /* 0x0000000f00067211 */ /* 0x000fe400078f28ff */
[----:B------:R-:W-:Y:S02]  /*0b50*/  LOP3.LUT R4, R3, 0xfffffff0, RZ, 0xc0, !PT ;  /* 0xfffffff003047812 */ /* 0x000fe400078ec0ff */
[--C-:B------:R-:W-:Y:S02]  /*0b60*/  SHF.R.S32.HI R203, RZ, 0x5, R6.reuse ;  /* 0x00000005ffcb7819 */ /* 0x100fe40000011406 */
[----:B------:R-:W-:Y:S01]  /*0b70*/  SHF.R.S32.HI R6, RZ, 0x1f, R6 ;  /* 0x0000001fff067819 */ /* 0x000fe20000011406 */
[----:B------:R-:W-:Y:S01]  /*0b80*/  IMAD.IADD R5, R15, 0x1, -R4 ;  /* 0x000000010f057824 */ /* 0x000fe200078e0a04 */
[----:B------:R-:W-:-:S02]  /*0b90*/  SHF.R.S32.HI R4, RZ, 0x4, R3 ;  /* 0x00000004ff047819 */ /* 0x000fc40000011403 */
[----:B------:R-:W-:Y:S02]  /*0ba0*/  LEA.HI R7, R0, R15, RZ, 0x7 ;  /* 0x0000000f00077211 */ /* 0x000fe400078f38ff */
[----:B------:R-:W-:Y:S02]  /*0bb0*/  SHF.R.S32.HI R10, RZ, 0x1f, R5 ;  /* 0x0000001fff0a7819 */ /* 0x000fe40000011405 */
[----:B------:R-:W-:Y:S02]  /*0bc0*/  LEA.HI R3, R3, R4, RZ, 0x1 ;  /* 0x0000000403037211 */ /* 0x000fe400078f08ff */
[----:B------:R-:W-:Y:S02]  /*0bd0*/  LEA.HI R13, R10, R5, RZ, 0x3 ;  /* 0x000000050a0d7211 */ /* 0x000fe400078f18ff */
[----:B------:R-:W-:Y:S02]  /*0be0*/  LEA.HI R6, R6, R203, RZ, 0x2 ;  /* 0x000000cb06067211 */ /* 0x000fe400078f10ff */
[C---:B------:R-:W-:Y:S01]  /*0bf0*/  LOP3.LUT R14, R13.reuse, 0xfffffff8, RZ, 0xc0, !PT ;  /* 0xfffffff80d0e7812 */ /* 0x040fe200078ec0ff */
[----:B------:R-:W-:Y:S01]  /*0c00*/  IMAD.SHL.U32 R13, R13, 0x40, RZ ;  /* 0x000000400d0d7824 */ /* 0x000fe200078e00ff */
[----:B------:R-:W-:-:S02]  /*0c10*/  LOP3.LUT R3, R3, 0x1ffffffe, RZ, 0xc0, !PT ;  /* 0x1ffffffe03037812 */ /* 0x000fc400078ec0ff */
[----:B------:R-:W-:Y:S01]  /*0c20*/  SHF.R.S32.HI R222, RZ, 0x7, R7 ;  /* 0x00000007ffde7819 */ /* 0x000fe20000011407 */
[----:B------:R-:W-:Y:S01]  /*0c30*/  IMAD.IADD R14, R5, 0x1, -R14 ;  /* 0x00000001050e7824 */ /* 0x000fe200078e0a0e */
[----:B------:R-:W-:Y:S01]  /*0c40*/  LOP3.LUT R6, R6, 0x3ffffc, RZ, 0xc0, !PT ;  /* 0x003ffffc06067812 */ /* 0x000fe200078ec0ff */
[----:B------:R-:W-:Y:S01]  /*0c50*/  IMAD.IADD R3, R4, 0x1, -R3 ;  /* 0x0000000104037824 */ /* 0x000fe200078e0a03 */
[----:B------:R-:W-:Y:S01]  /*0c60*/  LOP3.LUT R8, R7, 0xffffff80, RZ, 0xc0, !PT ;  /* 0xffffff8007087812 */ /* 0x000fe200078ec0ff */
[----:B------:R-:W-:Y:S01]  /*0c70*/  IMAD R5, R222, 0x100, R5 ;  /* 0x00000100de057824 */ /* 0x000fe200078e0205 */
[C---:B------:R-:W-:Y:S01]  /*0c80*/  R2P PR, R14.reuse, 0x6 ;  /* 0x000000060e007804 */ /* 0x040fe20000000000 */
[----:B------:R-:W-:Y:S01]  /*0c90*/  IMAD.IADD R6, R203, 0x1, -R6 ;  /* 0x00000001cb067824 */ /* 0x000fe200078e0a06 */
[----:B------:R-:W-:Y:S01]  /*0ca0*/  LEA.HI R7, R7, R222, RZ, 0x1 ;  /* 0x000000de07077211 */ /* 0x000fe200078f08ff */
[----:B------:R-:W-:Y:S02]  /*0cb0*/  IMAD.SHL.U32 R4, R14, 0x40, RZ ;  /* 0x000000400e047824 */ /* 0x000fe400078e00ff */
[----:B------:R-:W-:Y:S01]  /*0cc0*/  IMAD.IADD R8, R15, 0x1, -R8 ;  /* 0x000000010f087824 */ /* 0x000fe200078e0a08 */
[----:B------:R-:W-:Y:S01]  /*0cd0*/  LOP3.LUT R7, R7, 0xfffffe, RZ, 0xc0, !PT ;  /* 0x00fffffe07077812 */ /* 0x000fe200078ec0ff */
[----:B------:R-:W-:Y:S01]  /*0ce0*/  IMAD R6, R6, 0x10, R5 ;  /* 0x0000001006067824 */ /* 0x000fe200078e0205 */
[----:B------:R-:W-:Y:S01]  /*0cf0*/  LOP3.LUT R4, R4, 0x1c0, RZ, 0xc0, !PT ;  /* 0x000001c004047812 */ /* 0x000fe200078ec0ff */
[----:B------:R-:W-:Y:S01]  /*0d00*/  IMAD.SHL.U32 R3, R3, 0x8, RZ ;  /* 0x0000000803037824 */ /* 0x000fe200078e00ff */
[----:B------:R-:W-:Y:S01]  /*0d10*/  SHF.R.S32.HI R9, RZ, 0x1f, R8 ;  /* 0x0000001fff097819 */ /* 0x000fe20000011408 */
[----:B------:R-:W-:Y:S01]  /*0d20*/  IMAD.IADD R7, R222, 0x1, -R7 ;  /* 0x00000001de077824 */ /* 0x000fe200078e0a07 */
[----:B------:R-:W-:Y:S01]  /*0d30*/  SEL R197, R197, 0xffffffc0, !P2 ;  /* 0xffffffc0c5c57807 */ /* 0x000fe20005000000 */
[--C-:B------:R-:W-:Y:S01]  /*0d40*/  IMAD.U32 R235, R6, 0x40, R3.reuse ;  /* 0x0000004006eb7824 */ /* 0x100fe200078e0003 */
[----:B------:R-:W-:Y:S01]  /*0d50*/  LOP3.LUT R3, R4, 0x8, R3, 0xf8, !PT ;  /* 0x0000000804037812 */ /* 0x000fe200078ef803 */
[----:B------:R-:W-:Y:S01]  /*0d60*/  IMAD.SHL.U32 R194, R7, 0x100, RZ ;  /* 0x0000010007c27824 */ /* 0x000fe200078e00ff */
[----:B------:R-:W-:-:S02]  /*0d70*/  SHF.R.U32.HI R6, RZ, 0x3, R4 ;  /* 0x00000003ff067819 */ /* 0x000fc40000011604 */
[----:B------:R-:W-:Y:S02]  /*0d80*/  LOP3.LUT R4, R13, 0x7ffffe00, RZ, 0xc0, !PT ;  /* 0x7ffffe000d047812 */ /* 0x000fe400078ec0ff */
[----:B------:R-:W-:Y:S02]  /*0d90*/  LEA.HI R10, R9, R8, RZ, 0x2 ;  /* 0x00000008090a7211 */ /* 0x000fe400078f10ff */
[----:B------:R-:W-:Y:S01]  /*0da0*/  LOP3.LUT R3, R3, R6, RZ, 0x3c, !PT ;  /* 0x0000000603037212 */ /* 0x000fe200078e3cff */
[----:B------:R-:W-:Y:S01]  /*0db0*/  IMAD R4, R203, 0x400, R4 ;  /* 0x00000400cb047824 */ /* 0x000fe200078e0204 */
[--C-:B------:R-:W-:Y:S02]  /*0dc0*/  SHF.R.S32.HI R11, RZ, 0x2, R10.reuse ;  /* 0x00000002ff0b7819 */ /* 0x100fe4000001140a */
[----:B------:R-:W-:Y:S01]  /*0dd0*/  SHF.R.S32.HI R12, RZ, 0x1f, R10 ;  /* 0x0000001fff0c7819 */ /* 0x000fe2000001140a */
[----:B------:R-:W-:Y:S01]  /*0de0*/  IMAD.IADD R3, R4, 0x1, R3 ;  /* 0x0000000104037824 */ /* 0x000fe200078e0203 */
[----:B------:R-:W-:-:S02]  /*0df0*/  LEA.HI R4, R0, R15, RZ, 0x3 ;  /* 0x0000000f00047211 */ /* 0x000fc400078f18ff */
[----:B------:R-:W-:Y:S01]  /*0e00*/  LEA.HI R12, R12, R11, RZ, 0x3 ;  /* 0x0000000b0c0c7211 */ /* 0x000fe200078f18ff */
[----:B------:R-:W-:Y:S01]  /*0e10*/  IMAD R195, R3, 0x2, R2 ;  /* 0x0000000203c37824 */ /* 0x000fe200078e0202 */
[----:B------:R-:W-:Y:S02]  /*0e20*/  LEA.HI R0, R0, R15, RZ, 0x2 ;  /* 0x0000000f00007211 */ /* 0x000fe400078f10ff */
[----:B------:R-:W-:Y:S01]  /*0e30*/  LOP3.LUT R12, R12, 0xfffffff8, RZ, 0xc0, !PT ;  /* 0xfffffff80c0c7812 */ /* 0x000fe200078ec0ff */
[----:B------:R-:W-:Y:S01]  /*0e40*/  VIADD R198, R195, 0x26800 ;  /* 0x00026800c3c67836 */ /* 0x000fe20000000000 */
[----:B------:R-:W-:Y:S01]  /*0e50*/  LEA.HI R9, R9, R8, RZ, 0x5 ;  /* 0x0000000809097211 */ /* 0x000fe200078f28ff */
[----:B------:R-:W-:Y:S01]  /*0e60*/  VIADD R196, R195, 0x26820 ;  /* 0x00026820c3c47836 */ /* 0x000fe20000000000 */
[----:B------:R-:W-:Y:S01]  /*0e70*/  SHF.R.S32.HI R185, RZ, 0x2, R0 ;  /* 0x00000002ffb97819 */ /* 0x000fe20000011400 */
[----:B------:R-:W-:Y:S01]  /*0e80*/  IMAD.IADD R12, R11, 0x1, -R12 ;  /* 0x000000010b0c7824 */ /* 0x000fe200078e0a0c */
[----:B------:R-:W-:Y:S01]  /*0e90*/  SHF.R.S32.HI R9, RZ, 0x5, R9 ;  /* 0x00000005ff097819 */ /* 0x000fe20000011409 */
[----:B------:R-:W-:Y:S01]  /*0ea0*/  @P1 VIADD R196, R198, 0xffffffe0 ;  /* 0xffffffe0c6c41836 */ /* 0x000fe20000000000 */
[----:B------:R-:W-:Y:S01]  /*0eb0*/  SHF.R.S32.HI R221, RZ, 0x3, R4 ;  /* 0x00000003ffdd7819 */ /* 0x000fe20000011404 */
[----:B------:R-:W-:Y:S01]  /*0ec0*/  VIADD R236, R185, 0x20 ;  /* 0x00000020b9ec7836 */ /* 0x000fe20000000000 */
[----:B------:R-:W-:Y:S01]  /*0ed0*/  LOP3.LUT R220, R4, 0xfffffff8, RZ, 0xc0, !PT ;  /* 0xfffffff804dc7812 */ /* 0x000fe200078ec0ff */
[----:B------:R-:W-:Y:S01]  /*0ee0*/  IMAD R191, R9, 0x10, R12 ;  /* 0x0000001009bf7824 */ /* 0x000fe200078e020c */
[----:B------:R-:W-:Y:S01]  /*0ef0*/  SHF.R.S32.HI R4, RZ, 0x1f, R0 ;  /* 0x0000001fff047819 */ /* 0x000fe20000011400 */
[----:B------:R-:W-:Y:S01]  /*0f00*/  IMAD.SHL.U32 R228, R236, 0x40, RZ ;  /* 0x00000040ece47824 */ /* 0x000fe200078e00ff */
[----:B------:R-:W-:Y:S01]  /*0f10*/  LOP3.LUT R225, R0, 0xfffffffc, RZ, 0xc0, !PT ;  /* 0xfffffffc00e17812 */ /* 0x000fe200078ec0ff */
[C---:B------:R-:W-:Y:S01]  /*0f20*/  IMAD.IADD R220, R15.reuse, 0x1, -R220 ;  /* 0x000000010fdc7824 */ /* 0x040fe200078e0adc */
[----:B------:R-:W-:Y:S01]  /*0f30*/  SHF.R.S32.HI R9, RZ, 0x1f, R236 ;  /* 0x0000001fff097819 */ /* 0x000fe200000114ec */
[----:B------:R-:W-:Y:S01]  /*0f40*/  IMAD.IADD R198, R198, 0x1, R197 ;  /* 0x00000001c6c67824 */ /* 0x000fe200078e02c5 */
[----:B------:R-:W-:Y:S01]  /*0f50*/  LEA.HI R4, R4, R185, RZ, 0x3 ;  /* 0x000000b904047211 */ /* 0x000fe200078f18ff */
[----:B------:R-:W-:Y:S01]  /*0f60*/  IMAD.IADD R225, R15, 0x1, -R225 ;  /* 0x000000010fe17824 */ /* 0x000fe200078e0ae1 */
[----:B------:R-:W-:Y:S01]  /*0f70*/  LEA.HI R9, R9, R236, RZ, 0x3 ;  /* 0x000000ec09097211 */ /* 0x000fe200078f18ff */
[----:B------:R-:W-:Y:S01]  /*0f80*/  IMAD.SHL.U32 R200, R220, 0x8, RZ ;  /* 0x00000008dcc87824 */ /* 0x000fe200078e00ff */
[----:B------:R-:W-:Y:S01]  /*0f90*/  LOP3.LUT R4, R4, 0xfffffff8, RZ, 0xc0, !PT ;  /* 0xfffffff804047812 */ /* 0x000fe200078ec0ff */
[C---:B------:R-:W-:Y:S01]  /*0fa0*/  IMAD.SHL.U32 R16, R225.reuse, 0x8, RZ ;  /* 0x00000008e1107824 */ /* 0x040fe200078e00ff */
[----:B------:R-:W-:Y:S01]  /*0fb0*/  LEA.HI R0, R225, R225, RZ, 0x1 ;  /* 0x000000e1e1007211 */ /* 0x000fe200078f08ff */
[----:B------:R-:W-:Y:S01]  /*0fc0*/  IMAD.SHL.U32 R9, R9, 0x40, RZ ;  /* 0x0000004009097824 */ /* 0x000fe200078e00ff */
[----:B------:R-:W-:Y:S01]  /*0fd0*/  LOP3.LUT R228, R228, 0x1c0, RZ, 0xc0, !PT ;  /* 0x000001c0e4e47812 */ /* 0x000fe200078ec0ff */
[----:B------:R-:W-:Y:S01]  /*0fe0*/  IMAD.IADD R193, R185, 0x1, -R4 ;  /* 0x00000001b9c17824 */ /* 0x000fe200078e0a04 */
[----:B------:R-:W-:Y:S01]  /*0ff0*/  LOP3.LUT R5, R10, 0x7ffffffc, RZ, 0xc0, !PT ;  /* 0x7ffffffc0a057812 */ /* 0x000fe200078ec0ff */
[----:B------:R-:W-:Y:S01]  /*1000*/  IMAD.SHL.U32 R188, R225, 0x4, RZ ;  /* 0x00000004e1bc7824 */ /* 0x000fe200078e00ff */
[----:B------:R-:W-:Y:S01]  /*1010*/  LOP3.LUT R0, R0, 0x1ffffffe, RZ, 0xc0, !PT ;  /* 0x1ffffffe00007812 */ /* 0x000fe200078ec0ff */
[----:B------:R-:W-:Y:S01]  /*1020*/  VIADD R217, R200, 0x80 ;  /* 0x00000080c8d97836 */ /* 0x000fe20000000000 */
[----:B------:R-:W-:Y:S01]  /*1030*/  LOP3.LUT R4, R228, 0x38, R16, 0xf8, !PT ;  /* 0x00000038e4047812 */ /* 0x000fe200078ef810 */
[C---:B------:R-:W-:Y:S01]  /*1040*/  VIADD R216, R200.reuse, 0xc0 ;  /* 0x000000c0c8d87836 */ /* 0x040fe20000000000 */
[----:B------:R-:W-:Y:S01]  /*1050*/  SHF.R.U32.HI R6, RZ, 0x3, R228 ;  /* 0x00000003ff067819 */ /* 0x000fe200000116e4 */
[C---:B------:R-:W-:Y:S01]  /*1060*/  VIADD R218, R200.reuse, 0x40 ;  /* 0x00000040c8da7836 */ /* 0x040fe20000000000 */
[----:B------:R-:W-:Y:S01]  /*1070*/  LOP3.LUT R229, R9, 0xfffffe00, RZ, 0xc0, !PT ;  /* 0xfffffe0009e57812 */ /* 0x000fe200078ec0ff */
[C---:B------:R-:W-:Y:S01]  /*1080*/  VIADD R215, R200.reuse, 0x100 ;  /* 0x00000100c8d77836 */ /* 0x040fe20000000000 */
[----:B------:R-:W-:Y:S01]  /*1090*/  SHF.R.S32.HI R7, RZ, 0x1f, R216 ;  /* 0x0000001fff077819 */ /* 0x000fe200000114d8 */
[----:B------:R-:W-:Y:S01]  /*10a0*/  VIADD R214, R200, 0x140 ;  /* 0x00000140c8d67836 */ /* 0x000fe20000000000 */
[----:B------:R-:W-:Y:S01]  /*10b0*/  LOP3.LUT R227, R229, R4, R6, 0xf6, !PT ;  /* 0x00000004e5e37212 */ /* 0x000fe200078ef606 */
[----:B------:R-:W-:Y:S01]  /*10c0*/  VIADD R199, R188, 0x10 ;  /* 0x00000010bcc77836 */ /* 0x000fe20000000000 */
[----:B------:R-:W-:Y:S01]  /*10d0*/  SHF.R.S32.HI R10, RZ, 0x1f, R218 ;  /* 0x0000001fff0a7819 */ /* 0x000fe200000114da */
[C---:B------:R-:W-:Y:S01]  /*10e0*/  VIADD R224, R200.reuse, 0x180 ;  /* 0x00000180c8e07836 */ /* 0x040fe20000000000 */
[----:B------:R-:W-:Y:S01]  /*10f0*/  SHF.R.S32.HI R7, RZ, 0x1f, R214 ;  /* 0x0000001fff077819 */ /* 0x000fe200000114d6 */
[----:B------:R-:W-:Y:S01]  /*1100*/  VIADD R223, R200, 0x1c0 ;  /* 0x000001c0c8df7836 */ /* 0x000fe20000000000 */
[----:B------:R-:W-:Y:S01]  /*1110*/  SHF.R.S32.HI R226, RZ, 0x1f, R199 ;  /* 0x0000001fffe27819 */ /* 0x000fe200000114c7 */
[----:B------:R-:W-:Y:S01]  /*1120*/  IMAD.IADD R5, R8, 0x1, -R5 ;  /* 0x0000000108057824 */ /* 0x000fe200078e0a05 */
[----:B------:R-:W-:Y:S01]  /*1130*/  SHF.R.S32.HI R8, RZ, 0x1f, R217 ;  /* 0x0000001fff087819 */ /* 0x000fe200000114d9 */
[----:B------:R-:W-:Y:S01]  /*1140*/  IMAD.IADD R0, R225, 0x1, -R0 ;  /* 0x00000001e1007824 */ /* 0x000fe200078e0a00 */
[----:B------:R-:W-:Y:S01]  /*1150*/  SHF.R.S32.HI R8, RZ, 0x1f, R215 ;  /* 0x0000001fff087819 */ /* 0x000fe200000114d7 */
[----:B------:R-:W-:Y:S01]  /*1160*/  IMAD.SHL.U32 R184, R5, 0x2, RZ ;  /* 0x0000000205b87824 */ /* 0x000fe200078e00ff */
[----:B------:R-:W-:Y:S01]  /*1170*/  SHF.R.S32.HI R3, RZ, 0x1f, R224 ;  /* 0x0000001fff037819 */ /* 0x000fe200000114e0 */
[----:B------:R-:W-:Y:S01]  /*1180*/  IMAD R227, R227, 0x2, R2 ;  /* 0x00000002e3e37824 */ /* 0x000fe200078e0202 */
[----:B------:R-:W-:Y:S01]  /*1190*/  SHF.R.S32.HI R237, RZ, 0x1f, R223 ;  /* 0x0000001fffed7819 */ /* 0x000fe200000114df */
[----:B------:R-:W-:-:S02]  /*11a0*/  IMAD R201, R0, 0x8, R191 ;  /* 0x0000000800c97824 */ /* 0x000fc400078e02bf */
[----:B------:R-:W-:-:S07]  /*11b0*/  IMAD.IADD R197, R197, 0x1, R196 ;  /* 0x00000001c5c57824 */ /* 0x000fce00078e02c4 */
.L_x_2825:
[----:B------:R-:W-:Y:S01]  /*11c0*/  ULDC.64 UR4, c[0x0][0xa28] ;  /* 0x00028a0000047ab9 */ /* 0x000fe20000000a00 */
[----:B0-234-:R-:W0:Y:S01]  /*11d0*/  LDC.64 R6, c[0x0][0xa08] ;  /* 0x00028200ff067b82 */ /* 0x01de220000000a00 */
[----:B------:R-:W-:Y:S01]  /*11e0*/  ISETP.NE.U32.AND P0, PT, RZ, UR4, PT ;  /* 0x00000004ff007c0c */ /* 0x000fe2000bf05070 */
[----:B------:R-:W-:Y:S01]  /*11f0*/  IMAD.MOV.U32 R3, RZ, RZ, RZ ;  /* 0x000000ffff037224 */ /* 0x000fe200078e00ff */
[----:B------:R-:W-:Y:S01]  /*1200*/  ULDC.64 UR6, c[0x0][0xa20] ;  /* 0x0002880000067ab9 */ /* 0x000fe20000000a00 */
[----:B------:R-:W-:Y:S01]  /*1210*/  IMAD.MOV.U32 R29, RZ, RZ, RZ ;  /* 0x000000ffff1d7224 */ /* 0x000fe200078e00ff */
[----:B------:R-:W-:Y:S01]  /*1220*/  ISETP.NE.AND.EX P0, PT, RZ, UR5, PT, P0 ;  /* 0x00000005ff007c0c */ /* 0x000fe2000bf05300 */
[----:B------:R-:W-:Y:S02]  /*1230*/  ULDC.64 UR4, c[0x0][0xa18] ;  /* 0x0002860000047ab9 */ /* 0x000fe40000000a00 */
[----:B------:R-:W-:-:S04]  /*1240*/  ISETP.NE.U32.AND P1, PT, RZ, UR4, PT ;  /* 0x00000004ff007c0c */ /* 0x000fc8000bf25070 */
[----:B------:R-:W-:Y:S01]  /*1250*/  ISETP.NE.AND.EX P1, PT, RZ, UR5, PT, P1 ;  /* 0x00000005ff007c0c */ /* 0x000fe2000bf25310 */
[----:B------:R-:W-:Y:S02]  /*1260*/  ULDC.64 UR4, c[0x0][0xa08] ;  /* 0x0002820000047ab9 */ /* 0x000fe40000000a00 */
[----:B------:R-:W-:-:S03]  /*1270*/  ISETP.NE.U32.AND P3, PT, RZ, UR4, PT ;  /* 0x00000004ff007c0c */ /* 0x000fc6000bf65070 */
[----:B-1----:R-:W1:Y:S01]  /*1280*/  @P0 LDC.64 R4, c[0x0][0xa28] ;  /* 0x00028a00ff040b82 */ /* 0x002e620000000a00 */
[----:B------:R-:W-:Y:S01]  /*1290*/  ISETP.NE.AND.EX P3, PT, RZ, UR5, PT, P3 ;  /* 0x00000005ff007c0c */ /* 0x000fe2000bf65330 */
[----:B0-----:R-:W-:-:S06]  /*12a0*/  IMAD.WIDE R10, R27, 0x4, R6 ;  /* 0x000000041b0a7825 */ /* 0x001fcc00078e0206 */
[----:B------:R-:W0:Y:S01]  /*12b0*/  @P1 LDC.64 R8, c[0x0][0xa18] ;  /* 0x00028600ff081b82 */ /* 0x000e220000000a00 */
[----:B------:R-:W-:Y:S02]  /*12c0*/  ULDC UR4, c[0x0][0x288] ;  /* 0x0000a20000047ab9 */ /* 0x000fe40000000800 */
[----:B------:R-:W-:Y:S01]  /*12d0*/  IMAD.U32 R22, RZ, RZ, UR4 ;  /* 0x00000004ff167e24 */ /* 0x000fe2000f8e00ff */
[----:B------:R-:W-:Y:S02]  /*12e0*/  ULDC.64 UR4, c[0x0][0x418] ;  /* 0x0001060000047ab9 */ /* 0x000fe40000000a00 */
[----:B------:R2:W5:Y:S01]  /*12f0*/  @P3 LDG.E R29, desc[UR42][R10.64] ;  /* 0x0000002a0a1d3981 */ /* 0x000562000c1e1900 */
[----:B-1----:R-:W-:-:S05]  /*1300*/  @P0 IMAD.WIDE R4, R27, 0x4, R4 ;  /* 0x000000041b040825 */ /* 0x002fca00078e0204 */
[----:B------:R2:W5:Y:S01]  /*1310*/  @P0 LDG.E R3, desc[UR42][R4.64] ;  /* 0x0000002a04030981 */ /* 0x000562000c1e1900 */
[----:B0-----:R-:W-:-:S05]  /*1320*/  @P1 IMAD.WIDE R6, R27, 0x4, R8 ;  /* 0x000000041b061825 */ /* 0x001fca00078e0208 */
[----:B------:R2:W5:Y:S01]  /*1330*/  @P1 LDG.E R22, desc[UR42][R6.64] ;  /* 0x0000002a06161981 */ /* 0x000562000c1e1900 */
[----:B------:R-:W-:-:S03]  /*1340*/  UISETP.NE.U32.AND UP0, UPT, UR4, URZ, UPT ;  /* 0x0000003f0400728c */ /* 0x000fc6000bf05070 */
[----:B------:R-:W-:Y:S01]  /*1350*/  ULDC UR4, c[0x0][0x424] ;  /* 0x0001090000047ab9 */ /* 0x000fe20000000800 */
[----:B------:R-:W-:Y:S01]  /*1360*/  UISETP.NE.AND.EX UP0, UPT, UR5, URZ, UPT, UP0 ;  /* 0x0000003f0500728c */ /* 0x000fe2000bf05300 */
[----:B------:R-:W-:Y:S02]  /*1370*/  ISETP.NE.U32.AND P2, PT, RZ, UR6, PT ;  /* 0x00000006ff007c0c */ /* 0x000fe4000bf45070 */
[----:B------:R-:W-:Y:S01]  /*1380*/  ULDC UR5, c[0x0][0x2f0] ;  /* 0x0000bc0000057ab9 */ /* 0x000fe20000000800 */
[----:B------:R-:W-:Y:S01]  /*1390*/  USEL UR4, UR4, 0x1, UP0 ;  /* 0x0000000104047887 */ /* 0x000fe20008000000 */
[----:B------:R-:W-:-:S03]  /*13a0*/  ISETP.NE.AND.EX P2, PT, RZ, UR7, PT, P2 ;  /* 0x00000007ff007c0c */ /* 0x000fc6000bf45320 */
[----:B------:R-:W-:-:S03]  /*13b0*/  UIMAD UR4, UR4, UR5, URZ ;  /* 0x00000005040472a4 */ /* 0x000fc6000f8e023f */
[----:B------:R-:W-:Y:S01]  /*13c0*/  ULDC UR5, c[0x0][0x348] ;  /* 0x0000d20000057ab9 */ /* 0x000fe20000000800 */
[----:B------:R-:W-:Y:S02]  /*13d0*/  IMAD.MOV.U32 R204, RZ, RZ, R26 ;  /* 0x000000ffffcc7224 */ /* 0x000fe400078e001a */
[----:B------:R-:W-:Y:S01]  /*13e0*/  IMAD.MOV.U32 R205, RZ, RZ, R27 ;  /* 0x000000ffffcd7224 */ /* 0x000fe200078e001b */
[----:B--2---:R-:W-:Y:S06]  /*13f0*/  @P1 BRA `(.L_x_2617) ;  /* 0x0000000000241947 */ /* 0x004fec0003800000 */
        /* <DEDUP_REMOVED lines=9> */
.L_x_2617:
[----:B------:R-:W-:Y:S02]  /*1490*/  IMAD.U32 R36, RZ, RZ, UR5 ;  /* 0x00000005ff247e24 */ /* 0x000fe4000f8e00ff */
[----:B------:R-:W-:Y:S01]  /*14a0*/  IMAD.U32 R24, RZ, RZ, UR4 ;  /* 0x00000004ff187e24 */ /* 0x000fe2000f8e00ff */
[----:B------:R-:W-:Y:S06]  /*14b0*/  @!P2 BRA `(.L_x_2618) ;  /* 0x000000000010a947 */ /* 0x000fec0003800000 */
[----:B------:R-:W0:Y:S02]  /*14c0*/  LDC.64 R4, c[0x0][0xa20] ;  /* 0x00028800ff047b82 */ /* 0x000e240000000a00 */
[----:B0-----:R-:W-:-:S05]  /*14d0*/  IMAD.WIDE R4, R27, 0x4, R4 ;  /* 0x000000041b047825 */ /* 0x001fca00078e0204 */
[----:B------:R0:W5:Y:S01]  /*14e0*/  LDG.E R24, desc[UR42][R4.64] ;  /* 0x0000002a04187981 */ /* 0x000162000c1e1900 */
[----:B------:R-:W-:Y:S05]  /*14f0*/  BRA `(.L_x_2619) ;  /* 0x0000000000107947 */ /* 0x000fea0003800000 */
.L_x_2618:
[----:B------:R-:W-:Y:S05]  /*1500*/  @!P3 BRA `(.L_x_2619) ;  /* 0x00000000000cb947 */ /* 0x000fea0003800000 */
[----:B------:R-:W2:Y:S04]  /*1510*/  LDG.E R5, desc[UR42][R10.64] ;  /* 0x0000002a0a057981 */ /* 0x000ea8000c1e1900 */
[----:B------:R-:W2:Y:S02]  /*1520*/  LDG.E R24, desc[UR42][R10.64+0x4] ;  /* 0x0000042a0a187981 */ /* 0x000ea4000c1e1900 */
[----:B--2---:R-:W-:-:S07]  /*1530*/  IMAD.IADD R24, R24, 0x1, -R5 ;  /* 0x0000000118187824 */ /* 0x004fce00078e0a05 */
.L_x_2619:
[----:B------:R-:W-:Y:S01]  /*1540*/  ULDC.64 UR4, c[0x0][0xa10] ;  /* 0x0002840000047ab9 */ /* 0x000fe20000000a00 */
[----:B------:R-:W1:Y:S01]  /*1550*/  LDC R8, c[0x0][0x448] ;  /* 0x00011200ff087b82 */ /* 0x000e620000000800 */
[----:B------:R-:W-:-:S04]  /*1560*/  ISETP.NE.U32.AND P0, PT, RZ, UR4, PT ;  /* 0x00000004ff007c0c */ /* 0x000fc8000bf05070 */
[----:B------:R-:W-:Y:S01]  /*1570*/  ISETP.NE.AND.EX P0, PT, RZ, UR5, PT, P0 ;  /* 0x00000005ff007c0c */ /* 0x000fe2000bf05300 */
[----:B------:R-:W-:Y:S02]  /*1580*/  ULDC.64 UR4, c[0x0][0xa30] ;  /* 0x00028c0000047ab9 */ /* 0x000fe40000000a00 */
[----:B------:R-:W-:Y:S01]  /*1590*/  ISETP.NE.U32.AND P1, PT, RZ, UR4, PT ;  /* 0x00000004ff007c0c */ /* 0x000fe2000bf25070 */
[----:B-----5:R-:W-:Y:S01]  /*15a0*/  IMAD.MOV.U32 R37, RZ, RZ, R24 ;  /* 0x000000ffff257224 */ /* 0x020fe200078e0018 */
[----:B------:R-:W2:Y:S02]  /*15b0*/  LDC.64 R12, c[0x0][0x9e0] ;  /* 0x00027800ff0c7b82 */ /* 0x000ea40000000a00 */
[----:B------:R-:W-:-:S06]  /*15c0*/  ISETP.NE.AND.EX P1, PT, RZ, UR5, PT, P1 ;  /* 0x00000005ff007c0c */ /* 0x000fcc000bf25310 */
[----:B0-----:R-:W0:Y:S08]  /*15d0*/  @P0 LDC.64 R4, c[0x0][0xa10] ;  /* 0x00028400ff040b82 */ /* 0x001e300000000a00 */
[----:B------:R-:W3:Y:S01]  /*15e0*/  @P1 LDC.64 R6, c[0x0][0xa30] ;  /* 0x00028c00ff061b82 */ /* 0x000ee20000000a00 */
[----:B0-----:R-:W-:-:S05]  /*15f0*/  @P0 IMAD.WIDE R4, R27, 0x4, R4 ;  /* 0x000000041b040825 */ /* 0x001fca00078e0204 */
[----:B------:R-:W4:Y:S04]  /*1600*/  @P0 LDG.E R0, desc[UR42][R4.64] ;  /* 0x0000002a04000981 */ /* 0x000f28000c1e1900 */
[----:B------:R-:W4:Y:S01]  /*1610*/  @P0 LDG.E R9, desc[UR42][R4.64+0x4] ;  /* 0x0000042a04090981 */ /* 0x000f22000c1e1900 */
[----:B---3--:R-:W-:-:S05]  /*1620*/  @P1 IMAD.WIDE R6, R27, 0x4, R6 ;  /* 0x000000041b061825 */ /* 0x008fca00078e0206 */
[----:B------:R0:W5:Y:S01]  /*1630*/  @P1 LDG.E R37, desc[UR42][R6.64] ;  /* 0x0000002a06251981 */ /* 0x000162000c1e1900 */
[----:B-1----:R-:W-:Y:S01]  /*1640*/  ISETP.NE.AND P1, PT, R8, 0x1, PT ;  /* 0x000000010800780c */ /* 0x002fe20003f25270 */
[----:B------:R-:W-:Y:S01]  /*1650*/  IMAD.SHL.U32 R192, R25, 0x40, RZ ;  /* 0x0000004019c07824 */ /* 0x000fe200078e00ff */
[----:B--2---:R-:W-:Y:S01]  /*1660*/  ISETP.GE.AND P2, PT, R13, 0x1, PT ;  /* 0x000000010d00780c */ /* 0x004fe20003f46270 */
[----:B------:R-:W-:-:S10]  /*1670*/  IMAD.IADD R10, R24, 0x1, -R3 ;  /* 0x00000001180a7824 */ /* 0x000fd400078e0a03 */
[----:B------:R-:W1:Y:S08]  /*1680*/  @P1 LDC R11, c[0x0][0x44c] ;  /* 0x00011300ff0b1b82 */ /* 0x000e700000000800 */
[----:B------:R-:W2:Y:S01]  /*1690*/  @P1 LDC R8, c[0x0][0x450] ;  /* 0x00011400ff081b82 */ /* 0x000ea20000000800 */
[----:B----4-:R-:W-:Y:S02]  /*16a0*/  @P0 IMAD.IADD R36, R9, 0x1, -R0 ;  /* 0x0000000109240824 */ /* 0x010fe400078e0a00 */
[----:B------:R-:W-:-:S02]  /*16b0*/  VIADD R0, R192, 0x3f ;  /* 0x0000003fc0007836 */ /* 0x000fc40000000000 */
[----:B------:R-:W-:Y:S02]  /*16c0*/  IMAD.IADD R23, R10, 0x1, R36 ;  /* 0x000000010a177824 */ /* 0x000fe400078e0224 */
[----:B-1----:R-:W-:-:S03]  /*16d0*/  @P1 IMAD.HI.U32 R3, R0, R11, RZ ;  /* 0x0000000b00031227 */ /* 0x002fc600078e00ff */
[C---:B------:R-:W-:Y:S01]  /*16e0*/  IADD3 R5, R23.reuse, 0x1, -R22 ;  /* 0x0000000117057810 */ /* 0x040fe20007ffe816 */
[----:B------:R-:W-:Y:S01]  /*16f0*/  IMAD.MOV.U32 R4, RZ, RZ, R0 ;  /* 0x000000ffff047224 */ /* 0x000fe200078e0000 */
[----:B--2---:R-:W-:Y:S01]  /*1700*/  @P1 SHF.R.U32.HI R4, RZ, R8, R3 ;  /* 0x00000008ff041219 */ /* 0x004fe20000011603 */
[----:B------:R-:W-:-:S04]  /*1710*/  VIADD R0, R23, 0x3f ;  /* 0x0000003f17007836 */ /* 0x000fc80000000000 */
[----:B0-----:R-:W-:Y:S01]  /*1720*/  IMAD.IADD R7, R5, 0x1, R4 ;  /* 0x0000000105077824 */ /* 0x001fe200078e0204 */
[----:B------:R-:W-:-:S04]  /*1730*/  SHF.R.S32.HI R3, RZ, 0x1f, R0 ;  /* 0x0000001fff037819 */ /* 0x000fc80000011400 */
[----:B------:R-:W-:Y:S01]  /*1740*/  LEA.HI R3, R3, R0, RZ, 0x6 ;  /* 0x0000000003037211 */ /* 0x000fe200078f30ff */
[----:B------:R-:W-:-:S03]  /*1750*/  IMAD.IADD R0, R7, 0x1, R12 ;  /* 0x0000000107007824 */ /* 0x000fc600078e020c */
[----:B------:R-:W-:Y:S01]  /*1760*/  SHF.R.S32.HI R168, RZ, 0x6, R3 ;  /* 0x00000006ffa87819 */ /* 0x000fe20000011403 */
[----:B------:R-:W-:Y:S06]  /*1770*/  @!P2 BRA `(.L_x_2620) ;  /* 0x000000000048a947 */ /* 0x000fec0003800000 */
[C---:B------:R-:W-:Y:S01]  /*1780*/  ISETP.GT.AND P0, PT, R7.reuse, RZ, PT ;  /* 0x000000ff0700720c */ /* 0x040fe20003f04270 */
[----:B------:R-:W-:Y:S01]  /*1790*/  BSSY B0, `(.L_x_2621) ;  /* 0x000000e000007945 */ /* 0x000fe20003800000 */
[----:B------:R-:W-:-:S11]  /*17a0*/  VIADD R3, R7, 0xffffffff ;  /* 0xffffffff07037836 */ /* 0x000fd60000000000 */
        /* <DEDUP_REMOVED lines=8> */
.L_x_2622:
[----:B------:R-:W-:-:S13]  /*1830*/  ISETP.NE.AND P0, PT, R13, 0x1, PT ;  /* 0x000000010d00780c */ /* 0x000fda0003f05270 */
[----:B------:R-:W0:Y:S02]  /*1840*/  @P0 LDC.64 R4, c[0x0][0x9e8] ;  /* 0x00027a00ff040b82 */ /* 0x000e240000000a00 */
[----:B0-----:R-:W-:-:S05]  /*1850*/  @P0 IMAD.HI.U32 R4, R3, R4, RZ ;  /* 0x0000000403040227 */ /* 0x001fca00078e00ff */
[----:B------:R-:W-:-:S07]  /*1860*/  @P0 SHF.R.U32.HI R3, RZ, R5, R4 ;  /* 0x00000005ff030219 */ /* 0x000fce0000011604 */
.L_x_2623:
[----:B------:R-:W-:Y:S05]  /*1870*/  BSYNC B0 ;  /* 0x0000000000007941 */ /* 0x000fea0003800000 */
.L_x_2621:
[----:B------:R-:W-:-:S05]  /*1880*/  IMAD R3, R3, R13, R13 ;  /* 0x0000000d03037224 */ /* 0x000fca00078e020d */
[----:B------:R-:W-:-:S07]  /*1890*/  VIMNMX R0, R0, R3, PT ;  /* 0x0000000300007248 */ /* 0x000fce0003fe0100 */
.L_x_2620:
[----:B------:R-:W0:Y:S01]  /*18a0*/  @P1 LDC R3, c[0x0][0x44c] ;  /* 0x00011300ff031b82 */ /* 0x000e220000000800 */
[----:B------:R-:W-:-:S07]  /*18b0*/  ULDC UR4, c[0x0][0x9dc] ;  /* 0x0002770000047ab9 */ /* 0x000fce0000000800 */
[----:B------:R-:W1:Y:S01]  /*18c0*/  @P1 LDC R5, c[0x0][0x450] ;  /* 0x00011400ff051b82 */ /* 0x000e620000000800 */
[----:B0-----:R-:W-:-:S04]  /*18d0*/  @P1 IMAD.HI.U32 R4, R192, R3, RZ ;  /* 0x00000003c0041227 */ /* 0x001fc800078e00ff */
[----:B------:R-:W-:Y:S01]  /*18e0*/  IMAD.MOV.U32 R3, RZ, RZ, R192 ;  /* 0x000000ffff037224 */ /* 0x000fe200078e00c0 */
[----:B-1----:R-:W-:-:S04]  /*18f0*/  @P1 SHF.R.U32.HI R3, RZ, R5, R4 ;  /* 0x00000005ff031219 */ /* 0x002fc80000011604 */
[----:B------:R-:W-:-:S05]  /*1900*/  IADD3 R3, R3, R23, -R22 ;  /* 0x0000001703037210 */ /* 0x000fca0007ffe816 */
[----:B------:R-:W-:Y:S01]  /*1910*/  VIADD R4, R3, -UR4 ;  /* 0x8000000403047c36 */ /* 0x000fe20008000000 */
[----:B------:R-:W-:Y:S06]  /*1920*/  @!P2 BRA `(.L_x_2624) ;  /* 0x000000000044a947 */ /* 0x000fec0003800000 */
[----:B------:R-:W-:Y:S01]  /*1930*/  ISETP.GT.AND P0, PT, R3, -0x1, PT ;  /* 0xffffffff0300780c */ /* 0x000fe20003f04270 */
[----:B------:R-:W-:-:S12]  /*1940*/  BSSY B0, `(.L_x_2625) ;  /* 0x000000d000007945 */ /* 0x000fd80003800000 */
        /* <DEDUP_REMOVED lines=8> */
.L_x_2626:
[----:B------:R-:W-:-:S13]  /*19d0*/  ISETP.NE.AND P0, PT, R13, 0x1, PT ;  /* 0x000000010d00780c */ /* 0x000fda0003f05270 */
[----:B------:R-:W0:Y:S02]  /*19e0*/  @P0 LDC.64 R6, c[0x0][0x9e8] ;  /* 0x00027a00ff060b82 */ /* 0x000e240000000a00 */
[----:B0-----:R-:W-:-:S05]  /*19f0*/  @P0 IMAD.HI.U32 R6, R3, R6, RZ ;  /* 0x0000000603060227 */ /* 0x001fca00078e00ff */
[----:B------:R-:W-:-:S07]  /*1a00*/  @P0 SHF.R.U32.HI R3, RZ, R7, R6 ;  /* 0x00000007ff030219 */ /* 0x000fce0000011606 */
.L_x_2627:
[----:B------:R-:W-:Y:S05]  /*1a10*/  BSYNC B0 ;  /* 0x0000000000007941 */ /* 0x000fea0003800000 */
.L_x_2625:
[----:B------:R-:W-:-:S05]  /*1a20*/  IMAD R3, R3, R13, RZ ;  /* 0x0000000d03037224 */ /* 0x000fca00078e02ff */
[----:B------:R-:W-:-:S07]  /*1a30*/  VIMNMX R4, R4, R3, !PT ;  /* 0x0000000304047248 */ /* 0x000fce0007fe0100 */
.L_x_2624:
[----:B------:R-:W-:Y:S01]  /*1a40*/  VIADD R0, R0, 0x3f ;  /* 0x0000003f00007836 */ /* 0x000fe20000000000 */
[----:B------:R-:W-:Y:S02]  /*1a50*/  SHF.R.S32.HI R5, RZ, 0x1f, R4 ;  /* 0x0000001fff057819 */ /* 0x000fe40000011404 */
[----:B------:R-:W-:Y:S02]  /*1a60*/  PLOP3.LUT P3, PT, PT, PT, PT, 0x80, 0x0 ;  /* 0x000000000000781c */ /* 0x000fe40003f6f070 */
[----:B------:R-:W-:Y:S02]  /*1a70*/  SHF.R.S32.HI R3, RZ, 0x1f, R0 ;  /* 0x0000001fff037819 */ /* 0x000fe40000011400 */
[----:B------:R-:W-:Y:S02]  /*1a80*/  LEA.HI R5, R5, R4, RZ, 0x6 ;  /* 0x0000000405057211 */ /* 0x000fe400078f30ff */
[----:B------:R-:W-:Y:S02]  /*1a90*/  LEA.HI R3, R3, R0, RZ, 0x6 ;  /* 0x0000000003037211 */ /* 0x000fe400078f30ff */
[----:B------:R-:W-:-:S02]  /*1aa0*/  SHF.R.S32.HI R5, RZ, 0x6, R5 ;  /* 0x00000006ff057819 */ /* 0x000fc40000011405 */
[----:B------:R-:W-:Y:S02]  /*1ab0*/  SHF.R.S32.HI R3, RZ, 0x6, R3 ;  /* 0x00000006ff037819 */ /* 0x000fe40000011403 */
[----:B------:R-:W-:Y:S02]  /*1ac0*/  VIMNMX R5, RZ, R5, !PT ;  /* 0x00000005ff057248 */ /* 0x000fe40007fe0100 */
[----:B------:R-:W-:-:S03]  /*1ad0*/  VIMNMX R3, R168, R3, PT ;  /* 0x00000003a8037248 */ /* 0x000fc60003fe0100 */
[--C-:B------:R-:W-:Y:S02]  /*1ae0*/  IMAD R5, R5, 0x40, -R10.reuse ;  /* 0x0000004005057824 */ /* 0x100fe400078e0a0a */
[----:B------:R-:W-:-:S03]  /*1af0*/  IMAD R3, R3, 0x40, -R10 ;  /* 0x0000004003037824 */ /* 0x000fc600078e0a0a */
[----:B------:R-:W-:Y:S02]  /*1b00*/  VIMNMX R5, RZ, R5, !PT ;  /* 0x00000005ff057248 */ /* 0x000fe40007fe0100 */
[----:B------:R-:W-:Y:S02]  /*1b10*/  VIMNMX R0, R3, R36, PT ;  /* 0x0000002403007248 */ /* 0x000fe40003fe0100 */
[----:B------:R-:W-:Y:S02]  /*1b20*/  SHF.R.U32.HI R44, RZ, 0x6, R5 ;  /* 0x00000006ff2c7819 */ /* 0x000fe40000011605 */
[----:B------:R-:W-:-:S03]  /*1b30*/  ISETP.GT.AND P0, PT, R0, R5, PT ;  /* 0x000000050000720c */ /* 0x000fc60003f04270 */
[----:B------:R-:W-:-:S10]  /*1b40*/  IMAD.MOV.U32 R45, RZ, RZ, R44 ;  /* 0x000000ffff2d7224 */ /* 0x000fd400078e002c */
[----:B------:R-:W-:-:S05]  /*1b50*/  @P0 VIADD R0, R0, 0x3f ;  /* 0x0000003f00000836 */ /* 0x000fca0000000000 */
[----:B------:R-:W-:-:S04]  /*1b60*/  @P0 SHF.R.S32.HI R3, RZ, 0x1f, R0 ;  /* 0x0000001fff030819 */ /* 0x000fc80000011400 */
[----:B------:R-:W-:-:S04]  /*1b70*/  @P0 LEA.HI R3, R3, R0, RZ, 0x6 ;  /* 0x0000000003030211 */ /* 0x000fc800078f30ff */
[----:B------:R-:W-:-:S04]  /*1b80*/  @P0 SHF.R.S32.HI R45, RZ, 0x6, R3 ;  /* 0x00000006ff2d0819 */ /* 0x000fc80000011403 */
[----:B------:R-:W-:-:S13]  /*1b90*/  ISETP.GT.AND P0, PT, R45, R44, PT ;  /* 0x0000002c2d00720c */ /* 0x000fda0003f04270 */
[----:B------:R-:W-:Y:S05]  /*1ba0*/  @!P0 BRA `(.L_x_2628) ;  /* 0x00000028009c8947 */ /* 0x000fea0003800000 */
        /* <DEDUP_REMOVED lines=20> */
.L_x_2630:
[----:B------:R-:W-:Y:S05]  /*1cf0*/  BSYNC B6 ;  /* 0x0000000000067941 */ /* 0x000fea0003800000 */
.L_x_2629:
        /* <DEDUP_REMOVED lines=20> */
.L_x_2632:
[----:B------:R-:W-:Y:S05]  /*1e40*/  BSYNC B6 ;  /* 0x0000000000067941 */ /* 0x000fea0003800000 */
.L_x_2631:
[----:B------:R-:W-:Y:S01]  /*1e50*/  ULDC.64 UR4, c[0x0][0x9f8] ;  /* 0x00027e0000047ab9 */ /* 0x000fe20000000a00 */
[----:B------:R-:W0:Y:S01]  /*1e60*/  LDC.64 R50, c[0x0][0x300] ;  /* 0x0000c000ff327b82 */ /* 0x000e220000000a00 */
[----:B------:R-:W-:Y:S01]  /*1e70*/  ISETP.NE.U32.AND P0, PT, RZ, UR4, PT ;  /* 0x00000004ff007c0c */ /* 0x000fe2000bf05070 */
[----:B------:R-:W-:Y:S01]  /*1e80*/  IMAD.IADD R40, R29, 0x1, R24 ;  /* 0x000000011d287824 */ /* 0x000fe200078e0218 */
[----:B------:R-:W-:Y:S01]  /*1e90*/  ULDC.64 UR8, c[0x0][0xa08] ;  /* 0x0002820000087ab9 */ /* 0x000fe20000000a00 */
[----:B------:R-:W-:Y:S01]  /*1ea0*/  ULDC.64 UR6, c[0x0][0x330] ;  /* 0x0000cc0000067ab9 */ /* 0x000fe20000000a00 */
[----:B------:R-:W-:Y:S01]  /*1eb0*/  ISETP.NE.AND.EX P0, PT, RZ, UR5, PT, P0 ;  /* 0x00000005ff007c0c */ /* 0x000fe2000bf05300 */
[----:B------:R-:W-:Y:S02]  /*1ec0*/  ULDC.64 UR4, c[0x0][0x308] ;  /* 0x0000c20000047ab9 */ /* 0x000fe40000000a00 */
[----:B------:R-:W1:Y:S01]  /*1ed0*/  LDC.64 R52, c[0x0][0x3f8] ;  /* 0x0000fe00ff347b82 */ /* 0x000e620000000a00 */
[----:B------:R-:W-:-:S07]  /*1ee0*/  SHF.R.S32.HI R17, RZ, 0x1f, R16 ;  /* 0x0000001fff117819 */ /* 0x000fce0000011410 */
[----:B------:R-:W2:Y:S08]  /*1ef0*/  LDC R41, c[0x0][0x3f4] ;  /* 0x0000fd00ff297b82 */ /* 0x000eb00000000800 */
[----:B------:R-:W3:Y:S02]  /*1f00*/  @P0 LDC.64 R4, c[0x0][0x9f8] ;  /* 0x00027e00ff040b82 */ /* 0x000ee40000000a00 */
[----:B---3--:R-:W-:-:S05]  /*1f10*/  @P0 IMAD.WIDE R4, R27, 0x4, R4 ;  /* 0x000000041b040825 */ /* 0x008fca00078e0204 */
[----:B------:R3:W4:Y:S01]  /*1f20*/  @P0 LDG.E R27, desc[UR42][R4.64] ;  /* 0x0000002a041b0981 */ /* 0x000722000c1e1900 */
[----:B------:R-:W-:Y:S01]  /*1f30*/  SHF.R.S32.HI R24, RZ, 0x1f, R40 ;  /* 0x0000001fff187819 */ /* 0x000fe20000011428 */
[-C--:B0-----:R-:W-:Y:S01]  /*1f40*/  IMAD.WIDE.U32 R6, R40, R50.reuse, RZ ;  /* 0x0000003228067225 */ /* 0x081fe200078e00ff */
[----:B------:R-:W-:Y:S01]  /*1f50*/  ISETP.NE.U32.AND P0, PT, RZ, UR8, PT ;  /* 0x00000008ff007c0c */ /* 0x000fe2000bf05070 */
[----:B------:R-:W0:Y:S01]  /*1f60*/  S2R R57, SR_TID.X ;  /* 0x0000000000397919 */ /* 0x000e220000002100 */
[----:B------:R-:W-:Y:S01]  /*1f70*/  SHF.R.S32.HI R189, RZ, 0x1f, R188 ;  /* 0x0000001fffbd7819 */ /* 0x000fe200000114bc */
[----:B------:R-:W-:Y:S01]  /*1f80*/  IMAD R0, R24, R50, RZ ;  /* 0x0000003218007224 */ /* 0x000fe200078e02ff */
[----:B------:R-:W-:Y:S01]  /*1f90*/  ISETP.NE.AND.EX P0, PT, RZ, UR9, PT, P0 ;  /* 0x00000009ff007c0c */ /* 0x000fe2000bf05300 */
[----:B------:R-:W-:Y:S01]  /*1fa0*/  IMAD.WIDE.U32 R10, R26, UR6, R16 ;  /* 0x000000061a0a7c25 */ /* 0x000fe2000f8e0010 */
[----:B--2---:R-:W-:Y:S02]  /*1fb0*/  ISETP.GE.AND P1, PT, R16, R41, PT ;  /* 0x000000291000720c */ /* 0x004fe40003f26270 */
[----:B------:R-:W-:Y:S01]  /*1fc0*/  SHF.L.U64.HI R49, R50, 0x6, R51 ;  /* 0x0000000632317819 */ /* 0x000fe20000010233 */
[----:B------:R-:W-:Y:S01]  /*1fd0*/  IMAD R3, R40, R51, R0 ;  /* 0x0000003328037224 */ /* 0x000fe200078e0200 */
[----:B------:R-:W-:Y:S01]  /*1fe0*/  SHF.R.S32.HI R0, RZ, 0x1f, R26 ;  /* 0x0000001fff007819 */ /* 0x000fe2000001141a */
[----:B------:R-:W-:Y:S01]  /*1ff0*/  IMAD.SHL.U32 R14, R193, 0x40, RZ ;  /* 0x00000040c10e7824 */ /* 0x000fe200078e00ff */
[----:B------:R-:W-:Y:S01]  /*2000*/  IADD3 R40, P2, R185, R40, RZ ;  /* 0x00000028b9287210 */ /* 0x000fe20007f5e0ff */
[----:B------:R-:W-:Y:S01]  /*2010*/  IMAD.IADD R7, R7, 0x1, R3 ;  /* 0x0000000107077824 */ /* 0x000fe200078e0203 */
[----:B------:R-:W-:Y:S01]  /*2020*/  P2R R66, PR, RZ, 0x2 ;  /* 0x00000002ff427803 */ /* 0x000fe20000000000 */
[----:B------:R-:W-:-:S02]  /*2030*/  IMAD R3, R0, UR4, RZ ;  /* 0x0000000400037c24 */ /* 0x000fc4000f8e02ff */
[----:B------:R-:W-:-:S04]  /*2040*/  IMAD.WIDE.U32 R6, R26, UR4, R6 ;  /* 0x000000041a067c25 */ /* 0x000fc8000f8e0006 */
[----:B---3--:R-:W-:Y:S01]  /*2050*/  IMAD R5, R26, UR5, R3 ;  /* 0x000000051a057c24 */ /* 0x008fe2000f8e0203 */
[----:B------:R-:W-:Y:S01]  /*2060*/  ULDC.64 UR4, c[0x0][0x310] ;  /* 0x0000c40000047ab9 */ /* 0x000fe20000000a00 */
[----:B------:R-:W-:Y:S01]  /*2070*/  IMAD R9, R0, UR6, RZ ;  /* 0x0000000600097c24 */ /* 0x000fe2000f8e02ff */
[----:B------:R-:W-:Y:S01]  /*2080*/  SHF.R.S32.HI R3, RZ, 0x1f, R185 ;  /* 0x0000001fff037819 */ /* 0x000fe200000114b9 */
[----:B------:R-:W-:Y:S02]  /*2090*/  IMAD.IADD R7, R7, 0x1, R5 ;  /* 0x0000000107077824 */ /* 0x000fe400078e0205 */
[----:B------:R-:W2:Y:S01]  /*20a0*/  LDC.64 R4, c[0x0][0x408] ;  /* 0x00010200ff047b82 */ /* 0x000ea20000000a00 */
[----:B------:R-:W-:Y:S02]  /*20b0*/  IMAD R15, R26, UR7, R9 ;  /* 0x000000071a0f7c24 */ /* 0x000fe4000f8e0209 */
[----:B-1----:R-:W-:Y:S02]  /*20c0*/  IMAD R12, R3, R52, RZ ;  /* 0x00000034030c7224 */ /* 0x002fe400078e02ff */
[----:B------:R-:W-:Y:S01]  /*20d0*/  IMAD.IADD R11, R11, 0x1, R15 ;  /* 0x000000010b0b7824 */ /* 0x000fe200078e020f */
[----:B------:R-:W-:Y:S01]  /*20e0*/  SEL R15, R41, RZ, P1 ;  /* 0x000000ff290f7207 */ /* 0x000fe20000800000 */
[----:B------:R-:W-:Y:S01]  /*20f0*/  IMAD R25, R185, R53, R12 ;  /* 0x00000035b9197224 */ /* 0x000fe200078e020c */
[----:B0-----:R-:W-:Y:S01]  /*2100*/  LEA.HI R57, R57, 0x8, RZ, 0x19 ;  /* 0x0000000839397811 */ /* 0x001fe200078fc8ff */
[----:B------:R-:W-:-:S02]  /*2110*/  VIADD R68, R16, 0x20 ;  /* 0x0000002010447836 */ /* 0x000fc40000000000 */
[----:B------:R-:W-:Y:S02]  /*2120*/  IMAD.IADD R15, R16, 0x1, R15 ;  /* 0x00000001100f7824 */ /* 0x000fe400078e020f */
[----:B------:R-:W-:Y:S02]  /*2130*/  IMAD.SHL.U32 R58, R41, 0x2, RZ ;  /* 0x00000002293a7824 */ /* 0x000fe400078e00ff */
[----:B------:R-:W-:Y:S01]  /*2140*/  IMAD.X R41, R24, 0x1, R3, P2 ;  /* 0x0000000118297824 */ /* 0x000fe200010e0603 */
[----:B------:R-:W-:-:S04]  /*2150*/  SHF.R.S32.HI R48, RZ, 0x1f, R15 ;  /* 0x0000001fff307819 */ /* 0x000fc8000001140f */
[----:B------:R-:W-:Y:S02]  /*2160*/  LEA.HI R48, R48, R15, RZ, 0x3 ;  /* 0x0000000f30307211 */ /* 0x000fe400078f18ff */
[C---:B--2---:R-:W-:Y:S01]  /*2170*/  SHF.L.U64.HI R54, R4.reuse, 0x6, R5 ;  /* 0x0000000604367819 */ /* 0x044fe20000010205 */
[----:B------:R-:W-:Y:S01]  /*2180*/  IMAD.SHL.U32 R55, R4, 0x40, RZ ;  /* 0x0000004004377824 */ /* 0x000fe200078e00ff */
[----:B------:R-:W-:-:S04]  /*2190*/  LOP3.LUT R63, R48, 0xfffffff8, RZ, 0xc0, !PT ;  /* 0xfffffff8303f7812 */ /* 0x000fc800078ec0ff */
[----:B------:R-:W-:Y:S02]  /*21a0*/  SHF.R.S32.HI R69, RZ, 0x1f, R63 ;  /* 0x0000001fff457819 */ /* 0x000fe4000001143f */
[----:B----4-:R-:W-:Y:S02]  /*21b0*/  SHF.R.S32.HI R0, RZ, 0x1f, R27 ;  /* 0x0000001fff007819 */ /* 0x010fe4000001141b */
[----:B------:R-:W-:Y:S02]  /*21c0*/  SEL R27, R27, RZ, !P0 ;  /* 0x000000ff1b1b7207 */ /* 0x000fe40004000000 */
[----:B------:R-:W-:-:S03]  /*21d0*/  SEL R0, R0, RZ, !P0 ;  /* 0x000000ff00007207 */ /* 0x000fc60004000000 */
[----:B------:R-:W-:-:S04]  /*21e0*/  IMAD.WIDE.U32 R28, R27, UR4, R6 ;  /* 0x000000041b1c7c25 */ /* 0x000fc8000f8e0006 */
[----:B------:R-:W-:Y:S02]  /*21f0*/  IMAD R8, R0, UR4, RZ ;  /* 0x0000000400087c24 */ /* 0x000fe4000f8e02ff */
[----:B------:R-:W-:-:S04]  /*2200*/  IMAD.WIDE.U32 R6, R185, R52, R188 ;  /* 0x00000034b9067225 */ /* 0x000fc800078e00bc */
[----:B------:R-:W-:Y:S01]  /*2210*/  IMAD R13, R27, UR5, R8 ;  /* 0x000000051b0d7c24 */ /* 0x000fe2000f8e0208 */
[----:B------:R-:W-:Y:S01]  /*2220*/  ULDC.64 UR4, c[0x0][0x338] ;  /* 0x0000ce0000047ab9 */ /* 0x000fe20000000a00 */
[----:B------:R-:W-:Y:S02]  /*2230*/  IMAD R8, R3, R50, RZ ;  /* 0x0000003203087224 */ /* 0x000fe400078e02ff */
[----:B------:R-:W-:-:S04]  /*2240*/  IMAD.WIDE.U32 R20, R27, UR4, R10 ;  /* 0x000000041b147c25 */ /* 0x000fc8000f8e000a */
[----:B------:R-:W-:-:S04]  /*2250*/  IMAD.WIDE.U32 R10, R185, R52, R16 ;  /* 0x00000034b90a7225 */ /* 0x000fc800078e0010 */
[----:B------:R-:W-:Y:S01]  /*2260*/  IMAD R47, R185, R51, R8 ;  /* 0x00000033b92f7224 */ /* 0x000fe200078e0208 */
[----:B------:R-:W-:Y:S01]  /*2270*/  SHF.L.U64.HI R51, R52, 0x6, R53 ;  /* 0x0000000634337819 */ /* 0x000fe20000010235 */
[----:B------:R-:W-:Y:S02]  /*2280*/  IMAD.IADD R7, R7, 0x1, R25 ;  /* 0x0000000107077824 */ /* 0x000fe400078e0219 */
[----:B------:R-:W-:Y:S01]  /*2290*/  IMAD.IADD R11, R25, 0x1, R11 ;  /* 0x00000001190b7824 */ /* 0x000fe200078e020b */
[----:B-----5:R-:W-:Y:S01]  /*22a0*/  SHF.R.S32.HI R25, RZ, 0x1f, R37 ;  /* 0x0000001fff197819 */ /* 0x020fe20000011425 */
[----:B------:R-:W-:-:S04]  /*22b0*/  IMAD.WIDE.U32 R8, R185, R50, R16 ;  /* 0x00000032b9087225 */ /* 0x000fc800078e0010 */
[----:B------:R-:W-:Y:S01]  /*22c0*/  IMAD R12, R0, UR4, RZ ;  /* 0x00000004000c7c24 */ /* 0x000fe2000f8e02ff */
[----:B------:R-:W-:Y:S01]  /*22d0*/  IADD3 R46, P0, R28, R8, RZ ;  /* 0x000000081c2e7210 */ /* 0x000fe20007f1e0ff */
[----:B------:R-:W-:Y:S01]  /*22e0*/  IMAD.IADD R0, R29, 0x1, R13 ;  /* 0x000000011d007824 */ /* 0x000fe200078e020d */
[----:B------:R-:W-:Y:S01]  /*22f0*/  ULDC UR4, c[0x0][0x2f4] ;  /* 0x0000bd0000047ab9 */ /* 0x000fe20000000800 */
[----:B------:R-:W-:Y:S01]  /*2300*/  IMAD R71, R27, UR5, R12 ;  /* 0x000000051b477c24 */ /* 0x000fe2000f8e020c */
[----:B------:R-:W-:Y:S01]  /*2310*/  ISETP.GE.AND P1, PT, R68, UR4, PT ;  /* 0x0000000444007c0c */ /* 0x000fe2000bf26270 */
[----:B------:R-:W-:Y:S01]  /*2320*/  IMAD R12, R3, R4, RZ ;  /* 0x00000004030c7224 */ /* 0x000fe200078e02ff */
[----:B------:R-:W-:Y:S01]  /*2330*/  IADD3.X R47, R0, R9, R47, P0, !PT ;  /* 0x00000009002f7210 */ /* 0x000fe200007fe42f */
[----:B------:R-:W-:Y:S01]  /*2340*/  IMAD R26, R25, R52, RZ ;  /* 0x00000034191a7224 */ /* 0x000fe200078e02ff */
[----:B------:R-:W-:Y:S01]  /*2350*/  ISETP.GE.AND P0, PT, R16, UR4, PT ;  /* 0x0000000410007c0c */ /* 0x000fe2000bf06270 */
[----:B------:R-:W-:-:S02]  /*2360*/  IMAD R27, R185, R5, R12 ;  /* 0x00000005b91b7224 */ /* 0x000fc400078e020c */
[----:B------:R-:W-:Y:S01]  /*2370*/  IMAD R61, R37, R53, R26 ;  /* 0x00000035253d7224 */ /* 0x000fe200078e021a */
[----:B------:R-:W-:Y:S01]  /*2380*/  LOP3.LUT R53, R14, 0x1c0, RZ, 0xc0, !PT ;  /* 0x000001c00e357812 */ /* 0x000fe200078ec0ff */
[----:B------:R-:W-:-:S03]  /*2390*/  IMAD.WIDE.U32 R8, R185, R4, R188 ;  /* 0x00000004b9087225 */ /* 0x000fc600078e00bc */
[----:B------:R-:W-:Y:S01]  /*23a0*/  SHF.R.U32.HI R56, RZ, 0x3, R53 ;  /* 0x00000003ff387819 */ /* 0x000fe20000011635 */
[----:B------:R-:W-:-:S04]  /*23b0*/  IMAD.WIDE.U32 R12, R185, R4, R16 ;  /* 0x00000004b90c7225 */ /* 0x000fc800078e0010 */
[-C--:B------:R-:W-:Y:S02]  /*23c0*/  IMAD R26, R25, R4.reuse, RZ ;  /* 0x00000004191a7224 */ /* 0x080fe400078e02ff */
[----:B------:R-:W-:Y:S02]  /*23d0*/  IMAD.IADD R9, R9, 0x1, R27 ;  /* 0x0000000109097824 */ /* 0x000fe400078e021b */
[----:B------:R-:W-:Y:S02]  /*23e0*/  IMAD.IADD R13, R27, 0x1, R13 ;  /* 0x000000011b0d7824 */ /* 0x000fe400078e020d */
[----:B------:R-:W-:Y:S01]  /*23f0*/  IMAD R67, R37, R5, R26 ;  /* 0x0000000525437224 */ /* 0x000fe200078e021a */
[----:B------:R-:W-:Y:S01]  /*2400*/  LOP3.LUT R5, R53, 0x18, R16, 0xf8, !PT ;  /* 0x0000001835057812 */ /* 0x000fe200078ef810 */
[----:B------:R-:W-:-:S04]  /*2410*/  IMAD.WIDE.U32 R34, R37, R4, R8 ;  /* 0x0000000425227225 */ /* 0x000fc800078e0008 */
[----:B------:R-:W-:Y:S01]  /*2420*/  IMAD.WIDE.U32 R38, R37, R4, R12 ;  /* 0x0000000425267225 */ /* 0x000fe200078e000c */
[----:B------:R-:W-:Y:S02]  /*2430*/  LOP3.LUT R4, R5, R56, RZ, 0x3c, !PT ;  /* 0x0000003805047212 */ /* 0x000fe400078e3cff */
[----:B------:R-:W-:Y:S01]  /*2440*/  LOP3.LUT R5, R53, 0x38, R48, 0xf8, !PT ;  /* 0x0000003835057812 */ /* 0x000fe200078ef830 */
[----:B------:R-:W-:-:S03]  /*2450*/  IMAD.WIDE.U32 R30, R37, R52, R6 ;  /* 0x00000034251e7225 */ /* 0x000fc600078e0006 */
[----:B------:R-:W-:Y:S01]  /*2460*/  LOP3.LUT R62, R5, R56, RZ, 0x3c, !PT ;  /* 0x00000038053e7212 */ /* 0x000fe200078e3cff */
[----:B------:R-:W-:-:S04]  /*2470*/  IMAD.WIDE.U32 R32, R37, R52, R10 ;  /* 0x0000003425207225 */ /* 0x000fc800078e000a */
[----:B------:R-:W-:Y:S02]  /*2480*/  IMAD.IADD R60, R31, 0x1, R61 ;  /* 0x000000011f3c7824 */ /* 0x000fe400078e023d */
[----:B------:R-:W-:Y:S02]  /*2490*/  IMAD.IADD R65, R35, 0x1, R67 ;  /* 0x0000000123417824 */ /* 0x000fe400078e0243 */
[----:B------:R-:W-:Y:S02]  /*24a0*/  IMAD.SHL.U32 R50, R50, 0x40, RZ ;  /* 0x0000004032327824 */ /* 0x000fe400078e00ff */
[----:B------:R-:W-:Y:S02]  /*24b0*/  IMAD.SHL.U32 R52, R52, 0x40, RZ ;  /* 0x0000004034347824 */ /* 0x000fe400078e00ff */
[----:B------:R-:W-:Y:S02]  /*24c0*/  IMAD R59, R203, 0x200, R4 ;  /* 0x00000200cb3b7824 */ /* 0x000fe400078e0204 */
[----:B------:R-:W-:-:S02]  /*24d0*/  IMAD.IADD R61, R61, 0x1, R33 ;  /* 0x000000013d3d7824 */ /* 0x000fc400078e0221 */
[----:B------:R-:W-:Y:S02]  /*24e0*/  IMAD.IADD R67, R67, 0x1, R39 ;  /* 0x0000000143437824 */ /* 0x000fe400078e0227 */
[----:B------:R-:W-:Y:S02]  /*24f0*/  IMAD R62, R203, 0x200, R62 ;  /* 0x00000200cb3e7824 */ /* 0x000fe400078e023e */
[----:B------:R-:W-:-:S07]  /*2500*/  IMAD.IADD R71, R21, 0x1, R71 ;  /* 0x0000000115477824 */ /* 0x000fce00078e0247 */
.L_x_2662:
        /* <DEDUP_REMOVED lines=10> */
[----:B------:R-:W-:Y:S02]  /*25b0*/  IMAD.SHL.U32 R24, R186, 0x1000, RZ ;  /* 0x00001000ba187824 */ /* 0x000fe400078e00ff */
        /* <DEDUP_REMOVED lines=34> */
[C---:B------:R-:W-:Y:S01]  /*27e0*/  LEA R72, P5, R4.reuse, UR6, 0x1 ;  /* 0x0000000604487c11 */ /* 0x040fe2000f8a08ff */
[----:B------:R-:W-:Y:S01]  /*27f0*/  IMAD.X R8, R43, 0x1, R60, P3 ;  /* 0x000000012b087824 */ /* 0x000fe200018e063c */
[C---:B------:R-:W-:Y:S02]  /*2800*/  LEA R6, P3, R7.reuse, UR4, 0x1 ;  /* 0x0000000407067c11 */ /* 0x040fe4000f8608ff */
        /* <DEDUP_REMOVED lines=9> */
.L_x_2637:
[----:B------:R-:W-:Y:S05]  /*28a0*/  BSYNC B1 ;  /* 0x0000000000017941 */ /* 0x000fea0003800000 */
.L_x_2636:
[----:B------:R-:W-:Y:S01]  /*28b0*/  UISETP.NE.AND UP0, UPT, UR37, 0x3, UPT ;  /* 0x000000032500788c */ /* 0x000fe2000bf05270 */
[----:B-----5:R-:W-:Y:S02]  /*28c0*/  IMAD.MOV.U32 R4, RZ, RZ, R8 ;  /* 0x000000ffff047224 */ /* 0x020fe400078e0008 */
[----:B------:R-:W-:Y:S02]  /*28d0*/  IMAD.MOV.U32 R5, RZ, RZ, R9 ;  /* 0x000000ffff057224 */ /* 0x000fe400078e0009 */
[----:B0-----:R-:W-:Y:S01]  /*28e0*/  IMAD.MOV.U32 R6, RZ, RZ, R26 ;  /* 0x000000ffff067224 */ /* 0x001fe200078e001a */
[----:B------:R-:W-:Y:S01]  /*28f0*/  PLOP3.LUT P3, PT, PT, PT, UP0, 0x80, 0x0 ;  /* 0x000000000000781c */ /* 0x000fe20003f6f008 */
        /* <DEDUP_REMOVED lines=11> */
[----:B------:R-:W-:Y:S02]  /*29b0*/  PRMT R83, R83, 0x5410, R4 ;  /* 0x0000541053537816 */ /* 0x000fe40000000004 */
[----:B------:R-:W-:Y:S01]  /*29c0*/  PRMT R78, R78, 0x5410, R7 ;  /* 0x000054104e4e7816 */ /* 0x000fe20000000007 */
[----:B------:R-:W-:Y:S06]  /*29d0*/  @!P3 BRA `(.L_x_2638) ;  /* 0x000000000004b947 */ /* 0x000fec0003800000 */
[----:B------:R-:W-:Y:S01]  /*29e0*/  BPT.TRAP 0x1 ;  /* 0x000000040000795c */ /* 0x000fe20000300000 */
.L_x_2638:
[----:B------:R-:W-:Y:S01]  /*29f0*/  IMAD R64, R186, 0x8, R2 ;  /* 0x00000008ba407824 */ /* 0x000fe200078e0202 */
[----:B------:R-:W-:Y:S01]  /*2a00*/  SHF.L.U32 R43, R187, 0x1f, RZ ;  /* 0x0000001fbb2b7819 */ /* 0x000fe200000006ff */
[----:B------:R-:W-:Y:S03]  /*2a10*/  BSSY B1, `(.L_x_2639) ;  /* 0x0000003000017945 */ /* 0x000fe60003800000 */
[----:B------:R-:W0:Y:S02]  /*2a20*/  SYNCS.PHASECHK.TRANS64.TRYWAIT P5, [R64+URZ+0x28c90], R43 ;  /* 0x028c902b400075a7 */ /* 0x000e2400080a017f */
[----:B0-----:R-:W-:Y:S05]  /*2a30*/  @!P5 BRA `(.L_x_2640) ;  /* 0x000001cc0070d947 */ /* 0x001fea0003800000 */
.L_x_3026:
[----:B------:R-:W-:Y:S05]  /*2a40*/  BSYNC B1 ;  /* 0x0000000000017941 */ /* 0x000fea0003800000 */
.L_x_2639:
        /* <DEDUP_REMOVED lines=8> */
[----:B--2---:R-:W-:Y:S01]  /*2ad0*/  IMAD.U32 R25, R7, 0x10000, RZ ;  /* 0x0001000007197824 */ /* 0x004fe200078e00ff */
        /* <DEDUP_REMOVED lines=17> */
[----:B------:R-:W-:Y:S01]  /*2bf0*/  FMUL.FTZ R79, R7, R75 ;  /* 0x0000004b074f7220 */ /* 0x000fe20000410000 */
[----:B------:R-:W-:-:S02]  /*2c00*/  IMAD.U32 R6, R5, 0x10000, RZ ;  /* 0x0001000005067824 */ /* 0x000fc400078e00ff */
[-C--:B------:R-:W-:Y:S01]  /*2c10*/  FMUL.FTZ R78, R7, R70.reuse ;  /* 0x00000046074e7220 */ /* 0x080fe20000410000 */
[----:B------:R-:W-:Y:S01]  /*2c20*/  LOP3.LUT R76, R76, 0xffff0000, RZ, 0xc0, !PT ;  /* 0xffff00004c4c7812 */ /* 0x000fe200078ec0ff */
[C---:B------:R-:W-:Y:S01]  /*2c30*/  FMUL.FTZ R7, R15.reuse, R77 ;  /* 0x0000004d0f077220 */ /* 0x040fe20000410000 */
[-C--:B------:R-:W-:Y:S01]  /*2c40*/  FMUL.FTZ R15, R15, R73.reuse ;  /* 0x000000490f0f7220 */ /* 0x080fe20000410000 */
[----:B------:R-:W-:Y:S01]  /*2c50*/  LOP3.LUT R72, R72, 0xffff0000, RZ, 0xc0, !PT ;  /* 0xffff000048487812 */ /* 0x000fe200078ec0ff */
[----:B------:R-:W-:Y:S02]  /*2c60*/  IMAD.U32 R5, R4, 0x10000, RZ ;  /* 0x0001000004057824 */ /* 0x000fe400078e00ff */
[----:B------:R-:W-:Y:S01]  /*2c70*/  FFMA.FTZ R73, R14, R73, -R7 ;  /* 0x000000490e497223 */ /* 0x000fe20000010807 */
[----:B------:R-:W-:Y:S01]  /*2c80*/  LOP3.LUT R4, R4, 0xffff0000, RZ, 0xc0, !PT ;  /* 0xffff000004047812 */ /* 0x000fe200078ec0ff */
[----:B------:R-:W-:Y:S01]  /*2c90*/  FFMA.FTZ R79, R6, R70, -R79 ;  /* 0x00000046064f7223 */ /* 0x000fe2000001084f */
[----:B------:R-:W-:Y:S01]  /*2ca0*/  FFMA.FTZ R14, R14, R77, R15 ;  /* 0x0000004d0e0e7223 */ /* 0x000fe2000001000f */
[C---:B------:R-:W-:Y:S01]  /*2cb0*/  FMUL.FTZ R70, R26.reuse, R76 ;  /* 0x0000004c1a467220 */ /* 0x040fe20000410000 */
[----:B------:R-:W-:Y:S01]  /*2cc0*/  FMUL.FTZ R15, R26, R72 ;  /* 0x000000481a0f7220 */ /* 0x000fe20000410000 */
[----:B------:R-:W-:Y:S01]  /*2cd0*/  FFMA.FTZ R78, R6, R75, R78 ;  /* 0x0000004b064e7223 */ /* 0x000fe2000001004e */
        /* <DEDUP_REMOVED lines=12> */
.L_x_2645:
[----:B------:R-:W-:Y:S05]  /*2da0*/  BSYNC B2 ;  /* 0x0000000000027941 */ /* 0x000fea0003800000 */
.L_x_2644:
[----:B--2---:R1:W-:Y:S02]  /*2db0*/  STG.E.128 desc[UR42][R12.64], R4 ;  /* 0x000000040c007986 */ /* 0x0043e4000c101d2a */
.L_x_2643:
[----:B------:R-:W-:Y:S05]  /*2dc0*/  BSYNC B1 ;  /* 0x0000000000017941 */ /* 0x000fea0003800000 */
.L_x_2642:
        /* <DEDUP_REMOVED lines=56> */
.L_x_2647:
[----:B------:R-:W-:Y:S05]  /*3150*/  BSYNC B1 ;  /* 0x0000000000017941 */ /* 0x000fea0003800000 */
.L_x_2646:
[----:B-1----:R2:W-:Y:S01]  /*3160*/  STG.E.128 desc[UR42][R12.64+0x40], R4 ;  /* 0x000040040c007986 */ /* 0x0025e2000c101d2a */
[----:B------:R-:W-:Y:S05]  /*3170*/  BRA `(.L_x_2641) ;  /* 0x0000000c003c7947 */ /* 0x000fea0003800000 */
.L_x_2635:
[----:B------:R-:W-:Y:S01]  /*3180*/  IMAD R42, R45, -0x40, R36 ;  /* 0xffffffc02d2a7824 */ /* 0x000fe200078e0224 */
[----:B------:R-:W-:-:S04]  /*3190*/  ISETP.GE.AND P4, PT, R16, R81, PT ;  /* 0x000000511000720c */ /* 0x000fc80003f86270 */
[----:B------:R-:W-:-:S04]  /*31a0*/  VIMNMX R42, R42, 0x40, PT ;  /* 0x000000402a2a7848 */ /* 0x000fc80003fe0100 */
[----:B------:R-:W-:-:S13]  /*31b0*/  ISETP.GE.OR P3, PT, R185, R42, P4 ;  /* 0x0000002ab900720c */ /* 0x000fda0002766670 */
[----:B------:R-:W0:Y:S01]  /*31c0*/  @!P3 LDC.64 R12, c[0x0][0x3e8] ;  /* 0x0000fa00ff0cbb82 */ /* 0x000e220000000a00 */
[----:B------:R-:W-:Y:S01]  /*31d0*/  @!P3 IMAD R4, R54, R45, RZ ;  /* 0x0000002d3604b224 */ /* 0x000fe200078e02ff */
[----:B------:R-:W-:Y:S01]  /*31e0*/  @!P3 IADD3 R6, P5, R32, R6, RZ ;  /* 0x000000062006b210 */ /* 0x000fe20007fbe0ff */
[----:B------:R-:W-:Y:S02]  /*31f0*/  @!P3 IMAD.MOV.U32 R5, RZ, RZ, R67 ;  /* 0x000000ffff05b224 */ /* 0x000fe400078e0043 */
[-C--:B------:R-:W-:Y:S02]  /*3200*/  @!P3 IMAD R11, R70, R55.reuse, R4 ;  /* 0x00000037460bb224 */ /* 0x080fe400078e0204 */
[----:B------:R-:W-:Y:S01]  /*3210*/  @!P3 IMAD.MOV.U32 R4, RZ, RZ, R38 ;  /* 0x000000ffff04b224 */ /* 0x000fe200078e0026 */
[----:B------:R-:W1:Y:S01]  /*3220*/  @!P3 LDC.64 R26, c[0x0][0x400] ;  /* 0x00010000ff1abb82 */ /* 0x000e620000000a00 */
[----:B------:R-:W-:Y:S02]  /*3230*/  @!P3 IMAD.X R7, R43, 0x1, R61, P5 ;  /* 0x000000012b07b824 */ /* 0x000fe400028e063d */
        /* <DEDUP_REMOVED lines=12> */
[----:B------:R-:W-:-:S06]  /*3300*/  UISETP.NE.AND UP0, UPT, UR37, 0x3, UPT ;  /* 0x000000032500788c */ /* 0x000fcc000bf05270 */
[----:B------:R-:W-:Y:S01]  /*3310*/  PLOP3.LUT P3, PT, PT, PT, UP0, 0x80, 0x0 ;  /* 0x000000000000781c */ /* 0x000fe20003f6f008 */
        /* <DEDUP_REMOVED lines=16> */
.L_x_2648:
[----:B------:R-:W-:Y:S01]  /*3420*/  IMAD R64, R186, 0x8, R2 ;  /* 0x00000008ba407824 */ /* 0x000fe200078e0202 */
[----:B------:R-:W-:Y:S01]  /*3430*/  SHF.L.U32 R43, R187, 0x1f, RZ ;  /* 0x0000001fbb2b7819 */ /* 0x000fe200000006ff */
[----:B------:R-:W-:Y:S03]  /*3440*/  BSSY B1, `(.L_x_2649) ;  /* 0x0000003000017945 */ /* 0x000fe60003800000 */
[----:B------:R-:W0:Y:S02]  /*3450*/  SYNCS.PHASECHK.TRANS64.TRYWAIT P5, [R64+URZ+0x28c90], R43 ;  /* 0x028c902b400075a7 */ /* 0x000e2400080a017f */
[----:B0-----:R-:W-:Y:S05]  /*3460*/  @!P5 BRA `(.L_x_2650) ;  /* 0x000001c000f8d947 */ /* 0x001fea0003800000 */
.L_x_3027:
[----:B------:R-:W-:Y:S05]  /*3470*/  BSYNC B1 ;  /* 0x0000000000017941 */ /* 0x000fea0003800000 */
.L_x_2649:
[----:B------:R-:W-:Y:S01]  /*3480*/  ISETP.GE.OR P5, PT, R185, R42, P0 ;  /* 0x0000002ab900720c */ /* 0x000fe200007a6670 */
[----:B------:R-:W-:Y:S01]  /*3490*/  ULDC.64 UR4, c[0x0][0x300] ;  /* 0x0000c00000047ab9 */ /* 0x000fe20000000a00 */
[----:B------:R-:W-:Y:S02]  /*34a0*/  IMAD.MOV.U32 R74, RZ, RZ, R14 ;  /* 0x000000ffff4a7224 */ /* 0x000fe400078e000e */
[----:B------:R-:W-:Y:S02]  /*34b0*/  IMAD R12, R3, UR4, RZ ;  /* 0x00000004030c7c24 */ /* 0x000fe4000f8e02ff */
[----:B------:R-:W-:-:S04]  /*34c0*/  IMAD.WIDE.U32 R74, R185, UR4, R74 ;  /* 0x00000004b94a7c25 */ /* 0x000fc8000f8e004a */
[----:B------:R-:W-:-:S03]  /*34d0*/  IMAD R79, R185, UR5, R12 ;  /* 0x00000005b94f7c24 */ /* 0x000fc6000f8e020c */
        /* <DEDUP_REMOVED lines=17> */
[----:B------:R-:W-:Y:S01]  /*35f0*/  LOP3.LUT R12, R13, R56, RZ, 0x3c, !PT ;  /* 0x000000380d0c7212 */ /* 0x000fe200078e3cff */
[----:B------:R-:W-:-:S04]  /*3600*/  IMAD.IADD R13, R62, 0x1, R24 ;  /* 0x000000013e0d7824 */ /* 0x000fc800078e0218 */
[----:B------:R-:W-:Y:S02]  /*3610*/  IMAD R15, R203, 0x200, R12 ;  /* 0x00000200cb0f7824 */ /* 0x000fe400078e020c */
[----:B------:R-:W-:Y:S02]  /*3620*/  IMAD R13, R13, 0x2, R2 ;  /* 0x000000020d0d7824 */ /* 0x000fe400078e0202 */
[----:B------:R-:W-:-:S04]  /*3630*/  IMAD.IADD R15, R24, 0x1, R15 ;  /* 0x00000001180f7824 */ /* 0x000fc800078e020f */
[----:B------:R-:W-:Y:S02]  /*3640*/  IMAD R24, R15, 0x2, R2 ;  /* 0x000000020f187824 */ /* 0x000fe400078e0202 */
        /* <DEDUP_REMOVED lines=94> */
.L_x_2652:
[----:B------:R-:W-:Y:S05]  /*3c30*/  BSYNC B1 ;  /* 0x0000000000017941 */ /* 0x000fea0003800000 */
.L_x_2651:
        /* <DEDUP_REMOVED lines=10> */
.L_x_2634:
[----:B------:R-:W-:-:S06]  /*3ce0*/  UISETP.NE.AND UP0, UPT, UR37, 0x3, UPT ;  /* 0x000000032500788c */ /* 0x000fcc000bf05270 */
[----:B------:R-:W-:-:S13]  /*3cf0*/  PLOP3.LUT P3, PT, PT, PT, UP0, 0x80, 0x0 ;  /* 0x000000000000781c */ /* 0x000fda0003f6f008 */
[----:B------:R-:W-:Y:S05]  /*3d00*/  @!P3 BRA `(.L_x_2653) ;  /* 0x000000000004b947 */ /* 0x000fea0003800000 */
[----:B------:R-:W-:Y:S01]  /*3d10*/  BPT.TRAP 0x1 ;  /* 0x000000040000795c */ /* 0x000fe20000300000 */
.L_x_2653:
        /* <DEDUP_REMOVED lines=8> */
.L_x_3028:
[----:B------:R-:W-:Y:S05]  /*3da0*/  BSYNC B1 ;  /* 0x0000000000017941 */ /* 0x000fea0003800000 */
.L_x_2654:
        /* <DEDUP_REMOVED lines=12> */
.L_x_2641:
[----:B------:R-:W-:Y:S05]  /*3e70*/  BSYNC B0 ;  /* 0x0000000000007941 */ /* 0x000fea0003800000 */
.L_x_2633:
[----:B-12---:R-:W1:Y:S01]  /*3e80*/  S2R R4, SR_TID.X ;  /* 0x0000000000047919 */ /* 0x006e620000002100 */
[----:B------:R-:W-:Y:S01]  /*3e90*/  @!PT LDS RZ, [RZ] ;  /* 0x00000000fffff984 */ /* 0x000fe20000000800 */
[----:B------:R-:W-:Y:S01]  /*3ea0*/  @!PT LDS RZ, [RZ] ;  /* 0x00000000fffff984 */ /* 0x000fe20000000800 */
[----:B------:R-:W-:Y:S01]  /*3eb0*/  @!PT LDS RZ, [RZ] ;  /* 0x00000000fffff984 */ /* 0x000fe20000000800 */
[----:B------:R-:W-:Y:S01]  /*3ec0*/  @!PT LDS RZ, [RZ] ;  /* 0x00000000fffff984 */ /* 0x000fe20000000800 */
[----:B------:R2:W-:Y:S06]  /*3ed0*/  MEMBAR.ALL.CTA ;  /* 0x0000000000007992 */ /* 0x0005ec0000008000 */
[----:B--2---:R-:W2:Y:S01]  /*3ee0*/  FENCE.VIEW.ASYNC.S ;  /* 0x00000000000073c6 */ /* 0x004ea20000000000 */
[----:B------:R-:W-:Y:S05]  /*3ef0*/  WARPSYNC.ALL ;  /* 0x0000000000007948 */ /* 0x000fea0003800000 */
[----:B------:R-:W-:Y:S01]  /*3f00*/  BSSY B0, `(.L_x_2656) ;  /* 0x0000009000007945 */ /* 0x000fe20003800000 */
[----:B-1----:R-:W-:Y:S01]  /*3f10*/  LOP3.LUT R4, R4, 0x7f, RZ, 0xc0, !PT ;  /* 0x0000007f04047812 */ /* 0x002fe200078ec0ff */
[----:B--2---:R1:W-:Y:S03]  /*3f20*/  BAR.SYNC.DEFER_BLOCKING R57, 0x80 ;  /* 0x000200390000751d */ /* 0x0043e60000010000 */
[----:B------:R-:W-:-:S13]  /*3f30*/  ISETP.NE.AND P4, PT, R4, RZ, PT ;  /* 0x000000ff0400720c */ /* 0x000fda0003f85270 */
[----:B------:R-:W-:-:S05]  /*3f40*/  @!P4 VIADD R4, R64, 0x28ca0 ;  /* 0x00028ca04004c836 */ /* 0x000fca0000000000 */
[----:B------:R-:W-:-:S04]  /*3f50*/  @!P4 PRMT R4, RZ, 0x654, R4 ;  /* 0x00000654ff04c816 */ /* 0x000fc80000000004 */
[----:B------:R1:W-:Y:S01]  /*3f60*/  @!P4 SYNCS.ARRIVE.TRANS64.RED.A1T0 RZ, [R4+URZ], RZ ;  /* 0x000000ff04ffc9a7 */ /* 0x0003e2000810043f */
[----:B------:R-:W-:Y:S05]  /*3f70*/  @!P3 BRA `(.L_x_2657) ;  /* 0x000000000004b947 */ /* 0x000fea0003800000 */
[----:B------:R-:W-:Y:S01]  /*3f80*/  BPT.TRAP 0x1 ;  /* 0x000000040000795c */ /* 0x000fe20000300000 */
.L_x_2657:
[----:B------:R-:W-:Y:S05]  /*3f90*/  BSYNC B0 ;  /* 0x0000000000007941 */ /* 0x000fea0003800000 */
.L_x_2656:
[----:B------:R-:W2:Y:S01]  /*3fa0*/  SYNCS.PHASECHK.TRANS64.TRYWAIT P5, [R64+URZ+0x28cb0], R43 ;  /* 0x028cb02b400075a7 */ /* 0x000ea200080a017f */
[----:B------:R-:W-:Y:S01]  /*3fb0*/  BSSY B0, `(.L_x_2658) ;  /* 0x0000003000007945 */ /* 0x000fe20003800000 */
[----:B------:R-:W-:-:S03]  /*3fc0*/  ISETP.GE.AND P3, PT, R185, R42, PT ;  /* 0x0000002ab900720c */ /* 0x000fc60003f66270 */
[----:B--2---:R-:W-:Y:S10]  /*3fd0*/  @!P5 BRA `(.L_x_2659) ;  /* 0x000001b80044d947 */ /* 0x004ff40003800000 */
.L_x_3029:
[----:B------:R-:W-:Y:S05]  /*3fe0*/  BSYNC B0 ;  /* 0x0000000000007941 */ /* 0x000fea0003800000 */
.L_x_2658:
        /* <DEDUP_REMOVED lines=11> */
[----:B------:R-:W-:Y:S01]  /*40a0*/  LEA R42, P5, R6, UR4, 0x1 ;  /* 0x00000004062a7c11 */ /* 0x000fe2000f8a08ff */
[----:B------:R-:W-:Y:S01]  /*40b0*/  IMAD.IADD R5, R7, 0x1, R5 ;  /* 0x0000000107057824 */ /* 0x000fe200078e0205 */
[----:B------:R-:W-:Y:S01]  /*40c0*/  ULDC UR4, c[0x0][0x320] ;  /* 0x0000c80000047ab9 */ /* 0x000fe20000000800 */
[----:B------:R-:W-:Y:S02]  /*40d0*/  VIADD R4, R16, 0x40 ;  /* 0x0000004010047836 */ /* 0x000fe40000000000 */
[C---:B----4-:R-:W-:Y:S01]  /*40e0*/  VIADD R73, R9.reuse, 0x20 ;  /* 0x0000002009497836 */ /* 0x050fe20000000000 */
[----:B0-2---:R-:W-:Y:S01]  /*40f0*/  LEA.HI.X R43, R6, UR5, R5, 0x1, P5 ;  /* 0x00000005062b7c11 */ /* 0x005fe2000a8f0c05 */
[C---:B------:R-:W-:Y:S01]  /*4100*/  @P3 VIADD R73, R9.reuse, 0xffffffe0 ;  /* 0xffffffe009493836 */ /* 0x040fe20000000000 */
[----:B------:R-:W-:Y:S01]  /*4110*/  ISETP.GE.AND P5, PT, R16, UR4, PT ;  /* 0x0000000410007c0c */ /* 0x000fe2000bfa6270 */
[----:B------:R-:W-:Y:S01]  /*4120*/  IMAD R74, R9, 0x2, R2 ;  /* 0x00000002094a7824 */ /* 0x000fe200078e0202 */
[----:B------:R-:W-:Y:S01]  /*4130*/  ISETP.GE.AND P3, PT, R4, UR4, PT ;  /* 0x0000000404007c0c */ /* 0x000fe2000bf66270 */
[----:B---3--:R-:W-:-:S02]  /*4140*/  VIADD R12, R16, 0x80 ;  /* 0x00000080100c7836 */ /* 0x008fc40000000000 */
[C---:B------:R-:W-:Y:S02]  /*4150*/  VIADD R13, R16.reuse, 0xc0 ;  /* 0x000000c0100d7836 */ /* 0x040fe40000000000 */
[C---:B------:R-:W-:Y:S02]  /*4160*/  VIADD R70, R16.reuse, 0x100 ;  /* 0x0000010010467836 */ /* 0x040fe40000000000 */
[----:B------:R-:W-:Y:S02]  /*4170*/  VIADD R72, R16, 0x140 ;  /* 0x0000014010487836 */ /* 0x000fe40000000000 */
[----:B------:R-:W-:Y:S02]  /*4180*/  IMAD R73, R73, 0x2, R2 ;  /* 0x0000000249497824 */ /* 0x000fe400078e0202 */
[----:B------:R-:W0:Y:S04]  /*4190*/  @!P5 LDS.128 R4, [R74+0x400] ;  /* 0x000400004a04d984 */ /* 0x000e280000000c00 */
[----:B------:R-:W1:Y:S04]  /*41a0*/  @!P3 LDS.128 R8, [R74+0x2400] ;  /* 0x002400004a08b984 */ /* 0x000e680000000c00 */
[----:B0-----:R-:W-:Y:S01]  /*41b0*/  @!P5 STG.E.128 desc[UR42][R42.64], R4 ;  /* 0x000000042a00d986 */ /* 0x001fe2000c101d2a */
[----:B------:R-:W-:-:S03]  /*41c0*/  ISETP.GE.AND P5, PT, R12, UR4, PT ;  /* 0x000000040c007c0c */ /* 0x000fc6000bfa6270 */
[----:B-1----:R-:W-:Y:S01]  /*41d0*/  @!P3 STG.E.128 desc[UR42][R42.64+0x80], R8 ;  /* 0x000080082a00b986 */ /* 0x002fe2000c101d2a */
[----:B------:R-:W-:-:S09]  /*41e0*/  ISETP.GE.AND P3, PT, R13, UR4, PT ;  /* 0x000000040d007c0c */ /* 0x000fd2000bf66270 */
[----:B------:R-:W0:Y:S04]  /*41f0*/  @!P5 LDS.128 R12, [R74+0x4400] ;  /* 0x004400004a0cd984 */ /* 0x000e280000000c00 */
[----:B------:R-:W1:Y:S04]  /*4200*/  @!P3 LDS.128 R24, [R74+0x6400] ;  /* 0x006400004a18b984 */ /* 0x000e680000000c00 */
[----:B0-----:R-:W-:Y:S01]  /*4210*/  @!P5 STG.E.128 desc[UR42][R42.64+0x100], R12 ;  /* 0x0001000c2a00d986 */ /* 0x001fe2000c101d2a */
[----:B------:R-:W-:Y:S01]  /*4220*/  ISETP.GE.AND P5, PT, R70, UR4, PT ;  /* 0x0000000446007c0c */ /* 0x000fe2000bfa6270 */
[----:B------:R-:W-:-:S02]  /*4230*/  VIADD R70, R16, 0x180 ;  /* 0x0000018010467836 */ /* 0x000fc40000000000 */
[----:B-1----:R-:W-:Y:S01]  /*4240*/  @!P3 STG.E.128 desc[UR42][R42.64+0x180], R24 ;  /* 0x000180182a00b986 */ /* 0x002fe2000c101d2a */
[----:B------:R-:W-:Y:S01]  /*4250*/  ISETP.GE.AND P3, PT, R72, UR4, PT ;  /* 0x0000000448007c0c */ /* 0x000fe2000bf66270 */
[----:B------:R-:W-:-:S08]  /*4260*/  VIADD R72, R16, 0x1c0 ;  /* 0x000001c010487836 */ /* 0x000fd00000000000 */
        /* <DEDUP_REMOVED lines=11> */
[----:B------:R-:W-:-:S03]  /*4320*/  ISETP.GE.AND P5, PT, R68, UR4, PT ;  /* 0x0000000444007c0c */ /* 0x000fc6000bfa6270 */
        /* <DEDUP_REMOVED lines=27> */
[----:B0-----:R0:W-:Y:S04]  /*44e0*/  @!P5 STG.E.128 desc[UR42][R42.64+0x340], R12 ;  /* 0x0003400c2a00d986 */ /* 0x0011e8000c101d2a */
[----:B-1----:R0:W-:Y:S02]  /*44f0*/  @!P3 STG.E.128 desc[UR42][R42.64+0x3c0], R24 ;  /* 0x0003c0182a00b986 */ /* 0x0021e4000c101d2a */
.L_x_2661:
[----:B------:R-:W-:Y:S05]  /*4500*/  BSYNC B0 ;  /* 0x0000000000007941 */ /* 0x000fea0003800000 */
.L_x_2660:
[----:B------:R-:W-:Y:S01]  /*4510*/  @!PT LDS RZ, [RZ] ;  /* 0x00000000fffff984 */ /* 0x000fe20000000800 */
[----:B------:R-:W-:Y:S01]  /*4520*/  @!PT LDS RZ, [RZ] ;  /* 0x00000000fffff984 */ /* 0x000fe20000000800 */
[----:B------:R-:W-:Y:S01]  /*4530*/  @!PT LDS RZ, [RZ] ;  /* 0x00000000fffff984 */ /* 0x000fe20000000800 */
[----:B------:R-:W-:Y:S01]  /*4540*/  @!PT LDS RZ, [RZ] ;  /* 0x00000000fffff984 */ /* 0x000fe20000000800 */
[----:B------:R5:W-:Y:S06]  /*4550*/  MEMBAR.ALL.CTA ;  /* 0x0000000000007992 */ /* 0x000bec0000008000 */
[----:B-----5:R-:W5:Y:S01]  /*4560*/  FENCE.VIEW.ASYNC.S ;  /* 0x00000000000073c6 */ /* 0x020f620000000000 */
[----:B0-2---:R-:W-:Y:S01]  /*4570*/  @!P4 VIADD R64, R64, 0x28cc0 ;  /* 0x00028cc04040c836 */ /* 0x005fe20000000000 */
        /* <DEDUP_REMOVED lines=10> */
.L_x_2628:
[----:B------:R-:W-:Y:S04]  /*4620*/  BSSY B0, `(.L_x_2663) ;  /* 0x0000004000007945 */ /* 0x000fe80003800000 */
[----:B------:R-:W-:Y:S05]  /*4630*/  @P3 BRA `(.L_x_2664) ;  /* 0x0000000000083947 */ /* 0x000fea0003800000 */
[----:B------:R-:W0:Y:S02]  /*4640*/  FENCE.VIEW.ASYNC.G ;  /* 0x00000000000073c6 */ /* 0x000e240000000100 */
[----:B0-----:R-:W-:Y:S06]  /*4650*/  BAR.ARV 0xc, 0x180 ;  /* 0x0306000000007b1d */ /* 0x001fec0000002000 */
.L_x_2664:
[----:B------:R-:W-:Y:S05]  /*4660*/  BSYNC B0 ;  /* 0x0000000000007941 */ /* 0x000fea0003800000 */
.L_x_2663:
[----:B------:R-:W-:Y:S01]  /*4670*/  UISETP.NE.AND UP0, UPT, UR38, 0x1, UPT ;  /* 0x000000012600788c */ /* 0x000fe2000bf05270 */
[----:B------:R-:W-:Y:S05]  /*4680*/  BSSY B7, `(.L_x_2665) ;  /* 0x0000ef9000077945 */ /* 0x000fea0003800000 */
[----:B------:R-:W-:-:S13]  /*4690*/  PLOP3.LUT P0, PT, PT, PT, UP0, 0x80, 0x0 ;  /* 0x000000000000781c */ /* 0x000fda0003f0f008 */
[----:B------:R-:W-:Y:S05]  /*46a0*/  @!P0 BRA `(.L_x_2666) ;  /* 0x0000002000b48947 */ /* 0x000fea0003800000 */
[----:B------:R-:W0:Y:S01]  /*46b0*/  LDC R0, c[0x0][0x448] ;  /* 0x00011200ff007b82 */ /* 0x000e220000000800 */
[----:B------:R-:W-:-:S07]  /*46c0*/  IADD3 R5, R23, 0x1, -R22 ;  /* 0x0000000117057810 */ /* 0x000fce0007ffe816 */
        /* <DEDUP_REMOVED lines=8> */
[----:B------:R-:W-:-:S04]  /*4750*/  IMAD.IADD R5, R5, 0x1, R0 ;  /* 0x0000000105057824 */ /* 0x000fc800078e0200 */
[----:B------:R-:W-:Y:S01]  /*4760*/  IMAD.IADD R0, R5, 0x1, R6 ;  /* 0x0000000105007824 */ /* 0x000fe200078e0206 */
        /* <DEDUP_REMOVED lines=12> */
.L_x_2669:
[----:B------:R-:W-:-:S13]  /*4830*/  ISETP.NE.AND P0, PT, R7, 0x1, PT ;  /* 0x000000010700780c */ /* 0x000fda0003f05270 */
[----:B------:R-:W0:Y:S02]  /*4840*/  @P0 LDC.64 R4, c[0x0][0x9e8] ;  /* 0x00027a00ff040b82 */ /* 0x000e240000000a00 */
[----:B0-----:R-:W-:-:S05]  /*4850*/  @P0 IMAD.HI.U32 R4, R3, R4, RZ ;  /* 0x0000000403040227 */ /* 0x001fca00078e00ff */
[----:B------:R-:W-:-:S07]  /*4860*/  @P0 SHF.R.U32.HI R3, RZ, R5, R4 ;  /* 0x00000005ff030219 */ /* 0x000fce0000011604 */
.L_x_2670:
[----:B------:R-:W-:Y:S05]  /*4870*/  BSYNC B0 ;  /* 0x0000000000007941 */ /* 0x000fea0003800000 */
.L_x_2668:
[----:B------:R-:W-:-:S05]  /*4880*/  IMAD R3, R3, R7, R7 ;  /* 0x0000000703037224 */ /* 0x000fca00078e0207 */
[----:B------:R-:W-:-:S07]  /*4890*/  VIMNMX R0, R0, R3, PT ;  /* 0x0000000300007248 */ /* 0x000fce0003fe0100 */
.L_x_2667:
[----:B------:R-:W0:Y:S01]  /*48a0*/  @P1 LDC R5, c[0x0][0x44c] ;  /* 0x00011300ff051b82 */ /* 0x000e220000000800 */
[----:B------:R-:W-:Y:S01]  /*48b0*/  VIADD R0, R0, 0x3f ;  /* 0x0000003f00007836 */ /* 0x000fe20000000000 */
[----:B------:R-:W-:Y:S01]  /*48c0*/  ULDC UR4, c[0x0][0x9dc] ;  /* 0x0002770000047ab9 */ /* 0x000fe20000000800 */
[----:B------:R-:W-:-:S03]  /*48d0*/  IMAD.MOV.U32 R4, RZ, RZ, R192 ;  /* 0x000000ffff047224 */ /* 0x000fc600078e00c0 */
[----:B------:R-:W-:Y:S02]  /*48e0*/  SHF.R.S32.HI R3, RZ, 0x1f, R0 ;  /* 0x0000001fff037819 */ /* 0x000fe40000011400 */
[----:B------:R-:W1:Y:S02]  /*48f0*/  @P1 LDC R6, c[0x0][0x450] ;  /* 0x00011400ff061b82 */ /* 0x000e640000000800 */
[----:B------:R-:W-:-:S04]  /*4900*/  LEA.HI R3, R3, R0, RZ, 0x6 ;  /* 0x0000000003037211 */ /* 0x000fc800078f30ff */
[----:B------:R-:W-:-:S04]  /*4910*/  SHF.R.S32.HI R3, RZ, 0x6, R3 ;  /* 0x00000006ff037819 */ /* 0x000fc80000011403 */
[----:B---3--:R-:W-:Y:S01]  /*4920*/  VIMNMX R12, R168, R3, PT ;  /* 0x00000003a80c7248 */ /* 0x008fe20003fe0100 */
[----:B0-----:R-:W-:-:S05]  /*4930*/  @P1 IMAD.HI.U32 R5, R192, R5, RZ ;  /* 0x00000005c0051227 */ /* 0x001fca00078e00ff */
        /* <DEDUP_REMOVED lines=14> */
.L_x_2673:
[----:B------:R-:W-:-:S13]  /*4a20*/  ISETP.NE.AND P0, PT, R7, 0x1, PT ;  /* 0x000000010700780c */ /* 0x000fda0003f05270 */
[----:B------:R-:W0:Y:S02]  /*4a30*/  @P0 LDC.64 R4, c[0x0][0x9e8] ;  /* 0x00027a00ff040b82 */ /* 0x000e240000000a00 */
[----:B0-----:R-:W-:-:S05]  /*4a40*/  @P0 IMAD.HI.U32 R4, R22, R4, RZ ;  /* 0x0000000416040227 */ /* 0x001fca00078e00ff */
[----:B------:R-:W-:-:S07]  /*4a50*/  @P0 SHF.R.U32.HI R22, RZ, R5, R4 ;  /* 0x00000005ff160219 */ /* 0x000fce0000011604 */
.L_x_2674:
[----:B------:R-:W-:Y:S05]  /*4a60*/  BSYNC B0 ;  /* 0x0000000000007941 */ /* 0x000fea0003800000 */
.L_x_2672:
[----:B------:R-:W-:-:S05]  /*4a70*/  IMAD R3, R22, R7, RZ ;  /* 0x0000000716037224 */ /* 0x000fca00078e02ff */
[----:B------:R-:W-:-:S07]  /*4a80*/  VIMNMX R0, R0, R3, !PT ;  /* 0x0000000300007248 */ /* 0x000fce0007fe0100 */
.L_x_2671:
[----:B------:R-:W-:Y:S01]  /*4a90*/  SHF.R.S32.HI R5, RZ, 0x1f, R0 ;  /* 0x0000001fff057819 */ /* 0x000fe20000011400 */
[----:B------:R-:W-:Y:S01]  /*4aa0*/  IMAD.MOV.U32 R3, RZ, RZ, RZ ;  /* 0x000000ffff037224 */ /* 0x000fe200078e00ff */
[----:B------:R-:W-:Y:S02]  /*4ab0*/  PLOP3.LUT P0, PT, PT, PT, PT, 0x80, 0x0 ;  /* 0x000000000000781c */ /* 0x000fe40003f0f070 */
[----:B------:R-:W-:Y:S02]  /*4ac0*/  CS2R R32, SRZ ;  /* 0x0000000000207805 */ /* 0x000fe4000001ff00 */
[----:B------:R-:W-:Y:S02]  /*4ad0*/  LEA.HI R5, R5, R0, RZ, 0x6 ;  /* 0x0000000005057211 */ /* 0x000fe400078f30ff */
[----:B------:R-:W-:Y:S02]  /*4ae0*/  CS2R R150, SRZ ;  /* 0x0000000000967805 */ /* 0x000fe4000001ff00 */
[----:B------:R-:W-:-:S02]  /*4af0*/  CS2R R148, SRZ ;  /* 0x0000000000947805 */ /* 0x000fc4000001ff00 */
[----:B------:R-:W-:Y:S02]  /*4b00*/  CS2R R146, SRZ ;  /* 0x0000000000927805 */ /* 0x000fe4000001ff00 */
[----:B------:R-:W-:Y:S02]  /*4b10*/  SHF.R.S32.HI R4, RZ, 0x6, R5 ;  /* 0x00000006ff047819 */ /* 0x000fe40000011405 */
[----:B------:R-:W-:Y:S02]  /*4b20*/  CS2R R144, SRZ ;  /* 0x0000000000907805 */ /* 0x000fe4000001ff00 */
[----:B------:R-:W-:Y:S02]  /*4b30*/  CS2R R142, SRZ ;  /* 0x00000000008e7805 */ /* 0x000fe4000001ff00 */
[----:B------:R-:W-:Y:S02]  /*4b40*/  CS2R R140, SRZ ;  /* 0x00000000008c7805 */ /* 0x000fe4000001ff00 */
[----:B------:R-:W-:-:S02]  /*4b50*/  VIMNMX R4, RZ, R4, !PT ;  /* 0x00000004ff047248 */ /* 0x000fc40007fe0100 */
[----:B------:R-:W-:Y:S02]  /*4b60*/  CS2R R138, SRZ ;  /* 0x00000000008a7805 */ /* 0x000fe4000001ff00 */
[----:B------:R-:W-:Y:S02]  /*4b70*/  CS2R R136, SRZ ;  /* 0x0000000000887805 */ /* 0x000fe4000001ff00 */
[----:B------:R-:W-:Y:S02]  /*4b80*/  CS2R R134, SRZ ;  /* 0x0000000000867805 */ /* 0x000fe4000001ff00 */
[----:B------:R-:W-:Y:S02]  /*4b90*/  ISETP.GT.AND P1, PT, R12, R4, PT ;  /* 0x000000040c00720c */ /* 0x000fe40003f24270 */
        /* <DEDUP_REMOVED lines=42> */
[----:B------:R-:W-:Y:S01]  /*4e40*/  CS2R R166, SRZ ;  /* 0x0000000000a67805 */ /* 0x000fe2000001ff00 */
[----:B------:R-:W-:Y:S01]  /*4e50*/  IMAD.MOV.U32 R13, RZ, RZ, RZ ;  /* 0x000000ffff0d7224 */ /* 0x000fe200078e00ff */
[----:B------:R-:W-:Y:S01]  /*4e60*/  CS2R R10, SRZ ;  /* 0x00000000000a7805 */ /* 0x000fe2000001ff00 */
[----:B------:R-:W-:Y:S01]  /*4e70*/  IMAD.MOV.U32 R169, RZ, RZ, RZ ;  /* 0x000000ffffa97224 */ /* 0x000fe200078e00ff */
        /* <DEDUP_REMOVED lines=8> */
[----:B------:R-:W-:Y:S01]  /*4f00*/  CS2R R176, SRZ ;  /* 0x0000000000b07805 */ /* 0x000fe2000001ff00 */
[----:B------:R-:W-:Y:S02]  /*4f10*/  IMAD.MOV.U32 R0, RZ, RZ, RZ ;  /* 0x000000ffff007224 */ /* 0x000fe400078e00ff */
[----:B------:R-:W-:Y:S02]  /*4f20*/  IMAD.MOV.U32 R5, RZ, RZ, RZ ;  /* 0x000000ffff057224 */ /* 0x000fe400078e00ff */
[----:B------:R-:W-:Y:S01]  /*4f30*/  IMAD.MOV.U32 R178, RZ, RZ, RZ ;  /* 0x000000ffffb27224 */ /* 0x000fe200078e00ff */
[----:B------:R-:W-:Y:S06]  /*4f40*/  @!P1 BRA `(.L_x_2675) ;  /* 0x000000e400b09947 */ /* 0x000fec0003800000 */
[----:B------:R-:W0:Y:S02]  /*4f50*/  SHFL.IDX PT, R0, R222, RZ, 0x1f ;  /* 0x00001fffde007589 */ /* 0x000e2400000e0000 */
[----:B0-----:R-:W-:-:S04]  /*4f60*/  LEA.HI R3, R0, R0, RZ, 0x1 ;  /* 0x0000000000037211 */ /* 0x001fc800078f08ff */
[----:B------:R-:W-:-:S05]  /*4f70*/  LOP3.LUT R3, R3, 0x1fffe, RZ, 0xc0, !PT ;  /* 0x0001fffe03037812 */ /* 0x000fca00078ec0ff */
[----:B------:R-:W-:Y:S02]  /*4f80*/  IMAD.IADD R3, R0, 0x1, -R3 ;  /* 0x0000000100037824 */ /* 0x000fe400078e0a03 */
[----:B------:R-:W-:Y:S02]  /*4f90*/  IMAD.U32 R0, RZ, RZ, UR37 ;  /* 0x00000025ff007e24 */ /* 0x000fe4000f8e00ff */
[----:B------:R-:W-:-:S03]  /*4fa0*/  IMAD R3, R3, 0x8000, R2 ;  /* 0x0000800003037824 */ /* 0x000fc600078e0202 */
[----:B------:R-:W-:Y:S01]  /*4fb0*/  ISETP.NE.AND P0, PT, R0, 0x3, PT ;  /* 0x000000030000780c */ /* 0x000fe20003f05270 */
[----:B------:R-:W-:-:S05]  /*4fc0*/  VIADD R3, R3, 0x400 ;  /* 0x0000040003037836 */ /* 0x000fca0000000000 */
[----:B------:R-:W-:-:S04]  /*4fd0*/  SHF.R.U32.HI R3, RZ, 0x4, R3 ;  /* 0x00000004ff037819 */ /* 0x000fc80000011603 */
[----:B------:R-:W-:-:S04]  /*4fe0*/  LOP3.LUT R3, R3, 0x3fff, RZ, 0xc0, !PT ;  /* 0x00003fff03037812 */ /* 0x000fc800078ec0ff */
[----:B------:R-:W-:Y:S01]  /*4ff0*/  LOP3.LUT R23, R3, 0x2000000, RZ, 0xfc, !PT ;  /* 0x0200000003177812 */ /* 0x000fe200078efcff */
[----:B------:R-:W-:Y:S06]  /*5000*/  @!P0 BRA `(.L_x_2676) ;  /* 0x0000000000048947 */ /* 0x000fec0003800000 */
[----:B------:R-:W-:Y:S01]  /*5010*/  BPT.TRAP 0x1 ;  /* 0x000000040000795c */ /* 0x000fe20000300000 */
.L_x_2676:
        /* <DEDUP_REMOVED lines=11> */
.L_x_3030:
[----:B------:R-:W-:Y:S05]  /*50d0*/  BSYNC B0 ;  /* 0x0000000000007941 */ /* 0x000fea0003800000 */
.L_x_2677:
[----:B------:R-:W-:Y:S01]  /*50e0*/  BAR.SYNC.DEFER_BLOCKING 0xe, 0x100 ;  /* 0x0384000000007b1d */ /* 0x000fe20000010000 */
[----:B------:R-:W-:Y:S01]  /*50f0*/  IMAD.MOV.U32 R11, RZ, RZ, 0x40000040 ;  /* 0x40000040ff0b7424 */ /* 0x000fe200078e00ff */
[C---:B------:R-:W-:Y:S01]  /*5100*/  R2UR UR6, R14.reuse ;  /* 0x000000000e0672ca */ /* 0x040fe200000e0000 */
[----:B------:R-:W-:Y:S01]  /*5110*/  VIADD R6, R14, 0x80 ;  /* 0x000000800e067836 */ /* 0x000fe20000000000 */
[----:B------:R-:W-:Y:S01]  /*5120*/  R2UR UR7, R15 ;  /* 0x000000000f0772ca */ /* 0x000fe200000e0000 */
[C---:B------:R-:W-:Y:S01]  /*5130*/  VIADD R8, R10.reuse, 0x2 ;  /* 0x000000020a087836 */ /* 0x040fe20000000000 */
[----:B------:R-:W-:Y:S01]  /*5140*/  R2UR UR4, R10 ;  /* 0x000000000a0472ca */ /* 0x000fe200000e0000 */
[----:B------:R-:W-:Y:S01]  /*5150*/  IMAD.MOV.U32 R7, RZ, RZ, 0x40000040 ;  /* 0x40000040ff077424 */ /* 0x000fe200078e00ff */
[----:B------:R-:W-:Y:S01]  /*5160*/  R2UR UR5, R11 ;  /* 0x000000000b0572ca */ /* 0x000fe200000e0000 */
[----:B------:R-:W-:Y:S01]  /*5170*/  IMAD.MOV.U32 R9, RZ, RZ, 0x40000040 ;  /* 0x40000040ff097424 */ /* 0x000fe200078e00ff */
[----:B------:R-:W1:Y:S01]  /*5180*/  S2R R0, SR_TID.X ;  /* 0x0000000000007919 */ /* 0x000e620000002100 */
[----:B------:R-:W-:Y:S01]  /*5190*/  VIADD R20, R14, 0x100 ;  /* 0x000001000e147836 */ /* 0x000fe20000000000 */
[----:B------:R-:W-:Y:S01]  /*51a0*/  BSSY B0, `(.L_x_2679) ;  /* 0x00000ee000007945 */ /* 0x000fe20003800000 */
[----:B------:R-:W-:-:S02]  /*51b0*/  IMAD.MOV.U32 R21, RZ, RZ, 0x40000040 ;  /* 0x40000040ff157424 */ /* 0x000fc400078e00ff */
[----:B------:R-:W-:Y:S02]  /*51c0*/  IMAD.MOV.U32 R15, RZ, RZ, 0x40000040 ;  /* 0x40000040ff0f7424 */ /* 0x000fe400078e00ff */
[----:B0-----:R-:W-:-:S05]  /*51d0*/  VIADD R3, R12, 0xfffffffe ;  /* 0xfffffffe0c037836 */ /* 0x001fca0000000000 */
[----:B------:R-:W-:Y:S01]  /*51e0*/  ISETP.GE.AND P2, PT, R3, R4, PT ;  /* 0x000000040300720c */ /* 0x000fe20003f46270 */
[----:B----45:R-:W-:-:S06]  /*51f0*/  WARPGROUP.ARRIVE ;  /* 0x00000000000079c5 */ /* 0x030fcc0000000000 */
[----:B------:R-:W-:Y:S01]  /*5200*/  HGMMA.64x256x16.F32.BF16 R24, gdesc[UR4].tnspB, RZ, !UPT, gsb0 ;  /* 0x43e00000041879f0 */ /* 0x000fe2000c0018ff */
[----:B------:R-:W-:Y:S01]  /*5210*/  R2UR UR6, R6 ;  /* 0x00000000060672ca */ /* 0x000fe200000e0000 */
[----:B------:R-:W-:Y:S01]  /*5220*/  VIADD R6, R10, 0x4 ;  /* 0x000000040a067836 */ /* 0x000fe20000000000 */
[----:B------:R-:W-:Y:S01]  /*5230*/  R2UR UR7, R7 ;  /* 0x00000000070772ca */ /* 0x000fe200000e0000 */
[----:B------:R-:W-:Y:S01]  /*5240*/  IMAD.MOV.U32 R7, RZ, RZ, 0x40000040 ;  /* 0x40000040ff077424 */ /* 0x000fe200078e00ff */
[----:B------:R-:W-:Y:S02]  /*5250*/  R2UR UR4, R8 ;  /* 0x00000000080472ca */ /* 0x000fe400000e0000 */
[----:B------:R-:W-:Y:S02]  /*5260*/  R2UR UR5, R9 ;  /* 0x00000000090572ca */ /* 0x000fe400000e0000 */
[----:B-1----:R-:W-:-:S04]  /*5270*/  LOP3.LUT R0, R0, 0x7f, RZ, 0xc0, !PT ;  /* 0x0000007f00007812 */ /* 0x002fc800078ec0ff */
[----:B------:R-:W-:-:S13]  /*5280*/  ISETP.NE.AND P1, PT, R0, RZ, PT ;  /* 0x000000ff0000720c */ /* 0x000fda0003f25270 */
[----:B------:R-:W-:-:S05]  /*5290*/  @!P1 VIADD R0, R22, 0x28c60 ;  /* 0x00028c6016009836 */ /* 0x000fca0000000000 */
[----:B------:R-:W-:Y:S01]  /*52a0*/  @!P1 PRMT R0, RZ, 0x654, R0 ;  /* 0x00000654ff009816 */ /* 0x000fe20000000000 */
[----:B------:R-:W-:Y:S02]  /*52b0*/  WARPGROUP.DEPBAR.LE gsb0, 0x0 ;  /* 0x00008000000079c5 */ /* 0x000fe40000010000 */
[----:B------:R-:W-:-:S06]  /*52c0*/  WARPGROUP.ARRIVE ;  /* 0x00000000000079c5 */ /* 0x000fcc0000000000 */
        /* <DEDUP_REMOVED lines=24> */
.L_x_2686:
[----:B------:R-:W-:Y:S01]  /*5450*/  BAR.SYNC.DEFER_BLOCKING 0xe, 0x100 ;  /* 0x0384000000007b1d */ /* 0x000fe20000010000 */
[C---:B------:R-:W-:Y:S01]  /*5460*/  IMAD R5, R18.reuse, 0x40, R191 ;  /* 0x0000004012057824 */ /* 0x040fe200078e02bf */
[----:B------:R-:W-:Y:S01]  /*5470*/  ISETP.GT.AND P3, PT, R3, R4, PT ;  /* 0x000000040300720c */ /* 0x000fe20003f64270 */
[----:B------:R-:W-:Y:S02]  /*5480*/  VIADD R18, R18, 0x1 ;  /* 0x0000000112127836 */ /* 0x000fe40000000000 */
[----:B------:R-:W-:Y:S02]  /*5490*/  IMAD R5, R5, 0x4, R2 ;  /* 0x0000000405057824 */ /* 0x000fe400078e0202 */
[----:B------:R-:W-:Y:S01]  /*54a0*/  VIADD R3, R3, 0xffffffff ;  /* 0xffffffff03037836 */ /* 0x000fe20000000000 */
[----:B------:R-:W-:-:S04]  /*54b0*/  ISETP.NE.AND P2, PT, R18, 0x2, PT ;  /* 0x000000021200780c */ /* 0x000fc80003f45270 */
[----:B------:R-:W-:Y:S02]  /*54c0*/  SEL R12, RZ, 0x1, P2 ;  /* 0x00000001ff0c7807 */ /* 0x000fe40001000000 */
[----:B------:R-:W-:Y:S02]  /*54d0*/  SEL R18, R18, RZ, P2 ;  /* 0x000000ff12127207 */ /* 0x000fe40001000000 */
[----:B------:R-:W-:Y:S01]  /*54e0*/  LOP3.LUT R19, R19, R12, RZ, 0x3c, !PT ;  /* 0x0000000c13137212 */ /* 0x000fe200078e3cff */
[----:B01----:R-:W0:Y:S04]  /*54f0*/  LDS R0, [R5+0x28800] ;  /* 0x0288000005007984 */ /* 0x003e280000000800 */
        /* <DEDUP_REMOVED lines=131> */
.L_x_2681:
[----:B------:R-:W-:Y:S01]  /*5d30*/  IMAD R0, R18, 0x8, R2 ;  /* 0x0000000812007824 */ /* 0x000fe200078e0202 */
[----:B------:R-:W-:-:S04]  /*5d40*/  SHF.L.U32 R5, R19, 0x1f, RZ ;  /* 0x0000001f13057819 */ /* 0x000fc800000006ff */
[----:B------:R0:W1:Y:S01]  /*5d50*/  SYNCS.PHASECHK.TRANS64.TRYWAIT P2, [R0+URZ+0x28c50], R5 ;  /* 0x028c5005000075a7 */ /* 0x000062000804017f */
[----:B------:R-:W-:Y:S05]  /*5d60*/  @!P0 BRA `(.L_x_2682) ;  /* 0x0000000000048947 */ /* 0x000fea0003800000 */
[----:B------:R-:W-:Y:S01]  /*5d70*/  BPT.TRAP 0x1 ;  /* 0x000000040000795c */ /* 0x000fe20000300000 */
.L_x_2682:
[----:B------:R-:W-:Y:S04]  /*5d80*/  BSSY B1, `(.L_x_2683) ;  /* 0x0000004000017945 */ /* 0x000fe80003800000 */
[----:B-1----:R-:W-:Y:S05]  /*5d90*/  @P2 BRA `(.L_x_2684) ;  /* 0x0000000000082947 */ /* 0x002fea0003800000 */
[----:B------:R-:W1:Y:S02]  /*5da0*/  SYNCS.PHASECHK.TRANS64.TRYWAIT P2, [R0+URZ+0x28c50], R5 ;  /* 0x028c5005000075a7 */ /* 0x000e64000804017f */
[----:B-1----:R-:W-:Y:S05]  /*5db0*/  @!P2 BRA `(.L_x_2685) ;  /* 0x0000019800f4a947 */ /* 0x002fea0003800000 */
.L_x_2684:
[----:B------:R-:W-:Y:S05]  /*5dc0*/  BSYNC B1 ;  /* 0x0000000000017941 */ /* 0x000fea0003800000 */
.L_x_2683:
[----:B------:R-:W-:Y:S01]  /*5dd0*/  IMAD R12, R18, 0x1000, R23 ;  /* 0x00001000120c7824 */ /* 0x000fe200078e0217 */
[----:B------:R-:W-:Y:S01]  /*5de0*/  R2UR UR4, R10 ;  /* 0x000000000a0472ca */ /* 0x000fe200000e0000 */
[----:B------:R-:W-:Y:S01]  /*5df0*/  IMAD.MOV.U32 R13, RZ, RZ, 0x40000040 ;  /* 0x40000040ff0d7424 */ /* 0x000fe200078e00ff */
[----:B------:R-:W-:Y:S01]  /*5e00*/  R2UR UR5, R11 ;  /* 0x000000000b0572ca */ /* 0x000fe200000e0000 */
[----:B------:R-:W-:Y:S01]  /*5e10*/  WARPGROUP.ARRIVE ;  /* 0x00000000000079c5 */ /* 0x000fe20000000000 */
[C---:B------:R-:W-:Y:S01]  /*5e20*/  R2UR UR6, R12.reuse ;  /* 0x000000000c0672ca */ /* 0x040fe200000e0000 */
[----:B------:R-:W-:Y:S01]  /*5e30*/  VIADD R20, R12, 0x80 ;  /* 0x000000800c147836 */ /* 0x000fe20000000000 */
[----:B------:R-:W-:Y:S01]  /*5e40*/  R2UR UR7, R13 ;  /* 0x000000000d0772ca */ /* 0x000fe200000e0000 */
[----:B------:R-:W-:Y:S02]  /*5e50*/  IMAD.MOV.U32 R21, RZ, RZ, 0x40000040 ;  /* 0x40000040ff157424 */ /* 0x000fe400078e00ff */
[----:B------:R-:W-:-:S02]  /*5e60*/  IMAD.MOV.U32 R13, RZ, RZ, 0x40000040 ;  /* 0x40000040ff0d7424 */ /* 0x000fc400078e00ff */
[----:B01----:R-:W-:-:S05]  /*5e70*/  @!P1 VIADD R0, R0, 0x28c60 ;  /* 0x00028c6000009836 */ /* 0x003fca0000000000 */
[----:B------:R-:W-:-:S03]  /*5e80*/  @!P1 PRMT R0, RZ, 0x654, R0 ;  /* 0x00000654ff009816 */ /* 0x000fc60000000000 */
[----:B------:R-:W-:Y:S01]  /*5e90*/  HGMMA.64x256x16.F32.BF16 R24, gdesc[UR4].tnspB, R24, gsb0 ;  /* 0x43e00000041879f0 */ /* 0x000fe20008001818 */
[----:B------:R-:W-:Y:S02]  /*5ea0*/  R2UR UR4, R8 ;  /* 0x00000000080472ca */ /* 0x000fe400000e0000 */
[----:B------:R-:W-:Y:S02]  /*5eb0*/  R2UR UR5, R9 ;  /* 0x00000000090572ca */ /* 0x000fe400000e0000 */
[----:B------:R-:W-:Y:S01]  /*5ec0*/  R2UR UR6, R20 ;  /* 0x00000000140672ca */ /* 0x000fe200000e0000 */
[C---:B------:R-:W-:Y:S01]  /*5ed0*/  VIADD R20, R12.reuse, 0x100 ;  /* 0x000001000c147836 */ /* 0x040fe20000000000 */
[----:B------:R-:W-:Y:S01]  /*5ee0*/  R2UR UR7, R21 ;  /* 0x00000000150772ca */ /* 0x000fe200000e0000 */
[----:B------:R-:W-:Y:S02]  /*5ef0*/  IMAD.MOV.U32 R21, RZ, RZ, 0x40000040 ;  /* 0x40000040ff157424 */ /* 0x000fe400078e00ff */
        /* <DEDUP_REMOVED lines=24> */
.L_x_2680:
[----:B------:R-:W-:Y:S05]  /*6080*/  BSYNC B0 ;  /* 0x0000000000007941 */ /* 0x000fea0003800000 */
.L_x_2679:
        /* <DEDUP_REMOVED lines=9> */
[----:B01----:R-:W0:Y:S04]  /*6120*/  LDS R0, [R3+0x28800] ;  /* 0x0288000003007984 */ /* 0x003e280000000800 */
        /* <DEDUP_REMOVED lines=133> */
.L_x_2666:
        /* <DEDUP_REMOVED lines=24> */
.L_x_2689:
[----:B------:R-:W-:-:S13]  /*6b00*/  ISETP.NE.AND P0, PT, R7, 0x1, PT ;  /* 0x000000010700780c */ /* 0x000fda0003f05270 */
[----:B------:R-:W0:Y:S02]  /*6b10*/  @P0 LDC.64 R4, c[0x0][0x9e8] ;  /* 0x00027a00ff040b82 */ /* 0x000e240000000a00 */
[----:B0-----:R-:W-:-:S05]  /*6b20*/  @P0 IMAD.HI.U32 R4, R3, R4, RZ ;  /* 0x0000000403040227 */ /* 0x001fca00078e00ff */
[----:B------:R-:W-:-:S07]  /*6b30*/  @P0 SHF.R.U32.HI R3, RZ, R5, R4 ;  /* 0x00000005ff030219 */ /* 0x000fce0000011604 */
.L_x_2690:
[----:B------:R-:W-:Y:S05]  /*6b40*/  BSYNC B0 ;  /* 0x0000000000007941 */ /* 0x000fea0003800000 */
.L_x_2688:
[----:B------:R-:W-:-:S05]  /*6b50*/  IMAD R3, R3, R7, R7 ;  /* 0x0000000703037224 */ /* 0x000fca00078e0207 */
[----:B------:R-:W-:-:S07]  /*6b60*/  VIMNMX R0, R0, R3, PT ;  /* 0x0000000300007248 */ /* 0x000fce0003fe0100 */
.L_x_2687:
        /* <DEDUP_REMOVED lines=8> */
[----:B------:R-:W-:Y:S01]  /*6bf0*/  VIMNMX R168, R168, R3, PT ;  /* 0x00000003a8a87248 */ /* 0x000fe20003fe0100 */
        /* <DEDUP_REMOVED lines=15> */
.L_x_2693:
[----:B------:R-:W-:-:S13]  /*6cf0*/  ISETP.NE.AND P0, PT, R7, 0x1, PT ;  /* 0x000000010700780c */ /* 0x000fda0003f05270 */
[----:B------:R-:W0:Y:S02]  /*6d00*/  @P0 LDC.64 R8, c[0x0][0x9e8] ;  /* 0x00027a00ff080b82 */ /* 0x000e240000000a00 */
[----:B0-----:R-:W-:-:S05]  /*6d10*/  @P0 IMAD.HI.U32 R6, R0, R8, RZ ;  /* 0x0000000800060227 */ /* 0x001fca00078e00ff */
[----:B------:R-:W-:-:S07]  /*6d20*/  @P0 SHF.R.U32.HI R0, RZ, R9, R6 ;  /* 0x00000009ff000219 */ /* 0x000fce0000011606 */
.L_x_2694:
[----:B------:R-:W-:Y:S05]  /*6d30*/  BSYNC B0 ;  /* 0x0000000000007941 */ /* 0x000fea0003800000 */
.L_x_2692:
[----:B------:R-:W-:-:S05]  /*6d40*/  IMAD R3, R0, R7, RZ ;  /* 0x0000000700037224 */ /* 0x000fca00078e02ff */
[----:B------:R-:W-:-:S07]  /*6d50*/  VIMNMX R4, R4, R3, !PT ;  /* 0x0000000304047248 */ /* 0x000fce0007fe0100 */
.L_x_2691:
        /* <DEDUP_REMOVED lines=86> */
[----:B------:R-:W-:-:S04]  /*72c0*/  LOP3.LUT R3, R3, 0x3fff, RZ, 0xc0, !PT ;  /* 0x00003fff03037812 */ /* 0x000fc800078ec0ff */
[----:B------:R-:W-:Y:S01]  /*72d0*/  LOP3.LUT R190, R3, 0x2000000, RZ, 0xfc, !PT ;  /* 0x0200000003be7812 */ /* 0x000fe200078efcff */
        /* <DEDUP_REMOVED lines=16> */
[----:B-1--45:R-:W-:Y:S05]  /*73e0*/  CALL.ABS.NOINC R14 ;  /* 0x000000000e007343 */ /* 0x032fea0003c00000 */
.L_x_2696:
[----:B------:R-:W-:Y:S05]  /*73f0*/  BSYNC B6 ;  /* 0x0000000000067941 */ /* 0x000fea0003800000 */
.L_x_2695:
        /* <DEDUP_REMOVED lines=12> */
.L_x_2700:
[----:B-1----:R1:W2:Y:S02]  /*74c0*/  SYNCS.PHASECHK.TRANS64.TRYWAIT P0, [R2+URZ+0x28c00], R3 ;  /* 0x028c0003020075a7 */ /* 0x0022a4000800017f */
[----:B--2---:R-:W-:Y:S05]  /*74d0*/  @!P0 NANOSLEEP.SYNCS 0x989680 ;  /* 0x009896800000895d */ /* 0x004fea0003900000 */
[----:B------:R-:W2:Y:S02]  /*74e0*/  @!P0 SYNCS.PHASECHK.TRANS64 P0, [R2+URZ+0x28c00], R3 ;  /* 0x028c0003020085a7 */ /* 0x000ea4000800007f */
[----:B--2---:R-:W-:Y:S05]  /*74f0*/  @!P0 BRA `(.L_x_2700) ;  /* 0xfffffffc00f08947 */ /* 0x004fea000383ffff */
.L_x_2699:
[----:B------:R-:W-:Y:S05]  /*7500*/  BSYNC B0 ;  /* 0x0000000000007941 */ /* 0x000fea0003800000 */
.L_x_2698:
[----:B------:R-:W-:Y:S05]  /*7510*/  BRA `(.L_x_2701) ;  /* 0x0000002c00687947 */ /* 0x000fea0003800000 */
.L_x_2697:
[----:B------:R-:W-:Y:S01]  /*7520*/  VIADD R3, R2, 0x20400 ;  /* 0x0002040002037836 */ /* 0x000fe20000000000 */
[----:B-----5:R-:W-:Y:S01]  /*7530*/  SHF.R.S32.HI R0, RZ, 0x1f, R37 ;  /* 0x0000001fff007819 */ /* 0x020fe20000011425 */
[----:B------:R-:W-:Y:S01]  /*7540*/  ULDC.64 UR4, c[0x0][0x3f8] ;  /* 0x0000fe0000047ab9 */ /* 0x000fe20000000a00 */
[----:B------:R-:W-:Y:S01]  /*7550*/  ULDC.64 UR6, c[0x0][0x408] ;  /* 0x0001020000067ab9 */ /* 0x000fe20000000a00 */
[----:B----4-:R-:W-:Y:S01]  /*7560*/  IMAD.WIDE.U32 R24, R37, UR4, RZ ;  /* 0x0000000425187c25 */ /* 0x010fe2000f8e00ff */
[----:B------:R-:W-:Y:S01]  /*7570*/  LOP3.LUT P0, RZ, R3, 0x3ff, RZ, 0xc0, !PT ;  /* 0x000003ff03ff7812 */ /* 0x000fe2000780c0ff */
[----:B------:R-:W-:Y:S02]  /*7580*/  BSSY B6, `(.L_x_2702) ;  /* 0x0000019000067945 */ /* 0x000fe40003800000 */
[C---:B------:R-:W-:Y:S02]  /*7590*/  IMAD R4, R0.reuse, UR4, RZ ;  /* 0x0000000400047c24 */ /* 0x040fe4000f8e02ff */
[----:B------:R-:W-:-:S02]  /*75a0*/  IMAD R0, R0, UR6, RZ ;  /* 0x0000000600007c24 */ /* 0x000fc4000f8e02ff */
[C---:B------:R-:W-:Y:S02]  /*75b0*/  IMAD R29, R37.reuse, UR5, R4 ;  /* 0x00000005251d7c24 */ /* 0x040fe4000f8e0204 */
[C---:B------:R-:W-:Y:S02]  /*75c0*/  IMAD R31, R37.reuse, UR7, R0 ;  /* 0x00000007251f7c24 */ /* 0x040fe4000f8e0200 */
[----:B------:R-:W-:-:S04]  /*75d0*/  IMAD.WIDE.U32 R26, R37, UR6, RZ ;  /* 0x00000006251a7c25 */ /* 0x000fc8000f8e00ff */
[----:B------:R-:W-:Y:S02]  /*75e0*/  IMAD.IADD R29, R29, 0x1, R25 ;  /* 0x000000011d1d7824 */ /* 0x000fe400078e0219 */
[----:B------:R-:W-:Y:S01]  /*75f0*/  IMAD.IADD R31, R31, 0x1, R27 ;  /* 0x000000011f1f7824 */ /* 0x000fe200078e021b */
        /* <DEDUP_REMOVED lines=17> */
.L_x_2703:
[----:B------:R-:W-:Y:S05]  /*7710*/  BSYNC B6 ;  /* 0x0000000000067941 */ /* 0x000fea0003800000 */
.L_x_2702:
[----:B------:R-:W-:Y:S01]  /*7720*/  ULDC.U8 UR4, c[0x0][0x410] ;  /* 0x0001040000047ab9 */ /* 0x000fe20000000000 */
[----:B------:R-:W-:Y:S01]  /*7730*/  BSSY B0, `(.L_x_2704) ;  /* 0x00002b0000007945 */ /* 0x000fe20003800000 */
[----:B------:R-:W-:Y:S01]  /*7740*/  ISETP.NE.AND P0, PT, RZ, UR4, PT ;  /* 0x00000004ff007c0c */ /* 0x000fe2000bf05270 */
[----:B------:R-:W-:-:S12]  /*7750*/  IMAD.IADD R34, R185, 0x1, R192 ;  /* 0x00000001b9227824 */ /* 0x000fd800078e02c0 */
[----:B------:R-:W-:Y:S05]  /*7760*/  @!P0 BRA `(.L_x_2705) ;  /* 0x00000014008c8947 */ /* 0x000fea0003800000 */
[----:B------:R-:W0:Y:S01]  /*7770*/  LDC R37, c[0x0][0x448] ;  /* 0x00011200ff257b82 */ /* 0x000e220000000800 */
[----:B------:R-:W-:Y:S01]  /*7780*/  IMAD R3, R225, 0x20, R34 ;  /* 0x00000020e1037824 */ /* 0x000fe200078e0222 */
[----:B------:R-:W-:Y:S01]  /*7790*/  ULDC.64 UR4, c[0x0][0x3f8] ;  /* 0x0000fe0000047ab9 */ /* 0x000fe20000000a00 */
[----:B------:R-:W-:Y:S01]  /*77a0*/  ULDC.64 UR6, c[0x0][0x408] ;  /* 0x0001020000067ab9 */ /* 0x000fe20000000a00 */
[----:B------:R-:W-:Y:S02]  /*77b0*/  IMAD.MOV.U32 R6, RZ, RZ, R24 ;  /* 0x000000ffff067224 */ /* 0x000fe400078e0018 */
[----:B------:R-:W-:Y:S02]  /*77c0*/  IMAD.MOV.U32 R7, RZ, RZ, R29 ;  /* 0x000000ffff077224 */ /* 0x000fe400078e001d */
[----:B------:R-:W-:Y:S02]  /*77d0*/  IMAD.MOV.U32 R8, RZ, RZ, R26 ;  /* 0x000000ffff087224 */ /* 0x000fe400078e001a */
[----:B------:R-:W-:Y:S01]  /*77e0*/  IMAD.MOV.U32 R9, RZ, RZ, R31 ;  /* 0x000000ffff097224 */ /* 0x000fe200078e001f */
[----:B0-----:R-:W-:-:S13]  /*77f0*/  ISETP.NE.AND P0, PT, R37, 0x1, PT ;  /* 0x000000012500780c */ /* 0x001fda0003f05270 */
[----:B------:R-:W0:Y:S08]  /*7800*/  @P0 LDC R0, c[0x0][0x44c] ;  /* 0x00011300ff000b82 */ /* 0x000e300000000800 */
[----:B------:R-:W1:Y:S01]  /*7810*/  @P0 LDC R5, c[0x0][0x450] ;  /* 0x00011400ff050b82 */ /* 0x000e620000000800 */
[----:B0-----:R-:W-:-:S05]  /*7820*/  @P0 IMAD.HI.U32 R0, R3, R0, RZ ;  /* 0x0000000003000227 */ /* 0x001fca00078e00ff */
[----:B-1----:R-:W-:-:S04]  /*7830*/  @P0 SHF.R.U32.HI R3, RZ, R5, R0 ;  /* 0x00000005ff030219 */ /* 0x002fc80000011600 */
[----:B------:R-:W-:Y:S01]  /*7840*/  SHF.R.S32.HI R0, RZ, 0x1f, R3 ;  /* 0x0000001fff007819 */ /* 0x000fe20000011403 */
[----:B------:R-:W-:-:S04]  /*7850*/  IMAD.WIDE.U32 R6, R3, UR4, R6 ;  /* 0x0000000403067c25 */ /* 0x000fc8000f8e0006 */
[C---:B------:R-:W-:Y:S02]  /*7860*/  IMAD R4, R0.reuse, UR4, RZ ;  /* 0x0000000400047c24 */ /* 0x040fe4000f8e02ff */
[----:B------:R-:W-:Y:S02]  /*7870*/  IMAD R0, R0, UR6, RZ ;  /* 0x0000000600007c24 */ /* 0x000fe4000f8e02ff */
[C---:B------:R-:W-:Y:S01]  /*7880*/  IMAD R5, R3.reuse, UR5, R4 ;  /* 0x0000000503057c24 */ /* 0x040fe2000f8e0204 */
[----:B------:R-:W-:Y:S01]  /*7890*/  ULDC.64 UR4, c[0x0][0x3e8] ;  /* 0x0000fa0000047ab9 */ /* 0x000fe20000000a00 */
[C---:B------:R-:W-:Y:S01]  /*78a0*/  IMAD.WIDE.U32 R8, R3.reuse, UR6, R8 ;  /* 0x0000000603087c25 */ /* 0x040fe2000f8e0008 */
[----:B------:R-:W-:Y:S01]  /*78b0*/  LEA R4, P0, R6, UR4, 0x1 ;  /* 0x0000000406047c11 */ /* 0x000fe2000f8008ff */
[----:B------:R-:W-:Y:S02]  /*78c0*/  UMOV UR4, 0xffffffff ;  /* 0xffffffff00047882 */ /* 0x000fe40000000000 */
[----:B------:R-:W-:Y:S01]  /*78d0*/  IMAD R3, R3, UR7, R0 ;  /* 0x0000000703037c24 */ /* 0x000fe2000f8e0200 */
[----:B------:R-:W-:Y:S01]  /*78e0*/  ULDC.64 UR6, c[0x0][0x400] ;  /* 0x0001000000067ab9 */ /* 0x000fe20000000a00 */
[----:B------:R-:W-:Y:S01]  /*78f0*/  IMAD.IADD R5, R7, 0x1, R5 ;  /* 0x0000000107057824 */ /* 0x000fe200078e0205 */
[----:B------:R-:W-:Y:S01]  /*7900*/  LEA R7, P1, R8, UR6, 0x1 ;  /* 0x0000000608077c11 */ /* 0x000fe2000f8208ff */
[----:B------:R-:W-:-:S03]  /*7910*/  IMAD.IADD R3, R9, 0x1, R3 ;  /* 0x0000000109037824 */ /* 0x000fc600078e0203 */
[----:B------:R-:W-:Y:S02]  /*7920*/  LEA.HI.X R6, R6, UR5, R5, 0x1, P0 ;  /* 0x0000000506067c11 */ /* 0x000fe400080f0c05 */
[----:B------:R-:W-:Y:S01]  /*7930*/  LEA.HI.X R8, R8, UR7, R3, 0x1, P1 ;  /* 0x0000000708087c11 */ /* 0x000fe200088f0c03 */
[----:B------:R-:W-:Y:S06]  /*7940*/  BRA.DIV UR4, `(.L_x_2706) ;  /* 0x0000018204247947 */ /* 0x000fec000b800000 */
[----:B------:R0:W1:Y:S04]  /*7950*/  SHFL.IDX PT, R3, R6, RZ, 0x1c1f ;  /* 0x001c1fff06037589 */ /* 0x00006800000e0000 */
[----:B------:R0:W2:Y:S04]  /*7960*/  SHFL.IDX PT, R0, R4, RZ, 0x1c1f ;  /* 0x001c1fff04007589 */ /* 0x0000a800000e0000 */
[----:B------:R0:W3:Y:S04]  /*7970*/  SHFL.IDX PT, R5, R8, RZ, 0x1c1f ;  /* 0x001c1fff08057589 */ /* 0x0000e800000e0000 */
[----:B------:R0:W4:Y:S02]  /*7980*/  SHFL.IDX PT, R14, R7, RZ, 0x1c1f ;  /* 0x001c1fff070e7589 */ /* 0x00012400000e0000 */
.L_x_3036:
[----:B------:R-:W-:Y:S01]  /*7990*/  IMAD R37, R22, R37, RZ ;  /* 0x0000002516257224 */ /* 0x000fe200078e02ff */
[----:B------:R-:W-:Y:S01]  /*79a0*/  BSSY B1, `(.L_x_2707) ;  /* 0x000001d000017945 */ /* 0x000fe20003800000 */
[----:B------:R-:W-:Y:S02]  /*79b0*/  CS2R R30, SRZ ;  /* 0x00000000001e7805 */ /* 0x000fe4000001ff00 */
[----:B------:R-:W-:Y:S02]  /*79c0*/  CS2R R20, SRZ ;  /* 0x0000000000147805 */ /* 0x000fe4000001ff00 */
[----:B------:R-:W-:Y:S02]  /*79d0*/  CS2R R28, SRZ ;  /* 0x00000000001c7805 */ /* 0x000fe4000001ff00 */
[----:B------:R-:W-:Y:S02]  /*79e0*/  ISETP.GE.AND P0, PT, R34, R37, PT ;  /* 0x000000252200720c */ /* 0x000fe40003f06270 */
[----:B------:R-:W-:-:S11]  /*79f0*/  CS2R R24, SRZ ;  /* 0x0000000000187805 */ /* 0x000fd6000001ff00 */
[----:B------:R-:W-:Y:S05]  /*7a00*/  @P0 BRA `(.L_x_2708) ;  /* 0x0000000000580947 */ /* 0x000fea0003800000 */
[----:B------:R-:W-:Y:S01]  /*7a10*/  ULDC UR4, c[0x0][0x3f4] ;  /* 0x0000fd0000047ab9 */ /* 0x000fe20000000800 */
[----:B--2---:R-:W-:Y:S01]  /*7a20*/  IMAD.MOV.U32 R10, RZ, RZ, R0 ;  /* 0x000000ffff0a7224 */ /* 0x004fe200078e0000 */
[----:B------:R-:W-:Y:S01]  /*7a30*/  ISETP.GE.AND P3, PT, R199, UR4, PT ;  /* 0x00000004c7007c0c */ /* 0x000fe2000bf66270 */
[----:B-1----:R-:W-:Y:S01]  /*7a40*/  IMAD.MOV.U32 R11, RZ, RZ, R3 ;  /* 0x000000ffff0b7224 */ /* 0x002fe200078e0003 */
[----:B------:R-:W-:Y:S01]  /*7a50*/  ISETP.GE.AND P2, PT, R188, UR4, PT ;  /* 0x00000004bc007c0c */ /* 0x000fe2000bf46270 */
[----:B---3--:R-:W-:Y:S01]  /*7a60*/  IMAD.MOV.U32 R15, RZ, RZ, R5 ;  /* 0x000000ffff0f7224 */ /* 0x008fe200078e0005 */
[----:B------:R-:W-:-:S09]  /*7a70*/  CS2R R28, SRZ ;  /* 0x00000000001c7805 */ /* 0x000fd2000001ff00 */
[C---:B------:R-:W-:Y:S01]  /*7a80*/  @!P3 IMAD.SHL.U32 R33, R199.reuse, 0x2, RZ ;  /* 0x00000002c721b824 */ /* 0x040fe200078e00ff */
[----:B------:R-:W-:Y:S02]  /*7a90*/  @!P3 SHF.L.U64.HI R20, R199, 0x1, R226 ;  /* 0x00000001c714b819 */ /* 0x000fe400000102e2 */
[----:B------:R-:W-:Y:S02]  /*7aa0*/  CS2R R30, SRZ ;  /* 0x00000000001e7805 */ /* 0x000fe4000001ff00 */
[----:B------:R-:W-:Y:S01]  /*7ab0*/  CS2R R24, SRZ ;  /* 0x0000000000187805 */ /* 0x000fe2000001ff00 */
[----:B------:R-:W-:Y:S01]  /*7ac0*/  @!P2 IMAD.WIDE R10, R188, 0x2, R10 ;  /* 0x00000002bc0aa825 */ /* 0x000fe200078e020a */
[-C--:B------:R-:W-:Y:S02]  /*7ad0*/  @!P3 IADD3 R26, P0, R0, R33.reuse, RZ ;  /* 0x00000021001ab210 */ /* 0x080fe40007f1e0ff */
[----:B----4-:R-:W-:Y:S01]  /*7ae0*/  @!P3 IADD3 R32, P1, R14, R33, RZ ;  /* 0x000000210e20b210 */ /* 0x010fe20007f3e0ff */
[----:B------:R-:W-:Y:S01]  /*7af0*/  @!P2 IMAD.WIDE R12, R188, 0x2, R14 ;  /* 0x00000002bc0ca825 */ /* 0x000fe200078e020e */
[----:B------:R1:W5:Y:S03]  /*7b00*/  @!P2 LD.E.64 R28, desc[UR42][R10.64] ;  /* 0x0000002a0a1ca980 */ /* 0x000366000c101b00 */
[--C-:B------:R-:W-:Y:S01]  /*7b10*/  @!P3 IMAD.X R27, R3, 0x1, R20.reuse, P0 ;  /* 0x00000001031bb824 */ /* 0x100fe200000e0614 */
[----:B------:R1:W5:Y:S01]  /*7b20*/  @!P2 LD.E.64 R30, desc[UR42][R12.64] ;  /* 0x0000002a0c1ea980 */ /* 0x000362000c101b00 */
[----:B------:R-:W-:Y:S01]  /*7b30*/  @!P3 IMAD.X R33, R5, 0x1, R20, P1 ;  /* 0x000000010521b824 */ /* 0x000fe200008e0614 */
[----:B------:R-:W-:-:S02]  /*7b40*/  CS2R R20, SRZ ;  /* 0x0000000000147805 */ /* 0x000fc4000001ff00 */
[----:B------:R1:W5:Y:S04]  /*7b50*/  @!P3 LD.E.64 R24, desc[UR42][R26.64] ;  /* 0x0000002a1a18b980 */ /* 0x000368000c101b00 */
[----:B------:R1:W5:Y:S02]  /*7b60*/  @!P3 LD.E.64 R20, desc[UR42][R32.64] ;  /* 0x0000002a2014b980 */ /* 0x000364000c101b00 */
.L_x_2708:
[----:B------:R-:W-:Y:S05]  /*7b70*/  BSYNC B1 ;  /* 0x0000000000017941 */ /* 0x000fea0003800000 */
.L_x_2707:
[----:B--2--5:R-:W-:Y:S01]  /*7b80*/  IMAD.MOV.U32 R0, RZ, RZ, R30 ;  /* 0x000000ffff007224 */ /* 0x024fe200078e001e */
[----:B------:R-:W-:Y:S01]  /*7b90*/  UMOV UR4, 0xffffffff ;  /* 0xffffffff00047882 */ /* 0x000fe20000000000 */
[----:B-1----:R-:W-:Y:S01]  /*7ba0*/  IMAD.MOV.U32 R3, RZ, RZ, R31 ;  /* 0x000000ffff037224 */ /* 0x002fe200078e001f */
[----:B------:R-:W-:Y:S01]  /*7bb0*/  CS2R R26, SRZ ;  /* 0x00000000001a7805 */ /* 0x000fe2000001ff00 */
[----:B---3--:R-:W-:Y:S02]  /*7bc0*/  IMAD.MOV.U32 R5, RZ, RZ, R20 ;  /* 0x000000ffff057224 */ /* 0x008fe400078e0014 */
[----:B------:R-:W-:Y:S01]  /*7bd0*/  IMAD.MOV.U32 R9, RZ, RZ, R21 ;  /* 0x000000ffff097224 */ /* 0x000fe200078e0015 */
[----:B------:R-:W-:Y:S01]  /*7be0*/  PRMT R36, R0, 0x5410, R3 ;  /* 0x0000541000247816 */ /* 0x000fe20000000003 */
[----:B------:R-:W-:Y:S02]  /*7bf0*/  IMAD.MOV.U32 R0, RZ, RZ, R28 ;  /* 0x000000ffff007224 */ /* 0x000fe400078e001c */
[----:B------:R-:W-:Y:S01]  /*7c00*/  IMAD.MOV.U32 R3, RZ, RZ, R29 ;  /* 0x000000ffff037224 */ /* 0x000fe200078e001d */
[----:B------:R-:W-:Y:S01]  /*7c10*/  PRMT R40, R5, 0x5410, R9 ;  /* 0x0000541005287816 */ /* 0x000fe20000000009 */
[----:B------:R-:W-:Y:S01]  /*7c20*/  IMAD.MOV.U32 R5, RZ, RZ, R24 ;  /* 0x000000ffff057224 */ /* 0x000fe200078e0018 */
[----:B------:R-:W-:Y:S01]  /*7c30*/  PRMT R39, R39, 0x5410, R0 ;  /* 0x0000541027277816 */ /* 0x000fe20000000000 */
[----:B------:R-:W-:-:S03]  /*7c40*/  IMAD.MOV.U32 R9, RZ, RZ, R25 ;  /* 0x000000ffff097224 */ /* 0x000fc600078e0019 */
[----:B------:R-:W-:Y:S02]  /*7c50*/  PRMT R42, R42, 0x5410, R5 ;  /* 0x000054102a2a7816 */ /* 0x000fe40000000005 */
[----:B------:R-:W-:Y:S01]  /*7c60*/  PRMT R41, R9, 0x5410, R3 ;  /* 0x0000541009297816 */ /* 0x000fe20000000003 */
[----:B------:R-:W-:Y:S06]  /*7c70*/  BRA.DIV UR4, `(.L_x_2709) ;  /* 0x0000017e04c87947 */ /* 0x000fec000b800000 */
[----:B------:R1:W2:Y:S04]  /*7c80*/  SHFL.IDX PT, R3, R6, 0x1, 0x1c1f ;  /* 0x003c1f0006037f89 */ /* 0x0002a800000e0000 */
[----:B------:R1:W3:Y:S04]  /*7c90*/  SHFL.IDX PT, R0, R4, 0x1, 0x1c1f ;  /* 0x003c1f0004007f89 */ /* 0x0002e800000e0000 */
[----:B------:R1:W0:Y:S04]  /*7ca0*/  SHFL.IDX PT, R5, R8, 0x1, 0x1c1f ;  /* 0x003c1f0008057f89 */ /* 0x00022800000e0000 */
[----:B----4-:R1:W4:Y:S02]  /*7cb0*/  SHFL.IDX PT, R14, R7, 0x1, 0x1c1f ;  /* 0x003c1f00070e7f89 */ /* 0x01032400000e0000 */
.L_x_3042:
[----:B01----:R-:W-:Y:S01]  /*7cc0*/  VIADD R4, R34, 0x20 ;  /* 0x0000002022047836 */ /* 0x003fe20000000000 */
[----:B------:R-:W-:Y:S01]  /*7cd0*/  LEA.HI R6, R219, R219, RZ, 0x1 ;  /* 0x000000dbdb067211 */ /* 0x000fe200078f08ff */
[----:B------:R-:W-:Y:S01]  /*7ce0*/  BSSY B1, `(.L_x_2710) ;  /* 0x0000020000017945 */ /* 0x000fe20003800000 */
[----:B------:R-:W-:Y:S01]  /*7cf0*/  IMAD.SHL.U32 R34, R193, 0x40, RZ ;  /* 0x00000040c1227824 */ /* 0x000fe200078e00ff */
[----:B------:R-:W-:Y:S02]  /*7d00*/  CS2R R8, SRZ ;  /* 0x0000000000087805 */ /* 0x000fe4000001ff00 */
[----:B------:R-:W-:Y:S02]  /*7d10*/  ISETP.GE.AND P0, PT, R4, R37, PT ;  /* 0x000000250400720c */ /* 0x000fe40003f06270 */
[----:B------:R-:W-:Y:S02]  /*7d20*/  CS2R R12, SRZ ;  /* 0x00000000000c7805 */ /* 0x000fe4000001ff00 */
[----:B------:R-:W-:-:S02]  /*7d30*/  LOP3.LUT R6, R6, 0xfffffffe, RZ, 0xc0, !PT ;  /* 0xfffffffe06067812 */ /* 0x000fc400078ec0ff */
[----:B------:R-:W-:-:S03]  /*7d40*/  CS2R R10, SRZ ;  /* 0x00000000000a7805 */ /* 0x000fc6000001ff00 */
[----:B------:R-:W-:-:S05]  /*7d50*/  IMAD.IADD R6, R219, 0x1, -R6 ;  /* 0x00000001db067824 */ /* 0x000fca00078e0a06 */
[----:B------:R-:W-:Y:S01]  /*7d60*/  SHF.L.U32 R35, R6, 0x1f, RZ ;  /* 0x0000001f06237819 */ /* 0x000fe200000006ff */
[----:B------:R-:W-:Y:S06]  /*7d70*/  @P0 BRA `(.L_x_2711) ;  /* 0x0000000000580947 */ /* 0x000fec0003800000 */
[----:B------:R-:W-:Y:S01]  /*7d80*/  ULDC UR4, c[0x0][0x3f4] ;  /* 0x0000fd0000047ab9 */ /* 0x000fe20000000800 */
[----:B---3--:R-:W-:Y:S01]  /*7d90*/  IMAD.MOV.U32 R6, RZ, RZ, R0 ;  /* 0x000000ffff067224 */ /* 0x008fe200078e0000 */
[----:B------:R-:W-:Y:S01]  /*7da0*/  ISETP.GE.AND P3, PT, R199, UR4, PT ;  /* 0x00000004c7007c0c */ /* 0x000fe2000bf66270 */
[----:B--2---:R-:W-:Y:S01]  /*7db0*/  IMAD.MOV.U32 R7, RZ, RZ, R3 ;  /* 0x000000ffff077224 */ /* 0x004fe200078e0003 */
[----:B------:R-:W-:Y:S01]  /*7dc0*/  ISETP.GE.AND P2, PT, R188, UR4, PT ;  /* 0x00000004bc007c0c */ /* 0x000fe2000bf46270 */
[----:B------:R-:W-:Y:S01]  /*7dd0*/  IMAD.MOV.U32 R15, RZ, RZ, R5 ;  /* 0x000000ffff0f7224 */ /* 0x000fe200078e0005 */
        /* <DEDUP_REMOVED lines=16> */
.L_x_2711:
[----:B------:R-:W-:Y:S05]  /*7ee0*/  BSYNC B1 ;  /* 0x0000000000017941 */ /* 0x000fea0003800000 */
.L_x_2710:
[----:B------:R-:W1:Y:S01]  /*7ef0*/  SYNCS.PHASECHK.TRANS64.TRYWAIT P0, [R2+URZ+0x28c00], R35 ;  /* 0x028c0023020075a7 */ /* 0x000e62000800017f */
[----:B--2---:R-:W-:Y:S01]  /*7f00*/  LOP3.LUT R3, R34, 0x1c0, RZ, 0xc0, !PT ;  /* 0x000001c022037812 */ /* 0x004fe200078ec0ff */
[----:B0----5:R-:W-:Y:S01]  /*7f10*/  IMAD.MOV.U32 R4, RZ, RZ, R26 ;  /* 0x000000ffff047224 */ /* 0x021fe200078e001a */
[----:B------:R-:W-:Y:S01]  /*7f20*/  VIADDMNMX R38, R37, -R192, 0x40, PT ;  /* 0x0000004025267446 */ /* 0x000fe200038009c0 */
[----:B------:R-:W-:Y:S01]  /*7f30*/  IMAD.MOV.U32 R5, RZ, RZ, R9 ;  /* 0x000000ffff057224 */ /* 0x000fe200078e0009 */
[----:B---3--:R-:W-:Y:S01]  /*7f40*/  LOP3.LUT R0, R3, 0x18, R16, 0xf8, !PT ;  /* 0x0000001803007812 */ /* 0x008fe200078ef810 */
[----:B------:R-:W-:Y:S01]  /*7f50*/  IMAD.MOV.U32 R6, RZ, RZ, R12 ;  /* 0x000000ffff067224 */ /* 0x000fe200078e000c */
[----:B------:R-:W-:Y:S01]  /*7f60*/  SHF.R.U32.HI R3, RZ, 0x3, R3 ;  /* 0x00000003ff037819 */ /* 0x000fe20000011603 */
[----:B------:R-:W-:Y:S01]  /*7f70*/  BSSY B1, `(.L_x_2712) ;  /* 0x0000014000017945 */ /* 0x000fe20003800000 */
[----:B------:R-:W-:Y:S01]  /*7f80*/  PRMT R42, R4, 0x7610, R42 ;  /* 0x00007610042a7816 */ /* 0x000fe2000000002a */
[----:B------:R-:W-:Y:S01]  /*7f90*/  IMAD.MOV.U32 R4, RZ, RZ, R8 ;  /* 0x000000ffff047224 */ /* 0x000fe200078e0008 */
[----:B------:R-:W-:Y:S01]  /*7fa0*/  LOP3.LUT R0, R0, R3, RZ, 0x3c, !PT ;  /* 0x0000000300007212 */ /* 0x000fe200078e3cff */
[----:B------:R-:W-:Y:S01]  /*7fb0*/  IMAD.MOV.U32 R3, RZ, RZ, R27 ;  /* 0x000000ffff037224 */ /* 0x000fe200078e001b */
[----:B------:R-:W-:-:S02]  /*7fc0*/  PRMT R45, R45, 0x5410, R6 ;  /* 0x000054102d2d7816 */ /* 0x000fc40000000006 */
[----:B------:R-:W-:Y:S01]  /*7fd0*/  PRMT R44, R44, 0x5410, R4 ;  /* 0x000054102c2c7816 */ /* 0x000fe20000000004 */
[----:B------:R-:W-:Y:S01]  /*7fe0*/  IMAD.MOV.U32 R4, RZ, RZ, R10 ;  /* 0x000000ffff047224 */ /* 0x000fe200078e000a */
[----:B------:R-:W-:Y:S01]  /*7ff0*/  PRMT R43, R5, 0x5410, R3 ;  /* 0x00005410052b7816 */ /* 0x000fe20000000003 */
[----:B------:R-:W-:Y:S01]  /*8000*/  IMAD R3, R203, 0x200, R0 ;  /* 0x00000200cb037824 */ /* 0x000fe200078e0200 */
[----:B------:R-:W-:Y:S01]  /*8010*/  LOP3.LUT P2, RZ, R193, 0x4, RZ, 0xc0, !PT ;  /* 0x00000004c1ff7812 */ /* 0x000fe2000784c0ff */
[----:B------:R-:W-:Y:S01]  /*8020*/  IMAD.MOV.U32 R0, RZ, RZ, R13 ;  /* 0x000000ffff007224 */ /* 0x000fe200078e000d */
[----:B------:R-:W-:Y:S01]  /*8030*/  PRMT R45, R4, 0x7610, R45 ;  /* 0x00007610042d7816 */ /* 0x000fe2000000002d */
[----:B------:R-:W-:Y:S01]  /*8040*/  IMAD R3, R3, 0x2, R2 ;  /* 0x0000000203037824 */ /* 0x000fe200078e0202 */
[----:B------:R-:W-:Y:S01]  /*8050*/  ISETP.GE.AND P1, PT, R185, R38, PT ;  /* 0x00000026b900720c */ /* 0x000fe20003f26270 */
[----:B------:R-:W-:Y:S01]  /*8060*/  IMAD.MOV.U32 R5, RZ, RZ, R11 ;  /* 0x000000ffff057224 */ /* 0x000fe200078e000b */
[----:B------:R-:W-:Y:S01]  /*8070*/  PRMT R44, R0, 0x7610, R44 ;  /* 0x00007610002c7816 */ /* 0x000fe2000000002c */
[----:B------:R-:W-:-:S02]  /*8080*/  VIADD R4, R3, 0x20400 ;  /* 0x0002040003047836 */ /* 0x000fc40000000000 */
[----:B------:R-:W-:Y:S01]  /*8090*/  VIADD R0, R3, 0x20440 ;  /* 0x0002044003007836 */ /* 0x000fe20000000000 */
[----:B-1----:R-:W-:Y:S07]  /*80a0*/  @!P0 BRA `(.L_x_2713) ;  /* 0x0000017c002c8947 */ /* 0x002fee0003800000 */
.L_x_3043:
[----:B------:R-:W-:Y:S05]  /*80b0*/  BSYNC B1 ;  /* 0x0000000000017941 */ /* 0x000fea0003800000 */
.L_x_2712:
[----:B------:R-:W-:Y:S01]  /*80c0*/  BSSY B1, `(.L_x_2714) ;  /* 0x0000067000017945 */ /* 0x000fe20003800000 */
[----:B------:R-:W-:Y:S01]  /*80d0*/  PRMT R46, R46, 0x5410, R5 ;  /* 0x000054102e2e7816 */ /* 0x000fe20000000005 */
[----:B------:R-:W-:Y:S02]  /*80e0*/  @P2 VIADD R0, R4, 0xffffffc0 ;  /* 0xffffffc004002836 */ /* 0x000fe40000000000 */
[----:B------:R-:W-:Y:S05]  /*80f0*/  @P1 BRA `(.L_x_2715) ;  /* 0x00000004008c1947 */ /* 0x000fea0003800000 */
[----:B------:R-:W1:Y:S01]  /*8100*/  LDC R4, c[0x0][0x3f4] ;  /* 0x0000fd00ff047b82 */ /* 0x000e620000000800 */
[----:B------:R-:W-:Y:S01]  /*8110*/  BSSY B2, `(.L_x_2716) ;  /* 0x0000032000027945 */ /* 0x000fe20003800000 */
[-C--:B-1----:R-:W-:Y:S02]  /*8120*/  ISETP.GE.AND P0, PT, R188, R4.reuse, PT ;  /* 0x00000004bc00720c */ /* 0x082fe40003f06270 */
[----:B------:R-:W-:-:S11]  /*8130*/  ISETP.GE.AND P1, PT, R199, R4, PT ;  /* 0x00000004c700720c */ /* 0x000fd60003f26270 */
[----:B------:R-:W-:Y:S05]  /*8140*/  @P0 BRA `(.L_x_2717) ;  /* 0x0000000000b80947 */ /* 0x000fea0003800000 */
[----:B------:R-:W1:Y:S01]  /*8150*/  LDS.128 R4, [R3+0x20400] ;  /* 0x0204000003047984 */ /* 0x000e620000000c00 */
[----:B----4-:R-:W-:Y:S02]  /*8160*/  SHF.R.U64 R14, R28, 0x10, R29 ;  /* 0x000000101c0e7819 */ /* 0x010fe4000000121d */
[----:B------:R-:W-:Y:S02]  /*8170*/  SHF.R.U32.HI R34, RZ, 0x10, R31 ;  /* 0x00000010ff227819 */ /* 0x000fe4000001161f */
[----:B------:R-:W-:Y:S02]  /*8180*/  SHF.R.U32.HI R28, RZ, 0x10, R29 ;  /* 0x00000010ff1c7819 */ /* 0x000fe4000001161d */
[----:B------:R-:W-:Y:S02]  /*8190*/  SHF.R.U64 R33, R30, 0x10, R31 ;  /* 0x000000101e217819 */ /* 0x000fe4000000121f */
[----:B------:R-:W-:Y:S02]  /*81a0*/  PRMT R34, R36, 0x5432, R34 ;  /* 0x0000543224227816 */ /* 0x000fe40000000022 */
[----:B------:R-:W-:-:S02]  /*81b0*/  PRMT R31, R41, 0x5432, R28 ;  /* 0x00005432291f7816 */ /* 0x000fc4000000001c */
[----:B------:R-:W-:Y:S01]  /*81c0*/  PRMT R30, R39, 0x5432, R14 ;  /* 0x00005432271e7816 */ /* 0x000fe2000000000e */
[C---:B0-----:R-:W-:Y:S01]  /*81d0*/  IMAD.U32 R35, R34.reuse, 0x10000, RZ ;  /* 0x0001000022237824 */ /* 0x041fe200078e00ff */
[----:B------:R-:W-:Y:S01]  /*81e0*/  LOP3.LUT R34, R34, 0xffff0000, RZ, 0xc0, !PT ;  /* 0xffff000022227812 */ /* 0x000fe200078ec0ff */
[C---:B------:R-:W-:Y:S01]  /*81f0*/  IMAD.U32 R32, R31.reuse, 0x10000, RZ ;  /* 0x000100001f207824 */ /* 0x040fe200078e00ff */
[----:B------:R-:W-:Y:S02]  /*8200*/  PRMT R33, R36, 0x5410, R33 ;  /* 0x0000541024217816 */ /* 0x000fe40000000021 */
[----:B------:R-:W-:Y:S02]  /*8210*/  LOP3.LUT R31, R31, 0xffff0000, RZ, 0xc0, !PT ;  /* 0xffff00001f1f7812 */ /* 0x000fe400078ec0ff */
[C---:B-1----:R-:W-:Y:S01]  /*8220*/  LOP3.LUT R15, R6.reuse, 0xffff0000, RZ, 0xc0, !PT ;  /* 0xffff0000060f7812 */ /* 0x042fe200078ec0ff */
[----:B------:R-:W-:Y:S01]  /*8230*/  IMAD.U32 R14, R6, 0x10000, RZ ;  /* 0x00010000060e7824 */ /* 0x000fe200078e00ff */
[C---:B------:R-:W-:Y:S01]  /*8240*/  LOP3.LUT R29, R7.reuse, 0xffff0000, RZ, 0xc0, !PT ;  /* 0xffff0000071d7812 */ /* 0x040fe200078ec0ff */
[----:B------:R-:W-:-:S02]  /*8250*/  IMAD.U32 R28, R7, 0x10000, RZ ;  /* 0x00010000071c7824 */ /* 0x000fc400078e00ff */
[CC--:B------:R-:W-:Y:S01]  /*8260*/  FMUL.FTZ R37, R15.reuse, R35.reuse ;  /* 0x000000230f257220 */ /* 0x0c0fe20000410000 */
[----:B------:R-:W-:Y:S01]  /*8270*/  FMUL.FTZ R36, R15, R32 ;  /* 0x000000200f247220 */ /* 0x000fe20000410000 */
[----:B------:R-:W-:Y:S01]  /*8280*/  FMUL.FTZ R15, R29, R34 ;  /* 0x000000221d0f7220 */ /* 0x000fe20000410000 */
[----:B------:R-:W-:Y:S02]  /*8290*/  IMAD.U32 R6, R4, 0x10000, RZ ;  /* 0x0001000004067824 */ /* 0x000fe400078e00ff */
[C---:B------:R-:W-:Y:S01]  /*82a0*/  FFMA.FTZ R37, R14.reuse, R32, -R37 ;  /* 0x000000200e257223 */ /* 0x040fe20000010825 */
[----:B------:R-:W-:Y:S01]  /*82b0*/  FFMA.FTZ R36, R14, R35, R36 ;  /* 0x000000230e247223 */ /* 0x000fe20000010024 */
[-C--:B------:R-:W-:Y:S01]  /*82c0*/  FFMA.FTZ R35, R28, R31.reuse, -R15 ;  /* 0x0000001f1c237223 */ /* 0x080fe2000001080f */
[C---:B------:R-:W-:Y:S01]  /*82d0*/  IMAD.U32 R7, R5.reuse, 0x10000, RZ ;  /* 0x0001000005077824 */ /* 0x040fe200078e00ff */
[----:B------:R-:W-:Y:S01]  /*82e0*/  LOP3.LUT R4, R4, 0xffff0000, RZ, 0xc0, !PT ;  /* 0xffff000004047812 */ /* 0x000fe200078ec0ff */
[C---:B------:R-:W-:Y:S01]  /*82f0*/  IMAD.U32 R15, R30.reuse, 0x10000, RZ ;  /* 0x000100001e0f7824 */ /* 0x040fe200078e00ff */
[----:B------:R-:W-:Y:S01]  /*8300*/  LOP3.LUT R5, R5, 0xffff0000, RZ, 0xc0, !PT ;  /* 0xffff000005057812 */ /* 0x000fe200078ec0ff */
[----:B------:R-:W-:Y:S01]  /*8310*/  FMUL.FTZ R39, R29, R31 ;  /* 0x0000001f1d277220 */ /* 0x000fe20000410000 */
[C---:B------:R-:W-:Y:S01]  /*8320*/  LOP3.LUT R14, R33.reuse, 0xffff0000, RZ, 0xc0, !PT ;  /* 0xffff0000210e7812 */ /* 0x040fe200078ec0ff */
[----:B------:R-:W-:Y:S01]  /*8330*/  IMAD.U32 R29, R33, 0x10000, RZ ;  /* 0x00010000211d7824 */ /* 0x000fe200078e00ff */
[----:B------:R-:W-:Y:S01]  /*8340*/  LOP3.LUT R30, R30, 0xffff0000, RZ, 0xc0, !PT ;  /* 0xffff00001e1e7812 */ /* 0x000fe200078ec0ff */
[----:B------:R-:W-:Y:S01]  /*8350*/  FFMA.FTZ R34, R28, R34, R39 ;  /* 0x000000221c227223 */ /* 0x000fe20000010027 */
[C---:B------:R-:W-:Y:S01]  /*8360*/  FMUL.FTZ R28, R4.reuse, R15 ;  /* 0x0000000f041c7220 */ /* 0x040fe20000410000 */
[-C--:B------:R-:W-:Y:S01]  /*8370*/  FMUL.FTZ R31, R4, R29.reuse ;  /* 0x0000001d041f7220 */ /* 0x080fe20000410000 */
[C---:B------:R-:W-:Y:S01]  /*8380*/  FMUL.FTZ R32, R5.reuse, R14 ;  /* 0x0000000e05207220 */ /* 0x040fe20000410000 */
[-C--:B------:R-:W-:Y:S01]  /*8390*/  FMUL.FTZ R33, R5, R30.reuse ;  /* 0x0000001e05217220 */ /* 0x080fe20000410000 */
[C---:B------:R-:W-:Y:S01]  /*83a0*/  FFMA.FTZ R29, R6.reuse, R29, R28 ;  /* 0x0000001d061d7223 */ /* 0x040fe2000001001c */
[----:B------:R-:W-:Y:S01]  /*83b0*/  FFMA.FTZ R4, R6, R15, -R31 ;  /* 0x0000000f06047223 */ /* 0x000fe2000001081f */
[C---:B------:R-:W-:Y:S01]  /*83c0*/  FFMA.FTZ R5, R7.reuse, R30, -R32 ;  /* 0x0000001e07057223 */ /* 0x040fe20000010820 */
[----:B------:R-:W-:Y:S01]  /*83d0*/  FFMA.FTZ R14, R7, R14, R33 ;  /* 0x0000000e070e7223 */ /* 0x000fe20000010021 */
[----:B------:R-:W-:-:S02]  /*83e0*/  F2FP.BF16.F32.PACK_AB R6, R36, R37 ;  /* 0x000000252406723e */ /* 0x000fc400000010ff */
[----:B------:R-:W-:Y:S02]  /*83f0*/  F2FP.BF16.F32.PACK_AB R7, R34, R35 ;  /* 0x000000232207723e */ /* 0x000fe400000010ff */
[----:B------:R-:W-:Y:S02]  /*8400*/  F2FP.BF16.F32.PACK_AB R4, R29, R4 ;  /* 0x000000041d04723e */ /* 0x000fe400000010ff */
[----:B------:R-:W-:-:S05]  /*8410*/  F2FP.BF16.F32.PACK_AB R5, R14, R5 ;  /* 0x000000050e05723e */ /* 0x000fca00000010ff */
[----:B------:R1:W-:Y:S02]  /*8420*/  STS.128 [R3+0x20400], R4 ;  /* 0x0204000403007388 */ /* 0x0003e40000000c00 */
.L_x_2717:
[----:B------:R-:W-:Y:S05]  /*8430*/  BSYNC B2 ;  /* 0x0000000000027941 */ /* 0x000fea0003800000 */
.L_x_2716:
[----:B------:R-:W-:Y:S05]  /*8440*/  @P1 BRA `(.L_x_2715) ;  /* 0x0000000000b81947 */ /* 0x000fea0003800000 */
[----:B-1----:R-:W1:Y:S01]  /*8450*/  LDS.128 R4, [R0] ;  /* 0x0000000000047984 */ /* 0x002e620000000c00 */
[----:B------:R-:W-:Y:S02]  /*8460*/  SHF.R.U64 R24, R24, 0x10, R25 ;  /* 0x0000001018187819 */ /* 0x000fe40000001219 */
[----:B------:R-:W-:Y:S02]  /*8470*/  SHF.R.U32.HI R30, RZ, 0x10, R21 ;  /* 0x00000010ff1e7819 */ /* 0x000fe40000011615 */
[----:B------:R-:W-:Y:S02]  /*8480*/  SHF.R.U32.HI R25, RZ, 0x10, R25 ;  /* 0x00000010ff197819 */ /* 0x000fe40000011619 */
[----:B------:R-:W-:Y:S02]  /*8490*/  PRMT R30, R40, 0x5432, R30 ;  /* 0x00005432281e7816 */ /* 0x000fe4000000001e */
[----:B------:R-:W-:Y:S02]  /*84a0*/  PRMT R25, R41, 0x5410, R25 ;  /* 0x0000541029197816 */ /* 0x000fe40000000019 */
[----:B------:R-:W-:Y:S01]  /*84b0*/  SHF.R.U64 R29, R20, 0x10, R21 ;  /* 0x00000010141d7819 */ /* 0x000fe20000001215 */
[C---:B------:R-:W-:Y:S01]  /*84c0*/  IMAD.U32 R31, R30.reuse, 0x10000, RZ ;  /* 0x000100001e1f7824 */ /* 0x040fe200078e00ff */
[----:B------:R-:W-:Y:S01]  /*84d0*/  LOP3.LUT R30, R30, 0xffff0000, RZ, 0xc0, !PT ;  /* 0xffff00001e1e7812 */ /* 0x000fe200078ec0ff */
[C---:B------:R-:W-:Y:S01]  /*84e0*/  IMAD.U32 R28, R25.reuse, 0x10000, RZ ;  /* 0x00010000191c7824 */ /* 0x040fe200078e00ff */
[----:B------:R-:W-:-:S02]  /*84f0*/  LOP3.LUT R25, R25, 0xffff0000, RZ, 0xc0, !PT ;  /* 0xffff000019197812 */ /* 0x000fc400078ec0ff */
[----:B------:R-:W-:Y:S02]  /*8500*/  PRMT R24, R42, 0x5432, R24 ;  /* 0x000054322a187816 */ /* 0x000fe40000000018 */
[----:B------:R-:W-:Y:S02]  /*8510*/  PRMT R29, R40, 0x5410, R29 ;  /* 0x00005410281d7816 */ /* 0x000fe4000000001d */
[C---:B-1----:R-:W-:Y:S01]  /*8520*/  LOP3.LUT R15, R6.reuse, 0xffff0000, RZ, 0xc0, !PT ;  /* 0xffff0000060f7812 */ /* 0x042fe200078ec0ff */
[----:B----4-:R-:W-:Y:S01]  /*8530*/  IMAD.U32 R14, R6, 0x10000, RZ ;  /* 0x00010000060e7824 */ /* 0x010fe200078e00ff */
[C---:B------:R-:W-:Y:S01]  /*8540*/  LOP3.LUT R21, R7.reuse, 0xffff0000, RZ, 0xc0, !PT ;  /* 0xffff000007157812 */ /* 0x040fe200078ec0ff */
[----:B------:R-:W-:Y:S02]  /*8550*/  IMAD.U32 R20, R7, 0x10000, RZ ;  /* 0x0001000007147824 */ /* 0x000fe400078e00ff */
[C---:B------:R-:W-:Y:S01]  /*8560*/  FMUL.FTZ R33, R15.reuse, R31 ;  /* 0x0000001f0f217220 */ /* 0x040fe20000410000 */
[----:B------:R-:W-:Y:S01]  /*8570*/  FMUL.FTZ R32, R15, R28 ;  /* 0x0000001c0f207220 */ /* 0x000fe20000410000 */
[----:B------:R-:W-:Y:S01]  /*8580*/  FMUL.FTZ R15, R21, R30 ;  /* 0x0000001e150f7220 */ /* 0x000fe20000410000 */
[----:B------:R-:W-:-:S02]  /*8590*/  IMAD.U32 R6, R4, 0x10000, RZ ;  /* 0x0001000004067824 */ /* 0x000fc400078e00ff */
[C---:B------:R-:W-:Y:S01]  /*85a0*/  FFMA.FTZ R33, R14.reuse, R28, -R33 ;  /* 0x0000001c0e217223 */ /* 0x040fe20000010821 */
[----:B------:R-:W-:Y:S01]  /*85b0*/  FFMA.FTZ R32, R14, R31, R32 ;  /* 0x0000001f0e207223 */ /* 0x000fe20000010020 */
[-C--:B------:R-:W-:Y:S01]  /*85c0*/  FFMA.FTZ R31, R20, R25.reuse, -R15 ;  /* 0x00000019141f7223 */ /* 0x080fe2000001080f */
[C---:B------:R-:W-:Y:S01]  /*85d0*/  IMAD.U32 R7, R5.reuse, 0x10000, RZ ;  /* 0x0001000005077824 */ /* 0x040fe200078e00ff */
[----:B------:R-:W-:Y:S01]  /*85e0*/  LOP3.LUT R4, R4, 0xffff0000, RZ, 0xc0, !PT ;  /* 0xffff000004047812 */ /* 0x000fe200078ec0ff */
[C---:B------:R-:W-:Y:S01]  /*85f0*/  IMAD.U32 R15, R24.reuse, 0x10000, RZ ;  /* 0x00010000180f7824 */ /* 0x040fe200078e00ff */
[----:B------:R-:W-:Y:S01]  /*8600*/  LOP3.LUT R5, R5, 0xffff0000, RZ, 0xc0, !PT ;  /* 0xffff000005057812 */ /* 0x000fe200078ec0ff */
[----:B0-----:R-:W-:Y:S01]  /*8610*/  FMUL.FTZ R35, R21, R25 ;  /* 0x0000001915237220 */ /* 0x001fe20000410000 */
        /* <DEDUP_REMOVED lines=16> */
[----:B------:R2:W-:Y:S02]  /*8720*/  STS.128 [R0], R4 ;  /* 0x0000000400007388 */ /* 0x0005e40000000c00 */
.L_x_2715:
[----:B------:R-:W-:Y:S05]  /*8730*/  BSYNC B1 ;  /* 0x0000000000017941 */ /* 0x000fea0003800000 */
.L_x_2714:
[----:B------:R-:W-:-:S13]  /*8740*/  ISETP.GE.AND P0, PT, R236, R38, PT ;  /* 0x00000026ec00720c */ /* 0x000fda0003f06270 */
[----:B------:R-:W-:Y:S05]  /*8750*/  @P0 BRA `(.L_x_2718) ;  /* 0x0000001800b40947 */ /* 0x000fea0003800000 */
[----:B-12---:R-:W1:Y:S01]  /*8760*/  LDC R4, c[0x0][0x3f4] ;  /* 0x0000fd00ff047b82 */ /* 0x006e620000000800 */
[----:B------:R-:W-:Y:S01]  /*8770*/  BSSY B1, `(.L_x_2719) ;  /* 0x0000032000017945 */ /* 0x000fe20003800000 */
[-C--:B-1----:R-:W-:Y:S02]  /*8780*/  ISETP.GE.AND P0, PT, R188, R4.reuse, PT ;  /* 0x00000004bc00720c */ /* 0x082fe40003f06270 */
[----:B------:R-:W-:-:S11]  /*8790*/  ISETP.GE.AND P1, PT, R199, R4, PT ;  /* 0x00000004c700720c */ /* 0x000fd60003f26270 */
[----:B------:R-:W-:Y:S05]  /*87a0*/  @P0 BRA `(.L_x_2720) ;  /* 0x0000000000b80947 */ /* 0x000fea0003800000 */
[----:B------:R-:W1:Y:S01]  /*87b0*/  LDS.128 R4, [R3+0x21400] ;  /* 0x0214000003047984 */ /* 0x000e620000000c00 */
[--C-:B------:R-:W-:Y:S02]  /*87c0*/  SHF.R.U64 R25, R26, 0x10, R27.reuse ;  /* 0x000000101a197819 */ /* 0x100fe4000000121b */
        /* <DEDUP_REMOVED lines=12> */
[----:B------:R-:W-:Y:S01]  /*8890*/  IMAD.U32 R12, R6, 0x10000, RZ ;  /* 0x00010000060c7824 */ /* 0x000fe200078e00ff */
[C---:B------:R-:W-:Y:S01]  /*88a0*/  LOP3.LUT R15, R7.reuse, 0xffff0000, RZ, 0xc0, !PT ;  /* 0xffff0000070f7812 */ /* 0x040fe200078ec0ff */
[----:B----4-:R-:W-:Y:S02]  /*88b0*/  IMAD.U32 R14, R7, 0x10000, RZ ;  /* 0x00010000070e7824 */ /* 0x010fe400078e00ff */
        /* <DEDUP_REMOVED lines=29> */
.L_x_2720:
[----:B------:R-:W-:Y:S05]  /*8a90*/  BSYNC B1 ;  /* 0x0000000000017941 */ /* 0x000fea0003800000 */
.L_x_2719:
[----:B------:R-:W-:Y:S05]  /*8aa0*/  @P1 BRA `(.L_x_2718) ;  /* 0x0000001400e01947 */ /* 0x000fea0003800000 */
[----:B-1----:R-:W1:Y:S01]  /*8ab0*/  LDS.128 R4, [R0+0x1000] ;  /* 0x0010000000047984 */ /* 0x002e620000000c00 */
[----:B------:R-:W-:Y:S02]  /*8ac0*/  SHF.R.U32.HI R15, RZ, 0x10, R9 ;  /* 0x00000010ff0f7819 */ /* 0x000fe40000011609 */
[----:B------:R-:W-:Y:S02]  /*8ad0*/  SHF.R.U32.HI R12, RZ, 0x10, R11 ;  /* 0x00000010ff0c7819 */ /* 0x000fe4000001160b */
[----:B------:R-:W-:Y:S02]  /*8ae0*/  PRMT R15, R43, 0x5410, R15 ;  /* 0x000054102b0f7816 */ /* 0x000fe4000000000f */
[----:B------:R-:W-:Y:S02]  /*8af0*/  PRMT R12, R46, 0x5432, R12 ;  /* 0x000054322e0c7816 */ /* 0x000fe4000000000c */
[----:B----4-:R-:W-:Y:S01]  /*8b00*/  SHF.R.U64 R14, R8, 0x10, R9 ;  /* 0x00000010080e7819 */ /* 0x010fe20000001209 */
[C---:B------:R-:W-:Y:S01]  /*8b10*/  IMAD.U32 R20, R15.reuse, 0x10000, RZ ;  /* 0x000100000f147824 */ /* 0x040fe200078e00ff */
[----:B------:R-:W-:Y:S01]  /*8b20*/  SHF.R.U64 R3, R10, 0x10, R11 ;  /* 0x000000100a037819 */ /* 0x000fe2000000120b */
[----:B------:R-:W-:Y:S01]  /*8b30*/  IMAD.U32 R13, R12, 0x10000, RZ ;  /* 0x000100000c0d7824 */ /* 0x000fe200078e00ff */
[----:B------:R-:W-:-:S02]  /*8b40*/  LOP3.LUT R15, R15, 0xffff0000, RZ, 0xc0, !PT ;  /* 0xffff00000f0f7812 */ /* 0x000fc400078ec0ff */
[----:B------:R-:W-:Y:S02]  /*8b50*/  LOP3.LUT R12, R12, 0xffff0000, RZ, 0xc0, !PT ;  /* 0xffff00000c0c7812 */ /* 0x000fe400078ec0ff */
[----:B------:R-:W-:Y:S02]  /*8b60*/  PRMT R11, R45, 0x5410, R3 ;  /* 0x000054102d0b7816 */ /* 0x000fe40000000003 */
[----:B------:R-:W-:Y:S02]  /*8b70*/  PRMT R14, R44, 0x5432, R14 ;  /* 0x000054322c0e7816 */ /* 0x000fe4000000000e */
[C---:B-1----:R-:W-:Y:S01]  /*8b80*/  LOP3.LUT R9, R6.reuse, 0xffff0000, RZ, 0xc0, !PT ;  /* 0xffff000006097812 */ /* 0x042fe200078ec0ff */
[C---:B------:R-:W-:Y:S01]  /*8b90*/  IMAD.U32 R10, R7.reuse, 0x10000, RZ ;  /* 0x00010000070a7824 */ /* 0x040fe200078e00ff */
[----:B------:R-:W-:Y:S01]  /*8ba0*/  LOP3.LUT R7, R7, 0xffff0000, RZ, 0xc0, !PT ;  /* 0xffff000007077812 */ /* 0x000fe200078ec0ff */
[----:B------:R-:W-:Y:S02]  /*8bb0*/  IMAD.U32 R8, R6, 0x10000, RZ ;  /* 0x0001000006087824 */ /* 0x000fe400078e00ff */
[C---:B------:R-:W-:Y:S01]  /*8bc0*/  FMUL.FTZ R21, R9.reuse, R20 ;  /* 0x0000001409157220 */ /* 0x040fe20000410000 */
[----:B------:R-:W-:Y:S01]  /*8bd0*/  FMUL.FTZ R9, R9, R13 ;  /* 0x0000000d09097220 */ /* 0x000fe20000410000 */
[----:B------:R-:W-:Y:S01]  /*8be0*/  FMUL.FTZ R25, R7, R15 ;  /* 0x0000000f07197220 */ /* 0x000fe20000410000 */
[----:B------:R-:W-:-:S02]  /*8bf0*/  IMAD.U32 R3, R4, 0x10000, RZ ;  /* 0x0001000004037824 */ /* 0x000fc400078e00ff */
[C---:B------:R-:W-:Y:S01]  /*8c00*/  FFMA.FTZ R21, R8.reuse, R13, -R21 ;  /* 0x0000000d08157223 */ /* 0x040fe20000010815 */
[----:B------:R-:W-:Y:S01]  /*8c10*/  FFMA.FTZ R20, R8, R20, R9 ;  /* 0x0000001408147223 */ /* 0x000fe20000010009 */
[-C--:B------:R-:W-:Y:S01]  /*8c20*/  FMUL.FTZ R9, R7, R12.reuse ;  /* 0x0000000c07097220 */ /* 0x080fe20000410000 */
[C---:B------:R-:W-:Y:S01]  /*8c30*/  IMAD.U32 R6, R5.reuse, 0x10000, RZ ;  /* 0x0001000005067824 */ /* 0x040fe200078e00ff */
[----:B------:R-:W-:Y:S01]  /*8c40*/  LOP3.LUT R4, R4, 0xffff0000, RZ, 0xc0, !PT ;  /* 0xffff000004047812 */ /* 0x000fe200078ec0ff */
[C---:B------:R-:W-:Y:S01]  /*8c50*/  IMAD.U32 R8, R14.reuse, 0x10000, RZ ;  /* 0x000100000e087824 */ /* 0x040fe200078e00ff */
[----:B------:R-:W-:Y:S01]  /*8c60*/  LOP3.LUT R5, R5, 0xffff0000, RZ, 0xc0, !PT ;  /* 0xffff000005057812 */ /* 0x000fe200078ec0ff */
[C---:B------:R-:W-:Y:S01]  /*8c70*/  IMAD.U32 R7, R11.reuse, 0x10000, RZ ;  /* 0x000100000b077824 */ /* 0x040fe200078e00ff */
[----:B------:R-:W-:Y:S01]  /*8c80*/  LOP3.LUT R14, R14, 0xffff0000, RZ, 0xc0, !PT ;  /* 0xffff00000e0e7812 */ /* 0x000fe200078ec0ff */
[C---:B------:R-:W-:Y:S01]  /*8c90*/  FFMA.FTZ R25, R10.reuse, R12, -R25 ;  /* 0x0000000c0a197223 */ /* 0x040fe20000010819 */
[----:B------:R-:W-:Y:S01]  /*8ca0*/  LOP3.LUT R11, R11, 0xffff0000, RZ, 0xc0, !PT ;  /* 0xffff00000b0b7812 */ /* 0x000fe200078ec0ff */
[----:B------:R-:W-:Y:S01]  /*8cb0*/  FFMA.FTZ R12, R10, R15, R9 ;  /* 0x0000000f0a0c7223 */ /* 0x000fe20000010009 */
[C---:B------:R-:W-:Y:S01]  /*8cc0*/  FMUL.FTZ R10, R4.reuse, R8 ;  /* 0x00000008040a7220 */ /* 0x040fe20000410000 */
[----:B------:R-:W-:Y:S01]  /*8cd0*/  FMUL.FTZ R9, R4, R7 ;  /* 0x0000000704097220 */ /* 0x000fe20000410000 */
[C---:B------:R-:W-:Y:S01]  /*8ce0*/  FMUL.FTZ R13, R5.reuse, R14 ;  /* 0x0000000e050d7220 */ /* 0x040fe20000410000 */
[----:B------:R-:W-:Y:S01]  /*8cf0*/  FMUL.FTZ R15, R5, R11 ;  /* 0x0000000b050f7220 */ /* 0x000fe20000410000 */
        /* <DEDUP_REMOVED lines=8> */
[----:B------:R3:W-:Y:S01]  /*8d80*/  STS.128 [R0+0x1000], R4 ;  /* 0x0010000400007388 */ /* 0x0007e20000000c00 */
[----:B------:R-:W-:Y:S05]  /*8d90*/  BRA `(.L_x_2718) ;  /* 0x0000001400247947 */ /* 0x000fea0003800000 */
.L_x_2705:
[----:B------:R-:W0:Y:S01]  /*8da0*/  LDC R21, c[0x0][0x448] ;  /* 0x00011200ff157b82 */ /* 0x000e220000000800 */
[----:B------:R-:W-:Y:S01]  /*8db0*/  IMAD R3, R225, 0x20, R34 ;  /* 0x00000020e1037824 */ /* 0x000fe200078e0222 */
[----:B------:R-:W-:Y:S01]  /*8dc0*/  ULDC.64 UR4, c[0x0][0x3f8] ;  /* 0x0000fe0000047ab9 */ /* 0x000fe20000000a00 */
[----:B------:R-:W-:Y:S01]  /*8dd0*/  ULDC.64 UR6, c[0x0][0x408] ;  /* 0x0001020000067ab9 */ /* 0x000fe20000000a00 */
[----:B------:R-:W-:Y:S02]  /*8de0*/  IMAD.MOV.U32 R8, RZ, RZ, R24 ;  /* 0x000000ffff087224 */ /* 0x000fe400078e0018 */
[----:B------:R-:W-:Y:S02]  /*8df0*/  IMAD.MOV.U32 R9, RZ, RZ, R29 ;  /* 0x000000ffff097224 */ /* 0x000fe400078e001d */
[----:B------:R-:W-:Y:S01]  /*8e00*/  IMAD.MOV.U32 R4, RZ, RZ, R26 ;  /* 0x000000ffff047224 */ /* 0x000fe200078e001a */
[----:B0-----:R-:W-:-:S13]  /*8e10*/  ISETP.NE.AND P0, PT, R21, 0x1, PT ;  /* 0x000000011500780c */ /* 0x001fda0003f05270 */
[----:B------:R-:W0:Y:S08]  /*8e20*/  @P0 LDC R0, c[0x0][0x44c] ;  /* 0x00011300ff000b82 */ /* 0x000e300000000800 */
[----:B------:R-:W1:Y:S01]  /*8e30*/  @P0 LDC R5, c[0x0][0x450] ;  /* 0x00011400ff050b82 */ /* 0x000e620000000800 */
[----:B0-----:R-:W-:-:S05]  /*8e40*/  @P0 IMAD.HI.U32 R0, R3, R0, RZ ;  /* 0x0000000003000227 */ /* 0x001fca00078e00ff */
[----:B-1----:R-:W-:Y:S01]  /*8e50*/  @P0 SHF.R.U32.HI R3, RZ, R5, R0 ;  /* 0x00000005ff030219 */ /* 0x002fe20000011600 */
[----:B------:R-:W-:-:S03]  /*8e60*/  IMAD.MOV.U32 R5, RZ, RZ, R31 ;  /* 0x000000ffff057224 */ /* 0x000fc600078e001f */
        /* <DEDUP_REMOVED lines=17> */
[----:B------:R-:W0:Y:S04]  /*8f80*/  SHFL.IDX PT, R3, R8, RZ, 0x1c1f ;  /* 0x001c1fff08037589 */ /* 0x000e2800000e0000 */
[----:B------:R-:W1:Y:S04]  /*8f90*/  SHFL.IDX PT, R0, R6, RZ, 0x1c1f ;  /* 0x001c1fff06007589 */ /* 0x000e6800000e0000 */
[----:B------:R2:W3:Y:S04]  /*8fa0*/  SHFL.IDX PT, R5, R7, RZ, 0x1c1f ;  /* 0x001c1fff07057589 */ /* 0x0004e800000e0000 */
[----:B------:R2:W4:Y:S01]  /*8fb0*/  SHFL.IDX PT, R14, R9, RZ, 0x1c1f ;  /* 0x001c1fff090e7589 */ /* 0x00052200000e0000 */
[----:B0-----:R-:W-:-:S02]  /*8fc0*/  IMAD.MOV.U32 R11, RZ, RZ, R3 ;  /* 0x000000ffff0b7224 */ /* 0x001fc400078e0003 */
[----:B-12---:R-:W-:-:S07]  /*8fd0*/  IMAD.MOV.U32 R10, RZ, RZ, R0 ;  /* 0x000000ffff0a7224 */ /* 0x006fce00078e0000 */
.L_x_3049:
[----:B------:R-:W-:Y:S01]  /*8fe0*/  IMAD R21, R22, R21, RZ ;  /* 0x0000001516157224 */ /* 0x000fe200078e02ff */
[----:B------:R-:W-:Y:S01]  /*8ff0*/  BSSY B1, `(.L_x_2722) ;  /* 0x000000f000017945 */ /* 0x000fe20003800000 */
[----:B---3--:R-:W-:Y:S01]  /*9000*/  IMAD.MOV.U32 R15, RZ, RZ, R5 ;  /* 0x000000ffff0f7224 */ /* 0x008fe200078e0005 */
[----:B------:R-:W-:Y:S02]  /*9010*/  CS2R R28, SRZ ;  /* 0x00000000001c7805 */ /* 0x000fe4000001ff00 */
[----:B------:R-:W-:Y:S02]  /*9020*/  CS2R R30, SRZ ;  /* 0x00000000001e7805 */ /* 0x000fe4000001ff00 */
[----:B------:R-:W-:Y:S02]  /*9030*/  ISETP.GE.AND P0, PT, R34, R21, PT ;  /* 0x000000152200720c */ /* 0x000fe40003f06270 */
[----:B------:R-:W-:Y:S02]  /*9040*/  CS2R R24, SRZ ;  /* 0x0000000000187805 */ /* 0x000fe4000001ff00 */
[----:B------:R-:W-:-:S09]  /*9050*/  CS2R R26, SRZ ;  /* 0x00000000001a7805 */ /* 0x000fd2000001ff00 */
[----:B------:R-:W-:Y:S05]  /*9060*/  @P0 BRA `(.L_x_2723) ;  /* 0x00000000001c0947 */ /* 0x000fea0003800000 */
[----:B------:R-:W-:Y:S02]  /*9070*/  ULDC UR4, c[0x0][0x3f4] ;  /* 0x0000fd0000047ab9 */ /* 0x000fe40000000800 */
[----:B------:R-:W-:-:S13]  /*9080*/  ISETP.GE.AND P0, PT, R16, UR4, PT ;  /* 0x0000000410007c0c */ /* 0x000fda000bf06270 */
[----:B------:R-:W-:Y:S05]  /*9090*/  @P0 BRA `(.L_x_2723) ;  /* 0x0000000000100947 */ /* 0x000fea0003800000 */
[----:B------:R-:W-:-:S04]  /*90a0*/  IMAD.WIDE R10, R16, 0x2, R10 ;  /* 0x00000002100a7825 */ /* 0x000fc800078e020a */
[----:B----4-:R-:W-:Y:S01]  /*90b0*/  IMAD.WIDE R14, R16, 0x2, R14 ;  /* 0x00000002100e7825 */ /* 0x010fe200078e020e */
[----:B------:R0:W5:Y:S04]  /*90c0*/  LD.E.128 R24, desc[UR42][R10.64] ;  /* 0x0000002a0a187980 */ /* 0x000168000c101d00 */
[----:B------:R0:W5:Y:S02]  /*90d0*/  LD.E.128 R28, desc[UR42][R14.64] ;  /* 0x0000002a0e1c7980 */ /* 0x000164000c101d00 */
.L_x_2723:
[----:B------:R-:W-:Y:S05]  /*90e0*/  BSYNC B1 ;  /* 0x0000000000017941 */ /* 0x000fea0003800000 */
.L_x_2722:
[----:B-----5:R-:W-:Y:S01]  /*90f0*/  IMAD.MOV.U32 R0, RZ, RZ, R28 ;  /* 0x000000ffff007224 */ /* 0x020fe200078e001c */
[----:B------:R-:W-:Y:S01]  /*9100*/  UMOV UR4, 0xffffffff ;  /* 0xffffffff00047882 */ /* 0x000fe20000000000 */
[----:B------:R-:W-:Y:S02]  /*9110*/  IMAD.MOV.U32 R3, RZ, RZ, R29 ;  /* 0x000000ffff037224 */ /* 0x000fe400078e001d */
[----:B------:R-:W-:Y:S02]  /*9120*/  IMAD.MOV.U32 R4, RZ, RZ, R30 ;  /* 0x000000ffff047224 */ /* 0x000fe400078e001e */
[----:B------:R-:W-:Y:S01]  /*9130*/  IMAD.MOV.U32 R5, RZ, RZ, R31 ;  /* 0x000000ffff057224 */ /* 0x000fe200078e001f */
[----:B------:R-:W-:Y:S01]  /*9140*/  PRMT R20, R0, 0x5410, R3 ;  /* 0x0000541000147816 */ /* 0x000fe20000000003 */
[----:B------:R-:W-:Y:S02]  /*9150*/  IMAD.MOV.U32 R0, RZ, RZ, R24 ;  /* 0x000000ffff007224 */ /* 0x000fe400078e0018 */
[----:B------:R-:W-:Y:S01]  /*9160*/  IMAD.MOV.U32 R3, RZ, RZ, R25 ;  /* 0x000000ffff037224 */ /* 0x000fe200078e0019 */
[----:B------:R-:W-:Y:S01]  /*9170*/  PRMT R40, R5, 0x5410, R4 ;  /* 0x0000541005287816 */ /* 0x000fe20000000004 */
[----:B------:R-:W-:-:S02]  /*9180*/  IMAD.MOV.U32 R4, RZ, RZ, R26 ;  /* 0x000000ffff047224 */ /* 0x000fc400078e001a */
[----:B------:R-:W-:Y:S01]  /*9190*/  IMAD.MOV.U32 R5, RZ, RZ, R27 ;  /* 0x000000ffff057224 */ /* 0x000fe200078e001b */
[----:B------:R-:W-:Y:S02]  /*91a0*/  PRMT R45, R45, 0x5410, R3 ;  /* 0x000054102d2d7816 */ /* 0x000fe40000000003 */
[----:B------:R-:W-:Y:S02]  /*91b0*/  PRMT R44, R4, 0x5410, R0 ;  /* 0x00005410042c7816 */ /* 0x000fe40000000000 */
[----:B------:R-:W-:Y:S02]  /*91c0*/  PRMT R48, R48, 0x5410, R5 ;  /* 0x0000541030307816 */ /* 0x000fe40000000005 */
[----:B------:R-:W-:Y:S01]  /*91d0*/  CS2R R4, SRZ ;  /* 0x0000000000047805 */ /* 0x000fe2000001ff00 */
[----:B------:R-:W-:Y:S06]  /*91e0*/  BRA.DIV UR4, `(.L_x_2724) ;  /* 0x0000016e04687947 */ /* 0x000fec000b800000 */
[----:B------:R-:W1:Y:S04]  /*91f0*/  SHFL.IDX PT, R3, R8, 0x1, 0x1c1f ;  /* 0x003c1f0008037f89 */ /* 0x000e6800000e0000 */
[----:B------:R-:W2:Y:S04]  /*9200*/  SHFL.IDX PT, R0, R6, 0x1, 0x1c1f ;  /* 0x003c1f0006007f89 */ /* 0x000ea800000e0000 */
[----:B------:R-:W3:Y:S04]  /*9210*/  SHFL.IDX PT, R7, R7, 0x1, 0x1c1f ;  /* 0x003c1f0007077f89 */ /* 0x000ee800000e0000 */
[----:B0---4-:R0:W4:Y:S01]  /*9220*/  SHFL.IDX PT, R14, R9, 0x1, 0x1c1f ;  /* 0x003c1f00090e7f89 */ /* 0x01112200000e0000 */
[----:B-1----:R-:W-:-:S02]  /*9230*/  IMAD.MOV.U32 R13, RZ, RZ, R3 ;  /* 0x000000ffff0d7224 */ /* 0x002fc400078e0003 */
[----:B0-2---:R-:W-:-:S07]  /*9240*/  IMAD.MOV.U32 R12, RZ, RZ, R0 ;  /* 0x000000ffff0c7224 */ /* 0x005fce00078e0000 */
.L_x_3055:
[----:B------:R-:W0:Y:S01]  /*9250*/  LDC R49, c[0x0][0x3f4] ;  /* 0x0000fd00ff317b82 */ /* 0x000e220000000800 */
[----:B------:R-:W-:Y:S01]  /*9260*/  VIADD R34, R34, 0x20 ;  /* 0x0000002022227836 */ /* 0x000fe20000000000 */
[----:B------:R-:W-:Y:S01]  /*9270*/  LEA.HI R0, R219, R219, RZ, 0x1 ;  /* 0x000000dbdb007211 */ /* 0x000fe200078f08ff */
[----:B------:R-:W-:Y:S01]  /*9280*/  BSSY B1, `(.L_x_2725) ;  /* 0x0000014000017945 */ /* 0x000fe20003800000 */
[----:B---3--:R-:W-:Y:S01]  /*9290*/  IMAD.MOV.U32 R15, RZ, RZ, R7 ;  /* 0x000000ffff0f7224 */ /* 0x008fe200078e0007 */
        /* <DEDUP_REMOVED lines=9> */
[----:B------:R-:W-:Y:S02]  /*9330*/  CS2R R6, SRZ ;  /* 0x0000000000067805 */ /* 0x000fe4000001ff00 */
[----:B------:R-:W-:Y:S02]  /*9340*/  ISETP.GE.AND P0, PT, R16, UR4, PT ;  /* 0x0000000410007c0c */ /* 0x000fe4000bf06270 */
[----:B------:R-:W-:Y:S02]  /*9350*/  CS2R R8, SRZ ;  /* 0x0000000000087805 */ /* 0x000fe4000001ff00 */
[----:B------:R-:W-:-:S09]  /*9360*/  CS2R R10, SRZ ;  /* 0x00000000000a7805 */ /* 0x000fd2000001ff00 */
[----:B------:R-:W-:Y:S05]  /*9370*/  @P0 BRA `(.L_x_2726) ;  /* 0x0000000000100947 */ /* 0x000fea0003800000 */
[----:B------:R-:W-:-:S04]  /*9380*/  IMAD.WIDE R12, R16, 0x2, R12 ;  /* 0x00000002100c7825 */ /* 0x000fc800078e020c */
[----:B----4-:R-:W-:Y:S01]  /*9390*/  IMAD.WIDE R14, R16, 0x2, R14 ;  /* 0x00000002100e7825 */ /* 0x010fe200078e020e */
[----:B------:R1:W5:Y:S04]  /*93a0*/  LD.E.128 R8, desc[UR42][R12.64] ;  /* 0x0000002a0c087980 */ /* 0x000368000c101d00 */
[----:B------:R1:W5:Y:S02]  /*93b0*/  LD.E.128 R4, desc[UR42][R14.64] ;  /* 0x0000002a0e047980 */ /* 0x000364000c101d00 */
.L_x_2726:
[----:B------:R-:W-:Y:S05]  /*93c0*/  BSYNC B1 ;  /* 0x0000000000017941 */ /* 0x000fea0003800000 */
.L_x_2725:
[----:B------:R-:W2:Y:S01]  /*93d0*/  SYNCS.PHASECHK.TRANS64.TRYWAIT P1, [R2+URZ+0x28c00], R3 ;  /* 0x028c0003020075a7 */ /* 0x000ea2000802017f */
[----:B------:R-:W-:Y:S01]  /*93e0*/  VIADDMNMX R0, R21, -R192, 0x40, PT ;  /* 0x0000004015007446 */ /* 0x000fe200038009c0 */
[----:B-1---5:R-:W-:Y:S01]  /*93f0*/  IMAD.MOV.U32 R12, RZ, RZ, R4 ;  /* 0x000000ffff0c7224 */ /* 0x022fe200078e0004 */
[----:B0-----:R-:W-:Y:S01]  /*9400*/  ISETP.GE.AND P0, PT, R16, R49, PT ;  /* 0x000000311000720c */ /* 0x001fe20003f06270 */
[----:B------:R-:W-:Y:S01]  /*9410*/  IMAD.MOV.U32 R13, RZ, RZ, R5 ;  /* 0x000000ffff0d7224 */ /* 0x000fe200078e0005 */
[----:B------:R-:W-:Y:S01]  /*9420*/  BSSY B1, `(.L_x_2727) ;  /* 0x0000010000017945 */ /* 0x000fe20003800000 */
[----:B----4-:R-:W-:Y:S01]  /*9430*/  IMAD.MOV.U32 R14, RZ, RZ, R9 ;  /* 0x000000ffff0e7224 */ /* 0x010fe200078e0009 */
[-C--:B------:R-:W-:Y:S01]  /*9440*/  ISETP.GE.OR P2, PT, R185, R0.reuse, P0 ;  /* 0x00000000b900720c */ /* 0x080fe20000746670 */
[----:B------:R-:W-:Y:S01]  /*9450*/  IMAD.MOV.U32 R53, RZ, RZ, R10 ;  /* 0x000000ffff357224 */ /* 0x000fe200078e000a */
[----:B------:R-:W-:Y:S01]  /*9460*/  PRMT R50, R50, 0x5410, R12 ;  /* 0x0000541032327816 */ /* 0x000fe2000000000c */
[----:B------:R-:W-:Y:S01]  /*9470*/  IMAD.MOV.U32 R12, RZ, RZ, R7 ;  /* 0x000000ffff0c7224 */ /* 0x000fe200078e0007 */
[----:B------:R-:W-:Y:S01]  /*9480*/  PRMT R51, R51, 0x5410, R13 ;  /* 0x0000541033337816 */ /* 0x000fe2000000000d */
[----:B------:R-:W-:Y:S01]  /*9490*/  IMAD.MOV.U32 R13, RZ, RZ, R8 ;  /* 0x000000ffff0d7224 */ /* 0x000fe200078e0008 */
[----:B------:R-:W-:Y:S01]  /*94a0*/  ISETP.GE.OR P0, PT, R236, R0, P0 ;  /* 0x00000000ec00720c */ /* 0x000fe20000706670 */
[----:B------:R-:W-:Y:S01]  /*94b0*/  IMAD.MOV.U32 R0, RZ, RZ, R6 ;  /* 0x000000ffff007224 */ /* 0x000fe200078e0006 */
[----:B------:R-:W-:Y:S01]  /*94c0*/  PRMT R50, R12, 0x7610, R50 ;  /* 0x000076100c327816 */ /* 0x000fe20000000032 */
[----:B------:R-:W-:Y:S01]  /*94d0*/  IMAD.MOV.U32 R54, RZ, RZ, R11 ;  /* 0x000000ffff367224 */ /* 0x000fe200078e000b */
[----:B------:R-:W-:-:S02]  /*94e0*/  PRMT R51, R13, 0x7610, R51 ;  /* 0x000076100d337816 */ /* 0x000fc40000000033 */
[----:B------:R-:W-:Y:S02]  /*94f0*/  PRMT R48, R0, 0x7610, R48 ;  /* 0x0000761000307816 */ /* 0x000fe40000000030 */
[----:B------:R-:W-:Y:S01]  /*9500*/  PRMT R52, R52, 0x5410, R14 ;  /* 0x0000541034347816 */ /* 0x000fe2000000000e */
[----:B--2---:R-:W-:Y:S06]  /*9510*/  @!P1 BRA `(.L_x_2728) ;  /* 0x0000016c00149947 */ /* 0x004fec0003800000 */
.L_x_3056:
[----:B------:R-:W-:Y:S05]  /*9520*/  BSYNC B1 ;  /* 0x0000000000017941 */ /* 0x000fea0003800000 */
.L_x_2727:
[----:B------:R-:W-:Y:S04]  /*9530*/  BSSY B1, `(.L_x_2729) ;  /* 0x000006a000017945 */ /* 0x000fe80003800000 */
[----:B------:R-:W-:Y:S05]  /*9540*/  @P2 BRA `(.L_x_2730) ;  /* 0x0000000400a02947 */ /* 0x000fea0003800000 */
[----:B------:R-:W-:Y:S01]  /*9550*/  IMAD.SHL.U32 R0, R193, 0x40, RZ ;  /* 0x00000040c1007824 */ /* 0x000fe200078e00ff */
[----:B------:R-:W-:Y:S01]  /*9560*/  SHF.R.U64 R39, R28, 0x10, R29 ;  /* 0x000000101c277819 */ /* 0x000fe2000000121d */
[----:B0-----:R-:W-:Y:S01]  /*9570*/  IMAD.IADD R3, R16, 0x1, R49 ;  /* 0x0000000110037824 */ /* 0x001fe200078e0231 */
[----:B------:R-:W-:Y:S02]  /*9580*/  SHF.R.U64 R42, R30, 0x10, R31 ;  /* 0x000000101e2a7819 */ /* 0x000fe4000000121f */
[----:B------:R-:W-:Y:S02]  /*9590*/  LOP3.LUT R12, R0, 0x1c0, RZ, 0xc0, !PT ;  /* 0x000001c0000c7812 */ /* 0x000fe400078ec0ff */
[----:B------:R-:W-:Y:S02]  /*95a0*/  PRMT R39, R20, 0x5410, R39 ;  /* 0x0000541014277816 */ /* 0x000fe40000000027 */
[----:B------:R-:W-:Y:S02]  /*95b0*/  LOP3.LUT R0, R12, 0x38, R16, 0xf8, !PT ;  /* 0x000000380c007812 */ /* 0x000fe400078ef810 */
[----:B------:R-:W-:-:S02]  /*95c0*/  SHF.R.U32.HI R13, RZ, 0x3, R12 ;  /* 0x00000003ff0d7819 */ /* 0x000fc4000001160c */
[----:B------:R-:W-:Y:S02]  /*95d0*/  LOP3.LUT R12, R12, 0x38, R3, 0xf8, !PT ;  /* 0x000000380c0c7812 */ /* 0x000fe400078ef803 */
[-C--:B------:R-:W-:Y:S02]  /*95e0*/  LOP3.LUT R0, R0, R13.reuse, RZ, 0x3c, !PT ;  /* 0x0000000d00007212 */ /* 0x080fe400078e3cff */
[----:B------:R-:W-:Y:S02]  /*95f0*/  LOP3.LUT R12, R12, R13, RZ, 0x3c, !PT ;  /* 0x0000000d0c0c7212 */ /* 0x000fe400078e3cff */
[--C-:B------:R-:W-:Y:S01]  /*9600*/  SHF.R.U32.HI R36, RZ, 0x10, R25.reuse ;  /* 0x00000010ff247819 */ /* 0x100fe20000011619 */
[----:B------:R-:W-:Y:S01]  /*9610*/  IMAD R3, R203, 0x200, R0 ;  /* 0x00000200cb037824 */ /* 0x000fe200078e0200 */
[----:B------:R-:W-:Y:S02]  /*9620*/  SHF.R.U64 R0, R24, 0x10, R25 ;  /* 0x0000001018007819 */ /* 0x000fe40000001219 */
[----:B------:R-:W-:Y:S01]  /*9630*/  SHF.R.U64 R37, R26, 0x10, R27 ;  /* 0x000000101a257819 */ /* 0x000fe2000000121b */
[----:B------:R-:W-:Y:S01]  /*9640*/  IMAD R46, R3, 0x2, R2 ;  /* 0x00000002032e7824 */ /* 0x000fe200078e0202 */
[----:B------:R-:W-:Y:S01]  /*9650*/  PRMT R30, R44, 0x5432, R0 ;  /* 0x000054322c1e7816 */ /* 0x000fe20000000000 */
[----:B------:R-:W-:Y:S01]  /*9660*/  IMAD R3, R203, 0x200, R12 ;  /* 0x00000200cb037824 */ /* 0x000fe200078e020c */
[----:B------:R-:W-:-:S02]  /*9670*/  SHF.R.U32.HI R41, RZ, 0x10, R29 ;  /* 0x00000010ff297819 */ /* 0x000fc4000001161d */
[----:B------:R-:W0:Y:S01]  /*9680*/  LDS.128 R12, [R46+0x20400] ;  /* 0x020400002e0c7984 */ /* 0x000e220000000c00 */
[----:B------:R-:W-:Y:S01]  /*9690*/  IMAD R47, R3, 0x2, R2 ;  /* 0x00000002032f7824 */ /* 0x000fe200078e0202 */
[----:B------:R-:W-:Y:S01]  /*96a0*/  SHF.R.U32.HI R43, RZ, 0x10, R31 ;  /* 0x00000010ff2b7819 */ /* 0x000fe2000001161f */
[----:B------:R-:W-:Y:S01]  /*96b0*/  IMAD.U32 R31, R30, 0x10000, RZ ;  /* 0x000100001e1f7824 */ /* 0x000fe200078e00ff */
[----:B------:R-:W-:Y:S02]  /*96c0*/  PRMT R36, R45, 0x5432, R36 ;  /* 0x000054322d247816 */ /* 0x000fe40000000024 */
[----:B------:R-:W1:Y:S01]  /*96d0*/  LDS.128 R32, [R47+0x20400] ;  /* 0x020400002f207984 */ /* 0x000e620000000c00 */
[----:B------:R-:W-:Y:S02]  /*96e0*/  PRMT R41, R20, 0x5432, R41 ;  /* 0x0000543214297816 */ /* 0x000fe40000000029 */
[C---:B------:R-:W-:Y:S02]  /*96f0*/  PRMT R42, R40.reuse, 0x5432, R42 ;  /* 0x00005432282a7816 */ /* 0x040fe4000000002a */
[----:B------:R-:W-:-:S02]  /*9700*/  PRMT R43, R40, 0x5410, R43 ;  /* 0x00005410282b7816 */ /* 0x000fc4000000002b */
[----:B------:R-:W-:Y:S02]  /*9710*/  LOP3.LUT R40, R39, 0xffff0000, RZ, 0xc0, !PT ;  /* 0xffff000027287812 */ /* 0x000fe400078ec0ff */
[----:B------:R-:W-:Y:S02]  /*9720*/  SHF.R.U32.HI R38, RZ, 0x10, R27 ;  /* 0x00000010ff267819 */ /* 0x000fe4000001161b */
[----:B------:R-:W-:Y:S02]  /*9730*/  LOP3.LUT R30, R30, 0xffff0000, RZ, 0xc0, !PT ;  /* 0xffff00001e1e7812 */ /* 0x000fe400078ec0ff */
[----:B------:R-:W-:Y:S02]  /*9740*/  PRMT R37, R44, 0x5410, R37 ;  /* 0x000054102c257816 */ /* 0x000fe40000000025 */
[----:B------:R-:W-:Y:S01]  /*9750*/  PRMT R38, R48, 0x5432, R38 ;  /* 0x0000543230267816 */ /* 0x000fe20000000026 */
[C---:B0-----:R-:W-:Y:S01]  /*9760*/  IMAD.U32 R0, R12.reuse, 0x10000, RZ ;  /* 0x000100000c007824 */ /* 0x041fe200078e00ff */
[----:B------:R-:W-:Y:S01]  /*9770*/  LOP3.LUT R3, R12, 0xffff0000, RZ, 0xc0, !PT ;  /* 0xffff00000c037812 */ /* 0x000fe200078ec0ff */
[C---:B------:R-:W-:Y:S01]  /*9780*/  IMAD.U32 R12, R13.reuse, 0x10000, RZ ;  /* 0x000100000d0c7824 */ /* 0x040fe200078e00ff */
[----:B------:R-:W-:Y:S01]  /*9790*/  LOP3.LUT R13, R13, 0xffff0000, RZ, 0xc0, !PT ;  /* 0xffff00000d0d7812 */ /* 0x000fe200078ec0ff */
[C---:B------:R-:W-:Y:S01]  /*97a0*/  IMAD.U32 R20, R14.reuse, 0x10000, RZ ;  /* 0x000100000e147824 */ /* 0x040fe200078e00ff */
[----:B------:R-:W-:Y:S01]  /*97b0*/  LOP3.LUT R14, R14, 0xffff0000, RZ, 0xc0, !PT ;  /* 0xffff00000e0e7812 */ /* 0x000fe200078ec0ff */
[C---:B-1----:R-:W-:Y:S01]  /*97c0*/  IMAD.U32 R24, R32.reuse, 0x10000, RZ ;  /* 0x0001000020187824 */ /* 0x042fe200078e00ff */
[----:B------:R-:W-:Y:S01]  /*97d0*/  LOP3.LUT R25, R32, 0xffff0000, RZ, 0xc0, !PT ;  /* 0xffff000020197812 */ /* 0x000fe200078ec0ff */
[C---:B------:R-:W-:Y:S01]  /*97e0*/  IMAD.U32 R26, R33.reuse, 0x10000, RZ ;  /* 0x00010000211a7824 */ /* 0x040fe200078e00ff */
[----:B------:R-:W-:Y:S01]  /*97f0*/  LOP3.LUT R32, R33, 0xffff0000, RZ, 0xc0, !PT ;  /* 0xffff000021207812 */ /* 0x000fe200078ec0ff */
[----:B------:R-:W-:-:S02]  /*9800*/  IMAD.U32 R33, R39, 0x10000, RZ ;  /* 0x0001000027217824 */ /* 0x000fc400078e00ff */
[----:B------:R-:W-:Y:S01]  /*9810*/  FMUL.FTZ R39, R24, R31 ;  /* 0x0000001f18277220 */ /* 0x000fe20000410000 */
[C---:B------:R-:W-:Y:S01]  /*9820*/  IMAD.U32 R27, R34.reuse, 0x10000, RZ ;  /* 0x00010000221b7824 */ /* 0x040fe200078e00ff */
[----:B------:R-:W-:Y:S01]  /*9830*/  LOP3.LUT R28, R34, 0xffff0000, RZ, 0xc0, !PT ;  /* 0xffff0000221c7812 */ /* 0x000fe200078ec0ff */
[----:B------:R-:W-:Y:S01]  /*9840*/  FMUL.FTZ R45, R24, R33 ;  /* 0x00000021182d7220 */ /* 0x000fe20000410000 */
[C---:B------:R-:W-:Y:S01]  /*9850*/  IMAD.U32 R29, R35.reuse, 0x10000, RZ ;  /* 0x00010000231d7824 */ /* 0x040fe200078e00ff */
[----:B------:R-:W-:Y:S01]  /*9860*/  LOP3.LUT R34, R35, 0xffff0000, RZ, 0xc0, !PT ;  /* 0xffff000023227812 */ /* 0x000fe200078ec0ff */
[----:B------:R-:W-:Y:S02]  /*9870*/  IMAD.U32 R35, R41, 0x10000, RZ ;  /* 0x0001000029237824 */ /* 0x000fe400078e00ff */
[C---:B------:R-:W-:Y:S01]  /*9880*/  FFMA.FTZ R45, R0.reuse, R31, -R45 ;  /* 0x0000001f002d7223 */ /* 0x040fe2000001082d */
[----:B------:R-:W-:Y:S01]  /*9890*/  FFMA.FTZ R39, R0, R33, R39 ;  /* 0x0000002100277223 */ /* 0x000fe20000010027 */
[----:B------:R-:W-:-:S02]  /*98a0*/  IMAD.U32 R31, R36, 0x10000, RZ ;  /* 0x00010000241f7824 */ /* 0x000fc400078e00ff */
[C---:B------:R-:W-:Y:S01]  /*98b0*/  FMUL.FTZ R0, R25.reuse, R30 ;  /* 0x0000001e19007220 */ /* 0x040fe20000410000 */
[-C--:B------:R-:W-:Y:S01]  /*98c0*/  FMUL.FTZ R24, R25, R40.reuse ;  /* 0x0000002819187220 */ /* 0x080fe20000410000 */
[C---:B------:R-:W-:Y:S01]  /*98d0*/  FMUL.FTZ R25, R26.reuse, R35 ;  /* 0x000000231a197220 */ /* 0x040fe20000410000 */
[----:B------:R-:W-:Y:S01]  /*98e0*/  LOP3.LUT R41, R41, 0xffff0000, RZ, 0xc0, !PT ;  /* 0xffff000029297812 */ /* 0x000fe200078ec0ff */
[-C--:B------:R-:W-:Y:S01]  /*98f0*/  FMUL.FTZ R26, R26, R31.reuse ;  /* 0x0000001f1a1a7220 */ /* 0x080fe20000410000 */
[----:B------:R-:W-:Y:S01]  /*9900*/  FFMA.FTZ R40, R3, R40, R0 ;  /* 0x0000002803287223 */ /* 0x000fe20000010000 */
[----:B------:R-:W-:Y:S01]  /*9910*/  LOP3.LUT R36, R36, 0xffff0000, RZ, 0xc0, !PT ;  /* 0xffff000024247812 */ /* 0x000fe200078ec0ff */
[----:B------:R-:W-:Y:S02]  /*9920*/  IMAD.U32 R0, R37, 0x10000, RZ ;  /* 0x0001000025007824 */ /* 0x000fe400078e00ff */
[C---:B------:R-:W-:Y:S01]  /*9930*/  FFMA.FTZ R25, R12.reuse, R31, -R25 ;  /* 0x0000001f0c197223 */ /* 0x040fe20000010819 */
[----:B------:R-:W-:Y:S01]  /*9940*/  FFMA.FTZ R26, R12, R35, R26 ;  /* 0x000000230c1a7223 */ /* 0x000fe2000001001a */
[----:B------:R-:W-:Y:S01]  /*9950*/  FFMA.FTZ R30, R3, R30, -R24 ;  /* 0x0000001e031e7223 */ /* 0x000fe20000010818 */
[----:B------:R-:W-:Y:S01]  /*9960*/  FMUL.FTZ R12, R32, R41 ;  /* 0x00000029200c7220 */ /* 0x000fe20000410000 */
[----:B------:R-:W-:-:S02]  /*9970*/  IMAD.U32 R3, R42, 0x10000, RZ ;  /* 0x000100002a037824 */ /* 0x000fc400078e00ff */
[----:B------:R-:W-:Y:S01]  /*9980*/  FMUL.FTZ R32, R32, R36 ;  /* 0x0000002420207220 */ /* 0x000fe20000410000 */
[----:B------:R-:W-:Y:S01]  /*9990*/  FMUL.FTZ R44, R27, R0 ;  /* 0x000000001b2c7220 */ /* 0x000fe20000410000 */
[----:B------:R-:W-:Y:S02]  /*99a0*/  IMAD.U32 R24, R43, 0x10000, RZ ;  /* 0x000100002b187824 */ /* 0x000fe400078e00ff */
[----:B------:R-:W-:Y:S01]  /*99b0*/  FFMA.FTZ R36, R13, R36, -R12 ;  /* 0x000000240d247223 */ /* 0x000fe2000001080c */
[----:B------:R-:W-:Y:S01]  /*99c0*/  FMUL.FTZ R31, R27, R3 ;  /* 0x000000031b1f7220 */ /* 0x000fe20000410000 */
[----:B------:R-:W-:Y:S01]  /*99d0*/  FFMA.FTZ R41, R13, R41, R32 ;  /* 0x000000290d297223 */ /* 0x000fe20000010020 */
[----:B------:R-:W-:Y:S01]  /*99e0*/  FFMA.FTZ R44, R20, R3, R44 ;  /* 0x00000003142c7223 */ /* 0x000fe2000001002c */
[----:B------:R-:W-:Y:S02]  /*99f0*/  IMAD.U32 R21, R15, 0x10000, RZ ;  /* 0x000100000f157824 */ /* 0x000fe400078e00ff */
[----:B------:R-:W-:Y:S01]  /*9a00*/  FMUL.FTZ R32, R29, R24 ;  /* 0x000000181d207220 */ /* 0x000fe20000410000 */
[----:B------:R-:W-:Y:S01]  /*9a10*/  IMAD.U32 R12, R38, 0x10000, RZ ;  /* 0x00010000260c7824 */ /* 0x000fe200078e00ff */
[----:B------:R-:W-:Y:S01]  /*9a20*/  LOP3.LUT R3, R42, 0xffff0000, RZ, 0xc0, !PT ;  /* 0xffff00002a037812 */ /* 0x000fe200078ec0ff */
[----:B------:R-:W-:Y:S01]  /*9a30*/  FFMA.FTZ R31, R20, R0, -R31 ;  /* 0x00000000141f7223 */ /* 0x000fe2000001081f */
[----:B------:R-:W-:Y:S01]  /*9a40*/  LOP3.LUT R43, R43, 0xffff0000, RZ, 0xc0, !PT ;  /* 0xffff00002b2b7812 */ /* 0x000fe200078ec0ff */
[-C--:B------:R-:W-:Y:S01]  /*9a50*/  FMUL.FTZ R0, R29, R12.reuse ;  /* 0x0000000c1d007220 */ /* 0x080fe20000410000 */
[----:B------:R-:W-:Y:S01]  /*9a60*/  LOP3.LUT R37, R37, 0xffff0000, RZ, 0xc0, !PT ;  /* 0xffff000025257812 */ /* 0x000fe200078ec0ff */
[----:B------:R-:W-:Y:S01]  /*9a70*/  FFMA.FTZ R32, R21, R12, -R32 ;  /* 0x0000000c15207223 */ /* 0x000fe20000010820 */
[----:B------:R-:W-:Y:S01]  /*9a80*/  LOP3.LUT R38, R38, 0xffff0000, RZ, 0xc0, !PT ;  /* 0xffff000026267812 */ /* 0x000fe200078ec0ff */
[----:B------:R-:W-:Y:S01]  /*9a90*/  FMUL.FTZ R13, R28, R3 ;  /* 0x000000031c0d7220 */ /* 0x000fe20000410000 */
[----:B------:R-:W-:Y:S01]  /*9aa0*/  LOP3.LUT R15, R15, 0xffff0000, RZ, 0xc0, !PT ;  /* 0xffff00000f0f7812 */ /* 0x000fe200078ec0ff */
[----:B------:R-:W-:Y:S01]  /*9ab0*/  FMUL.FTZ R12, R34, R43 ;  /* 0x0000002b220c7220 */ /* 0x000fe20000410000 */
[-C--:B------:R-:W-:Y:S01]  /*9ac0*/  FMUL.FTZ R28, R28, R37.reuse ;  /* 0x000000251c1c7220 */ /* 0x080fe20000410000 */
[----:B------:R-:W-:Y:S01]  /*9ad0*/  FMUL.FTZ R34, R34, R38 ;  /* 0x0000002622227220 */ /* 0x000fe20000410000 */
[----:B------:R-:W-:Y:S01]  /*9ae0*/  FFMA.FTZ R27, R21, R24, R0 ;  /* 0x00000018151b7223 */ /* 0x000fe20000010000 */
[C---:B------:R-:W-:Y:S01]  /*9af0*/  FFMA.FTZ R0, R14.reuse, R37, -R13 ;  /* 0x000000250e007223 */ /* 0x040fe2000001080d */
[C---:B------:R-:W-:Y:S01]  /*9b00*/  FFMA.FTZ R21, R15.reuse, R38, -R12 ;  /* 0x000000260f157223 */ /* 0x040fe2000001080c */
[----:B------:R-:W-:Y:S01]  /*9b10*/  FFMA.FTZ R3, R14, R3, R28 ;  /* 0x000000030e037223 */ /* 0x000fe2000001001c */
[----:B------:R-:W-:Y:S01]  /*9b20*/  FFMA.FTZ R34, R15, R43, R34 ;  /* 0x0000002b0f227223 */ /* 0x000fe20000010022 */
[----:B------:R-:W-:-:S02]  /*9b30*/  F2FP.BF16.F32.PACK_AB R13, R36, R25 ;  /* 0x00000019240d723e */ /* 0x000fc400000010ff */
[----:B------:R-:W-:Y:S02]  /*9b40*/  F2FP.BF16.F32.PACK_AB R12, R30, R45 ;  /* 0x0000002d1e0c723e */ /* 0x000fe400000010ff */
[----:B------:R-:W-:Y:S02]  /*9b50*/  F2FP.BF16.F32.PACK_AB R25, R41, R26 ;  /* 0x0000001a2919723e */ /* 0x000fe400000010ff */
[----:B------:R-:W-:Y:S02]  /*9b60*/  F2FP.BF16.F32.PACK_AB R14, R0, R31 ;  /* 0x0000001f000e723e */ /* 0x000fe400000010ff */
[----:B------:R-:W-:Y:S02]  /*9b70*/  F2FP.BF16.F32.PACK_AB R15, R21, R32 ;  /* 0x00000020150f723e */ /* 0x000fe400000010ff */
[----:B------:R-:W-:Y:S02]  /*9b80*/  F2FP.BF16.F32.PACK_AB R24, R40, R39 ;  /* 0x000000272818723e */ /* 0x000fe400000010ff */
[----:B------:R-:W-:Y:S01]  /*9b90*/  F2FP.BF16.F32.PACK_AB R26, R3, R44 ;  /* 0x0000002c031a723e */ /* 0x000fe200000010ff */
[----:B------:R1:W-:Y:S01]  /*9ba0*/  STS.128 [R46+0x20400], R12 ;  /* 0x0204000c2e007388 */ /* 0x0003e20000000c00 */
[----:B------:R-:W-:-:S05]  /*9bb0*/  F2FP.BF16.F32.PACK_AB R27, R34, R27 ;  /* 0x0000001b221b723e */ /* 0x000fca00000010ff */
[----:B------:R1:W-:Y:S02]  /*9bc0*/  STS.128 [R47+0x20400], R24 ;  /* 0x020400182f007388 */ /* 0x0003e40000000c00 */
.L_x_2730:
[----:B------:R-:W-:Y:S05]  /*9bd0*/  BSYNC B1 ;  /* 0x0000000000017941 */ /* 0x000fea0003800000 */
.L_x_2729:
[----:B------:R-:W-:Y:S02]  /*9be0*/  PRMT R20, R53, 0x7610, R20 ;  /* 0x0000761035147816 */ /* 0x000fe40000000014 */
[----:B------:R-:W-:Y:S01]  /*9bf0*/  PRMT R30, R54, 0x7610, R30 ;  /* 0x00007610361e7816 */ /* 0x000fe2000000001e */
[----:B------:R-:W-:Y:S06]  /*9c00*/  @P0 BRA `(.L_x_2718) ;  /* 0x0000000400880947 */ /* 0x000fec0003800000 */
[----:B------:R-:W-:Y:S01]  /*9c10*/  IMAD.IADD R49, R16, 0x1, R49 ;  /* 0x0000000110317824 */ /* 0x000fe200078e0231 */
[----:B0-----:R-:W-:Y:S01]  /*9c20*/  SHF.R.U32.HI R3, RZ, 0x3, R228 ;  /* 0x00000003ff037819 */ /* 0x001fe200000116e4 */
[----:B-1----:R-:W0:Y:S01]  /*9c30*/  LDS.128 R12, [R227+0x20400] ;  /* 0x02040000e30c7984 */ /* 0x002e220000000c00 */
[----:B------:R-:W-:Y:S02]  /*9c40*/  SHF.R.U64 R32, R4, 0x10, R5 ;  /* 0x0000001004207819 */ /* 0x000fe40000001205 */
[----:B------:R-:W-:Y:S02]  /*9c50*/  LOP3.LUT R0, R228, 0x38, R49, 0xf8, !PT ;  /* 0x00000038e4007812 */ /* 0x000fe400078ef831 */
[----:B------:R-:W-:Y:S02]  /*9c60*/  SHF.R.U64 R21, R8, 0x10, R9 ;  /* 0x0000001008157819 */ /* 0x000fe40000001209 */
[----:B------:R-:W-:Y:S02]  /*9c70*/  LOP3.LUT R0, R0, R3, RZ, 0x3c, !PT ;  /* 0x0000000300007212 */ /* 0x000fe400078e3cff */
[----:B------:R-:W-:-:S02]  /*9c80*/  PRMT R32, R50, 0x5432, R32 ;  /* 0x0000543232207816 */ /* 0x000fc40000000020 */
[----:B------:R-:W-:Y:S01]  /*9c90*/  PRMT R21, R51, 0x5410, R21 ;  /* 0x0000541033157816 */ /* 0x000fe20000000015 */
[----:B------:R-:W-:Y:S01]  /*9ca0*/  IMAD.IADD R3, R229, 0x1, R0 ;  /* 0x00000001e5037824 */ /* 0x000fe200078e0200 */
[----:B------:R-:W-:Y:S01]  /*9cb0*/  SHF.R.U32.HI R28, RZ, 0x10, R9 ;  /* 0x00000010ff1c7819 */ /* 0x000fe20000011609 */
[----:B------:R-:W-:Y:S01]  /*9cc0*/  IMAD.U32 R33, R32, 0x10000, RZ ;  /* 0x0001000020217824 */ /* 0x000fe200078e00ff */
[--C-:B------:R-:W-:Y:S01]  /*9cd0*/  SHF.R.U64 R29, R10, 0x10, R11.reuse ;  /* 0x000000100a1d7819 */ /* 0x100fe2000000120b */
[----:B------:R-:W-:Y:S01]  /*9ce0*/  IMAD R3, R3, 0x2, R2 ;  /* 0x0000000203037824 */ /* 0x000fe200078e0202 */
[----:B------:R-:W-:Y:S02]  /*9cf0*/  SHF.R.U32.HI R31, RZ, 0x10, R11 ;  /* 0x00000010ff1f7819 */ /* 0x000fe4000001160b */
[----:B------:R-:W-:Y:S02]  /*9d00*/  SHF.R.U32.HI R34, RZ, 0x10, R5 ;  /* 0x00000010ff227819 */ /* 0x000fe40000011605 */
[----:B------:R-:W1:Y:S01]  /*9d10*/  LDS.128 R24, [R3+0x20400] ;  /* 0x0204000003187984 */ /* 0x000e620000000c00 */
[----:B------:R-:W-:-:S02]  /*9d20*/  SHF.R.U32.HI R37, RZ, 0x10, R7 ;  /* 0x00000010ff257819 */ /* 0x000fc40000011607 */
[----:B------:R-:W-:Y:S02]  /*9d30*/  PRMT R34, R51, 0x5432, R34 ;  /* 0x0000543233227816 */ /* 0x000fe40000000022 */
[----:B------:R-:W-:Y:S02]  /*9d40*/  PRMT R37, R50, 0x5410, R37 ;  /* 0x0000541032257816 */ /* 0x000fe40000000025 */
[----:B------:R-:W-:Y:S01]  /*9d50*/  PRMT R31, R30, 0x5410, R31 ;  /* 0x000054101e1f7816 */ /* 0x000fe2000000001f */
[----:B------:R-:W-:Y:S01]  /*9d60*/  IMAD.U32 R36, R34, 0x10000, RZ ;  /* 0x0001000022247824 */ /* 0x000fe200078e00ff */
[----:B------:R-:W-:Y:S02]  /*9d70*/  PRMT R28, R52, 0x5432, R28 ;  /* 0x00005432341c7816 */ /* 0x000fe4000000001c */
[----:B------:R-:W-:Y:S02]  /*9d80*/  SHF.R.U64 R35, R6, 0x10, R7 ;  /* 0x0000001006237819 */ /* 0x000fe40000001207 */
[----:B------:R-:W-:Y:S01]  /*9d90*/  PRMT R29, R20, 0x5410, R29 ;  /* 0x00005410141d7816 */ /* 0x000fe2000000001d */
[----:B------:R-:W-:Y:S01]  /*9da0*/  IMAD.U32 R30, R28, 0x10000, RZ ;  /* 0x000100001c1e7824 */ /* 0x000fe200078e00ff */
[----:B------:R-:W-:Y:S01]  /*9db0*/  PRMT R35, R48, 0x5410, R35 ;  /* 0x0000541030237816 */ /* 0x000fe20000000023 */
[C---:B0-----:R-:W-:Y:S01]  /*9dc0*/  IMAD.U32 R0, R12.reuse, 0x10000, RZ ;  /* 0x000100000c007824 */ /* 0x041fe200078e00ff */
[----:B------:R-:W-:Y:S01]  /*9dd0*/  LOP3.LUT R4, R12, 0xffff0000, RZ, 0xc0, !PT ;  /* 0xffff00000c047812 */ /* 0x000fe200078ec0ff */
[C---:B------:R-:W-:Y:S01]  /*9de0*/  IMAD.U32 R6, R14.reuse, 0x10000, RZ ;  /* 0x000100000e067824 */ /* 0x040fe200078e00ff */
        /* <DEDUP_REMOVED lines=11> */
[----:B------:R-:W-:Y:S01]  /*9ea0*/  IMAD.U32 R20, R27, 0x10000, RZ ;  /* 0x000100001b147824 */ /* 0x000fe200078e00ff */
[----:B------:R-:W-:Y:S01]  /*9eb0*/  LOP3.LUT R15, R26, 0xffff0000, RZ, 0xc0, !PT ;  /* 0xffff00001a0f7812 */ /* 0x000fe200078ec0ff */
[-C--:B------:R-:W-:Y:S01]  /*9ec0*/  FMUL.FTZ R9, R9, R25.reuse ;  /* 0x0000001909097220 */ /* 0x080fe20000410000 */
[C---:B------:R-:W-:Y:S01]  /*9ed0*/  FFMA.FTZ R39, R0.reuse, R25, -R39 ;  /* 0x0000001900277223 */ /* 0x040fe20000010827 */
[----:B------:R-:W-:Y:S02]  /*9ee0*/  IMAD.U32 R25, R37, 0x10000, RZ ;  /* 0x0001000025197824 */ /* 0x000fe400078e00ff */
[----:B------:R-:W-:Y:S01]  /*9ef0*/  FMUL.FTZ R38, R11, R36 ;  /* 0x000000240b267220 */ /* 0x000fe20000410000 */
[----:B------:R-:W-:Y:S01]  /*9f00*/  FFMA.FTZ R33, R0, R33, R9 ;  /* 0x0000002100217223 */ /* 0x000fe20000010009 */
[----:B------:R-:W-:Y:S01]  /*9f10*/  IMAD.U32 R9, R31, 0x10000, RZ ;  /* 0x000100001f097824 */ /* 0x000fe200078e00ff */
[----:B------:R-:W-:Y:S01]  /*9f20*/  LOP3.LUT R21, R21, 0xffff0000, RZ, 0xc0, !PT ;  /* 0xffff000015157812 */ /* 0x000fe200078ec0ff */
[----:B------:R-:W-:Y:S01]  /*9f30*/  IMAD.U32 R13, R26, 0x10000, RZ ;  /* 0x000100001a0d7824 */ /* 0x000fe200078e00ff */
[----:B------:R-:W-:Y:S01]  /*9f40*/  LOP3.LUT R26, R27, 0xffff0000, RZ, 0xc0, !PT ;  /* 0xffff00001b1a7812 */ /* 0x000fe200078ec0ff */
[C---:B------:R-:W-:Y:S01]  /*9f50*/  FMUL.FTZ R27, R20.reuse, R25 ;  /* 0x00000019141b7220 */ /* 0x040fe20000410000 */
[-C--:B------:R-:W-:Y:S01]  /*9f60*/  FMUL.FTZ R20, R20, R9.reuse ;  /* 0x0000000914147220 */ /* 0x080fe20000410000 */
[-C--:B------:R-:W-:Y:S01]  /*9f70*/  FMUL.FTZ R0, R11, R30.reuse ;  /* 0x0000001e0b007220 */ /* 0x080fe20000410000 */
[----:B------:R-:W-:Y:S01]  /*9f80*/  FFMA.FTZ R38, R5, R30, -R38 ;  /* 0x0000001e05267223 */ /* 0x000fe20000010826 */
[----:B------:R-:W-:Y:S01]  /*9f90*/  LOP3.LUT R11, R32, 0xffff0000, RZ, 0xc0, !PT ;  /* 0xffff0000200b7812 */ /* 0x000fe200078ec0ff */
[C---:B------:R-:W-:Y:S01]  /*9fa0*/  FFMA.FTZ R30, R8.reuse, R9, -R27 ;  /* 0x00000009081e7223 */ /* 0x040fe2000001081b */
[----:B------:R-:W-:Y:S01]  /*9fb0*/  FFMA.FTZ R32, R8, R25, R20 ;  /* 0x0000001908207223 */ /* 0x000fe20000010014 */
[----:B------:R-:W-:Y:S01]  /*9fc0*/  FMUL.FTZ R27, R10, R21 ;  /* 0x000000150a1b7220 */ /* 0x000fe20000410000 */
[----:B------:R-:W-:-:S02]  /*9fd0*/  IMAD.U32 R8, R35, 0x10000, RZ ;  /* 0x0001000023087824 */ /* 0x000fc400078e00ff */
[----:B------:R-:W-:Y:S01]  /*9fe0*/  FFMA.FTZ R36, R5, R36, R0 ;  /* 0x0000002405247223 */ /* 0x000fe20000010000 */
[-C--:B------:R-:W-:Y:S01]  /*9ff0*/  FMUL.FTZ R25, R10, R11.reuse ;  /* 0x0000000b0a197220 */ /* 0x080fe20000410000 */
[----:B------:R-:W-:Y:S01]  /*a000*/  FFMA.FTZ R20, R4, R11, R27 ;  /* 0x0000000b04147223 */ /* 0x000fe2000001001b */
[----:B------:R-:W-:Y:S02]  /*a010*/  IMAD.U32 R0, R29, 0x10000, RZ ;  /* 0x000100001d007824 */ /* 0x000fe400078e00ff */
[C---:B------:R-:W-:Y:S01]  /*a020*/  FMUL.FTZ R11, R13.reuse, R8 ;  /* 0x000000080d0b7220 */ /* 0x040fe20000410000 */
[----:B------:R-:W-:Y:S01]  /*a030*/  LOP3.LUT R9, R34, 0xffff0000, RZ, 0xc0, !PT ;  /* 0xffff000022097812 */ /* 0x000fe200078ec0ff */
[----:B------:R-:W-:Y:S01]  /*a040*/  FFMA.FTZ R10, R4, R21, -R25 ;  /* 0x00000015040a7223 */ /* 0x000fe20000010819 */
[----:B------:R-:W-:Y:S01]  /*a050*/  LOP3.LUT R5, R28, 0xffff0000, RZ, 0xc0, !PT ;  /* 0xffff00001c057812 */ /* 0x000fe200078ec0ff */
[-C--:B------:R-:W-:Y:S01]  /*a060*/  FMUL.FTZ R13, R13, R0.reuse ;  /* 0x000000000d0d7220 */ /* 0x080fe20000410000 */
[----:B------:R-:W-:Y:S01]  /*a070*/  FFMA.FTZ R11, R6, R0, -R11 ;  /* 0x00000000060b7223 */ /* 0x000fe2000001080b */
[----:B------:R-:W-:Y:S01]  /*a080*/  LOP3.LUT R4, R35, 0xffff0000, RZ, 0xc0, !PT ;  /* 0xffff000023047812 */ /* 0x000fe200078ec0ff */
[----:B------:R-:W-:Y:S01]  /*a090*/  FMUL.FTZ R21, R24, R9 ;  /* 0x0000000918157220 */ /* 0x000fe20000410000 */
[----:B------:R-:W-:Y:S01]  /*a0a0*/  LOP3.LUT R0, R29, 0xffff0000, RZ, 0xc0, !PT ;  /* 0xffff00001d007812 */ /* 0x000fe200078ec0ff */
[----:B------:R-:W-:Y:S01]  /*a0b0*/  FFMA.FTZ R13, R6, R8, R13 ;  /* 0x00000008060d7223 */ /* 0x000fe2000001000d */
[----:B------:R-:W-:Y:S01]  /*a0c0*/  LOP3.LUT R37, R37, 0xffff0000, RZ, 0xc0, !PT ;  /* 0xffff000025257812 */ /* 0x000fe200078ec0ff */
[-C--:B------:R-:W-:Y:S01]  /*a0d0*/  FMUL.FTZ R24, R24, R5.reuse ;  /* 0x0000000518187220 */ /* 0x080fe20000410000 */
[----:B------:R-:W-:Y:S01]  /*a0e0*/  LOP3.LUT R31, R31, 0xffff0000, RZ, 0xc0, !PT ;  /* 0xffff00001f1f7812 */ /* 0x000fe200078ec0ff */
[C---:B------:R-:W-:Y:S01]  /*a0f0*/  FMUL.FTZ R6, R15.reuse, R4 ;  /* 0x000000040f067220 */ /* 0x040fe20000410000 */
[----:B------:R-:W-:Y:S01]  /*a100*/  FFMA.FTZ R5, R12, R5, -R21 ;  /* 0x000000050c057223 */ /* 0x000fe20000010815 */
[-C--:B------:R-:W-:Y:S01]  /*a110*/  FMUL.FTZ R15, R15, R0.reuse ;  /* 0x000000000f0f7220 */ /* 0x080fe20000410000 */
[C---:B------:R-:W-:Y:S01]  /*a120*/  FMUL.FTZ R21, R26.reuse, R37 ;  /* 0x000000251a157220 */ /* 0x040fe20000410000 */
[-C--:B------:R-:W-:Y:S01]  /*a130*/  FMUL.FTZ R26, R26, R31.reuse ;  /* 0x0000001f1a1a7220 */ /* 0x080fe20000410000 */
[C---:B------:R-:W-:Y:S01]  /*a140*/  FFMA.FTZ R6, R7.reuse, R0, -R6 ;  /* 0x0000000007067223 */ /* 0x040fe20000010806 */
[----:B------:R-:W-:Y:S01]  /*a150*/  FFMA.FTZ R0, R7, R4, R15 ;  /* 0x0000000407007223 */ /* 0x000fe2000001000f */
        /* <DEDUP_REMOVED lines=13> */
.L_x_2718:
[----:B------:R-:W-:Y:S05]  /*a230*/  BSYNC B0 ;  /* 0x0000000000007941 */ /* 0x000fea0003800000 */
.L_x_2704:
[----:B------:R-:W-:Y:S01]  /*a240*/  @!PT LDS RZ, [RZ] ;  /* 0x00000000fffff984 */ /* 0x000fe20000000800 */
[----:B------:R-:W-:Y:S01]  /*a250*/  @!PT LDS RZ, [RZ] ;  /* 0x00000000fffff984 */ /* 0x000fe20000000800 */
[----:B------:R-:W-:Y:S01]  /*a260*/  @!PT LDS RZ, [RZ] ;  /* 0x00000000fffff984 */ /* 0x000fe20000000800 */
[----:B------:R-:W-:Y:S01]  /*a270*/  @!PT LDS RZ, [RZ] ;  /* 0x00000000fffff984 */ /* 0x000fe20000000800 */
[----:B------:R5:W-:Y:S06]  /*a280*/  MEMBAR.ALL.CTA ;  /* 0x0000000000007992 */ /* 0x000bec0000008000 */
[----:B-----5:R-:W5:Y:S01]  /*a290*/  FENCE.VIEW.ASYNC.S ;  /* 0x00000000000073c6 */ /* 0x020f620000000000 */
[----:B------:R-:W-:Y:S05]  /*a2a0*/  WARPSYNC.ALL ;  /* 0x0000000000007948 */ /* 0x000fea0003800000 */
[----:B-----5:R-:W-:Y:S06]  /*a2b0*/  BAR.SYNC.DEFER_BLOCKING 0xd, 0x80 ;  /* 0x0342000000007b1d */ /* 0x020fec0000010000 */
.L_x_2701:
[----:B--23--:R-:W-:-:S05]  /*a2c0*/  IMAD.U32 R0, RZ, RZ, UR37 ;  /* 0x00000025ff007e24 */ /* 0x00cfca000f8e00ff */
[----:B------:R-:W-:-:S13]  /*a2d0*/  ISETP.NE.AND P0, PT, R0, 0x3, PT ;  /* 0x000000030000780c */ /* 0x000fda0003f05270 */
[----:B------:R-:W-:Y:S05]  /*a2e0*/  @!P0 BRA `(.L_x_2731) ;  /* 0x0000000000048947 */ /* 0x000fea0003800000 */
[----:B------:R-:W-:Y:S01]  /*a2f0*/  BPT.TRAP 0x1 ;  /* 0x000000040000795c */ /* 0x000fe20000300000 */
.L_x_2731:
[----:B-1--4-:R-:W-:Y:S01]  /*a300*/  IMAD R14, R18, 0x8, R2 ;  /* 0x00000008120e7824 */ /* 0x012fe200078e0202 */
[----:B------:R-:W-:-:S04]  /*a310*/  SHF.L.U32 R57, R19, 0x1f, RZ ;  /* 0x0000001f13397819 */ /* 0x000fc800000006ff */
[----:B------:R1:W2:Y:S01]  /*a320*/  SYNCS.PHASECHK.TRANS64.TRYWAIT P2, [R14+URZ+0x28c30], R57 ;  /* 0x028c30390e0075a7 */ /* 0x0002a2000804017f */
[----:B------:R-:W-:Y:S05]  /*a330*/  @!P0 BRA `(.L_x_2732) ;  /* 0x0000000000048947 */ /* 0x000fea0003800000 */
[----:B------:R-:W-:Y:S01]  /*a340*/  BPT.TRAP 0x1 ;  /* 0x000000040000795c */ /* 0x000fe20000300000 */
.L_x_2732:
[----:B------:R-:W3:Y:S02]  /*a350*/  S2R R0, SR_TID.X ;  /* 0x0000000000007919 */ /* 0x000ee40000002100 */
[----:B---3--:R-:W-:-:S04]  /*a360*/  LOP3.LUT R0, R0, 0x7f, RZ, 0xc0, !PT ;  /* 0x0000007f00007812 */ /* 0x008fc800078ec0ff */
[----:B------:R-:W-:Y:S01]  /*a370*/  ISETP.NE.AND P1, PT, R0, RZ, PT ;  /* 0x000000ff0000720c */ /* 0x000fe20003f25270 */
[----:B------:R-:W-:-:S05]  /*a380*/  VIADD R0, R2, 0x22400 ;  /* 0x0002240002007836 */ /* 0x000fca0000000000 */
[----:B------:R-:W-:Y:S01]  /*a390*/  SHF.R.U32.HI R0, RZ, 0x4, R0 ;  /* 0x00000004ff007819 */ /* 0x000fe20000011600 */
[----:B--2---:R-:W-:Y:S06]  /*a3a0*/  @P2 BRA `(.L_x_2733) ;  /* 0x0000000000082947 */ /* 0x004fec0003800000 */
[----:B------:R-:W2:Y:S02]  /*a3b0*/  SYNCS.PHASECHK.TRANS64.TRYWAIT P2, [R14+URZ+0x28c30], R57 ;  /* 0x028c30390e0075a7 */ /* 0x000ea4000804017f */
[----:B--2---:R-:W-:Y:S05]  /*a3c0*/  @!P2 BRA `(.L_x_2734) ;  /* 0x0000015c007ca947 */ /* 0x004fea0003800000 */
.L_x_2733:
[----:B------:R-:W-:Y:S01]  /*a3d0*/  LOP3.LUT R0, R0, 0x3fff, RZ, 0xc0, !PT ;  /* 0x00003fff00007812 */ /* 0x000fe200078ec0ff */
[----:B------:R-:W-:Y:S05]  /*a3e0*/  WARPSYNC.ALL ;  /* 0x0000000000007948 */ /* 0x000fea0003800000 */
[----:B------:R-:W-:Y:S01]  /*a3f0*/  LOP3.LUT R15, R0, 0x10000, RZ, 0xfc, !PT ;  /* 0x00010000000f7812 */ /* 0x000fe200078efcff */
[----:B------:R-:W-:Y:S01]  /*a400*/  VIADD R0, R2, 0x20400 ;  /* 0x0002040002007836 */ /* 0x000fe20000000000 */
[----:B0----5:R-:W-:-:S03]  /*a410*/  WARPGROUP.ARRIVE ;  /* 0x00000000000079c5 */ /* 0x021fc60000000000 */
[----:B------:R-:W-:Y:S01]  /*a420*/  IMAD R6, R18, 0x200, R15 ;  /* 0x0000020012067824 */ /* 0x000fe200078e020f */
[----:B------:R-:W-:Y:S01]  /*a430*/  ULDC.64 UR40, c[0x0][0x9e0] ;  /* 0x0002780000287ab9 */ /* 0x000fe20000000a00 */
[----:B------:R-:W-:Y:S01]  /*a440*/  IMAD.MOV.U32 R7, RZ, RZ, 0x40000040 ;  /* 0x40000040ff077424 */ /* 0x000fe200078e00ff */
[----:B------:R-:W-:Y:S01]  /*a450*/  SHF.R.U32.HI R0, RZ, 0x4, R0 ;  /* 0x00000004ff007819 */ /* 0x000fe20000011600 */
[----:B------:R-:W-:Y:S01]  /*a460*/  IMAD.MOV.U32 R5, RZ, RZ, 0x40000040 ;  /* 0x40000040ff057424 */ /* 0x000fe200078e00ff */
[C---:B------:R-:W-:Y:S01]  /*a470*/  R2UR UR6, R6.reuse ;  /* 0x00000000060672ca */ /* 0x040fe200000e0000 */
[----:B------:R-:W-:Y:S01]  /*a480*/  VIADD R8, R6, 0x2 ;  /* 0x0000000206087836 */ /* 0x000fe20000000000 */
[----:B------:R-:W-:Y:S01]  /*a490*/  LOP3.LUT R0, R0, 0x3fff, RZ, 0xc0, !PT ;  /* 0x00003fff00007812 */ /* 0x000fe200078ec0ff */
[----:B------:R-:W-:Y:S01]  /*a4a0*/  IMAD.MOV.U32 R9, RZ, RZ, 0x40000040 ;  /* 0x40000040ff097424 */ /* 0x000fe200078e00ff */
[----:B------:R-:W-:Y:S01]  /*a4b0*/  R2UR UR7, R7 ;  /* 0x00000000070772ca */ /* 0x000fe200000e0000 */
[----:B------:R-:W-:Y:S01]  /*a4c0*/  IMAD.MOV.U32 R11, RZ, RZ, 0x40000040 ;  /* 0x40000040ff0b7424 */ /* 0x000fe200078e00ff */
[----:B------:R-:W-:Y:S01]  /*a4d0*/  LOP3.LUT R4, R0, 0x10000, RZ, 0xfc, !PT ;  /* 0x0001000000047812 */ /* 0x000fe200078efcff */
[----:B------:R-:W-:Y:S01]  /*a4e0*/  VIADD R12, R6, 0x4 ;  /* 0x00000004060c7836 */ /* 0x000fe20000000000 */
[----:B------:R-:W-:Y:S01]  /*a4f0*/  R2UR UR5, R5 ;  /* 0x00000000050572ca */ /* 0x000fe200000e0000 */
[----:B------:R-:W-:Y:S01]  /*a500*/  IMAD.MOV.U32 R13, RZ, RZ, 0x40000040 ;  /* 0x40000040ff0d7424 */ /* 0x000fe200078e00ff */
[C---:B------:R-:W-:Y:S01]  /*a510*/  R2UR UR4, R4.reuse ;  /* 0x00000000040472ca */ /* 0x040fe200000e0000 */
[----:B------:R-:W-:Y:S01]  /*a520*/  VIADD R10, R4, 0x2 ;  /* 0x00000002040a7836 */ /* 0x000fe20000000000 */
[----:B------:R-:W0:Y:S01]  /*a530*/  LDC R0, c[0x0][0x448] ;  /* 0x00011200ff007b82 */ /* 0x000e220000000800 */
[----:B------:R-:W-:Y:S01]  /*a540*/  IMAD.MOV.U32 R7, RZ, RZ, 0x40000040 ;  /* 0x40000040ff077424 */ /* 0x000fe200078e00ff */
[----:B------:R-:W-:Y:S01]  /*a550*/  UISETP.GE.AND UP0, UPT, UR41, 0x1, UPT ;  /* 0x000000012900788c */ /* 0x000fe2000bf06270 */
[----:B------:R-:W-:-:S03]  /*a560*/  LEA R56, R168, 0xffffffc0, 0x6 ;  /* 0xffffffc0a8387811 */ /* 0x000fc600078e30ff */
[----:B------:R-:W-:Y:S01]  /*a570*/  UP2UR UR47, UPR, URZ, 0x1 ;  /* 0x000000013f2f7883 */ /* 0x000fe20008000000 */
[----:B------:R-:W-:Y:S02]  /*a580*/  IADD3 R20, -R184, R23, -R56 ;  /* 0x00000017b8147210 */ /* 0x000fe40007ffe938 */
[----:B------:R-:W-:Y:S02]  /*a590*/  PLOP3.LUT P3, PT, PT, PT, UP0, 0x40, 0x0 ;  /* 0x000000000000781c */ /* 0x000fe40003f6e808 */
[----:B------:R-:W-:Y:S01]  /*a5a0*/  HGMMA.64x64x16.F32.BF16 R24, gdesc[UR4], RZ, !UPT, gsb0 ;  /* 0x00e00000041879f0 */ /* 0x000fe2000c0018ff */
[----:B------:R-:W-:Y:S01]  /*a5b0*/  R2UR UR6, R8 ;  /* 0x00000000080672ca */ /* 0x000fe200000e0000 */
[----:B------:R-:W-:Y:S01]  /*a5c0*/  VIADD R8, R4, 0x4 ;  /* 0x0000000404087836 */ /* 0x000fe20000000000 */
[----:B------:R-:W-:Y:S01]  /*a5d0*/  R2UR UR7, R9 ;  /* 0x00000000090772ca */ /* 0x000fe200000e0000 */
[----:B------:R-:W-:Y:S01]  /*a5e0*/  IMAD.MOV.U32 R9, RZ, RZ, 0x40000040 ;  /* 0x40000040ff097424 */ /* 0x000fe200078e00ff */
[----:B------:R-:W-:-:S02]  /*a5f0*/  R2UR UR4, R10 ;  /* 0x000000000a0472ca */ /* 0x000fc400000e0000 */
[----:B------:R-:W-:Y:S02]  /*a600*/  R2UR UR5, R11 ;  /* 0x000000000b0572ca */ /* 0x000fe400000e0000 */
[----:B0-----:R-:W-:Y:S01]  /*a610*/  ISETP.NE.AND P2, PT, R0, 0x1, PT ;  /* 0x000000010000780c */ /* 0x001fe20003f45270 */
[----:B------:R-:W-:-:S12]  /*a620*/  IMAD.IADD R0, R201, 0x1, R192 ;  /* 0x00000001c9007824 */ /* 0x000fd800078e02c0 */
[----:B------:R-:W0:Y:S01]  /*a630*/  @P2 LDC R3, c[0x0][0x44c] ;  /* 0x00011300ff032b82 */ /* 0x000e220000000800 */
[----:B------:R-:W-:Y:S02]  /*a640*/  WARPGROUP.DEPBAR.LE gsb0, 0x0 ;  /* 0x00008000000079c5 */ /* 0x000fe40000010000 */
[----:B------:R-:W-:-:S06]  /*a650*/  WARPGROUP.ARRIVE ;  /* 0x00000000000079c5 */ /* 0x000fcc0000000000 */
[----:B------:R-:W-:Y:S01]  /*a660*/  HGMMA.64x64x16.F32.BF16 R24, gdesc[UR4], R24, gsb0 ;  /* 0x00e00000041879f0 */ /* 0x000fe20008001818 */
        /* <DEDUP_REMOVED lines=8> */
[----:B------:R-:W-:-:S10]  /*a6f0*/  WARPGROUP.ARRIVE ;  /* 0x00000000000079c5 */ /* 0x000fd40000000000 */
[----:B------:R-:W-:Y:S01]  /*a700*/  HGMMA.64x64x16.F32.BF16 R24, gdesc[UR4], R24, gsb0 ;  /* 0x00e00000041879f0 */ /* 0x000fe20008001818 */
[----:B------:R-:W-:Y:S01]  /*a710*/  R2UR UR6, R12 ;  /* 0x000000000c0672ca */ /* 0x000fe200000e0000 */
[----:B0-----:R-:W-:Y:S01]  /*a720*/  @P2 IMAD.HI.U32 R12, R0, R3, RZ ;  /* 0x00000003000c2227 */ /* 0x001fe200078e00ff */
[----:B------:R-:W-:Y:S02]  /*a730*/  R2UR UR7, R13 ;  /* 0x000000000d0772ca */ /* 0x000fe400000e0000 */
[----:B------:R-:W-:Y:S01]  /*a740*/  R2UR UR4, R6 ;  /* 0x00000000060472ca */ /* 0x000fe200000e0000 */
[----:B------:R-:W0:Y:S01]  /*a750*/  @P2 LDC R13, c[0x0][0x450] ;  /* 0x00011400ff0d2b82 */ /* 0x000e220000000800 */
[----:B------:R-:W-:Y:S01]  /*a760*/  R2UR UR5, R7 ;  /* 0x00000000070572ca */ /* 0x000fe200000e0000 */
[----:B------:R-:W-:Y:S02]  /*a770*/  IMAD.MOV.U32 R3, RZ, RZ, R0 ;  /* 0x000000ffff037224 */ /* 0x000fe400078e0000 */
[----:B------:R-:W-:-:S05]  /*a780*/  @!P1 VIADD R0, R14, 0x28c40 ;  /* 0x00028c400e009836 */ /* 0x000fca0000000000 */
[----:B------:R-:W-:Y:S02]  /*a790*/  @!P1 PRMT R0, RZ, 0x654, R0 ;  /* 0x00000654ff009816 */ /* 0x000fe40000000000 */
[----:B0-----:R-:W-:Y:S01]  /*a7a0*/  @P2 SHF.R.U32.HI R3, RZ, R13, R12 ;  /* 0x0000000dff032219 */ /* 0x001fe2000001160c */
[----:B------:R-:W-:-:S04]  /*a7b0*/  IMAD.MOV.U32 R13, RZ, RZ, -0x40 ;  /* 0xffffffc0ff0d7424 */ /* 0x000fc800078e00ff */
[----:B------:R-:W0:Y:S01]  /*a7c0*/  SHFL.IDX PT, R61, R3, RZ, 0x1c1f ;  /* 0x001c1fff033d7589 */ /* 0x000e2200000e0000 */
[----:B------:R-:W-:-:S04]  /*a7d0*/  IMAD R12, R168, R13, 0x41 ;  /* 0x00000041a80c7424 */ /* 0x000fc800078e020d */
[----:B------:R-:W-:Y:S01]  /*a7e0*/  VIADD R60, R12, 0xffffffff ;  /* 0xffffffff0c3c7836 */ /* 0x000fe20000000000 */
[----:B------:R-:W-:-:S05]  /*a7f0*/  IADD3 R13, -R184, R12, R23 ;  /* 0x0000000cb80d7210 */ /* 0x000fca0007ffe117 */
[----:B------:R-:W-:-:S04]  /*a800*/  IMAD.IADD R13, R13, 0x1, -R22 ;  /* 0x000000010d0d7824 */ /* 0x000fc800078e0a16 */
[----:B------:R-:W-:Y:S01]  /*a810*/  VIADD R59, R13, UR40 ;  /* 0x000000280d3b7c36 */ /* 0x000fe20008000000 */
[----:B------:R-:W-:Y:S02]  /*a820*/  WARPGROUP.DEPBAR.LE gsb0, 0x0 ;  /* 0x00008000000079c5 */ /* 0x000fe40000010000 */
[----:B------:R-:W-:-:S06]  /*a830*/  WARPGROUP.ARRIVE ;  /* 0x00000000000079c5 */ /* 0x000fcc0000000000 */
[----:B------:R-:W-:Y:S01]  /*a840*/  HGMMA.64x64x16.F32.BF16 R24, gdesc[UR4], R24, gsb0 ;  /* 0x00e00000041879f0 */ /* 0x000fe20008001818 */
[----:B------:R-:W-:Y:S02]  /*a850*/  ULDC UR4, c[0x0][0x9dc] ;  /* 0x0002770000047ab9 */ /* 0x000fe40000000800 */
[----:B------:R-:W-:Y:S01]  /*a860*/  IMAD.U32 R21, RZ, RZ, UR4 ;  /* 0x00000004ff157e24 */ /* 0x000fe2000f8e00ff */
[----:B------:R-:W-:Y:S02]  /*a870*/  WARPGROUP.DEPBAR.LE gsb0, 0x0 ;  /* 0x00008000000079c5 */ /* 0x000fe40000010000 */
[----:B------:R3:W-:Y:S02]  /*a880*/  @!P1 SYNCS.ARRIVE.TRANS64.RED.A1T0 RZ, [R0+URZ], RZ ;  /* 0x000000ff00ff99a7 */ /* 0x0007e4000810043f */
[----:B---3--:R-:W-:-:S05]  /*a890*/  LOP3.LUT R0, RZ, R21, RZ, 0x33, !PT ;  /* 0x00000015ff007212 */ /* 0x008fca00078e33ff */
[----:B------:R-:W-:Y:S01]  /*a8a0*/  IMAD.IADD R58, R13, 0x1, R0 ;  /* 0x000000010d3a7824 */ /* 0x000fe200078e0200 */
[----:B0-----:R-:W-:-:S03]  /*a8b0*/  VIADDMNMX R0, R61, R59, R20, PT ;  /* 0x0000003b3d007246 */ /* 0x001fc60003800114 */
[----:B------:R-:W-:Y:S01]  /*a8c0*/  IMAD.IADD R12, R58, 0x1, R61 ;  /* 0x000000013a0c7824 */ /* 0x000fe200078e023d */
[----:B------:R-:W-:Y:S06]  /*a8d0*/  @P3 BRA `(.L_x_2735) ;  /* 0x0000000000583947 */ /* 0x000fec0003800000 */
[----:B------:R-:W-:Y:S01]  /*a8e0*/  IADD3 R13, -R22, R23, R61 ;  /* 0x00000017160d7210 */ /* 0x000fe20007ffe13d */
[----:B------:R-:W-:Y:S03]  /*a8f0*/  BSSY B0, `(.L_x_2736) ;  /* 0x0000010000007945 */ /* 0x000fe60003800000 */
        /* <DEDUP_REMOVED lines=10> */
.L_x_2737:
[----:B------:R-:W-:-:S06]  /*a9a0*/  UISETP.NE.AND UP0, UPT, UR41, 0x1, UPT ;  /* 0x000000012900788c */ /* 0x000fcc000bf05270 */
[----:B------:R-:W-:-:S05]  /*a9b0*/  PLOP3.LUT P3, PT, PT, PT, UP0, 0x80, 0x0 ;  /* 0x000000000000781c */ /* 0x000fca0003f6f008 */
[----:B------:R-:W-:-:S08]  /*a9c0*/  @UP0 ULDC.64 UR4, c[0x0][0x9e8] ;  /* 0x00027a0000040ab9 */ /* 0x000fd00000000a00 */
[----:B------:R-:W-:-:S05]  /*a9d0*/  @P3 IMAD.HI.U32 R61, R13, UR4, RZ ;  /* 0x000000040d3d3c27 */ /* 0x000fca000f8e00ff */
[----:B------:R-:W-:-:S07]  /*a9e0*/  @P3 SHF.R.U32.HI R13, RZ, UR5, R61 ;  /* 0x00000005ff0d3c19 */ /* 0x000fce000801163d */
.L_x_2738:
[----:B------:R-:W-:Y:S05]  /*a9f0*/  BSYNC B0 ;  /* 0x0000000000007941 */ /* 0x000fea0003800000 */
.L_x_2736:
[----:B------:R-:W-:-:S04]  /*aa00*/  IMAD R13, R13, UR41, -R56 ;  /* 0x000000290d0d7c24 */ /* 0x000fc8000f8e0a38 */
[----:B------:R-:W-:-:S05]  /*aa10*/  IMAD.IADD R13, R13, 0x1, -R184 ;  /* 0x000000010d0d7824 */ /* 0x000fca00078e0ab8 */
[----:B------:R-:W-:Y:S02]  /*aa20*/  VIMNMX R12, R12, R13, !PT ;  /* 0x0000000d0c0c7248 */ /* 0x000fe40007fe0100 */
[----:B------:R-:W-:-:S07]  /*aa30*/  VIADDMNMX R0, R13, UR41, R0, PT ;  /* 0x000000290d007c46 */ /* 0x000fce000b800100 */
.L_x_2735:
[C---:B------:R-:W-:Y:S01]  /*aa40*/  ISETP.GE.AND P3, PT, R60.reuse, 0x2, PT ;  /* 0x000000023c00780c */ /* 0x040fe20003f66270 */
[----:B------:R-:W0:Y:S01]  /*aa50*/  SHFL.IDX PT, R3, R3, 0x1, 0x1c1f ;  /* 0x003c1f0003037f89 */ /* 0x000e2200000e0000 */
[----:B------:R-:W-:Y:S01]  /*aa60*/  ISETP.GE.AND P4, PT, R60, 0x9, PT ;  /* 0x000000093c00780c */ /* 0x000fe20003f86270 */
[----:B------:R-:W-:Y:S01]  /*aa70*/  UISETP.NE.AND UP0, UPT, UR47, URZ, UPT ;  /* 0x0000003f2f00728c */ /* 0x000fe2000bf05270 */
[C---:B------:R-:W-:Y:S02]  /*aa80*/  ISETP.GT.AND P6, PT, R12.reuse, 0x1, !P3 ;  /* 0x000000010c00780c */ /* 0x040fe40005fc4270 */
[----:B------:R-:W-:Y:S02]  /*aa90*/  ISETP.GT.AND P5, PT, R12, 0x8, !P4 ;  /* 0x000000080c00780c */ /* 0x000fe400067a4270 */
[C---:B------:R-:W-:Y:S02]  /*aaa0*/  ISETP.LT.OR P6, PT, R0.reuse, 0x2, P6 ;  /* 0x000000020000780c */ /* 0x040fe400037c1670 */
[----:B------:R-:W-:-:S02]  /*aab0*/  ISETP.LT.OR P5, PT, R0, 0x9, P5 ;  /* 0x000000090000780c */ /* 0x000fc40002fa1670 */
[----:B------:R-:W-:Y:S02]  /*aac0*/  FSEL R61, R25, -INF , !P6 ;  /* 0xff800000193d7808 */ /* 0x000fe40007000000 */
        /* <DEDUP_REMOVED lines=67> */
[----:B------:R-:W-:-:S04]  /*af00*/  ISETP.GT.AND P6, PT, R12, 0x39, !P6 ;  /* 0x000000390c00780c */ /* 0x000fc800077c4270 */
[----:B------:R-:W-:Y:S02]  /*af10*/  ISETP.LT.OR P6, PT, R0, 0x3a, P6 ;  /* 0x0000003a0000780c */ /* 0x000fe400037c1670 */
[----:B0-----:R-:W-:Y:S01]  /*af20*/  VIADDMNMX R0, R3, R59, R20, PT ;  /* 0x0000003b03007246 */ /* 0x001fe20003800114 */
[----:B------:R-:W-:Y:S01]  /*af30*/  IMAD.IADD R20, R58, 0x1, R3 ;  /* 0x000000013a147824 */ /* 0x000fe200078e0203 */
[----:B------:R-:W-:Y:S02]  /*af40*/  FSEL R53, R53, -INF , !P6 ;  /* 0xff80000035357808 */ /* 0x000fe40007000000 */
[----:B------:R-:W-:-:S13]  /*af50*/  PLOP3.LUT P6, PT, PT, PT, UP0, 0x40, 0x0 ;  /* 0x000000000000781c */ /* 0x000fda0003fce808 */
[----:B------:R-:W-:Y:S05]  /*af60*/  @P6 BRA `(.L_x_2739) ;  /* 0x0000000000606947 */ /* 0x000fea0003800000 */
        /* <DEDUP_REMOVED lines=13> */
.L_x_2741:
[----:B------:R-:W-:-:S06]  /*b040*/  UISETP.NE.AND UP0, UPT, UR41, 0x1, UPT ;  /* 0x000000012900788c */ /* 0x000fcc000bf05270 */
[----:B------:R-:W-:-:S05]  /*b050*/  PLOP3.LUT P6, PT, PT, PT, UP0, 0x80, 0x0 ;  /* 0x000000000000781c */ /* 0x000fca0003fcf008 */
[----:B------:R-:W-:-:S08]  /*b060*/  @UP0 ULDC.64 UR4, c[0x0][0x9e8] ;  /* 0x00027a0000040ab9 */ /* 0x000fd00000000a00 */
[----:B------:R-:W-:Y:S01]  /*b070*/  @P6 IMAD.HI.U32 R12, R3, UR4, RZ ;  /* 0x00000004030c6c27 */ /* 0x000fe2000f8e00ff */
[----:B------:R-:W-:-:S13]  /*b080*/  PLOP3.LUT P6, PT, PT, PT, UP0, 0x80, 0x0 ;  /* 0x000000000000781c */ /* 0x000fda0003fcf008 */
[----:B------:R-:W-:-:S07]  /*b090*/  @P6 SHF.R.U32.HI R3, RZ, UR5, R12 ;  /* 0x00000005ff036c19 */ /* 0x000fce000801160c */
.L_x_2742:
[----:B------:R-:W-:Y:S05]  /*b0a0*/  BSYNC B0 ;  /* 0x0000000000007941 */ /* 0x000fea0003800000 */
.L_x_2740:
[----:B------:R-:W-:-:S04]  /*b0b0*/  IMAD R3, R3, UR41, -R56 ;  /* 0x0000002903037c24 */ /* 0x000fc8000f8e0a38 */
[----:B------:R-:W-:-:S05]  /*b0c0*/  IMAD.IADD R3, R3, 0x1, -R184 ;  /* 0x0000000103037824 */ /* 0x000fca00078e0ab8 */
[----:B------:R-:W-:Y:S02]  /*b0d0*/  VIMNMX R20, R20, R3, !PT ;  /* 0x0000000314147248 */ /* 0x000fe40007fe0100 */
[----:B------:R-:W-:-:S07]  /*b0e0*/  VIADDMNMX R0, R3, UR41, R0, PT ;  /* 0x0000002903007c46 */ /* 0x000fce000b800100 */
.L_x_2739:
        /* <DEDUP_REMOVED lines=38> */
[----:B------:R-:W-:Y:S01]  /*b350*/  ISETP.GT.AND P4, PT, R20, 0x8, !P4 ;  /* 0x000000081400780c */ /* 0x000fe20006784270 */
[----:B------:R-:W0:Y:S01]  /*b360*/  SHFL.BFLY PT, R12, R25, 0x2, 0x1f ;  /* 0x0c401f00190c7f89 */ /* 0x000e2200000e0000 */
[C---:B------:R-:W-:Y:S02]  /*b370*/  ISETP.LT.OR P3, PT, R0.reuse, 0x1a, P3 ;  /* 0x0000001a0000780c */ /* 0x040fe40001f61670 */
[----:B------:R-:W-:Y:S02]  /*b380*/  ISETP.LT.OR P4, PT, R0, 0x9, P4 ;  /* 0x000000090000780c */ /* 0x000fe40002781670 */
[----:B------:R-:W-:Y:S02]  /*b390*/  FSEL R32, R39, -INF , !P3 ;  /* 0xff80000027207808 */ /* 0x000fe40005800000 */
[----:B------:R-:W-:Y:S02]  /*b3a0*/  ISETP.NE.AND P3, PT, R37, RZ, PT ;  /* 0x000000ff2500720c */ /* 0x000fe40003f65270 */
[----:B------:R-:W-:-:S02]  /*b3b0*/  FSEL R30, R30, -INF , !P4 ;  /* 0xff8000001e1e7808 */ /* 0x000fc40006000000 */
[----:B------:R-:W-:Y:S02]  /*b3c0*/  ISETP.GT.AND P3, PT, R20, 0x20, !P3 ;  /* 0x000000201400780c */ /* 0x000fe40005f64270 */
[----:B------:R-:W-:Y:S02]  /*b3d0*/  ISETP.NE.AND P4, PT, R44, RZ, PT ;  /* 0x000000ff2c00720c */ /* 0x000fe40003f85270 */
[----:B------:R-:W-:Y:S02]  /*b3e0*/  ISETP.LT.OR P3, PT, R0, 0x21, P3 ;  /* 0x000000210000780c */ /* 0x000fe40001f61670 */
[----:B------:R-:W-:Y:S01]  /*b3f0*/  ISETP.NE.AND P6, PT, R13, RZ, PT ;  /* 0x000000ff0d00720c */ /* 0x000fe20003fc5270 */
[----:B------:R-:W-:Y:S01]  /*b400*/  IMAD.U32 R13, RZ, RZ, UR4 ;  /* 0x00000004ff0d7e24 */ /* 0x000fe2000f8e00ff */
[----:B------:R-:W-:Y:S02]  /*b410*/  FSEL R42, R42, -INF , !P3 ;  /* 0xff8000002a2a7808 */ /* 0x000fe40005800000 */
[----:B------:R-:W-:-:S02]  /*b420*/  ISETP.NE.AND P3, PT, R40, RZ, PT ;  /* 0x000000ff2800720c */ /* 0x000fc40003f65270 */
[C---:B------:R-:W-:Y:S02]  /*b430*/  ISETP.GT.AND P5, PT, R20.reuse, 0x38, !P5 ;  /* 0x000000381400780c */ /* 0x040fe40006fa4270 */
[----:B------:R-:W-:Y:S02]  /*b440*/  ISETP.GT.AND P3, PT, R20, 0x21, !P3 ;  /* 0x000000211400780c */ /* 0x000fe40005f64270 */
[----:B0-----:R-:W-:Y:S02]  /*b450*/  FMNMX.FTZ R29, R25, R12, !PT ;  /* 0x0000000c191d7209 */ /* 0x001fe40007810000 */
[C---:B------:R-:W-:Y:S02]  /*b460*/  ISETP.LT.OR P3, PT, R0.reuse, 0x22, P3 ;  /* 0x000000220000780c */ /* 0x040fe40001f61670 */
[----:B------:R-:W-:Y:S01]  /*b470*/  ISETP.LT.OR P5, PT, R0, 0x39, P5 ;  /* 0x000000390000780c */ /* 0x000fe20002fa1670 */
[----:B------:R-:W0:Y:S01]  /*b480*/  SHFL.BFLY PT, R12, R29, 0x1, 0x1f ;  /* 0x0c201f001d0c7f89 */ /* 0x000e2200000e0000 */
[----:B------:R-:W-:-:S02]  /*b490*/  FSEL R36, R43, -INF , !P3 ;  /* 0xff8000002b247808 */ /* 0x000fc40005800000 */
[----:B------:R-:W-:Y:S02]  /*b4a0*/  ISETP.NE.AND P3, PT, R41, RZ, PT ;  /* 0x000000ff2900720c */ /* 0x000fe40003f65270 */
[----:B------:R-:W-:Y:S02]  /*b4b0*/  FSEL R54, R54, -INF , !P5 ;  /* 0xff80000036367808 */ /* 0x000fe40006800000 */
[----:B------:R-:W-:-:S04]  /*b4c0*/  ISETP.GT.AND P3, PT, R20, 0x28, !P3 ;  /* 0x000000281400780c */ /* 0x000fc80005f64270 */
[----:B------:R-:W-:-:S04]  /*b4d0*/  ISETP.LT.OR P3, PT, R0, 0x29, P3 ;  /* 0x000000290000780c */ /* 0x000fc80001f61670 */
[----:B------:R-:W-:Y:S02]  /*b4e0*/  FSEL R46, R46, -INF , !P3 ;  /* 0xff8000002e2e7808 */ /* 0x000fe40005800000 */
[----:B------:R-:W-:Y:S02]  /*b4f0*/  ISETP.GT.AND P3, PT, R20, 0x29, !P4 ;  /* 0x000000291400780c */ /* 0x000fe40006764270 */
[----:B------:R-:W-:Y:S02]  /*b500*/  ISETP.NE.AND P4, PT, R48, RZ, PT ;  /* 0x000000ff3000720c */ /* 0x000fe40003f85270 */
[----:B------:R-:W-:Y:S02]  /*b510*/  ISETP.LT.OR P3, PT, R0, 0x2a, P3 ;  /* 0x0000002a0000780c */ /* 0x000fe40001f61670 */
[----:B------:R-:W-:Y:S02]  /*b520*/  ISETP.GT.AND P4, PT, R20, 0x31, !P4 ;  /* 0x000000311400780c */ /* 0x000fe40006784270 */
[----:B------:R-:W-:-:S02]  /*b530*/  FSEL R40, R47, -INF , !P3 ;  /* 0xff8000002f287808 */ /* 0x000fc40005800000 */
[----:B------:R-:W-:Y:S02]  /*b540*/  ISETP.GT.AND P3, PT, R20, RZ, !P6 ;  /* 0x000000ff1400720c */ /* 0x000fe40007764270 */
[----:B0-----:R-:W-:Y:S02]  /*b550*/  FMNMX.FTZ R12, R29, R12, !PT ;  /* 0x0000000c1d0c7209 */ /* 0x001fe40007810000 */
[----:B------:R-:W-:Y:S02]  /*b560*/  ISETP.LT.OR P3, PT, R0, 0x1, P3 ;  /* 0x000000010000780c */ /* 0x000fe40001f61670 */
[----:B------:R-:W-:Y:S01]  /*b570*/  ISETP.NE.AND P6, PT, R52, RZ, PT ;  /* 0x000000ff3400720c */ /* 0x000fe20003fc5270 */
[----:B------:R-:W-:Y:S01]  /*b580*/  FMUL.FTZ R3, R12, R13 ;  /* 0x0000000d0c037220 */ /* 0x000fe20000410000 */
[----:B------:R-:W-:Y:S02]  /*b590*/  FSEL R26, R26, -INF , !P3 ;  /* 0xff8000001a1a7808 */ /* 0x000fe40005800000 */
[----:B------:R-:W-:-:S02]  /*b5a0*/  FSETP.NEU.FTZ.AND P3, PT, R12, -INF , PT ;  /* 0xff8000000c00780b */ /* 0x000fc40003f7d000 */
[----:B------:R-:W-:Y:S02]  /*b5b0*/  ISETP.LT.OR P4, PT, R0, 0x32, P4 ;  /* 0x000000320000780c */ /* 0x000fe40002781670 */
[----:B------:R-:W-:Y:S02]  /*b5c0*/  FSEL R48, R3, RZ, P3 ;  /* 0x000000ff03307208 */ /* 0x000fe40001800000 */
[----:B------:R-:W-:Y:S02]  /*b5d0*/  FMNMX.FTZ R3, R26, R27, !PT ;  /* 0x0000001b1a037209 */ /* 0x000fe40007810000 */
[----:B------:R-:W-:Y:S01]  /*b5e0*/  ISETP.NE.AND P3, PT, R62, RZ, PT ;  /* 0x000000ff3e00720c */ /* 0x000fe20003f65270 */
[--C-:B------:R-:W-:Y:S01]  /*b5f0*/  FFMA.FTZ R25, R61, R13, -R48.reuse ;  /* 0x0000000d3d197223 */ /* 0x100fe20000010830 */
[----:B------:R-:W-:Y:S01]  /*b600*/  FMNMX.FTZ R3, R30, R3, !PT ;  /* 0x000000031e037209 */ /* 0x000fe20007810000 */
[--C-:B------:R-:W-:Y:S01]  /*b610*/  FFMA.FTZ R31, R63, R13, -R48.reuse ;  /* 0x0000000d3f1f7223 */ /* 0x100fe20000010830 */
[----:B------:R-:W-:Y:S01]  /*b620*/  ISETP.GT.AND P3, PT, R20, 0x30, !P3 ;  /* 0x000000301400780c */ /* 0x000fe20005f64270 */
[----:B------:R-:W-:Y:S01]  /*b630*/  MUFU.EX2 R29, R25 ;  /* 0x00000019001d7308 */ /* 0x000fe20000000800 */
[----:B------:R-:W-:Y:S01]  /*b640*/  FMNMX.FTZ R3, R24, R3, !PT ;  /* 0x0000000318037209 */ /* 0x000fe20007810000 */
[-CC-:B------:R-:W-:Y:S01]  /*b650*/  FFMA.FTZ R35, R67, R13.reuse, -R48.reuse ;  /* 0x0000000d43237223 */ /* 0x180fe20000010830 */
[----:B------:R-:W-:Y:S01]  /*b660*/  ISETP.LT.OR P3, PT, R0, 0x31, P3 ;  /* 0x000000310000780c */ /* 0x000fe20001f61670 */
[--C-:B------:R-:W-:Y:S01]  /*b670*/  FFMA.FTZ R37, R69, R13, -R48.reuse ;  /* 0x0000000d45257223 */ /* 0x100fe20000010830 */
[----:B------:R-:W-:Y:S01]  /*b680*/  FMNMX.FTZ R3, R34, R3, !PT ;  /* 0x0000000322037209 */ /* 0x000fe20007810000 */
[--C-:B------:R-:W-:Y:S01]  /*b690*/  FFMA.FTZ R39, R71, R13, -R48.reuse ;  /* 0x0000000d47277223 */ /* 0x100fe20000010830 */
[----:B------:R-:W-:Y:S01]  /*b6a0*/  FSEL R50, R50, -INF , !P3 ;  /* 0xff80000032327808 */ /* 0x000fe20005800000 */
[----:B------:R-:W-:Y:S01]  /*b6b0*/  MUFU.EX2 R31, R31 ;  /* 0x0000001f001f7308 */ /* 0x000fe20000000800 */
[----:B------:R-:W-:Y:S01]  /*b6c0*/  FMNMX.FTZ R3, R28, R3, !PT ;  /* 0x000000031c037209 */ /* 0x000fe20007810000 */
[-CC-:B------:R-:W-:Y:S01]  /*b6d0*/  FFMA.FTZ R41, R73, R13.reuse, -R48.reuse ;  /* 0x0000000d49297223 */ /* 0x180fe20000010830 */
[----:B------:R-:W-:Y:S01]  /*b6e0*/  ISETP.GT.AND P6, PT, R20, 0x39, !P6 ;  /* 0x000000391400780c */ /* 0x000fe200077c4270 */
[--C-:B------:R-:W-:Y:S01]  /*b6f0*/  FFMA.FTZ R20, R33, R13, -R48.reuse ;  /* 0x0000000d21147223 */ /* 0x100fe20000010830 */
[----:B------:R-:W-:Y:S01]  /*b700*/  FMNMX.FTZ R3, R38, R3, !PT ;  /* 0x0000000326037209 */ /* 0x000fe20007810000 */
[--C-:B------:R-:W-:Y:S01]  /*b710*/  FFMA.FTZ R33, R65, R13, -R48.reuse ;  /* 0x0000000d41217223 */ /* 0x100fe20000010830 */
[----:B------:R-:W-:Y:S01]  /*b720*/  FSEL R44, R51, -INF , !P4 ;  /* 0xff800000332c7808 */ /* 0x000fe20006000000 */
[----:B------:R-:W-:Y:S01]  /*b730*/  MUFU.EX2 R164, R20 ;  /* 0x0000001400a47308 */ /* 0x000fe20000000800 */
[----:B------:R-:W-:Y:S01]  /*b740*/  FMNMX.FTZ R3, R32, R3, !PT ;  /* 0x0000000320037209 */ /* 0x000fe20007810000 */
[----:B------:R-:W-:Y:S01]  /*b750*/  FFMA.FTZ R43, R75, R13, -R48 ;  /* 0x0000000d4b2b7223 */ /* 0x000fe20000010830 */
[----:B------:R-:W-:-:S02]  /*b760*/  ISETP.LT.OR P6, PT, R0, 0x3a, P6 ;  /* 0x0000003a0000780c */ /* 0x000fc400037c1670 */
[----:B------:R-:W-:Y:S02]  /*b770*/  FMNMX.FTZ R3, R42, R3, !PT ;  /* 0x000000032a037209 */ /* 0x000fe40007810000 */
[----:B------:R-:W-:Y:S01]  /*b780*/  FSEL R0, R55, -INF , !P6 ;  /* 0xff80000037007808 */ /* 0x000fe20007000000 */
[----:B------:R0:W-:Y:S01]  /*b790*/  MUFU.EX2 R166, R33 ;  /* 0x0000002100a67308 */ /* 0x0001e20000000800 */
[----:B------:R-:W-:-:S04]  /*b7a0*/  FMNMX.FTZ R3, R36, R3, !PT ;  /* 0x0000000324037209 */ /* 0x000fc80007810000 */
[----:B------:R-:W-:-:S03]  /*b7b0*/  FMNMX.FTZ R3, R46, R3, !PT ;  /* 0x000000032e037209 */ /* 0x000fc60007810000 */
[----:B------:R3:W-:Y:S01]  /*b7c0*/  MUFU.EX2 R160, R37 ;  /* 0x0000002500a07308 */ /* 0x0007e20000000800 */
[----:B------:R-:W-:Y:S01]  /*b7d0*/  FMNMX.FTZ R3, R40, R3, !PT ;  /* 0x0000000328037209 */ /* 0x000fe20007810000 */
[----:B0-----:R-:W-:-:S03]  /*b7e0*/  FFMA.FTZ R33, R79, R13, -R48 ;  /* 0x0000000d4f217223 */ /* 0x001fc60000010830 */
[----:B------:R-:W-:-:S03]  /*b7f0*/  FMNMX.FTZ R3, R50, R3, !PT ;  /* 0x0000000332037209 */ /* 0x000fc60007810000 */
[----:B------:R-:W-:Y:S01]  /*b800*/  MUFU.EX2 R35, R35 ;  /* 0x0000002300237308 */ /* 0x000fe20000000800 */
[----:B------:R-:W-:Y:S01]  /*b810*/  FMNMX.FTZ R3, R44, R3, !PT ;  /* 0x000000032c037209 */ /* 0x000fe20007810000 */
[-CC-:B---3--:R-:W-:Y:S01]  /*b820*/  FFMA.FTZ R37, R45, R13.reuse, -R48.reuse ;  /* 0x0000000d2d257223 */ /* 0x188fe20000010830 */
[----:B------:R-:W-:Y:S02]  /*b830*/  FFMA.FTZ R45, R49, R13, -R48 ;  /* 0x0000000d312d7223 */ /* 0x000fe40000010830 */
[----:B------:R-:W-:-:S03]  /*b840*/  FMNMX.FTZ R3, R54, R3, !PT ;  /* 0x0000000336037209 */ /* 0x000fc60007810000 */
[----:B------:R-:W-:Y:S01]  /*b850*/  MUFU.EX2 R56, R45 ;  /* 0x0000002d00387308 */ /* 0x000fe20000000800 */
[----:B------:R-:W-:-:S05]  /*b860*/  FMNMX.FTZ R3, R0, R3, !PT ;  /* 0x0000000300037209 */ /* 0x000fca0007810000 */
[----:B------:R-:W0:Y:S02]  /*b870*/  SHFL.BFLY PT, R20, R3, 0x2, 0x1f ;  /* 0x0c401f0003147f89 */ /* 0x000e2400000e0000 */
[----:B------:R-:W-:Y:S08]  /*b880*/  MUFU.EX2 R39, R39 ;  /* 0x0000002700277308 */ /* 0x000ff00000000800 */
[----:B------:R3:W-:Y:S08]  /*b890*/  MUFU.EX2 R162, R41 ;  /* 0x0000002900a27308 */ /* 0x0007f00000000800 */
[----:B------:R-:W-:Y:S01]  /*b8a0*/  MUFU.EX2 R43, R43 ;  /* 0x0000002b002b7308 */ /* 0x000fe20000000800 */
[-CC-:B---3--:R-:W-:Y:S01]  /*b8b0*/  FFMA.FTZ R41, R81, R13.reuse, -R48.reuse ;  /* 0x0000000d51297223 */ /* 0x188fe20000010830 */
[----:B0-----:R-:W-:Y:S01]  /*b8c0*/  FMNMX.FTZ R25, R3, R20, !PT ;  /* 0x0000001403197209 */ /* 0x001fe20007810000 */
[----:B------:R-:W-:-:S05]  /*b8d0*/  FFMA.FTZ R3, R77, R13, -R48 ;  /* 0x0000000d4d037223 */ /* 0x000fca0000010830 */
[----:B------:R-:W-:Y:S01]  /*b8e0*/  MUFU.EX2 R33, R33 ;  /* 0x0000002100217308 */ /* 0x000fe20000000800 */
[----:B------:R-:W0:Y:S07]  /*b8f0*/  SHFL.BFLY PT, R20, R25, 0x1, 0x1f ;  /* 0x0c201f0019147f89 */ /* 0x000e2e00000e0000 */
[----:B------:R3:W-:Y:S08]  /*b900*/  MUFU.EX2 R156, R3 ;  /* 0x00000003009c7308 */ /* 0x0007f00000000800 */
[----:B------:R-:W4:Y:S08]  /*b910*/  MUFU.EX2 R52, R37 ;  /* 0x0000002500347308 */ /* 0x000f300000000800 */
[----:B------:R-:W5:Y:S01]  /*b920*/  MUFU.EX2 R41, R41 ;  /* 0x0000002900297308 */ /* 0x000f620000000800 */
[----:B0-----:R-:W-:Y:S01]  /*b930*/  FMNMX.FTZ R20, R25, R20, !PT ;  /* 0x0000001419147209 */ /* 0x001fe20007810000 */
[-CC-:B------:R-:W-:Y:S01]  /*b940*/  FFMA.FTZ R25, R83, R13.reuse, -R48.reuse ;  /* 0x0000000d53197223 */ /* 0x180fe20000010830 */
[----:B------:R-:W-:-:S02]  /*b950*/  FFMA.FTZ R48, R53, R13, -R48 ;  /* 0x0000000d35307223 */ /* 0x000fc40000010830 */
[C---:B------:R-:W-:Y:S01]  /*b960*/  FSETP.NEU.FTZ.AND P3, PT, R20.reuse, -INF , PT ;  /* 0xff8000001400780b */ /* 0x040fe20003f7d000 */
[----:B---3--:R-:W-:Y:S01]  /*b970*/  FMUL.FTZ R3, R20, R13 ;  /* 0x0000000d14037220 */ /* 0x008fe20000410000 */
[----:B----4-:R-:W-:Y:S01]  /*b980*/  F2FP.BF16.F32.PACK_AB R158, R52, R33 ;  /* 0x00000021349e723e */ /* 0x010fe200000010ff */
[----:B------:R-:W-:Y:S03]  /*b990*/  MUFU.EX2 R25, R25 ;  /* 0x0000001900197308 */ /* 0x000fe60000000800 */
[----:B------:R-:W-:Y:S02]  /*b9a0*/  FSEL R3, R3, RZ, P3 ;  /* 0x000000ff03037208 */ /* 0x000fe40001800000 */
[----:B-----5:R-:W-:-:S03]  /*b9b0*/  F2FP.BF16.F32.PACK_AB R152, R56, R41 ;  /* 0x000000293898723e */ /* 0x020fc600000010ff */
        /* <DEDUP_REMOVED lines=9> */
[-CC-:B------:R-:W-:Y:S01]  /*ba50*/  FFMA.FTZ R42, R42, R13.reuse, -R3.reuse ;  /* 0x0000000d2a2a7223 */ /* 0x180fe20000010803 */
[-CC-:B------:R-:W-:Y:S01]  /*ba60*/  FFMA.FTZ R36, R36, R13.reuse, -R3.reuse ;  /* 0x0000000d24247223 */ /* 0x180fe20000010803 */
[-CC-:B------:R-:W-:Y:S01]  /*ba70*/  FFMA.FTZ R46, R46, R13.reuse, -R3.reuse ;  /* 0x0000000d2e2e7223 */ /* 0x180fe20000010803 */
[-CC-:B------:R-:W-:Y:S01]  /*ba80*/  FFMA.FTZ R40, R40, R13.reuse, -R3.reuse ;  /* 0x0000000d28287223 */ /* 0x180fe20000010803 */
[-CC-:B------:R-:W-:Y:S01]  /*ba90*/  FFMA.FTZ R50, R50, R13.reuse, -R3.reuse ;  /* 0x0000000d32327223 */ /* 0x180fe20000010803 */
[----:B------:R-:W0:Y:S01]  /*baa0*/  MUFU.EX2 R27, R27 ;  /* 0x0000001b001b7308 */ /* 0x000e220000000800 */
[-CC-:B------:R-:W-:Y:S01]  /*bab0*/  FFMA.FTZ R44, R44, R13.reuse, -R3.reuse ;  /* 0x0000000d2c2c7223 */ /* 0x180fe20000010803 */
[-CC-:B------:R-:W-:Y:S01]  /*bac0*/  FFMA.FTZ R54, R54, R13.reuse, -R3.reuse ;  /* 0x0000000d36367223 */ /* 0x180fe20000010803 */
[----:B------:R-:W-:-:S05]  /*bad0*/  FFMA.FTZ R0, R0, R13, -R3 ;  /* 0x0000000d00007223 */ /* 0x000fca0000010803 */
[----:B------:R-:W3:Y:S08]  /*bae0*/  MUFU.EX2 R30, R30 ;  /* 0x0000001e001e7308 */ /* 0x000ef00000000800 */
[----:B------:R4:W5:Y:S01]  /*baf0*/  MUFU.EX2 R167, R24 ;  /* 0x0000001800a77308 */ /* 0x0009620000000800 */
[----:B0-----:R-:W-:Y:S01]  /*bb00*/  FADD.FTZ R45, R26, R27 ;  /* 0x0000001b1a2d7221 */ /* 0x001fe20000010000 */
[----:B------:R-:W-:-:S06]  /*bb10*/  F2FP.BF16.F32.PACK_AB R165, R27, R26 ;  /* 0x0000001a1ba5723e */ /* 0x000fcc00000010ff */
[----:B------:R-:W0:Y:S01]  /*bb20*/  MUFU.EX2 R34, R34 ;  /* 0x0000002200227308 */ /* 0x000e220000000800 */
[----:B----4-:R-:W-:Y:S01]  /*bb30*/  FADD.FTZ R24, R164, R29 ;  /* 0x0000001da4187221 */ /* 0x010fe20000010000 */
[----:B------:R-:W-:-:S03]  /*bb40*/  F2FP.BF16.F32.PACK_AB R164, R29, R164 ;  /* 0x000000a41da4723e */ /* 0x000fc600000010ff */
[----:B------:R-:W-:Y:S01]  /*bb50*/  FADD.FTZ R47, R31, R24 ;  /* 0x000000181f2f7221 */ /* 0x000fe20000010000 */
[----:B---3--:R-:W-:Y:S02]  /*bb60*/  FADD.FTZ R24, R30, R45 ;  /* 0x0000002d1e187221 */ /* 0x008fe40000010000 */
[----:B------:R3:W4:Y:S08]  /*bb70*/  MUFU.EX2 R161, R28 ;  /* 0x0000001c00a17308 */ /* 0x0007300000000800 */
[----:B------:R-:W1:Y:S01]  /*bb80*/  MUFU.EX2 R38, R38 ;  /* 0x0000002600267308 */ /* 0x000e620000000800 */
[C---:B---3--:R-:W-:Y:S01]  /*bb90*/  FADD.FTZ R28, R166.reuse, R47 ;  /* 0x0000002fa61c7221 */ /* 0x048fe20000010000 */
[----:B-----5:R-:W-:Y:S01]  /*bba0*/  FADD.FTZ R47, R167, R24 ;  /* 0x00000018a72f7221 */ /* 0x020fe20000010000 */
[----:B------:R-:W-:-:S02]  /*bbb0*/  F2FP.BF16.F32.PACK_AB R166, R166, R31 ;  /* 0x0000001fa6a6723e */ /* 0x000fc400000010ff */
[----:B------:R-:W-:Y:S01]  /*bbc0*/  FADD.FTZ R49, R35, R28 ;  /* 0x0000001c23317221 */ /* 0x000fe20000010000 */
[----:B0-----:R-:W-:Y:S01]  /*bbd0*/  FADD.FTZ R24, R34, R47 ;  /* 0x0000002f22187221 */ /* 0x001fe20000010000 */
[----:B------:R-:W-:Y:S01]  /*bbe0*/  F2FP.BF16.F32.PACK_AB R167, R167, R30 ;  /* 0x0000001ea7a7723e */ /* 0x000fe200000010ff */
[----:B------:R-:W0:Y:S01]  /*bbf0*/  MUFU.EX2 R163, R32 ;  /* 0x0000002000a37308 */ /* 0x000e220000000800 */
[C---:B------:R-:W-:Y:S01]  /*bc00*/  FADD.FTZ R28, R160.reuse, R49 ;  /* 0x00000031a01c7221 */ /* 0x040fe20000010000 */
[----:B----4-:R-:W-:Y:S01]  /*bc10*/  FADD.FTZ R3, R161, R24 ;  /* 0x00000018a1037221 */ /* 0x010fe20000010000 */
[----:B------:R-:W-:Y:S01]  /*bc20*/  F2FP.BF16.F32.PACK_AB R160, R160, R35 ;  /* 0x00000023a0a0723e */ /* 0x000fe200000010ff */
[----:B------:R3:W-:Y:S01]  /*bc30*/  STSM.16.M88.4 [R195+0x26800], R164 ;  /* 0x026800a4c3007844 */ /* 0x0007e20000000200 */
[----:B------:R-:W-:Y:S01]  /*bc40*/  FADD.FTZ R47, R39, R28 ;  /* 0x0000001c272f7221 */ /* 0x000fe20000010000 */
[----:B------:R-:W-:Y:S02]  /*bc50*/  F2FP.BF16.F32.PACK_AB R161, R161, R34 ;  /* 0x00000022a1a1723e */ /* 0x000fe400000010ff */
[----:B------:R-:W4:Y:S01]  /*bc60*/  MUFU.EX2 R42, R42 ;  /* 0x0000002a002a7308 */ /* 0x000f220000000800 */
[----:B-1----:R-:W-:Y:S01]  /*bc70*/  FADD.FTZ R24, R38, R3 ;  /* 0x0000000326187221 */ /* 0x002fe20000010000 */
[C---:B------:R-:W-:Y:S01]  /*bc80*/  FADD.FTZ R28, R162.reuse, R47 ;  /* 0x0000002fa21c7221 */ /* 0x040fe20000010000 */
[----:B------:R-:W-:-:S03]  /*bc90*/  F2FP.BF16.F32.PACK_AB R162, R162, R39 ;  /* 0x00000027a2a2723e */ /* 0x000fc600000010ff */
[----:B------:R-:W-:Y:S02]  /*bca0*/  FADD.FTZ R31, R43, R28 ;  /* 0x0000001c2b1f7221 */ /* 0x000fe40000010000 */
[----:B------:R-:W1:Y:S01]  /*bcb0*/  MUFU.EX2 R157, R36 ;  /* 0x00000024009d7308 */ /* 0x000e620000000800 */
[C---:B0-----:R-:W-:Y:S01]  /*bcc0*/  FADD.FTZ R29, R163.reuse, R24 ;  /* 0x00000018a31d7221 */ /* 0x041fe20000010000 */
[C---:B------:R-:W-:Y:S01]  /*bcd0*/  FADD.FTZ R28, R156.reuse, R31 ;  /* 0x0000001f9c1c7221 */ /* 0x040fe20000010000 */
[----:B------:R-:W-:Y:S02]  /*bce0*/  F2FP.BF16.F32.PACK_AB R163, R163, R38 ;  /* 0x00000026a3a3723e */ /* 0x000fe400000010ff */
[----:B------:R-:W-:-:S03]  /*bcf0*/  F2FP.BF16.F32.PACK_AB R156, R156, R43 ;  /* 0x0000002b9c9c723e */ /* 0x000fc600000010ff */
[----:B------:R-:W-:Y:S01]  /*bd00*/  MUFU.EX2 R46, R46 ;  /* 0x0000002e002e7308 */ /* 0x000fe20000000800 */
[----:B----4-:R-:W-:Y:S01]  /*bd10*/  FADD.FTZ R24, R42, R29 ;  /* 0x0000001d2a187221 */ /* 0x010fe20000010000 */
[----:B------:R-:W-:Y:S01]  /*bd20*/  FADD.FTZ R29, R33, R28 ;  /* 0x0000001c211d7221 */ /* 0x000fe20000010000 */
[----:B------:R3:W-:Y:S03]  /*bd30*/  STSM.16.M88.4 [R196], R160 ;  /* 0x000000a0c4007844 */ /* 0x0007e60000000200 */
[----:B------:R-:W-:Y:S02]  /*bd40*/  FADD.FTZ R52, R52, R29 ;  /* 0x0000001d34347221 */ /* 0x000fe40000010000 */
[----:B------:R-:W0:Y:S01]  /*bd50*/  MUFU.EX2 R37, R40 ;  /* 0x0000002800257308 */ /* 0x000e220000000800 */
[----:B-1----:R-:W-:Y:S01]  /*bd60*/  FADD.FTZ R27, R157, R24 ;  /* 0x000000189d1b7221 */ /* 0x002fe20000010000 */
[----:B------:R-:W-:Y:S01]  /*bd70*/  FADD.FTZ R41, R41, R52 ;  /* 0x0000003429297221 */ /* 0x000fe20000010000 */
[----:B------:R-:W-:-:S03]  /*bd80*/  F2FP.BF16.F32.PACK_AB R157, R157, R42 ;  /* 0x0000002a9d9d723e */ /* 0x000fc600000010ff */
[----:B------:R-:W-:Y:S02]  /*bd90*/  FADD.FTZ R56, R56, R41 ;  /* 0x0000002938387221 */ /* 0x000fe40000010000 */
[----:B------:R-:W-:Y:S08]  /*bda0*/  MUFU.EX2 R50, R50 ;  /* 0x0000003200327308 */ /* 0x000ff00000000800 */
[----:B------:R-:W1:Y:S01]  /*bdb0*/  MUFU.EX2 R45, R44 ;  /* 0x0000002c002d7308 */ /* 0x000e620000000800 */
[----:B0-----:R-:W-:-:S05]  /*bdc0*/  F2FP.BF16.F32.PACK_AB R159, R37, R46 ;  /* 0x0000002e259f723e */ /* 0x001fca00000010ff */
[----:B------:R3:W-:Y:S02]  /*bdd0*/  STSM.16.M88.4 [R198], R156 ;  /* 0x0000009cc6007844 */ /* 0x0007e40000000200 */
[----:B------:R-:W0:Y:S08]  /*bde0*/  MUFU.EX2 R48, R48 ;  /* 0x0000003000307308 */ /* 0x000e300000000800 */
[----:B------:R-:W-:Y:S01]  /*bdf0*/  MUFU.EX2 R54, R54 ;  /* 0x0000003600367308 */ /* 0x000fe20000000800 */
[----:B-1----:R-:W-:-:S07]  /*be00*/  F2FP.BF16.F32.PACK_AB R153, R45, R50 ;  /* 0x000000322d99723e */ /* 0x002fce00000010ff */
[----:B------:R1:W4:Y:S01]  /*be10*/  MUFU.EX2 R3, R0 ;  /* 0x0000000000037308 */ /* 0x0003220000000800 */
[----:B0-----:R-:W-:Y:S01]  /*be20*/  F2FP.BF16.F32.PACK_AB R154, R48, R25 ;  /* 0x00000019309a723e */ /* 0x001fe200000010ff */
[----:B------:R-:W-:Y:S01]  /*be30*/  FADD.FTZ R25, R25, R56 ;  /* 0x0000003819197221 */ /* 0x000fe20000010000 */
[----:B-1----:R-:W-:-:S04]  /*be40*/  FADD.FTZ R0, R46, R27 ;  /* 0x0000001b2e007221 */ /* 0x002fc80000010000 */
[----:B------:R-:W-:Y:S01]  /*be50*/  FADD.FTZ R37, R37, R0 ;  /* 0x0000000025257221 */ /* 0x000fe20000010000 */
[----:B------:R-:W-:-:S03]  /*be60*/  FADD.FTZ R0, R48, R25 ;  /* 0x0000001930007221 */ /* 0x000fc60000010000 */
[----:B------:R-:W-:Y:S01]  /*be70*/  FADD.FTZ R50, R50, R37 ;  /* 0x0000002532327221 */ /* 0x000fe20000010000 */
[----:B----4-:R-:W-:-:S03]  /*be80*/  F2FP.BF16.F32.PACK_AB R155, R3, R54 ;  /* 0x00000036039b723e */ /* 0x010fc600000010ff */
[----:B------:R-:W-:Y:S02]  /*be90*/  FADD.FTZ R45, R45, R50 ;  /* 0x000000322d2d7221 */ /* 0x000fe40000010000 */
[----:B------:R3:W-:Y:S02]  /*bea0*/  STSM.16.M88.4 [R197], R152 ;  /* 0x00000098c5007844 */ /* 0x0007e40000000200 */
[----:B------:R-:W-:-:S04]  /*beb0*/  FADD.FTZ R54, R54, R45 ;  /* 0x0000002d36367221 */ /* 0x000fc80000010000 */
[----:B------:R-:W-:Y:S01]  /*bec0*/  FADD.FTZ R3, R3, R54 ;  /* 0x0000003603037221 */ /* 0x000fe20000010000 */
[----:B------:R-:W-:Y:S06]  /*bed0*/  @!P0 BRA `(.L_x_2743) ;  /* 0x0000000000048947 */ /* 0x000fec0003800000 */
[----:B------:R-:W-:Y:S01]  /*bee0*/  BPT.TRAP 0x1 ;  /* 0x000000040000795c */ /* 0x000fe20000300000 */
.L_x_2743:
[----:B------:R0:W1:Y:S01]  /*bef0*/  SYNCS.PHASECHK.TRANS64.TRYWAIT P3, [R14+URZ+0x28c50], R57 ;  /* 0x028c50390e0075a7 */ /* 0x000062000806017f */
[----:B------:R-:W-:Y:S05]  /*bf00*/  @!P0 BRA `(.L_x_2744) ;  /* 0x0000000000048947 */ /* 0x000fea0003800000 */
[----:B------:R-:W-:Y:S01]  /*bf10*/  BPT.TRAP 0x1 ;  /* 0x000000040000795c */ /* 0x000fe20000300000 */
.L_x_2744:
[----:B------:R-:W-:Y:S01]  /*bf20*/  ULDC UR44, c[0x0][0x9e4] ;  /* 0x00027900002c7ab9 */ /* 0x000fe20000000800 */
[----:B------:R-:W-:Y:S01]  /*bf30*/  ULDC UR45, c[0x0][0x9dc] ;  /* 0x00027700002d7ab9 */ /* 0x000fe20000000800 */
[----:B------:R-:W-:Y:S01]  /*bf40*/  ULDC UR39, c[0x0][0x988] ;  /* 0x0002620000277ab9 */ /* 0x000fe20000000800 */
[----:B------:R-:W-:Y:S01]  /*bf50*/  ULDC UR46, c[0x0][0x9e0] ;  /* 0x00027800002e7ab9 */ /* 0x000fe20000000800 */
[----:B------:R-:W-:Y:S01]  /*bf60*/  BSSY B0, `(.L_x_2745) ;  /* 0x0000006000007945 */ /* 0x000fe20003800000 */
[----:B------:R-:W-:Y:S02]  /*bf70*/  IMAD R170, R18, 0x1000, R190 ;  /* 0x0000100012aa7824 */ /* 0x000fe400078e02be */
[----:B------:R-:W-:Y:S01]  /*bf80*/  IMAD.MOV.U32 R171, RZ, RZ, 0x40000040 ;  /* 0x40000040ffab7424 */ /* 0x000fe200078e00ff */
[----:B-1----:R-:W-:Y:S06]  /*bf90*/  @P3 BRA `(.L_x_2746) ;  /* 0x0000000000083947 */ /* 0x002fec0003800000 */
[----:B------:R-:W1:Y:S02]  /*bfa0*/  SYNCS.PHASECHK.TRANS64.TRYWAIT P3, [R14+URZ+0x28c50], R57 ;  /* 0x028c50390e0075a7 */ /* 0x000e64000806017f */
[----:B-1----:R-:W-:Y:S05]  /*bfb0*/  @!P3 BRA `(.L_x_2747) ;  /* 0x000001400094b947 */ /* 0x002fea0003800000 */
.L_x_2746:
[----:B------:R-:W-:Y:S05]  /*bfc0*/  BSYNC B0 ;  /* 0x0000000000007941 */ /* 0x000fea0003800000 */
.L_x_2745:
[----:B------:R-:W-:Y:S01]  /*bfd0*/  R2UR UR6, R170 ;  /* 0x00000000aa0672ca */ /* 0x000fe200000e0000 */
[----:B012---:R-:W-:Y:S01]  /*bfe0*/  WARPGROUP.ARRIVE ;  /* 0x00000000000079c5 */ /* 0x007fe20000000000 */
[----:B------:R-:W-:Y:S01]  /*bff0*/  R2UR UR7, R171 ;  /* 0x00000000ab0772ca */ /* 0x000fe200000e0000 */
[----:B------:R-:W-:Y:S01]  /*c000*/  IMAD.MOV.U32 R171, RZ, RZ, 0x40000040 ;  /* 0x40000040ffab7424 */ /* 0x000fe200078e00ff */
[----:B------:R-:W-:Y:S01]  /*c010*/  UISETP.NE.AND UP0, UPT, UR47, URZ, UPT ;  /* 0x0000003f2f00728c */ /* 0x000fe2000bf05270 */
[----:B------:R-:W-:-:S05]  /*c020*/  @!P1 VIADD R14, R14, 0x28c60 ;  /* 0x00028c600e0e9836 */ /* 0x000fca0000000000 */
[----:B------:R-:W-:Y:S02]  /*c030*/  @!P1 PRMT R14, RZ, 0x654, R14 ;  /* 0x00000654ff0e9816 */ /* 0x000fe4000000000e */
[----:B------:R-:W-:-:S03]  /*c040*/  PLOP3.LUT P3, PT, PT, PT, UP0, 0x40, 0x0 ;  /* 0x000000000000781c */ /* 0x000fc60003f6e808 */
[----:B------:R-:W-:Y:S03]  /*c050*/  HGMMA.64x256x16.F32.BF16 R24, R164, gdesc[UR4].tnspB, RZ, !UPT, gsb0 ;  /* 0x43e00004a4187df0 */ /* 0x000fe6000c0018ff */
[----:B------:R-:W-:Y:S02]  /*c060*/  WARPGROUP.DEPBAR.LE gsb0, 0x0 ;  /* 0x00008000000079c5 */ /* 0x000fe40000010000 */
[----:B---3--:R-:W-:Y:S01]  /*c070*/  VIADD R164, R170, 0x80 ;  /* 0x00000080aaa47836 */ /* 0x008fe20000000000 */
[----:B------:R-:W-:Y:S01]  /*c080*/  WARPGROUP.ARRIVE ;  /* 0x00000000000079c5 */ /* 0x000fe20000000000 */
[----:B------:R-:W-:-:S03]  /*c090*/  IMAD.MOV.U32 R165, RZ, RZ, 0x40000040 ;  /* 0x40000040ffa57424 */ /* 0x000fc600078e00ff */
[----:B------:R-:W-:Y:S02]  /*c0a0*/  R2UR UR6, R164 ;  /* 0x00000000a40672ca */ /* 0x000fe400000e0000 */
[----:B------:R-:W-:-:S15]  /*c0b0*/  R2UR UR7, R165 ;  /* 0x00000000a50772ca */ /* 0x000fde00000e0000 */
[----:B------:R-:W-:-:S01]  /*c0c0*/  NOP ;  /* 0x0000000000007918 */ /* 0x000fc20000000000 */
[----:B------:R-:W-:Y:S03]  /*c0d0*/  HGMMA.64x256x16.F32.BF16 R24, R160, gdesc[UR4].tnspB, R24, gsb0 ;  /* 0x43e00004a0187df0 */ /* 0x000fe60008001818 */
[----:B------:R-:W-:Y:S02]  /*c0e0*/  WARPGROUP.DEPBAR.LE gsb0, 0x0 ;  /* 0x00008000000079c5 */ /* 0x000fe40000010000 */
[C---:B------:R-:W-:Y:S01]  /*c0f0*/  VIADD R160, R170.reuse, 0x100 ;  /* 0x00000100aaa07836 */ /* 0x040fe20000000000 */
[----:B------:R-:W-:Y:S01]  /*c100*/  WARPGROUP.ARRIVE ;  /* 0x00000000000079c5 */ /* 0x000fe20000000000 */
[----:B------:R-:W-:Y:S02]  /*c110*/  IMAD.MOV.U32 R161, RZ, RZ, 0x40000040 ;  /* 0x40000040ffa17424 */ /* 0x000fe400078e00ff */
[----:B------:R-:W-:Y:S01]  /*c120*/  VIADD R170, R170, 0x180 ;  /* 0x00000180aaaa7836 */ /* 0x000fe20000000000 */
[----:B------:R-:W-:-:S02]  /*c130*/  R2UR UR6, R160 ;  /* 0x00000000a00672ca */ /* 0x000fc400000e0000 */
[----:B------:R-:W-:-:S15]  /*c140*/  R2UR UR7, R161 ;  /* 0x00000000a10772ca */ /* 0x000fde00000e0000 */
[----:B------:R-:W-:-:S01]  /*c150*/  NOP ;  /* 0x0000000000007918 */ /* 0x000fc20000000000 */
        /* <DEDUP_REMOVED lines=8> */
[----:B------:R-:W0:Y:S01]  /*c1e0*/  @P2 LDC R153, c[0x0][0x44c] ;  /* 0x00011300ff992b82 */ /* 0x000e220000000800 */
[----:B------:R-:W-:Y:S01]  /*c1f0*/  @!PT LDS RZ, [RZ] ;  /* 0x00000000fffff984 */ /* 0x000fe20000000800 */
[----:B------:R-:W-:Y:S01]  /*c200*/  @!PT LDS RZ, [RZ] ;  /* 0x00000000fffff984 */ /* 0x000fe20000000800 */
[----:B------:R-:W-:Y:S01]  /*c210*/  @!PT LDS RZ, [RZ] ;  /* 0x00000000fffff984 */ /* 0x000fe20000000800 */
[----:B------:R-:W-:Y:S01]  /*c220*/  @!PT LDS RZ, [RZ] ;  /* 0x00000000fffff984 */ /* 0x000fe20000000800 */
[----:B------:R1:W-:Y:S06]  /*c230*/  MEMBAR.ALL.CTA ;  /* 0x0000000000007992 */ /* 0x0003ec0000008000 */
[----:B-1----:R-:W1:Y:S01]  /*c240*/  FENCE.VIEW.ASYNC.S ;  /* 0x00000000000073c6 */ /* 0x002e620000000000 */
[----:B------:R-:W2:Y:S01]  /*c250*/  @P2 LDC R152, c[0x0][0x450] ;  /* 0x00011400ff982b82 */ /* 0x000ea20000000800 */
[----:B0-----:R-:W-:Y:S01]  /*c260*/  @P2 IMAD.HI.U32 R153, R192, R153, RZ ;  /* 0x00000099c0992227 */ /* 0x001fe200078e00ff */
[----:B-1----:R-:W-:-:S06]  /*c270*/  NOP ;  /* 0x0000000000007918 */ /* 0x002fcc0000000000 */
[----:B------:R-:W-:Y:S06]  /*c280*/  BAR.ARV 0xe, 0x100 ;  /* 0x0384000000007b1d */ /* 0x000fec0000002000 */
[----:B------:R0:W-:Y:S02]  /*c290*/  @!P1 SYNCS.ARRIVE.TRANS64.RED.A1T0 RZ, [R14+URZ], RZ ;  /* 0x000000ff0eff99a7 */ /* 0x0001e4000810043f */
[----:B0-----:R-:W-:Y:S01]  /*c2a0*/  IMAD.MOV.U32 R14, RZ, RZ, R192 ;  /* 0x000000ffff0e7224 */ /* 0x001fe200078e00c0 */
[----:B--2---:R-:W-:-:S04]  /*c2b0*/  @P2 SHF.R.U32.HI R14, RZ, R152, R153 ;  /* 0x00000098ff0e2219 */ /* 0x004fc80000011699 */
[----:B------:R-:W-:Y:S01]  /*c2c0*/  IADD3 R154, R14, R23, -R22 ;  /* 0x000000170e9a7210 */ /* 0x000fe20007ffe816 */
[----:B------:R-:W-:-:S04]  /*c2d0*/  VIADD R14, R168, 0xfffffffe ;  /* 0xfffffffea80e7836 */ /* 0x000fc80000000000 */
[----:B------:R-:W-:Y:S01]  /*c2e0*/  VIADD R152, R154, UR40 ;  /* 0x000000289a987c36 */ /* 0x000fe20008000000 */
[----:B------:R-:W-:Y:S06]  /*c2f0*/  @P3 BRA `(.L_x_2748) ;  /* 0x0000000000543947 */ /* 0x000fec0003800000 */
[C---:B------:R-:W-:Y:S01]  /*c300*/  ISETP.GT.AND P3, PT, R154.reuse, RZ, PT ;  /* 0x000000ff9a00720c */ /* 0x040fe20003f64270 */
[----:B------:R-:W-:Y:S01]  /*c310*/  BSSY B0, `(.L_x_2749) ;  /* 0x0000010000007945 */ /* 0x000fe20003800000 */
[----:B------:R-:W-:-:S11]  /*c320*/  VIADD R153, R154, 0xffffffff ;  /* 0xffffffff9a997836 */ /* 0x000fd60000000000 */
[----:B------:R-:W-:Y:S05]  /*c330*/  @P3 BRA `(.L_x_2750) ;  /* 0x0000000000203947 */ /* 0x000fea0003800000 */
[----:B------:R-:W-:Y:S01]  /*c340*/  UISETP.NE.AND UP0, UPT, UR41, 0x1, UPT ;  /* 0x000000012900788c */ /* 0x000fe2000bf05270 */
[----:B------:R-:W-:-:S05]  /*c350*/  IMAD.MOV R153, RZ, RZ, -R154 ;  /* 0x000000ffff997224 */ /* 0x000fca00078e0a9a */
[----:B------:R-:W-:-:S05]  /*c360*/  PLOP3.LUT P3, PT, PT, PT, UP0, 0x80, 0x0 ;  /* 0x000000000000781c */ /* 0x000fca0003f6f008 */
[----:B------:R-:W-:-:S08]  /*c370*/  @UP0 ULDC.64 UR4, c[0x0][0x9e8] ;  /* 0x00027a0000040ab9 */ /* 0x000fd00000000a00 */
[----:B------:R-:W-:-:S05]  /*c380*/  @P3 IMAD.HI.U32 R154, R153, UR4, RZ ;  /* 0x00000004999a3c27 */ /* 0x000fca000f8e00ff */
[----:B------:R-:W-:-:S04]  /*c390*/  @P3 SHF.R.U32.HI R153, RZ, UR5, R154 ;  /* 0x00000005ff993c19 */ /* 0x000fc8000801169a */
[----:B------:R-:W-:Y:S01]  /*c3a0*/  LOP3.LUT R153, RZ, R153, RZ, 0x33, !PT ;  /* 0x00000099ff997212 */ /* 0x000fe200078e33ff */
[----:B------:R-:W-:Y:S06]  /*c3b0*/  BRA `(.L_x_2751) ;  /* 0x0000000000147947 */ /* 0x000fec0003800000 */
.L_x_2750:
[----:B------:R-:W-:-:S06]  /*c3c0*/  UISETP.NE.AND UP0, UPT, UR41, 0x1, UPT ;  /* 0x000000012900788c */ /* 0x000fcc000bf05270 */
[----:B------:R-:W-:-:S05]  /*c3d0*/  PLOP3.LUT P3, PT, PT, PT, UP0, 0x80, 0x0 ;  /* 0x000000000000781c */ /* 0x000fca0003f6f008 */
[----:B------:R-:W-:-:S08]  /*c3e0*/  @UP0 ULDC.64 UR4, c[0x0][0x9e8] ;  /* 0x00027a0000040ab9 */ /* 0x000fd00000000a00 */
[----:B------:R-:W-:-:S05]  /*c3f0*/  @P3 IMAD.HI.U32 R154, R153, UR4, RZ ;  /* 0x00000004999a3c27 */ /* 0x000fca000f8e00ff */
[----:B------:R-:W-:-:S07]  /*c400*/  @P3 SHF.R.U32.HI R153, RZ, UR5, R154 ;  /* 0x00000005ff993c19 */ /* 0x000fce000801169a */
.L_x_2751:
[----:B------:R-:W-:Y:S05]  /*c410*/  BSYNC B0 ;  /* 0x0000000000007941 */ /* 0x000fea0003800000 */
.L_x_2749:
[----:B------:R-:W-:-:S04]  /*c420*/  IMAD.U32 R154, RZ, RZ, UR41 ;  /* 0x00000029ff9a7e24 */ /* 0x000fc8000f8e00ff */
[----:B------:R-:W-:-:S05]  /*c430*/  IMAD R153, R153, R154, UR41 ;  /* 0x0000002999997e24 */ /* 0x000fca000f8e029a */
[----:B------:R-:W-:-:S07]  /*c440*/  VIMNMX R152, R152, R153, PT ;  /* 0x0000009998987248 */ /* 0x000fce0003fe0100 */
.L_x_2748:
[----:B------:R-:W-:Y:S01]  /*c450*/  SHF.R.S32.HI R153, RZ, 0x1f, R152 ;  /* 0x0000001fff997819 */ /* 0x000fe20000011498 */
[----:B------:R-:W-:Y:S03]  /*c460*/  BSSY B1, `(.L_x_2752) ;  /* 0x0000253000017945 */ /* 0x000fe60003800000 */
[----:B------:R-:W-:-:S04]  /*c470*/  LEA.HI R153, R153, R152, RZ, 0x6 ;  /* 0x0000009899997211 */ /* 0x000fc800078f30ff */
[----:B------:R-:W-:-:S04]  /*c480*/  SHF.R.S32.HI R153, RZ, 0x6, R153 ;  /* 0x00000006ff997819 */ /* 0x000fc80000011499 */
[----:B------:R-:W-:-:S04]  /*c490*/  VIMNMX R210, R202, R153, !PT ;  /* 0x00000099cad27248 */ /* 0x000fc80007fe0100 */
[----:B------:R-:W-:-:S13]  /*c4a0*/  ISETP.GE.AND P3, PT, R14, R210, PT ;  /* 0x000000d20e00720c */ /* 0x000fda0003f66270 */
[----:B------:R-:W-:Y:S05]  /*c4b0*/  @!P3 BRA `(.L_x_2753) ;  /* 0x000000240034b947 */ /* 0x000fea0003800000 */
[----:B------:R-:W-:Y:S01]  /*c4c0*/  BSSY B0, `(.L_x_2754) ;  /* 0x0000249000007945 */ /* 0x000fe20003800000 */
.L_x_2773:
[----:B------:R-:W-:-:S05]  /*c4d0*/  VIADD R211, R18, 0x1 ;  /* 0x0000000112d37836 */ /* 0x000fca0000000000 */
[----:B------:R-:W-:-:S04]  /*c4e0*/  ISETP.NE.AND P3, PT, R211, 0x2, PT ;  /* 0x00000002d300780c */ /* 0x000fc80003f65270 */
[----:B------:R-:W-:Y:S02]  /*c4f0*/  SEL R152, RZ, 0x1, P3 ;  /* 0x00000001ff987807 */ /* 0x000fe40001800000 */
[----:B------:R-:W-:Y:S02]  /*c500*/  SEL R211, R211, RZ, P3 ;  /* 0x000000ffd3d37207 */ /* 0x000fe40001800000 */
[----:B------:R-:W-:Y:S01]  /*c510*/  LOP3.LUT R19, R19, R152, RZ, 0x3c, !PT ;  /* 0x0000009813137212 */ /* 0x000fe200078e3cff */
[----:B0-----:R-:W-:Y:S06]  /*c520*/  @!P0 BRA `(.L_x_2755) ;  /* 0x0000000000048947 */ /* 0x001fec0003800000 */
[----:B------:R-:W-:Y:S01]  /*c530*/  BPT.TRAP 0x1 ;  /* 0x000000040000795c */ /* 0x000fe20000300000 */
.L_x_2755:
[----:B------:R-:W-:Y:S01]  /*c540*/  IMAD R212, R211, 0x8, R2 ;  /* 0x00000008d3d47824 */ /* 0x000fe200078e0202 */
[----:B------:R-:W-:-:S04]  /*c550*/  SHF.L.U32 R213, R19, 0x1f, RZ ;  /* 0x0000001f13d57819 */ /* 0x000fc800000006ff */
[----:B------:R0:W1:Y:S01]  /*c560*/  SYNCS.PHASECHK.TRANS64.TRYWAIT P3, [R212+URZ+0x28c30], R213 ;  /* 0x028c30d5d40075a7 */ /* 0x000062000806017f */
[----:B------:R-:W-:Y:S05]  /*c570*/  @!P0 BRA `(.L_x_2756) ;  /* 0x0000000000048947 */ /* 0x000fea0003800000 */
[----:B------:R-:W-:Y:S01]  /*c580*/  BPT.TRAP 0x1 ;  /* 0x000000040000795c */ /* 0x000fe20000300000 */
.L_x_2756:
[----:B------:R-:W-:Y:S01]  /*c590*/  BSSY B2, `(.L_x_2757) ;  /* 0x0000006000027945 */ /* 0x000fe20003800000 */
[----:B------:R-:W-:Y:S02]  /*c5a0*/  IMAD R206, R211, 0x200, R15 ;  /* 0x00000200d3ce7824 */ /* 0x000fe400078e020f */
[----:B------:R-:W-:Y:S01]  /*c5b0*/  IMAD.MOV.U32 R207, RZ, RZ, 0x40000040 ;  /* 0x40000040ffcf7424 */ /* 0x000fe200078e00ff */
[----:B-1----:R-:W-:Y:S06]  /*c5c0*/  @P3 BRA `(.L_x_2758) ;  /* 0x0000000000083947 */ /* 0x002fec0003800000 */
[----:B------:R-:W1:Y:S02]  /*c5d0*/  SYNCS.PHASECHK.TRANS64.TRYWAIT P3, [R212+URZ+0x28c30], R213 ;  /* 0x028c30d5d40075a7 */ /* 0x000e64000806017f */
[----:B-1----:R-:W-:Y:S05]  /*c5e0*/  @!P3 BRA `(.L_x_2759) ;  /* 0x0000013c001cb947 */ /* 0x002fea0003800000 */
.L_x_2758:
[----:B------:R-:W-:Y:S05]  /*c5f0*/  BSYNC B2 ;  /* 0x0000000000027941 */ /* 0x000fea0003800000 */
.L_x_2757:
[C---:B------:R-:W-:Y:S01]  /*c600*/  R2UR UR6, R206.reuse ;  /* 0x00000000ce0672ca */ /* 0x040fe200000e0000 */
[----:B------:R-:W-:Y:S01]  /*c610*/  WARPGROUP.ARRIVE ;  /* 0x00000000000079c5 */ /* 0x000fe20000000000 */
[----:B------:R-:W-:Y:S01]  /*c620*/  R2UR UR7, R207 ;  /* 0x00000000cf0772ca */ /* 0x000fe200000e0000 */
[----:B------:R-:W-:Y:S01]  /*c630*/  VIADD R208, R206, 0x2 ;  /* 0x00000002ced07836 */ /* 0x000fe20000000000 */
[----:B------:R-:W-:Y:S01]  /*c640*/  R2UR UR4, R4 ;  /* 0x00000000040472ca */ /* 0x000fe200000e0000 */
[----:B------:R-:W-:Y:S01]  /*c650*/  IMAD.MOV.U32 R209, RZ, RZ, 0x40000040 ;  /* 0x40000040ffd17424 */ /* 0x000fe200078e00ff */
[----:B------:R-:W-:Y:S01]  /*c660*/  R2UR UR5, R5 ;  /* 0x00000000050572ca */ /* 0x000fe200000e0000 */
[----:B------:R-:W-:Y:S01]  /*c670*/  IMAD.MOV.U32 R207, RZ, RZ, 0x40000040 ;  /* 0x40000040ffcf7424 */ /* 0x000fe200078e00ff */
[----:B------:R-:W2:Y:S01]  /*c680*/  @P2 LDC R21, c[0x0][0x44c] ;  /* 0x00011300ff152b82 */ /* 0x000ea20000000800 */
[----:B------:R-:W-:Y:S01]  /*c690*/  IMAD.IADD R232, R201, 0x1, R192 ;  /* 0x00000001c9e87824 */ /* 0x000fe200078e02c0 */
[----:B------:R-:W-:-:S06]  /*c6a0*/  UISETP.NE.AND UP0, UPT, UR47, URZ, UPT ;  /* 0x0000003f2f00728c */ /* 0x000fcc000bf05270 */
[----:B------:R-:W3:Y:S01]  /*c6b0*/  @P2 LDC R13, c[0x0][0x450] ;  /* 0x00011400ff0d2b82 */ /* 0x000ee20000000800 */
[----:B------:R-:W-:Y:S02]  /*c6c0*/  PLOP3.LUT P3, PT, PT, PT, UP0, 0x40, 0x0 ;  /* 0x000000000000781c */ /* 0x000fe40003f6e808 */
[----:B------:R-:W-:Y:S01]  /*c6d0*/  HGMMA.64x64x16.F32.BF16 R152, gdesc[UR4], RZ, !UPT, gsb0 ;  /* 0x00e00000049879f0 */ /* 0x000fe2000c0018ff */
[----:B------:R-:W-:Y:S01]  /*c6e0*/  R2UR UR6, R208 ;  /* 0x00000000d00672ca */ /* 0x000fe200000e0000 */
[----:B------:R-:W-:Y:S01]  /*c6f0*/  VIADD R208, R206, 0x4 ;  /* 0x00000004ced07836 */ /* 0x000fe20000000000 */
[----:B------:R-:W-:Y:S01]  /*c700*/  R2UR UR7, R209 ;  /* 0x00000000d10772ca */ /* 0x000fe200000e0000 */
[----:B------:R-:W-:Y:S01]  /*c710*/  IMAD.MOV.U32 R209, RZ, RZ, 0x40000040 ;  /* 0x40000040ffd17424 */ /* 0x000fe200078e00ff */
[----:B------:R-:W-:Y:S01]  /*c720*/  R2UR UR4, R10 ;  /* 0x000000000a0472ca */ /* 0x000fe200000e0000 */
[----:B------:R-:W-:Y:S01]  /*c730*/  VIADD R206, R206, 0x6 ;  /* 0x00000006cece7836 */ /* 0x000fe20000000000 */
[----:B------:R-:W-:Y:S01]  /*c740*/  R2UR UR5, R11 ;  /* 0x000000000b0572ca */ /* 0x000fe200000e0000 */
[----:B--2---:R-:W-:-:S05]  /*c750*/  @P2 IMAD.HI.U32 R21, R232, R21, RZ ;  /* 0x00000015e8152227 */ /* 0x004fca00078e00ff */
[----:B---3--:R-:W-:Y:S01]  /*c760*/  @P2 SHF.R.U32.HI R232, RZ, R13, R21 ;  /* 0x0000000dffe82219 */ /* 0x008fe20000011615 */
[----:B------:R-:W-:Y:S02]  /*c770*/  @!P1 VIADD R13, R212, 0x28c40 ;  /* 0x00028c40d40d9836 */ /* 0x000fe40000000000 */
[----:B------:R-:W-:Y:S02]  /*c780*/  IMAD.U32 R21, RZ, RZ, UR45 ;  /* 0x0000002dff157e24 */ /* 0x000fe4000f8e00ff */
[----:B------:R-:W2:Y:S01]  /*c790*/  SHFL.IDX PT, R233, R232, RZ, 0x1c1f ;  /* 0x001c1fffe8e97589 */ /* 0x000ea200000e0000 */
[----:B------:R-:W-:Y:S02]  /*c7a0*/  @!P1 PRMT R13, RZ, 0x654, R13 ;  /* 0x00000654ff0d9816 */ /* 0x000fe4000000000d */
[----:B------:R-:W-:Y:S01]  /*c7b0*/  LOP3.LUT R231, RZ, R21, RZ, 0x33, !PT ;  /* 0x00000015ffe77212 */ /* 0x000fe200078e33ff */
        /* <DEDUP_REMOVED lines=13> */
[----:B------:R-:W-:Y:S01]  /*c890*/  R2UR UR5, R7 ;  /* 0x00000000070572ca */ /* 0x000fe200000e0000 */
[----:B------:R-:W-:Y:S02]  /*c8a0*/  WARPGROUP.DEPBAR.LE gsb0, 0x0 ;  /* 0x00008000000079c5 */ /* 0x000fe40000010000 */
[----:B------:R-:W-:-:S10]  /*c8b0*/  WARPGROUP.ARRIVE ;  /* 0x00000000000079c5 */ /* 0x000fd40000000000 */
[----:B------:R-:W-:Y:S03]  /*c8c0*/  HGMMA.64x64x16.F32.BF16 R152, gdesc[UR4], R152, gsb0 ;  /* 0x00e00000049879f0 */ /* 0x000fe60008001898 */
[----:B------:R-:W-:Y:S02]  /*c8d0*/  WARPGROUP.DEPBAR.LE gsb0, 0x0 ;  /* 0x00008000000079c5 */ /* 0x000fe40000010000 */
[----:B------:R3:W-:Y:S02]  /*c8e0*/  @!P1 SYNCS.ARRIVE.TRANS64.RED.A1T0 RZ, [R13+URZ], RZ ;  /* 0x000000ff0dff99a7 */ /* 0x0007e4000810043f */
[----:B---3--:R-:W-:-:S05]  /*c8f0*/  IMAD.SHL.U32 R13, R14, 0x40, RZ ;  /* 0x000000400e0d7824 */ /* 0x008fca00078e00ff */
[----:B------:R-:W-:-:S04]  /*c900*/  IADD3 R230, -R184, 0x1, -R13 ;  /* 0x00000001b8e67810 */ /* 0x000fc80007ffe90d */
[----:B------:R-:W-:-:S05]  /*c910*/  IADD3 R230, -R22, R230, R23 ;  /* 0x000000e616e67210 */ /* 0x000fca0007ffe117 */
[----:B------:R-:W-:Y:S02]  /*c920*/  IMAD.IADD R231, R231, 0x1, R230 ;  /* 0x00000001e7e77824 */ /* 0x000fe400078e02e6 */
[----:B------:R-:W-:Y:S02]  /*c930*/  VIADD R230, R230, UR46 ;  /* 0x0000002ee6e67c36 */ /* 0x000fe40008000000 */
[C---:B--2---:R-:W-:Y:S02]  /*c940*/  IMAD.IADD R208, R233.reuse, 0x1, R231 ;  /* 0x00000001e9d07824 */ /* 0x044fe400078e02e7 */
[----:B------:R-:W-:Y:S01]  /*c950*/  IMAD.IADD R209, R233, 0x1, R230 ;  /* 0x00000001e9d17824 */ /* 0x000fe200078e02e6 */
[----:B------:R-:W-:Y:S06]  /*c960*/  @P3 BRA `(.L_x_2760) ;  /* 0x0000000000583947 */ /* 0x000fec0003800000 */
[----:B------:R-:W-:Y:S01]  /*c970*/  IADD3 R233, -R22, R23, R233 ;  /* 0x0000001716e97210 */ /* 0x000fe20007ffe1e9 */
[----:B------:R-:W-:Y:S03]  /*c980*/  BSSY B2, `(.L_x_2761) ;  /* 0x0000010000027945 */ /* 0x000fe60003800000 */
[----:B------:R-:W-:-:S13]  /*c990*/  ISETP.GT.AND P3, PT, R233, -0x1, PT ;  /* 0xffffffffe900780c */ /* 0x000fda0003f64270 */
[----:B------:R-:W-:Y:S05]  /*c9a0*/  @P3 BRA `(.L_x_2762) ;  /* 0x0000000000203947 */ /* 0x000fea0003800000 */
[----:B------:R-:W-:Y:S01]  /*c9b0*/  IMAD.U32 R234, RZ, RZ, UR44 ;  /* 0x0000002cffea7e24 */ /* 0x000fe2000f8e00ff */
[----:B------:R-:W-:-:S04]  /*c9c0*/  LOP3.LUT R233, RZ, R233, RZ, 0x33, !PT ;  /* 0x000000e9ffe97212 */ /* 0x000fc800078e33ff */
[----:B------:R-:W-:-:S13]  /*c9d0*/  ISETP.NE.AND P3, PT, R234, 0x1, PT ;  /* 0x00000001ea00780c */ /* 0x000fda0003f65270 */
[----:B------:R-:W2:Y:S02]  /*c9e0*/  @P3 LDC.64 R206, c[0x0][0x9e8] ;  /* 0x00027a00ffce3b82 */ /* 0x000ea40000000a00 */
[----:B--2---:R-:W-:-:S05]  /*c9f0*/  @P3 IMAD.HI.U32 R206, R233, R206, RZ ;  /* 0x000000cee9ce3227 */ /* 0x004fca00078e00ff */
[----:B------:R-:W-:-:S04]  /*ca00*/  @P3 SHF.R.U32.HI R233, RZ, R207, R206 ;  /* 0x000000cfffe93219 */ /* 0x000fc800000116ce */
[----:B------:R-:W-:Y:S01]  /*ca10*/  LOP3.LUT R233, RZ, R233, RZ, 0x33, !PT ;  /* 0x000000e9ffe97212 */ /* 0x000fe200078e33ff */
[----:B------:R-:W-:Y:S06]  /*ca20*/  BRA `(.L_x_2763) ;  /* 0x0000000000147947 */ /* 0x000fec0003800000 */
.L_x_2762:
[----:B------:R-:W-:-:S05]  /*ca30*/  IMAD.U32 R234, RZ, RZ, UR44 ;  /* 0x0000002cffea7e24 */ /* 0x000fca000f8e00ff */
[----:B------:R-:W-:-:S13]  /*ca40*/  ISETP.NE.AND P3, PT, R234, 0x1, PT ;  /* 0x00000001ea00780c */ /* 0x000fda0003f65270 */
[----:B------:R-:W2:Y:S02]  /*ca50*/  @P3 LDC.64 R206, c[0x0][0x9e8] ;  /* 0x00027a00ffce3b82 */ /* 0x000ea40000000a00 */
[----:B--2---:R-:W-:-:S05]  /*ca60*/  @P3 IMAD.HI.U32 R206, R233, R206, RZ ;  /* 0x000000cee9ce3227 */ /* 0x004fca00078e00ff */
[----:B------:R-:W-:-:S07]  /*ca70*/  @P3 SHF.R.U32.HI R233, RZ, R207, R206 ;  /* 0x000000cfffe93219 */ /* 0x000fce00000116ce */
.L_x_2763:
[----:B------:R-:W-:Y:S05]  /*ca80*/  BSYNC B2 ;  /* 0x0000000000027941 */ /* 0x000fea0003800000 */
.L_x_2761:
[----:B------:R-:W-:-:S04]  /*ca90*/  IMAD R233, R233, R234, -R13 ;  /* 0x000000eae9e97224 */ /* 0x000fc800078e0a0d */
[----:B------:R-:W-:-:S05]  /*caa0*/  IMAD.IADD R233, R233, 0x1, -R184 ;  /* 0x00000001e9e97824 */ /* 0x000fca00078e0ab8 */
[----:B------:R-:W-:Y:S02]  /*cab0*/  VIMNMX R208, R208, R233, !PT ;  /* 0x000000e9d0d07248 */ /* 0x000fe40007fe0100 */
[----:B------:R-:W-:-:S07]  /*cac0*/  VIADDMNMX R209, R233, R234, R209, PT ;  /* 0x000000eae9d17246 */ /* 0x000fce00038001d1 */
.L_x_2760:
[----:B------:R-:W-:Y:S01]  /*cad0*/  ISETP.GT.AND P3, PT, R14, -0x1, PT ;  /* 0xffffffff0e00780c */ /* 0x000fe20003f64270 */
[----:B------:R-:W-:-:S03]  /*cae0*/  UISETP.NE.AND UP0, UPT, UR47, URZ, UPT ;  /* 0x0000003f2f00728c */ /* 0x000fc6000bf05270 */
[C---:B------:R-:W-:Y:S02]  /*caf0*/  ISETP.GT.AND P4, PT, R208.reuse, RZ, P3 ;  /* 0x000000ffd000720c */ /* 0x040fe40001f84270 */
[C---:B------:R-:W-:Y:S02]  /*cb00*/  ISETP.GT.AND P6, PT, R208.reuse, 0x8, P3 ;  /* 0x00000008d000780c */ /* 0x040fe40001fc4270 */
[C---:B------:R-:W-:Y:S02]  /*cb10*/  ISETP.LT.OR P5, PT, R209.reuse, 0x1, P4 ;  /* 0x00000001d100780c */ /* 0x040fe400027a1670 */
[----:B------:R-:W-:Y:S02]  /*cb20*/  ISETP.GT.AND P4, PT, R208, 0x1, P3 ;  /* 0x00000001d000780c */ /* 0x000fe40001f84270 */
[----:B------:R-:W-:Y:S02]  /*cb30*/  FSEL R206, R152, -INF , !P5 ;  /* 0xff80000098ce7808 */ /* 0x000fe40006800000 */
[----:B------:R-:W-:Y:S01]  /*cb40*/  ISETP.LT.OR P4, PT, R209, 0x2, P4 ;  /* 0x00000002d100780c */ /* 0x000fe20002781670 */
[----:B------:R-:W2:Y:S01]  /*cb50*/  SHFL.IDX PT, R152, R232, 0x1, 0x1c1f ;  /* 0x003c1f00e8987f89 */ /* 0x000ea200000e0000 */
[----:B------:R-:W-:-:S02]  /*cb60*/  ISETP.GT.AND P5, PT, R208, 0x9, P3 ;  /* 0x00000009d000780c */ /* 0x000fc40001fa4270 */
[----:B------:R-:W-:Y:S02]  /*cb70*/  FSEL R207, R153, -INF , !P4 ;  /* 0xff80000099cf7808 */ /* 0x000fe40006000000 */
[----:B------:R-:W-:Y:S02]  /*cb80*/  ISETP.GT.AND P4, PT, R208, 0x10, P3 ;  /* 0x00000010d000780c */ /* 0x000fe40001f84270 */
[C---:B------:R-:W-:Y:S02]  /*cb90*/  ISETP.LT.OR P6, PT, R209.reuse, 0x9, P6 ;  /* 0x00000009d100780c */ /* 0x040fe400037c1670 */
[C---:B------:R-:W-:Y:S02]  /*cba0*/  ISETP.LT.OR P4, PT, R209.reuse, 0x11, P4 ;  /* 0x00000011d100780c */ /* 0x040fe40002781670 */
[----:B------:R-:W-:Y:S02]  /*cbb0*/  ISETP.LT.OR P5, PT, R209, 0xa, P5 ;  /* 0x0000000ad100780c */ /* 0x000fe40002fa1670 */
[----:B------:R-:W-:-:S02]  /*cbc0*/  FSEL R160, R160, -INF , !P4 ;  /* 0xff800000a0a07808 */ /* 0x000fc40006000000 */
[----:B------:R-:W-:Y:S02]  /*cbd0*/  ISETP.GT.AND P4, PT, R208, 0x19, P3 ;  /* 0x00000019d000780c */ /* 0x000fe40001f84270 */
[----:B------:R-:W-:Y:S02]  /*cbe0*/  FSEL R156, R156, -INF , !P6 ;  /* 0xff8000009c9c7808 */ /* 0x000fe40007000000 */
[----:B------:R-:W-:Y:S02]  /*cbf0*/  ISETP.LT.OR P4, PT, R209, 0x1a, P4 ;  /* 0x0000001ad100780c */ /* 0x000fe40002781670 */
[----:B------:R-:W-:Y:S02]  /*cc00*/  FSEL R157, R157, -INF , !P5 ;  /* 0xff8000009d9d7808 */ /* 0x000fe40006800000 */
[----:B------:R-:W-:Y:S01]  /*cc10*/  ISETP.GT.AND P6, PT, R208, 0x11, P3 ;  /* 0x00000011d000780c */ /* 0x000fe20001fc4270 */
[--C-:B--2---:R-:W-:Y:S01]  /*cc20*/  IMAD.IADD R230, R230, 0x1, R152.reuse ;  /* 0x00000001e6e67824 */ /* 0x104fe200078e0298 */
[----:B------:R-:W-:Y:S01]  /*cc30*/  ISETP.GT.AND P5, PT, R208, 0x18, P3 ;  /* 0x00000018d000780c */ /* 0x000fe20001fa4270 */
[----:B------:R-:W-:Y:S01]  /*cc40*/  IMAD.IADD R231, R231, 0x1, R152 ;  /* 0x00000001e7e77824 */ /* 0x000fe200078e0298 */
[----:B------:R-:W-:-:S02]  /*cc50*/  FSEL R165, R165, -INF , !P4 ;  /* 0xff800000a5a57808 */ /* 0x000fc40006000000 */
[----:B------:R-:W-:Y:S02]  /*cc60*/  ISETP.GT.AND P4, PT, R208, 0x28, P3 ;  /* 0x00000028d000780c */ /* 0x000fe40001f84270 */
[C---:B------:R-:W-:Y:S02]  /*cc70*/  ISETP.LT.OR P6, PT, R209.reuse, 0x12, P6 ;  /* 0x00000012d100780c */ /* 0x040fe400037c1670 */
[C---:B------:R-:W-:Y:S02]  /*cc80*/  ISETP.LT.OR P5, PT, R209.reuse, 0x19, P5 ;  /* 0x00000019d100780c */ /* 0x040fe40002fa1670 */
[----:B------:R-:W-:Y:S02]  /*cc90*/  ISETP.LT.OR P4, PT, R209, 0x29, P4 ;  /* 0x00000029d100780c */ /* 0x000fe40002781670 */
[----:B------:R-:W-:Y:S02]  /*cca0*/  FSEL R161, R161, -INF , !P6 ;  /* 0xff800000a1a17808 */ /* 0x000fe40007000000 */
[----:B------:R-:W-:-:S02]  /*ccb0*/  FSEL R164, R164, -INF , !P5 ;  /* 0xff800000a4a47808 */ /* 0x000fc40006800000 */
[C---:B------:R-:W-:Y:S02]  /*ccc0*/  ISETP.GT.AND P6, PT, R208.reuse, 0x20, P3 ;  /* 0x00000020d000780c */ /* 0x040fe40001fc4270 */
[----:B------:R-:W-:Y:S02]  /*ccd0*/  ISETP.GT.AND P5, PT, R208, 0x21, P3 ;  /* 0x00000021d000780c */ /* 0x000fe40001fa4270 */
[----:B------:R-:W-:Y:S02]  /*cce0*/  FSEL R232, R172, -INF , !P4 ;  /* 0xff800000ace87808 */ /* 0x000fe40006000000 */
[----:B------:R-:W-:Y:S02]  /*ccf0*/  ISETP.GT.AND P4, PT, R208, 0x31, P3 ;  /* 0x00000031d000780c */ /* 0x000fe40001f84270 */
[C---:B------:R-:W-:Y:S02]  /*cd00*/  ISETP.LT.OR P6, PT, R209.reuse, 0x21, P6 ;  /* 0x00000021d100780c */ /* 0x040fe400037c1670 */
[----:B------:R-:W-:-:S02]  /*cd10*/  ISETP.LT.OR P5, PT, R209, 0x22, P5 ;  /* 0x00000022d100780c */ /* 0x000fc40002fa1670 */
[----:B------:R-:W-:Y:S02]  /*cd20*/  ISETP.LT.OR P4, PT, R209, 0x32, P4 ;  /* 0x00000032d100780c */ /* 0x000fe40002781670 */
[----:B------:R-:W-:Y:S02]  /*cd30*/  FSEL R168, R168, -INF , !P6 ;  /* 0xff800000a8a87808 */ /* 0x000fe40007000000 */
[----:B------:R-:W-:Y:S02]  /*cd40*/  FSEL R169, R169, -INF , !P5 ;  /* 0xff800000a9a97808 */ /* 0x000fe40006800000 */
[C---:B------:R-:W-:Y:S02]  /*cd50*/  ISETP.GT.AND P6, PT, R208.reuse, 0x29, P3 ;  /* 0x00000029d000780c */ /* 0x040fe40001fc4270 */
[----:B------:R-:W-:Y:S02]  /*cd60*/  ISETP.GT.AND P5, PT, R208, 0x30, P3 ;  /* 0x00000030d000780c */ /* 0x000fe40001fa4270 */
[----:B------:R-:W-:-:S02]  /*cd70*/  FSEL R177, R177, -INF , !P4 ;  /* 0xff800000b1b17808 */ /* 0x000fc40006000000 */
[----:B------:R-:W-:Y:S02]  /*cd80*/  PLOP3.LUT P4, PT, PT, PT, UP0, 0x40, 0x0 ;  /* 0x000000000000781c */ /* 0x000fe40003f8e808 */
[C---:B------:R-:W-:Y:S02]  /*cd90*/  ISETP.LT.OR P6, PT, R209.reuse, 0x2a, P6 ;  /* 0x0000002ad100780c */ /* 0x040fe400037c1670 */
[----:B------:R-:W-:Y:S02]  /*cda0*/  ISETP.LT.OR P5, PT, R209, 0x31, P5 ;  /* 0x00000031d100780c */ /* 0x000fe40002fa1670 */
[----:B------:R-:W-:Y:S02]  /*cdb0*/  FSEL R173, R173, -INF , !P6 ;  /* 0xff800000adad7808 */ /* 0x000fe40007000000 */
[----:B------:R-:W-:Y:S02]  /*cdc0*/  FSEL R176, R176, -INF , !P5 ;  /* 0xff800000b0b07808 */ /* 0x000fe40006800000 */
[----:B------:R-:W-:-:S02]  /*cdd0*/  ISETP.GT.AND P6, PT, R208, 0x38, P3 ;  /* 0x00000038d000780c */ /* 0x000fc40001fc4270 */
[----:B------:R-:W-:Y:S02]  /*cde0*/  ISETP.GT.AND P5, PT, R208, 0x39, P3 ;  /* 0x00000039d000780c */ /* 0x000fe40001fa4270 */
[C---:B------:R-:W-:Y:S02]  /*cdf0*/  ISETP.LT.OR P6, PT, R209.reuse, 0x39, P6 ;  /* 0x00000039d100780c */ /* 0x040fe400037c1670 */
[----:B------:R-:W-:Y:S02]  /*ce00*/  ISETP.LT.OR P5, PT, R209, 0x3a, P5 ;  /* 0x0000003ad100780c */ /* 0x000fe40002fa1670 */
[----:B------:R-:W-:Y:S02]  /*ce10*/  FSEL R180, R180, -INF , !P6 ;  /* 0xff800000b4b47808 */ /* 0x000fe40007000000 */
[----:B------:R-:W-:Y:S01]  /*ce20*/  FSEL R181, R181, -INF , !P5 ;  /* 0xff800000b5b57808 */ /* 0x000fe20006800000 */
[----:B------:R-:W-:Y:S08]  /*ce30*/  @P4 BRA `(.L_x_2764) ;  /* 0x0000000000584947 */ /* 0x000ff00003800000 */
        /* <DEDUP_REMOVED lines=12> */
.L_x_2766:
[----:B------:R-:W-:-:S05]  /*cf00*/  IMAD.U32 R208, RZ, RZ, UR44 ;  /* 0x0000002cffd07e24 */ /* 0x000fca000f8e00ff */
[----:B------:R-:W-:-:S13]  /*cf10*/  ISETP.NE.AND P4, PT, R208, 0x1, PT ;  /* 0x00000001d000780c */ /* 0x000fda0003f85270 */
[----:B------:R-:W2:Y:S02]  /*cf20*/  @P4 LDC.64 R152, c[0x0][0x9e8] ;  /* 0x00027a00ff984b82 */ /* 0x000ea40000000a00 */
[----:B--2---:R-:W-:-:S05]  /*cf30*/  @P4 IMAD.HI.U32 R152, R172, R152, RZ ;  /* 0x00000098ac984227 */ /* 0x004fca00078e00ff */
[----:B------:R-:W-:-:S07]  /*cf40*/  @P4 SHF.R.U32.HI R172, RZ, R153, R152 ;  /* 0x00000099ffac4219 */ /* 0x000fce0000011698 */
.L_x_2767:
[----:B------:R-:W-:Y:S05]  /*cf50*/  BSYNC B2 ;  /* 0x0000000000027941 */ /* 0x000fea0003800000 */
.L_x_2765:
[----:B------:R-:W-:-:S04]  /*cf60*/  IMAD R13, R172, R208, -R13 ;  /* 0x000000d0ac0d7224 */ /* 0x000fc800078e0a0d */
[----:B------:R-:W-:-:S05]  /*cf70*/  IMAD.IADD R13, R13, 0x1, -R184 ;  /* 0x000000010d0d7824 */ /* 0x000fca00078e0ab8 */
[----:B------:R-:W-:Y:S02]  /*cf80*/  VIMNMX R231, R231, R13, !PT ;  /* 0x0000000de7e77248 */ /* 0x000fe40007fe0100 */
[----:B------:R-:W-:-:S07]  /*cf90*/  VIADDMNMX R230, R13, R208, R230, PT ;  /* 0x000000d00de67246 */ /* 0x000fce00038001e6 */
.L_x_2764:
[----:B------:R-:W-:Y:S02]  /*cfa0*/  FMNMX.FTZ R13, R206, R12, !PT ;  /* 0x0000000cce0d7209 */ /* 0x000fe40007810000 */
[----:B------:R-:W-:Y:S02]  /*cfb0*/  ISETP.GT.AND P6, PT, R231, 0x9, P3 ;  /* 0x00000009e700780c */ /* 0x000fe40001fc4270 */
[----:B------:R-:W-:Y:S02]  /*cfc0*/  FMNMX.FTZ R13, R207, R13, !PT ;  /* 0x0000000dcf0d7209 */ /* 0x000fe40007810000 */
[----:B------:R-:W-:Y:S02]  /*cfd0*/  ISETP.LT.OR P6, PT, R230, 0xa, P6 ;  /* 0x0000000ae600780c */ /* 0x000fe400037c1670 */
[----:B------:R-:W-:Y:S02]  /*cfe0*/  FMNMX.FTZ R13, R156, R13, !PT ;  /* 0x0000000d9c0d7209 */ /* 0x000fe40007810000 */
[----:B------:R-:W-:-:S02]  /*cff0*/  FSEL R159, R159, -INF , !P6 ;  /* 0xff8000009f9f7808 */ /* 0x000fc40007000000 */
        /* <DEDUP_REMOVED lines=13> */
[C---:B------:R-:W-:Y:S02]  /*d0d0*/  ISETP.GT.AND P6, PT, R231.reuse, RZ, P3 ;  /* 0x000000ffe700720c */ /* 0x040fe40001fc4270 */
        /* <DEDUP_REMOVED lines=9> */
[----:B------:R-:W-:-:S02]  /*d170*/  FSEL R155, R155, -INF , !P5 ;  /* 0xff8000009b9b7808 */ /* 0x000fc40006800000 */
[----:B------:R-:W-:Y:S02]  /*d180*/  FMNMX.FTZ R13, R181, R13, !PT ;  /* 0x0000000db50d7209 */ /* 0x000fe40007810000 */
[C---:B------:R-:W-:Y:S02]  /*d190*/  ISETP.GT.AND P5, PT, R231.reuse, 0x10, P3 ;  /* 0x00000010e700780c */ /* 0x040fe40001fa4270 */
[----:B------:R-:W-:Y:S01]  /*d1a0*/  ISETP.GT.AND P6, PT, R231, 0x38, P3 ;  /* 0x00000038e700780c */ /* 0x000fe20001fc4270 */
[----:B------:R-:W2:Y:S01]  /*d1b0*/  SHFL.BFLY PT, R152, R13, 0x2, 0x1f ;  /* 0x0c401f000d987f89 */ /* 0x000ea200000e0000 */
[C---:B------:R-:W-:Y:S02]  /*d1c0*/  ISETP.LT.OR P5, PT, R230.reuse, 0x11, P5 ;  /* 0x00000011e600780c */ /* 0x040fe40002fa1670 */
[----:B------:R-:W-:Y:S02]  /*d1d0*/  ISETP.LT.OR P6, PT, R230, 0x39, P6 ;  /* 0x00000039e600780c */ /* 0x000fe400037c1670 */
[----:B------:R-:W-:-:S02]  /*d1e0*/  FSEL R162, R162, -INF , !P5 ;  /* 0xff800000a2a27808 */ /* 0x000fc40006800000 */
[----:B------:R-:W-:Y:S02]  /*d1f0*/  ISETP.GT.AND P5, PT, R231, 0x19, P3 ;  /* 0x00000019e700780c */ /* 0x000fe40001fa4270 */
[----:B------:R-:W-:Y:S02]  /*d200*/  FSEL R182, R182, -INF , !P6 ;  /* 0xff800000b6b67808 */ /* 0x000fe40007000000 */
[----:B------:R-:W-:-:S04]  /*d210*/  ISETP.LT.OR P5, PT, R230, 0x1a, P5 ;  /* 0x0000001ae600780c */ /* 0x000fc80002fa1670 */
[----:B------:R-:W-:Y:S02]  /*d220*/  FSEL R167, R167, -INF , !P5 ;  /* 0xff800000a7a77808 */ /* 0x000fe40006800000 */
[----:B------:R-:W-:-:S04]  /*d230*/  ISETP.GT.AND P5, PT, R231, 0x28, P3 ;  /* 0x00000028e700780c */ /* 0x000fc80001fa4270 */
[----:B------:R-:W-:Y:S02]  /*d240*/  ISETP.LT.OR P5, PT, R230, 0x29, P5 ;  /* 0x00000029e600780c */ /* 0x000fe40002fa1670 */
[----:B--2---:R-:W-:Y:S01]  /*d250*/  FMNMX.FTZ R152, R13, R152, !PT ;  /* 0x000000980d987209 */ /* 0x004fe20007810000 */
[----:B------:R-:W-:Y:S01]  /*d260*/  IMAD.U32 R13, RZ, RZ, UR39 ;  /* 0x00000027ff0d7e24 */ /* 0x000fe2000f8e00ff */
[----:B------:R-:W-:Y:S02]  /*d270*/  FSEL R174, R174, -INF , !P5 ;  /* 0xff800000aeae7808 */ /* 0x000fe40006800000 */
[----:B------:R-:W-:Y:S01]  /*d280*/  ISETP.GT.AND P5, PT, R231, 0x30, P3 ;  /* 0x00000030e700780c */ /* 0x000fe20001fa4270 */
[----:B------:R-:W2:Y:S03]  /*d290*/  SHFL.BFLY PT, R172, R152, 0x1, 0x1f ;  /* 0x0c201f0098ac7f89 */ /* 0x000ea600000e0000 */
[----:B------:R-:W-:-:S04]  /*d2a0*/  ISETP.LT.OR P5, PT, R230, 0x31, P5 ;  /* 0x00000031e600780c */ /* 0x000fc80002fa1670 */
[----:B------:R-:W-:Y:S02]  /*d2b0*/  FSEL R178, R178, -INF , !P5 ;  /* 0xff800000b2b27808 */ /* 0x000fe40006800000 */
[----:B--2---:R-:W-:-:S04]  /*d2c0*/  FMNMX.FTZ R172, R152, R172, !PT ;  /* 0x000000ac98ac7209 */ /* 0x004fc80007810000 */
[----:B------:R-:W-:-:S04]  /*d2d0*/  FSETP.NEU.FTZ.AND P4, PT, R172, -INF , PT ;  /* 0xff800000ac00780b */ /* 0x000fc80003f9d000 */
[----:B------:R-:W-:-:S05]  /*d2e0*/  FSEL R152, R172, RZ, P4 ;  /* 0x000000ffac987208 */ /* 0x000fca0002000000 */
[----:B------:R-:W-:Y:S01]  /*d2f0*/  FADD.FTZ R152, -R152, R12 ;  /* 0x0000000c98987221 */ /* 0x000fe20000010100 */
[----:B------:R-:W-:-:S05]  /*d300*/  FMUL.FTZ R12, R172, R13 ;  /* 0x0000000dac0c7220 */ /* 0x000fca0000410000 */
[----:B------:R-:W-:Y:S02]  /*d310*/  FSEL R12, R12, RZ, P4 ;  /* 0x000000ff0c0c7208 */ /* 0x000fe40002000000 */
[----:B------:R-:W-:-:S03]  /*d320*/  ISETP.GT.AND P4, PT, R231, 0x8, P3 ;  /* 0x00000008e700780c */ /* 0x000fc60001f84270 */
[-CC-:B------:R-:W-:Y:S01]  /*d330*/  FFMA.FTZ R206, R206, R13.reuse, -R12.reuse ;  /* 0x0000000dcece7223 */ /* 0x180fe2000001080c */
[----:B------:R-:W-:Y:S01]  /*d340*/  ISETP.LT.OR P4, PT, R230, 0x9, P4 ;  /* 0x00000009e600780c */ /* 0x000fe20002781670 */
[-CC-:B------:R-:W-:Y:S01]  /*d350*/  FFMA.FTZ R207, R207, R13.reuse, -R12.reuse ;  /* 0x0000000dcfcf7223 */ /* 0x180fe2000001080c */
[-CC-:B------:R-:W-:Y:S01]  /*d360*/  FFMA.FTZ R156, R156, R13.reuse, -R12.reuse ;  /* 0x0000000d9c9c7223 */ /* 0x180fe2000001080c */
[-CC-:B------:R-:W-:Y:S01]  /*d370*/  FFMA.FTZ R157, R157, R13.reuse, -R12.reuse ;  /* 0x0000000d9d9d7223 */ /* 0x180fe2000001080c */
[----:B------:R-:W-:Y:S01]  /*d380*/  FSEL R158, R158, -INF , !P4 ;  /* 0xff8000009e9e7808 */ /* 0x000fe20006000000 */
[-CC-:B------:R-:W-:Y:S01]  /*d390*/  FFMA.FTZ R160, R160, R13.reuse, -R12.reuse ;  /* 0x0000000da0a07223 */ /* 0x180fe2000001080c */
[----:B------:R-:W-:Y:S01]  /*d3a0*/  ISETP.GT.AND P4, PT, R231, 0x11, P3 ;  /* 0x00000011e700780c */ /* 0x000fe20001f84270 */
[-CC-:B------:R-:W-:Y:S01]  /*d3b0*/  FFMA.FTZ R161, R161, R13.reuse, -R12.reuse ;  /* 0x0000000da1a17223 */ /* 0x180fe2000001080c */
[-CC-:B------:R-:W-:Y:S01]  /*d3c0*/  FFMA.FTZ R164, R164, R13.reuse, -R12.reuse ;  /* 0x0000000da4a47223 */ /* 0x180fe2000001080c */
        /* <DEDUP_REMOVED lines=12> */
[-C--:B------:R-:W-:Y:S01]  /*d490*/  FFMA.FTZ R181, R181, R13.reuse, -R12 ;  /* 0x0000000db5b57223 */ /* 0x080fe2000001080c */
[----:B------:R-:W-:Y:S01]  /*d4a0*/  FMUL.FTZ R12, R152, R13 ;  /* 0x0000000d980c7220 */ /* 0x000fe20000410000 */
[----:B------:R-:W-:Y:S01]  /*d4b0*/  MUFU.EX2 R206, R206 ;  /* 0x000000ce00ce7308 */ /* 0x000fe20000000800 */
[----:B------:R-:W-:-:S02]  /*d4c0*/  FSEL R153, R170, -INF , !P4 ;  /* 0xff800000aa997808 */ /* 0x000fc40006000000 */
[----:B------:R-:W-:Y:S02]  /*d4d0*/  FMNMX.FTZ R170, R154, R20, !PT ;  /* 0x000000149aaa7209 */ /* 0x000fe40007810000 */
[----:B------:R-:W-:Y:S02]  /*d4e0*/  ISETP.GT.AND P4, PT, R231, 0x29, P3 ;  /* 0x00000029e700780c */ /* 0x000fe40001f84270 */
[----:B------:R-:W-:Y:S01]  /*d4f0*/  FMNMX.FTZ R170, R155, R170, !PT ;  /* 0x000000aa9baa7209 */ /* 0x000fe20007810000 */
[----:B------:R-:W2:Y:S01]  /*d500*/  MUFU.EX2 R12, R12 ;  /* 0x0000000c000c7308 */ /* 0x000ea20000000800 */
[----:B------:R-:W-:Y:S02]  /*d510*/  ISETP.LT.OR P4, PT, R230, 0x2a, P4 ;  /* 0x0000002ae600780c */ /* 0x000fe40002781670 */
[----:B------:R-:W-:Y:S02]  /*d520*/  FMNMX.FTZ R170, R158, R170, !PT ;  /* 0x000000aa9eaa7209 */ /* 0x000fe40007810000 */
[----:B------:R-:W-:-:S02]  /*d530*/  FSEL R175, R175, -INF , !P4 ;  /* 0xff800000afaf7808 */ /* 0x000fc40006000000 */
[----:B------:R-:W-:Y:S01]  /*d540*/  FMNMX.FTZ R170, R159, R170, !PT ;  /* 0x000000aa9faa7209 */ /* 0x000fe20007810000 */
[----:B------:R-:W3:Y:S01]  /*d550*/  MUFU.EX2 R152, R207 ;  /* 0x000000cf00987308 */ /* 0x000ee20000000800 */
[----:B------:R-:W-:Y:S02]  /*d560*/  ISETP.GT.AND P4, PT, R231, 0x31, P3 ;  /* 0x00000031e700780c */ /* 0x000fe40001f84270 */
[----:B------:R-:W-:Y:S02]  /*d570*/  FMNMX.FTZ R170, R162, R170, !PT ;  /* 0x000000aaa2aa7209 */ /* 0x000fe40007810000 */
[----:B------:R-:W-:Y:S02]  /*d580*/  ISETP.LT.OR P4, PT, R230, 0x32, P4 ;  /* 0x00000032e600780c */ /* 0x000fe40002781670 */
[----:B------:R-:W-:Y:S01]  /*d590*/  FMNMX.FTZ R170, R163, R170, !PT ;  /* 0x000000aaa3aa7209 */ /* 0x000fe20007810000 */
[----:B------:R-:W4:Y:S01]  /*d5a0*/  MUFU.EX2 R156, R156 ;  /* 0x0000009c009c7308 */ /* 0x000f220000000800 */
[----:B------:R-:W-:Y:S01]  /*d5b0*/  ISETP.GT.AND P3, PT, R231, 0x39, P3 ;  /* 0x00000039e700780c */ /* 0x000fe20001f64270 */
[----:B--2---:R-:W-:Y:S01]  /*d5c0*/  FFMA.FTZ R0, R12, R0, R206 ;  /* 0x000000000c007223 */ /* 0x004fe200000100ce */
[----:B------:R-:W-:Y:S01]  /*d5d0*/  FMNMX.FTZ R170, R166, R170, !PT ;  /* 0x000000aaa6aa7209 */ /* 0x000fe20007810000 */
[-C--:B------:R-:W-:Y:S01]  /*d5e0*/  FMUL.FTZ R24, R24, R12.reuse ;  /* 0x0000000c18187220 */ /* 0x080fe20000410000 */
[----:B------:R-:W-:Y:S01]  /*d5f0*/  FSEL R179, R179, -INF , !P4 ;  /* 0xff800000b3b37808 */ /* 0x000fe20006000000 */
[----:B------:R-:W-:Y:S01]  /*d600*/  FMUL.FTZ R25, R25, R12 ;  /* 0x0000000c19197220 */ /* 0x000fe20000410000 */
[----:B------:R-:W-:Y:S01]  /*d610*/  FMNMX.FTZ R170, R167, R170, !PT ;  /* 0x000000aaa7aa7209 */ /* 0x000fe20007810000 */
[----:B------:R-:W2:Y:S01]  /*d620*/  MUFU.EX2 R157, R157 ;  /* 0x0000009d009d7308 */ /* 0x000ea20000000800 */
[----:B------:R-:W-:Y:S01]  /*d630*/  ISETP.LT.OR P3, PT, R230, 0x3a, P3 ;  /* 0x0000003ae600780c */ /* 0x000fe20001f61670 */
[----:B---3--:R-:W-:Y:S01]  /*d640*/  FADD.FTZ R0, R152, R0 ;  /* 0x0000000098007221 */ /* 0x008fe20000010000 */
[----:B------:R-:W-:Y:S01]  /*d650*/  FMNMX.FTZ R170, R153, R170, !PT ;  /* 0x000000aa99aa7209 */ /* 0x000fe20007810000 */
[-C--:B------:R-:W-:Y:S01]  /*d660*/  FMUL.FTZ R28, R28, R12.reuse ;  /* 0x0000000c1c1c7220 */ /* 0x080fe20000410000 */
[----:B------:R-:W-:Y:S01]  /*d670*/  FSEL R183, R183, -INF , !P3 ;  /* 0xff800000b7b77808 */ /* 0x000fe20005800000 */
[----:B------:R-:W-:Y:S01]  /*d680*/  FMUL.FTZ R29, R29, R12 ;  /* 0x0000000c1d1d7220 */ /* 0x000fe20000410000 */
[----:B------:R-:W-:Y:S01]  /*d690*/  FMNMX.FTZ R170, R171, R170, !PT ;  /* 0x000000aaabaa7209 */ /* 0x000fe20007810000 */
[----:B------:R-:W3:Y:S01]  /*d6a0*/  MUFU.EX2 R160, R160 ;  /* 0x000000a000a07308 */ /* 0x000ee20000000800 */
[----:B------:R-:W-:Y:S01]  /*d6b0*/  F2FP.BF16.F32.PACK_AB R152, R152, R206 ;  /* 0x000000ce9898723e */ /* 0x000fe200000010ff */
[----:B----4-:R-:W-:Y:S01]  /*d6c0*/  FADD.FTZ R0, R156, R0 ;  /* 0x000000009c007221 */ /* 0x010fe20000010000 */
[----:B------:R-:W-:Y:S01]  /*d6d0*/  FMNMX.FTZ R170, R174, R170, !PT ;  /* 0x000000aaaeaa7209 */ /* 0x000fe20007810000 */
[-C--:B------:R-:W-:Y:S01]  /*d6e0*/  FMUL.FTZ R32, R32, R12.reuse ;  /* 0x0000000c20207220 */ /* 0x080fe20000410000 */
[-C--:B------:R-:W-:Y:S01]  /*d6f0*/  FMUL.FTZ R33, R33, R12.reuse ;  /* 0x0000000c21217220 */ /* 0x080fe20000410000 */
[----:B------:R-:W-:Y:S01]  /*d700*/  FMUL.FTZ R36, R36, R12 ;  /* 0x0000000c24247220 */ /* 0x000fe20000410000 */
[----:B------:R-:W-:Y:S01]  /*d710*/  FMNMX.FTZ R170, R175, R170, !PT ;  /* 0x000000aaafaa7209 */ /* 0x000fe20007810000 */
[----:B------:R-:W-:Y:S01]  /*d720*/  MUFU.EX2 R161, R161 ;  /* 0x000000a100a17308 */ /* 0x000fe20000000800 */
[----:B--2---:R-:W-:Y:S01]  /*d730*/  FADD.FTZ R0, R157, R0 ;  /* 0x000000009d007221 */ /* 0x004fe20000010000 */
[----:B------:R-:W-:Y:S01]  /*d740*/  FMUL.FTZ R37, R37, R12 ;  /* 0x0000000c25257220 */ /* 0x000fe20000410000 */
[----:B------:R-:W-:Y:S01]  /*d750*/  FMNMX.FTZ R170, R178, R170, !PT ;  /* 0x000000aab2aa7209 */ /* 0x000fe20007810000 */
[-C--:B------:R-:W-:Y:S01]  /*d760*/  FMUL.FTZ R40, R40, R12.reuse ;  /* 0x0000000c28287220 */ /* 0x080fe20000410000 */
[-C--:B------:R-:W-:Y:S01]  /*d770*/  FMUL.FTZ R41, R41, R12.reuse ;  /* 0x0000000c29297220 */ /* 0x080fe20000410000 */
[----:B------:R-:W-:Y:S01]  /*d780*/  FMUL.FTZ R44, R44, R12 ;  /* 0x0000000c2c2c7220 */ /* 0x000fe20000410000 */
[----:B------:R-:W-:Y:S01]  /*d790*/  FMNMX.FTZ R170, R179, R170, !PT ;  /* 0x000000aab3aa7209 */ /* 0x000fe20007810000 */
[----:B------:R-:W-:Y:S01]  /*d7a0*/  MUFU.EX2 R164, R164 ;  /* 0x000000a400a47308 */ /* 0x000fe20000000800 */
[----:B---3--:R-:W-:Y:S01]  /*d7b0*/  FADD.FTZ R0, R160, R0 ;  /* 0x00000000a0007221 */ /* 0x008fe20000010000 */
[----:B------:R-:W-:Y:S01]  /*d7c0*/  FMUL.FTZ R45, R45, R12 ;  /* 0x0000000c2d2d7220 */ /* 0x000fe20000410000 */
[----:B------:R-:W-:Y:S01]  /*d7d0*/  FMNMX.FTZ R170, R182, R170, !PT ;  /* 0x000000aab6aa7209 */ /* 0x000fe20007810000 */
[-C--:B------:R-:W-:Y:S01]  /*d7e0*/  FMUL.FTZ R48, R48, R12.reuse ;  /* 0x0000000c30307220 */ /* 0x080fe20000410000 */
[-C--:B------:R-:W-:Y:S01]  /*d7f0*/  FMUL.FTZ R49, R49, R12.reuse ;  /* 0x0000000c31317220 */ /* 0x080fe20000410000 */
[----:B------:R-:W-:Y:S01]  /*d800*/  FMUL.FTZ R52, R52, R12 ;  /* 0x0000000c34347220 */ /* 0x000fe20000410000 */
[----:B------:R-:W-:Y:S01]  /*d810*/  FMNMX.FTZ R170, R183, R170, !PT ;  /* 0x000000aab7aa7209 */ /* 0x000fe20007810000 */
[----:B------:R-:W2:Y:S01]  /*d820*/  MUFU.EX2 R165, R165 ;  /* 0x000000a500a57308 */ /* 0x000ea20000000800 */
[-C--:B------:R-:W-:Y:S01]  /*d830*/  FMUL.FTZ R53, R53, R12.reuse ;  /* 0x0000000c35357220 */ /* 0x080fe20000410000 */
[-C--:B------:R-:W-:Y:S01]  /*d840*/  FMUL.FTZ R56, R56, R12.reuse ;  /* 0x0000000c38387220 */ /* 0x080fe20000410000 */
[-C--:B------:R-:W-:Y:S01]  /*d850*/  FMUL.FTZ R57, R57, R12.reuse ;  /* 0x0000000c39397220 */ /* 0x080fe20000410000 */
[----:B------:R-:W3:Y:S01]  /*d860*/  SHFL.BFLY PT, R206, R170, 0x2, 0x1f ;  /* 0x0c401f00aace7f89 */ /* 0x000ee200000e0000 */
        /* <DEDUP_REMOVED lines=23> */
[----:B---3--:R-:W-:Y:S01]  /*d9e0*/  FMNMX.FTZ R170, R170, R206, !PT ;  /* 0x000000ceaaaa7209 */ /* 0x008fe20007810000 */
[-C--:B------:R-:W-:Y:S01]  /*d9f0*/  FMUL.FTZ R100, R100, R12.reuse ;  /* 0x0000000c64647220 */ /* 0x080fe20000410000 */
[-C--:B------:R-:W-:Y:S01]  /*da00*/  FMUL.FTZ R101, R101, R12.reuse ;  /* 0x0000000c65657220 */ /* 0x080fe20000410000 */
[-C--:B------:R-:W-:Y:S01]  /*da10*/  FMUL.FTZ R104, R104, R12.reuse ;  /* 0x0000000c68687220 */ /* 0x080fe20000410000 */
[----:B------:R-:W3:Y:S01]  /*da20*/  MUFU.EX2 R173, R173 ;  /* 0x000000ad00ad7308 */ /* 0x000ee20000000800 */
[----:B------:R-:W4:Y:S01]  /*da30*/  SHFL.BFLY PT, R206, R170, 0x1, 0x1f ;  /* 0x0c201f00aace7f89 */ /* 0x000f2200000e0000 */
        /* <DEDUP_REMOVED lines=23> */
[----:B----4-:R-:W-:Y:S01]  /*dbb0*/  FMNMX.FTZ R170, R170, R206, !PT ;  /* 0x000000ceaaaa7209 */ /* 0x010fe20007810000 */
[----:B------:R-:W-:-:S02]  /*dbc0*/  IMAD.MOV R206, RZ, RZ, -R194 ;  /* 0x000000ffffce7224 */ /* 0x000fc400078e0ac2 */
[-C--:B------:R-:W-:Y:S01]  /*dbd0*/  FMUL.FTZ R148, R148, R12.reuse ;  /* 0x0000000c94947220 */ /* 0x080fe20000410000 */
[----:B------:R-:W-:Y:S01]  /*dbe0*/  FMUL.FTZ R149, R149, R12 ;  /* 0x0000000c95957220 */ /* 0x000fe20000410000 */
[C---:B------:R-:W-:Y:S01]  /*dbf0*/  FSETP.NEU.FTZ.AND P4, PT, R170.reuse, -INF , PT ;  /* 0xff800000aa00780b */ /* 0x040fe20003f9d000 */
[----:B------:R-:W-:Y:S01]  /*dc00*/  FMUL.FTZ R209, R170, R13 ;  /* 0x0000000daad17220 */ /* 0x000fe20000410000 */
[----:B------:R-:W-:Y:S01]  /*dc10*/  ISETP.NE.AND P3, PT, R184, R206, PT ;  /* 0x000000ceb800720c */ /* 0x000fe20003f65270 */
[----:B------:R-:W-:Y:S01]  /*dc20*/  MUFU.EX2 R181, R181 ;  /* 0x000000b500b57308 */ /* 0x000fe20000000800 */
[----:B------:R-:W-:Y:S02]  /*dc30*/  FSEL R206, R170, RZ, P4 ;  /* 0x000000ffaace7208 */ /* 0x000fe40002000000 */
[----:B------:R-:W-:-:S03]  /*dc40*/  FSEL R209, R209, RZ, P4 ;  /* 0x000000ffd1d17208 */ /* 0x000fc60002000000 */
[----:B------:R-:W-:Y:S02]  /*dc50*/  FADD.FTZ R206, -R206, R20 ;  /* 0x00000014cece7221 */ /* 0x000fe40000010100 */
[-CC-:B------:R-:W-:Y:S01]  /*dc60*/  FFMA.FTZ R155, R155, R13.reuse, -R209.reuse ;  /* 0x0000000d9b9b7223 */ /* 0x180fe200000108d1 */
[-CC-:B------:R-:W-:Y:S01]  /*dc70*/  FFMA.FTZ R159, R159, R13.reuse, -R209.reuse ;  /* 0x0000000d9f9f7223 */ /* 0x180fe200000108d1 */
[-C--:B------:R-:W-:Y:S01]  /*dc80*/  FMUL.FTZ R20, R206, R13.reuse ;  /* 0x0000000dce147220 */ /* 0x080fe20000410000 */
[-C--:B------:R-:W-:Y:S01]  /*dc90*/  FFMA.FTZ R206, R158, R13.reuse, -R209 ;  /* 0x0000000d9ece7223 */ /* 0x080fe200000108d1 */
[----:B------:R-:W-:Y:S02]  /*dca0*/  @!P3 IMAD R18, R18, 0x40, R191 ;  /* 0x000000401212b824 */ /* 0x000fe400078e02bf */
[-CC-:B------:R-:W-:Y:S01]  /*dcb0*/  FFMA.FTZ R207, R162, R13.reuse, -R209.reuse ;  /* 0x0000000da2cf7223 */ /* 0x180fe200000108d1 */
[----:B------:R-:W-:Y:S01]  /*dcc0*/  FFMA.FTZ R208, R166, R13, -R209 ;  /* 0x0000000da6d07223 */ /* 0x000fe200000108d1 */
[----:B------:R-:W-:Y:S01]  /*dcd0*/  MUFU.EX2 R159, R159 ;  /* 0x0000009f009f7308 */ /* 0x000fe20000000800 */
[----:B------:R-:W-:-:S02]  /*dce0*/  @!P3 IMAD R18, R18, 0x4, R2 ;  /* 0x000000041212b824 */ /* 0x000fc400078e0202 */
[-CC-:B------:R-:W-:Y:S01]  /*dcf0*/  FFMA.FTZ R163, R163, R13.reuse, -R209.reuse ;  /* 0x0000000da3a37223 */ /* 0x180fe200000108d1 */
[-CC-:B------:R-:W-:Y:S01]  /*dd00*/  FFMA.FTZ R167, R167, R13.reuse, -R209.reuse ;  /* 0x0000000da7a77223 */ /* 0x180fe200000108d1 */
[-CC-:B------:R-:W-:Y:S01]  /*dd10*/  FFMA.FTZ R153, R153, R13.reuse, -R209.reuse ;  /* 0x0000000d99997223 */ /* 0x180fe200000108d1 */
[-CC-:B------:R-:W-:Y:S01]  /*dd20*/  FFMA.FTZ R171, R171, R13.reuse, -R209.reuse ;  /* 0x0000000dabab7223 */ /* 0x180fe200000108d1 */
[----:B------:R-:W-:Y:S01]  /*dd30*/  @!P3 STS [R18+0x28800], R12 ;  /* 0x0288000c1200b388 */ /* 0x000fe20000000800 */
[----:B--2---:R-:W-:Y:S01]  /*dd40*/  F2FP.BF16.F32.PACK_AB R158, R165, R164 ;  /* 0x000000a4a59e723e */ /* 0x004fe200000010ff */
[----:B------:R-:W2:Y:S01]  /*dd50*/  MUFU.EX2 R20, R20 ;  /* 0x0000001400147308 */ /* 0x000ea20000000800 */
[-CC-:B------:R-:W-:Y:S01]  /*dd60*/  FFMA.FTZ R174, R174, R13.reuse, -R209.reuse ;  /* 0x0000000daeae7223 */ /* 0x180fe200000108d1 */
[-CC-:B------:R-:W-:Y:S01]  /*dd70*/  FFMA.FTZ R175, R175, R13.reuse, -R209.reuse ;  /* 0x0000000dafaf7223 */ /* 0x180fe200000108d1 */
[-CC-:B------:R-:W-:Y:S01]  /*dd80*/  FFMA.FTZ R178, R178, R13.reuse, -R209.reuse ;  /* 0x0000000db2b27223 */ /* 0x180fe200000108d1 */
[-CC-:B------:R-:W-:Y:S01]  /*dd90*/  FFMA.FTZ R182, R182, R13.reuse, -R209.reuse ;  /* 0x0000000db6b67223 */ /* 0x180fe200000108d1 */
[-CC-:B------:R-:W-:Y:S01]  /*dda0*/  FFMA.FTZ R183, R183, R13.reuse, -R209.reuse ;  /* 0x0000000db7b77223 */ /* 0x180fe200000108d1 */
[-CC-:B------:R-:W-:Y:S01]  /*ddb0*/  FFMA.FTZ R179, R179, R13.reuse, -R209.reuse ;  /* 0x0000000db3b37223 */ /* 0x180fe200000108d1 */
[----:B---3--:R-:W-:Y:S01]  /*ddc0*/  F2FP.BF16.F32.PACK_AB R162, R173, R232 ;  /* 0x000000e8ada2723e */ /* 0x008fe200000010ff */
[----:B------:R-:W3:Y:S08]  /*ddd0*/  MUFU.EX2 R206, R206 ;  /* 0x000000ce00ce7308 */ /* 0x000ef00000000800 */
[----:B------:R-:W4:Y:S01]  /*dde0*/  MUFU.EX2 R166, R180 ;  /* 0x000000b400a67308 */ /* 0x000f220000000800 */
[----:B--2---:R2:W-:Y:S01]  /*ddf0*/  @!P3 STS [R18+0x28820], R20 ;  /* 0x028820141200b388 */ /* 0x0045e20000000800 */
        /* <DEDUP_REMOVED lines=9> */
[----:B--2---:R-:W-:Y:S01]  /*de90*/  FFMA.FTZ R18, R154, R13, -R209 ;  /* 0x0000000d9a127223 */ /* 0x004fe200000108d1 */
[----:B------:R-:W-:Y:S01]  /*dea0*/  F2FP.BF16.F32.PACK_AB R154, R157, R156 ;  /* 0x0000009c9d9a723e */ /* 0x000fe200000010ff */
[C---:B------:R-:W-:Y:S01]  /*deb0*/  FADD.FTZ R157, R161.reuse, R0 ;  /* 0x00000000a19d7221 */ /* 0x040fe20000010000 */
[----:B------:R-:W-:Y:S01]  /*dec0*/  F2FP.BF16.F32.PACK_AB R156, R161, R160 ;  /* 0x000000a0a19c723e */ /* 0x000fe200000010ff */
[----:B------:R-:W-:Y:S01]  /*ded0*/  FMUL.FTZ R42, R42, R20 ;  /* 0x000000142a2a7220 */ /* 0x000fe20000410000 */
[----:B------:R-:W-:Y:S01]  /*dee0*/  F2FP.BF16.F32.PACK_AB R160, R169, R168 ;  /* 0x000000a8a9a0723e */ /* 0x000fe200000010ff */
[----:B------:R-:W-:Y:S01]  /*def0*/  FADD.FTZ R0, R164, R157 ;  /* 0x0000009da4007221 */ /* 0x000fe20000010000 */
[----:B------:R-:W-:Y:S01]  /*df00*/  MUFU.EX2 R208, R208 ;  /* 0x000000d000d07308 */ /* 0x000fe20000000800 */
[----:B------:R-:W-:Y:S01]  /*df10*/  F2FP.BF16.F32.PACK_AB R164, R177, R176 ;  /* 0x000000b0b1a4723e */ /* 0x000fe200000010ff */
[-C--:B------:R-:W-:Y:S01]  /*df20*/  FMUL.FTZ R43, R43, R20.reuse ;  /* 0x000000142b2b7220 */ /* 0x080fe20000410000 */
[----:B------:R-:W-:Y:S01]  /*df30*/  FADD.FTZ R157, R165, R0 ;  /* 0x00000000a59d7221 */ /* 0x000fe20000010000 */
[-C--:B------:R-:W-:Y:S01]  /*df40*/  FMUL.FTZ R46, R46, R20.reuse ;  /* 0x000000142e2e7220 */ /* 0x080fe20000410000 */
[-C--:B------:R-:W-:Y:S01]  /*df50*/  FMUL.FTZ R47, R47, R20.reuse ;  /* 0x000000142f2f7220 */ /* 0x080fe20000410000 */
[-C--:B------:R-:W-:Y:S01]  /*df60*/  FMUL.FTZ R50, R50, R20.reuse ;  /* 0x0000001432327220 */ /* 0x080fe20000410000 */
[----:B------:R-:W-:Y:S01]  /*df70*/  FADD.FTZ R0, R168, R157 ;  /* 0x0000009da8007221 */ /* 0x000fe20000010000 */
[----:B------:R-:W-:Y:S01]  /*df80*/  MUFU.EX2 R167, R167 ;  /* 0x000000a700a77308 */ /* 0x000fe20000000800 */
[-C--:B------:R-:W-:Y:S01]  /*df90*/  FMUL.FTZ R51, R51, R20.reuse ;  /* 0x0000001433337220 */ /* 0x080fe20000410000 */
[-C--:B------:R-:W-:Y:S01]  /*dfa0*/  FMUL.FTZ R54, R54, R20.reuse ;  /* 0x0000001436367220 */ /* 0x080fe20000410000 */
[----:B------:R-:W-:Y:S01]  /*dfb0*/  FADD.FTZ R157, R169, R0 ;  /* 0x00000000a99d7221 */ /* 0x000fe20000010000 */
[-C--:B------:R-:W-:Y:S01]  /*dfc0*/  FMUL.FTZ R55, R55, R20.reuse ;  /* 0x0000001437377220 */ /* 0x080fe20000410000 */
[-C--:B------:R-:W-:Y:S01]  /*dfd0*/  FMUL.FTZ R58, R58, R20.reuse ;  /* 0x000000143a3a7220 */ /* 0x080fe20000410000 */
[-C--:B------:R-:W-:Y:S01]  /*dfe0*/  FMUL.FTZ R59, R59, R20.reuse ;  /* 0x000000143b3b7220 */ /* 0x080fe20000410000 */
[----:B------:R-:W-:Y:S01]  /*dff0*/  FADD.FTZ R0, R232, R157 ;  /* 0x0000009de8007221 */ /* 0x000fe20000010000 */
[----:B------:R3:W-:Y:S01]  /*e000*/  MUFU.EX2 R168, R155 ;  /* 0x0000009b00a87308 */ /* 0x0007e20000000800 */
[-C--:B------:R-:W-:Y:S01]  /*e010*/  FMUL.FTZ R62, R62, R20.reuse ;  /* 0x000000143e3e7220 */ /* 0x080fe20000410000 */
[-C--:B------:R-:W-:Y:S01]  /*e020*/  FMUL.FTZ R63, R63, R20.reuse ;  /* 0x000000143f3f7220 */ /* 0x080fe20000410000 */
[----:B------:R-:W-:Y:S01]  /*e030*/  FADD.FTZ R161, R173, R0 ;  /* 0x00000000ada17221 */ /* 0x000fe20000010000 */
[-C--:B------:R-:W-:Y:S01]  /*e040*/  FMUL.FTZ R66, R66, R20.reuse ;  /* 0x0000001442427220 */ /* 0x080fe20000410000 */
[-C--:B------:R-:W-:Y:S01]  /*e050*/  FMUL.FTZ R67, R67, R20.reuse ;  /* 0x0000001443437220 */ /* 0x080fe20000410000 */
[----:B------:R-:W-:Y:S01]  /*e060*/  FMUL.FTZ R70, R70, R20 ;  /* 0x0000001446467220 */ /* 0x000fe20000410000 */
[----:B------:R-:W-:Y:S01]  /*e070*/  FADD.FTZ R0, R176, R161 ;  /* 0x000000a1b0007221 */ /* 0x000fe20000010000 */
[----:B------:R-:W2:Y:S01]  /*e080*/  MUFU.EX2 R157, R18 ;  /* 0x00000012009d7308 */ /* 0x000ea20000000800 */
[----:B---3--:R-:W-:Y:S01]  /*e090*/  F2FP.BF16.F32.PACK_AB R155, R159, R206 ;  /* 0x000000ce9f9b723e */ /* 0x008fe200000010ff */
[-C--:B------:R-:W-:Y:S01]  /*e0a0*/  FMUL.FTZ R71, R71, R20.reuse ;  /* 0x0000001447477220 */ /* 0x080fe20000410000 */
[----:B------:R-:W-:Y:S01]  /*e0b0*/  FADD.FTZ R161, R177, R0 ;  /* 0x00000000b1a17221 */ /* 0x000fe20000010000 */
[-C--:B------:R-:W-:Y:S01]  /*e0c0*/  FMUL.FTZ R74, R74, R20.reuse ;  /* 0x000000144a4a7220 */ /* 0x080fe20000410000 */
[-C--:B------:R-:W-:Y:S01]  /*e0d0*/  FMUL.FTZ R75, R75, R20.reuse ;  /* 0x000000144b4b7220 */ /* 0x080fe20000410000 */
[----:B------:R-:W-:Y:S01]  /*e0e0*/  FMUL.FTZ R78, R78, R20 ;  /* 0x000000144e4e7220 */ /* 0x000fe20000410000 */
[----:B----4-:R-:W-:Y:S01]  /*e0f0*/  FADD.FTZ R0, R166, R161 ;  /* 0x000000a1a6007221 */ /* 0x010fe20000010000 */
[----:B------:R-:W3:Y:S01]  /*e100*/  MUFU.EX2 R18, R163 ;  /* 0x000000a300127308 */ /* 0x000ee20000000800 */
[----:B------:R-:W-:Y:S01]  /*e110*/  F2FP.BF16.F32.PACK_AB R166, R181, R166 ;  /* 0x000000a6b5a6723e */ /* 0x000fe200000010ff */
[-C--:B------:R-:W-:Y:S01]  /*e120*/  FMUL.FTZ R79, R79, R20.reuse ;  /* 0x000000144f4f7220 */ /* 0x080fe20000410000 */
[----:B------:R-:W-:Y:S01]  /*e130*/  FADD.FTZ R0, R181, R0 ;  /* 0x00000000b5007221 */ /* 0x000fe20000010000 */
[-C--:B------:R-:W-:Y:S01]  /*e140*/  FMUL.FTZ R82, R82, R20.reuse ;  /* 0x0000001452527220 */ /* 0x080fe20000410000 */
[-C--:B------:R-:W-:Y:S01]  /*e150*/  FMUL.FTZ R83, R83, R20.reuse ;  /* 0x0000001453537220 */ /* 0x080fe20000410000 */
[-C--:B------:R-:W-:Y:S01]  /*e160*/  FMUL.FTZ R86, R86, R20.reuse ;  /* 0x0000001456567220 */ /* 0x080fe20000410000 */
[-C--:B------:R-:W-:Y:S01]  /*e170*/  FMUL.FTZ R87, R87, R20.reuse ;  /* 0x0000001457577220 */ /* 0x080fe20000410000 */
[----:B------:R4:W5:Y:S01]  /*e180*/  MUFU.EX2 R161, R153 ;  /* 0x0000009900a17308 */ /* 0x0009620000000800 */
[----:B--2---:R-:W-:Y:S01]  /*e190*/  FFMA.FTZ R3, R20, R3, R157 ;  /* 0x0000000314037223 */ /* 0x004fe2000001009d */
[-C--:B------:R-:W-:Y:S01]  /*e1a0*/  FMUL.FTZ R90, R90, R20.reuse ;  /* 0x000000145a5a7220 */ /* 0x080fe20000410000 */
[-C--:B------:R-:W-:Y:S01]  /*e1b0*/  FMUL.FTZ R91, R91, R20.reuse ;  /* 0x000000145b5b7220 */ /* 0x080fe20000410000 */
[-C--:B------:R-:W-:Y:S01]  /*e1c0*/  FMUL.FTZ R94, R94, R20.reuse ;  /* 0x000000145e5e7220 */ /* 0x080fe20000410000 */
[----:B------:R-:W-:Y:S01]  /*e1d0*/  FADD.FTZ R3, R168, R3 ;  /* 0x00000003a8037221 */ /* 0x000fe20000010000 */
[-C--:B------:R-:W-:Y:S01]  /*e1e0*/  FMUL.FTZ R95, R95, R20.reuse ;  /* 0x000000145f5f7220 */ /* 0x080fe20000410000 */
[----:B------:R-:W-:Y:S01]  /*e1f0*/  FMUL.FTZ R98, R98, R20 ;  /* 0x0000001462627220 */ /* 0x000fe20000410000 */
[----:B------:R-:W2:Y:S01]  /*e200*/  MUFU.EX2 R176, R171 ;  /* 0x000000ab00b07308 */ /* 0x000ea20000000800 */
[----:B------:R-:W-:Y:S01]  /*e210*/  FADD.FTZ R230, R206, R3 ;  /* 0x00000003cee67221 */ /* 0x000fe20000010000 */
[----:B----4-:R-:W-:Y:S01]  /*e220*/  F2FP.BF16.F32.PACK_AB R153, R168, R157 ;  /* 0x0000009da899723e */ /* 0x010fe200000010ff */
[----:B------:R-:W-:Y:S01]  /*e230*/  BAR.SYNC.DEFER_BLOCKING 0xf, 0x100 ;  /* 0x03c4000000007b1d */ /* 0x000fe20000010000 */
[----:B---3--:R-:W-:Y:S01]  /*e240*/  F2FP.BF16.F32.PACK_AB R157, R18, R207 ;  /* 0x000000cf129d723e */ /* 0x008fe200000010ff */
[----:B------:R-:W-:Y:S01]  /*e250*/  FADD.FTZ R230, R159, R230 ;  /* 0x000000e69fe67221 */ /* 0x000fe20000010000 */
[----:B------:R-:W-:Y:S01]  /*e260*/  F2FP.BF16.F32.PACK_AB R159, R167, R208 ;  /* 0x000000d0a79f723e */ /* 0x000fe200000010ff */
[-C--:B------:R-:W-:Y:S01]  /*e270*/  FMUL.FTZ R99, R99, R20.reuse ;  /* 0x0000001463637220 */ /* 0x080fe20000410000 */
[-C--:B------:R-:W-:Y:S01]  /*e280*/  FMUL.FTZ R102, R102, R20.reuse ;  /* 0x0000001466667220 */ /* 0x080fe20000410000 */
[----:B------:R-:W-:Y:S01]  /*e290*/  FADD.FTZ R3, R207, R230 ;  /* 0x000000e6cf037221 */ /* 0x000fe20000010000 */
[----:B------:R3:W4:Y:S01]  /*e2a0*/  MUFU.EX2 R163, R174 ;  /* 0x000000ae00a37308 */ /* 0x0007220000000800 */
[-C--:B------:R-:W-:Y:S01]  /*e2b0*/  FMUL.FTZ R103, R103, R20.reuse ;  /* 0x0000001467677220 */ /* 0x080fe20000410000 */
[-C--:B------:R-:W-:Y:S01]  /*e2c0*/  FMUL.FTZ R106, R106, R20.reuse ;  /* 0x000000146a6a7220 */ /* 0x080fe20000410000 */
[----:B------:R-:W-:Y:S01]  /*e2d0*/  FADD.FTZ R3, R18, R3 ;  /* 0x0000000312037221 */ /* 0x000fe20000010000 */
        /* <DEDUP_REMOVED lines=9> */
[----:B------:R-:W-:Y:S01]  /*e370*/  FADD.FTZ R174, R167, R174 ;  /* 0x000000aea7ae7221 */ /* 0x000fe20000010000 */
[-C--:B------:R-:W-:Y:S01]  /*e380*/  FMUL.FTZ R122, R122, R20.reuse ;  /* 0x000000147a7a7220 */ /* 0x080fe20000410000 */
[-C--:B------:R-:W-:Y:S01]  /*e390*/  FMUL.FTZ R123, R123, R20.reuse ;  /* 0x000000147b7b7220 */ /* 0x080fe20000410000 */
[----:B------:R-:W3:Y:S01]  /*e3a0*/  MUFU.EX2 R165, R178 ;  /* 0x000000b200a57308 */ /* 0x000ee20000000800 */
[----:B-----5:R-:W-:Y:S01]  /*e3b0*/  FADD.FTZ R3, R161, R174 ;  /* 0x000000aea1037221 */ /* 0x020fe20000010000 */
[----:B--2---:R-:W-:Y:S01]  /*e3c0*/  F2FP.BF16.F32.PACK_AB R161, R176, R161 ;  /* 0x000000a1b0a1723e */ /* 0x004fe200000010ff */
[----:B------:R2:W-:Y:S01]  /*e3d0*/  STSM.16.M88.4 [R195+0x26800], R152 ;  /* 0x02680098c3007844 */ /* 0x0005e20000000200 */
[-C--:B------:R-:W-:Y:S01]  /*e3e0*/  FMUL.FTZ R126, R126, R20.reuse ;  /* 0x000000147e7e7220 */ /* 0x080fe20000410000 */
[----:B------:R-:W-:Y:S01]  /*e3f0*/  FADD.FTZ R168, R176, R3 ;  /* 0x00000003b0a87221 */ /* 0x000fe20000010000 */
[-C--:B------:R-:W-:Y:S01]  /*e400*/  FMUL.FTZ R127, R127, R20.reuse ;  /* 0x000000147f7f7220 */ /* 0x080fe20000410000 */
[----:B------:R2:W-:Y:S01]  /*e410*/  STSM.16.M88.4 [R196], R156 ;  /* 0x0000009cc4007844 */ /* 0x0005e20000000200 */
[----:B------:R-:W5:Y:S01]  /*e420*/  MUFU.EX2 R12, R179 ;  /* 0x000000b3000c7308 */ /* 0x000f620000000800 */
[----:B----4-:R-:W-:Y:S01]  /*e430*/  FADD.FTZ R3, R163, R168 ;  /* 0x000000a8a3037221 */ /* 0x010fe20000010000 */
[----:B0-----:R-:W-:Y:S01]  /*e440*/  F2FP.BF16.F32.PACK_AB R163, R180, R163 ;  /* 0x000000a3b4a3723e */ /* 0x001fe200000010ff */
[-C--:B------:R-:W-:Y:S01]  /*e450*/  FMUL.FTZ R130, R130, R20.reuse ;  /* 0x0000001482827220 */ /* 0x080fe20000410000 */
[-C--:B------:R-:W-:Y:S01]  /*e460*/  FMUL.FTZ R131, R131, R20.reuse ;  /* 0x0000001483837220 */ /* 0x080fe20000410000 */
[----:B------:R-:W-:Y:S01]  /*e470*/  FADD.FTZ R168, R180, R3 ;  /* 0x00000003b4a87221 */ /* 0x000fe20000010000 */
[-C--:B------:R-:W-:Y:S01]  /*e480*/  FMUL.FTZ R134, R134, R20.reuse ;  /* 0x0000001486867220 */ /* 0x080fe20000410000 */
[----:B------:R2:W-:Y:S01]  /*e490*/  STSM.16.M88.4 [R198], R160 ;  /* 0x000000a0c6007844 */ /* 0x0005e20000000200 */
        /* <DEDUP_REMOVED lines=9> */
[C---:B-----5:R-:W-:Y:S01]  /*e530*/  FADD.FTZ R3, R12.reuse, R3 ;  /* 0x000000030c037221 */ /* 0x060fe20000010000 */
[----:B------:R-:W-:Y:S01]  /*e540*/  F2FP.BF16.F32.PACK_AB R165, R12, R165 ;  /* 0x000000a50ca5723e */ /* 0x000fe200000010ff */
[-C--:B------:R-:W-:Y:S01]  /*e550*/  FMUL.FTZ R147, R147, R20.reuse ;  /* 0x0000001493937220 */ /* 0x080fe20000410000 */
[-C--:B------:R-:W-:Y:S01]  /*e560*/  FMUL.FTZ R150, R150, R20.reuse ;  /* 0x0000001496967220 */ /* 0x080fe20000410000 */
[----:B------:R-:W-:Y:S01]  /*e570*/  FMUL.FTZ R151, R151, R20 ;  /* 0x0000001497977220 */ /* 0x000fe20000410000 */
[----:B0-----:R-:W-:Y:S01]  /*e580*/  FADD.FTZ R18, R182, R3 ;  /* 0x00000003b6127221 */ /* 0x001fe20000010000 */
[----:B---3--:R-:W-:-:S03]  /*e590*/  F2FP.BF16.F32.PACK_AB R167, R183, R182 ;  /* 0x000000b6b7a7723e */ /* 0x008fc600000010ff */
[----:B------:R-:W-:Y:S02]  /*e5a0*/  FADD.FTZ R3, R183, R18 ;  /* 0x00000012b7037221 */ /* 0x000fe40000010000 */
[----:B------:R2:W-:Y:S01]  /*e5b0*/  STSM.16.M88.4 [R197], R164 ;  /* 0x000000a4c5007844 */ /* 0x0005e20000000200 */
[----:B------:R-:W-:Y:S05]  /*e5c0*/  @!P0 BRA `(.L_x_2768) ;  /* 0x0000000000048947 */ /* 0x000fea0003800000 */
[----:B------:R-:W-:Y:S01]  /*e5d0*/  BPT.TRAP 0x1 ;  /* 0x000000040000795c */ /* 0x000fe20000300000 */
.L_x_2768:
[----:B------:R0:W3:Y:S01]  /*e5e0*/  SYNCS.PHASECHK.TRANS64.TRYWAIT P3, [R212+URZ+0x28c50], R213 ;  /* 0x028c50d5d40075a7 */ /* 0x0000e2000806017f */
[----:B------:R-:W-:Y:S05]  /*e5f0*/  @!P0 BRA `(.L_x_2769) ;  /* 0x0000000000048947 */ /* 0x000fea0003800000 */
[----:B------:R-:W-:Y:S01]  /*e600*/  BPT.TRAP 0x1 ;  /* 0x000000040000795c */ /* 0x000fe20000300000 */
.L_x_2769:
[----:B------:R-:W-:Y:S04]  /*e610*/  BSSY B2, `(.L_x_2770) ;  /* 0x0000004000027945 */ /* 0x000fe80003800000 */
[----:B---3--:R-:W-:Y:S05]  /*e620*/  @P3 BRA `(.L_x_2771) ;  /* 0x0000000000083947 */ /* 0x008fea0003800000 */
[----:B------:R-:W3:Y:S02]  /*e630*/  SYNCS.PHASECHK.TRANS64.TRYWAIT P3, [R212+URZ+0x28c50], R213 ;  /* 0x028c50d5d40075a7 */ /* 0x000ee4000806017f */
[----:B---3--:R-:W-:Y:S05]  /*e640*/  @!P3 BRA `(.L_x_2772) ;  /* 0x0000011c0018b947 */ /* 0x008fea0003800000 */
.L_x_2771:
[----:B------:R-:W-:Y:S05]  /*e650*/  BSYNC B2 ;  /* 0x0000000000027941 */ /* 0x000fea0003800000 */
.L_x_2770:
[----:B------:R-:W-:Y:S01]  /*e660*/  IMAD R168, R211, 0x1000, R190 ;  /* 0x00001000d3a87824 */ /* 0x000fe200078e02be */
[----:B------:R-:W-:Y:S01]  /*e670*/  WARPGROUP.ARRIVE ;  /* 0x00000000000079c5 */ /* 0x000fe20000000000 */
[----:B------:R-:W-:Y:S01]  /*e680*/  IMAD.MOV.U32 R169, RZ, RZ, 0x40000040 ;  /* 0x40000040ffa97424 */ /* 0x000fe200078e00ff */
[----:B------:R-:W-:Y:S01]  /*e690*/  ISETP.GT.AND P3, PT, R14, R210, PT ;  /* 0x000000d20e00720c */ /* 0x000fe20003f64270 */
[----:B01-3--:R-:W-:Y:S01]  /*e6a0*/  @!P1 VIADD R212, R212, 0x28c60 ;  /* 0x00028c60d4d49836 */ /* 0x00bfe20000000000 */
[----:B------:R-:W-:Y:S01]  /*e6b0*/  R2UR UR6, R168 ;  /* 0x00000000a80672ca */ /* 0x000fe200000e0000 */
[----:B------:R-:W-:Y:S01]  /*e6c0*/  VIADD R14, R14, 0xffffffff ;  /* 0xffffffff0e0e7836 */ /* 0x000fe20000000000 */
[----:B------:R-:W-:Y:S01]  /*e6d0*/  R2UR UR7, R169 ;  /* 0x00000000a90772ca */ /* 0x000fe200000e0000 */
[----:B------:R-:W-:Y:S01]  /*e6e0*/  IMAD.MOV.U32 R169, RZ, RZ, 0x40000040 ;  /* 0x40000040ffa97424 */ /* 0x000fe200078e00ff */
[----:B------:R-:W-:Y:S01]  /*e6f0*/  @!P1 PRMT R212, RZ, 0x654, R212 ;  /* 0x00000654ffd49816 */ /* 0x000fe200000000d4 */
[----:B------:R-:W-:-:S02]  /*e700*/  IMAD.MOV.U32 R20, RZ, RZ, R170 ;  /* 0x000000ffff147224 */ /* 0x000fc400078e00aa */
[----:B------:R-:W-:Y:S02]  /*e710*/  IMAD.MOV.U32 R12, RZ, RZ, R172 ;  /* 0x000000ffff0c7224 */ /* 0x000fe400078e00ac */
[----:B------:R-:W-:-:S06]  /*e720*/  IMAD.MOV.U32 R18, RZ, RZ, R211 ;  /* 0x000000ffff127224 */ /* 0x000fcc00078e00d3 */
        /* <DEDUP_REMOVED lines=34> */
[----:B------:R-:W-:Y:S05]  /*e950*/  BSYNC B0 ;  /* 0x0000000000007941 */ /* 0x000fea0003800000 */
.L_x_2754:
[----:B------:R-:W-:Y:S02]  /*e960*/  IMAD.MOV.U32 R20, RZ, RZ, R170 ;  /* 0x000000ffff147224 */ /* 0x000fe400078e00aa */
[----:B------:R-:W-:Y:S02]  /*e970*/  IMAD.MOV.U32 R12, RZ, RZ, R172 ;  /* 0x000000ffff0c7224 */ /* 0x000fe400078e00ac */
[----:B------:R-:W-:-:S07]  /*e980*/  IMAD.MOV.U32 R18, RZ, RZ, R211 ;  /* 0x000000ffff127224 */ /* 0x000fce00078e00d3 */
.L_x_2753:
[----:B------:R-:W-:Y:S05]  /*e990*/  BSYNC B1 ;  /* 0x0000000000017941 */ /* 0x000fea0003800000 */
.L_x_2752:
[----:B------:R-:W1:Y:S01]  /*e9a0*/  LDC R152, c[0x0][0x448] ;  /* 0x00011200ff987b82 */ /* 0x000e620000000800 */
[----:B------:R-:W-:-:S07]  /*e9b0*/  IADD3 R155, R23, 0x1, -R22 ;  /* 0x00000001179b7810 */ /* 0x000fce0007ffe816 */
[----:B------:R-:W2:Y:S01]  /*e9c0*/  LDC R156, c[0x0][0x9e4] ;  /* 0x00027900ff9c7b82 */ /* 0x000ea20000000800 */
[----:B-1----:R-:W-:Y:S01]  /*e9d0*/  ISETP.NE.AND P5, PT, R152, 0x1, PT ;  /* 0x000000019800780c */ /* 0x002fe20003fa5270 */
[----:B------:R-:W-:Y:S01]  /*e9e0*/  VIADD R152, R192, 0x3f ;  /* 0x0000003fc0987836 */ /* 0x000fe20000000000 */
[----:B--2---:R-:W-:-:S11]  /*e9f0*/  ISETP.GE.AND P6, PT, R156, 0x1, PT ;  /* 0x000000019c00780c */ /* 0x004fd60003fc6270 */
[----:B------:R-:W1:Y:S08]  /*ea00*/  @P5 LDC R153, c[0x0][0x44c] ;  /* 0x00011300ff995b82 */ /* 0x000e700000000800 */
[----:B------:R-:W2:Y:S01]  /*ea10*/  @P5 LDC R154, c[0x0][0x450] ;  /* 0x00011400ff9a5b82 */ /* 0x000ea20000000800 */
[----:B-1----:R-:W-:-:S05]  /*ea20*/  @P5 IMAD.HI.U32 R153, R152, R153, RZ ;  /* 0x0000009998995227 */ /* 0x002fca00078e00ff */
[----:B--2---:R-:W-:-:S05]  /*ea30*/  @P5 SHF.R.U32.HI R152, RZ, R154, R153 ;  /* 0x0000009aff985219 */ /* 0x004fca0000011699 */
[----:B------:R-:W-:-:S04]  /*ea40*/  IMAD.IADD R152, R155, 0x1, R152 ;  /* 0x000000019b987824 */ /* 0x000fc800078e0298 */
[----:B------:R-:W-:Y:S01]  /*ea50*/  IMAD.IADD R154, R152, 0x1, -R21 ;  /* 0x00000001989a7824 */ /* 0x000fe200078e0a15 */
[----:B------:R-:W-:Y:S06]  /*ea60*/  @!P6 BRA `(.L_x_2774) ;  /* 0x000000000048e947 */ /* 0x000fec0003800000 */
[----:B------:R-:W-:Y:S01]  /*ea70*/  IMAD.MOV.U32 R21, RZ, RZ, R152 ;  /* 0x000000ffff157224 */ /* 0x000fe200078e0098 */
[----:B------:R-:W-:Y:S04]  /*ea80*/  BSSY B0, `(.L_x_2775) ;  /* 0x000000e000007945 */ /* 0x000fe80003800000 */
[----:B------:R-:W-:-:S13]  /*ea90*/  ISETP.GT.AND P2, PT, R21, -0x1, PT ;  /* 0xffffffff1500780c */ /* 0x000fda0003f44270 */
[----:B------:R-:W-:Y:S05]  /*eaa0*/  @P2 BRA `(.L_x_2776) ;  /* 0x00000000001c2947 */ /* 0x000fea0003800000 */
[----:B------:R-:W-:Y:S02]  /*eab0*/  ISETP.NE.AND P2, PT, R156, 0x1, PT ;  /* 0x000000019c00780c */ /* 0x000fe40003f45270 */
[----:B------:R-:W-:-:S11]  /*eac0*/  LOP3.LUT R21, RZ, R21, RZ, 0x33, !PT ;  /* 0x00000015ff157212 */ /* 0x000fd600078e33ff */
[----:B------:R-:W1:Y:S02]  /*ead0*/  @P2 LDC.64 R152, c[0x0][0x9e8] ;  /* 0x00027a00ff982b82 */ /* 0x000e640000000a00 */
[----:B-1----:R-:W-:-:S05]  /*eae0*/  @P2 IMAD.HI.U32 R152, R21, R152, RZ ;  /* 0x0000009815982227 */ /* 0x002fca00078e00ff */
[----:B------:R-:W-:-:S04]  /*eaf0*/  @P2 SHF.R.U32.HI R21, RZ, R153, R152 ;  /* 0x00000099ff152219 */ /* 0x000fc80000011698 */
[----:B------:R-:W-:Y:S01]  /*eb00*/  LOP3.LUT R21, RZ, R21, RZ, 0x33, !PT ;  /* 0x00000015ff157212 */ /* 0x000fe200078e33ff */
[----:B------:R-:W-:Y:S06]  /*eb10*/  BRA `(.L_x_2777) ;  /* 0x0000000000107947 */ /* 0x000fec0003800000 */
.L_x_2776:
[----:B------:R-:W-:-:S13]  /*eb20*/  ISETP.NE.AND P2, PT, R156, 0x1, PT ;  /* 0x000000019c00780c */ /* 0x000fda0003f45270 */
[----:B------:R-:W1:Y:S02]  /*eb30*/  @P2 LDC.64 R152, c[0x0][0x9e8] ;  /* 0x00027a00ff982b82 */ /* 0x000e640000000a00 */
[----:B-1----:R-:W-:-:S05]  /*eb40*/  @P2 IMAD.HI.U32 R152, R21, R152, RZ ;  /* 0x0000009815982227 */ /* 0x002fca00078e00ff */
[----:B------:R-:W-:-:S07]  /*eb50*/  @P2 SHF.R.U32.HI R21, RZ, R153, R152 ;  /* 0x00000099ff152219 */ /* 0x000fce0000011698 */
.L_x_2777:
[----:B------:R-:W-:Y:S05]  /*eb60*/  BSYNC B0 ;  /* 0x0000000000007941 */ /* 0x000fea0003800000 */
.L_x_2775:
[----:B------:R-:W-:-:S05]  /*eb70*/  IMAD R21, R21, R156, RZ ;  /* 0x0000009c15157224 */ /* 0x000fca00078e02ff */
[----:B------:R-:W-:-:S07]  /*eb80*/  VIMNMX R154, R154, R21, !PT ;  /* 0x000000159a9a7248 */ /* 0x000fce0007fe0100 */
.L_x_2774:
[----:B------:R-:W-:Y:S01]  /*eb90*/  VIADD R154, R154, 0x3f ;  /* 0x0000003f9a9a7836 */ /* 0x000fe20000000000 */
[----:B------:R-:W-:Y:S04]  /*eba0*/  BSSY B0, `(.L_x_2778) ;  /* 0x00001ad000007945 */ /* 0x000fe80003800000 */
[----:B------:R-:W-:-:S04]  /*ebb0*/  SHF.R.S32.HI R21, RZ, 0x1f, R154 ;  /* 0x0000001fff157819 */ /* 0x000fc8000001149a */
[----:B------:R-:W-:-:S04]  /*ebc0*/  LEA.HI R21, R21, R154, RZ, 0x6 ;  /* 0x0000009a15157211 */ /* 0x000fc800078f30ff */
[----:B------:R-:W-:-:S04]  /*ebd0*/  SHF.R.S32.HI R21, RZ, 0x6, R21 ;  /* 0x00000006ff157819 */ /* 0x000fc80000011415 */
[----:B------:R-:W-:-:S04]  /*ebe0*/  VIMNMX R21, R202, R21, !PT ;  /* 0x00000015ca157248 */ /* 0x000fc80007fe0100 */
[----:B------:R-:W-:-:S13]  /*ebf0*/  ISETP.GE.AND P2, PT, R14, R21, PT ;  /* 0x000000150e00720c */ /* 0x000fda0003f46270 */
[----:B------:R-:W-:Y:S05]  /*ec00*/  @!P2 BRA `(.L_x_2779) ;  /* 0x000000180098a947 */ /* 0x000fea0003800000 */
[----:B------:R-:W-:Y:S01]  /*ec10*/  BSSY B1, `(.L_x_2780) ;  /* 0x00001a4000017945 */ /* 0x000fe20003800000 */
[----:B------:R-:W-:Y:S02]  /*ec20*/  IMAD.MOV.U32 R208, RZ, RZ, R20 ;  /* 0x000000ffffd07224 */ /* 0x000fe400078e0014 */
[----:B------:R-:W-:Y:S02]  /*ec30*/  IMAD.MOV.U32 R209, RZ, RZ, R12 ;  /* 0x000000ffffd17224 */ /* 0x000fe400078e000c */
[----:B------:R-:W-:Y:S02]  /*ec40*/  IMAD.MOV.U32 R206, RZ, RZ, R14 ;  /* 0x000000ffffce7224 */ /* 0x000fe400078e000e */
[----:B------:R-:W-:-:S07]  /*ec50*/  IMAD.MOV.U32 R210, RZ, RZ, R18 ;  /* 0x000000ffffd27224 */ /* 0x000fce00078e0012 */
.L_x_2791:
[----:B------:R-:W-:Y:S02]  /*ec60*/  VIADD R18, R210, 0x1 ;  /* 0x00000001d2127836 */ /* 0x000fe40000000000 */
[----:B------:R-:W-:Y:S02]  /*ec70*/  IMAD.MOV.U32 R12, RZ, RZ, R206 ;  /* 0x000000ffff0c7224 */ /* 0x000fe400078e00ce */
[----:B------:R-:W-:Y:S01]  /*ec80*/  VIADD R206, R206, 0xffffffff ;  /* 0xffffffffcece7836 */ /* 0x000fe20000000000 */
[----:B------:R-:W-:Y:S02]  /*ec90*/  ISETP.NE.AND P3, PT, R18, 0x2, PT ;  /* 0x000000021200780c */ /* 0x000fe40003f65270 */
[----:B------:R-:W-:Y:S02]  /*eca0*/  ISETP.GT.AND P2, PT, R12, R21, PT ;  /* 0x000000150c00720c */ /* 0x000fe40003f44270 */
[----:B------:R-:W-:Y:S02]  /*ecb0*/  SEL R12, RZ, 0x1, P3 ;  /* 0x00000001ff0c7807 */ /* 0x000fe40001800000 */
[----:B------:R-:W-:-:S02]  /*ecc0*/  SEL R18, R18, RZ, P3 ;  /* 0x000000ff12127207 */ /* 0x000fc40001800000 */
[----:B------:R-:W-:Y:S01]  /*ecd0*/  LOP3.LUT R19, R19, R12, RZ, 0x3c, !PT ;  /* 0x0000000c13137212 */ /* 0x000fe200078e3cff */
[----:B-1----:R-:W-:Y:S06]  /*ece0*/  @!P0 BRA `(.L_x_2781) ;  /* 0x0000000000048947 */ /* 0x002fec0003800000 */
[----:B------:R-:W-:Y:S01]  /*ecf0*/  BPT.TRAP 0x1 ;  /* 0x000000040000795c */ /* 0x000fe20000300000 */
.L_x_2781:
[----:B------:R-:W-:Y:S01]  /*ed00*/  IMAD R14, R18, 0x8, R2 ;  /* 0x00000008120e7824 */ /* 0x000fe200078e0202 */
[----:B------:R-:W-:-:S04]  /*ed10*/  SHF.L.U32 R207, R19, 0x1f, RZ ;  /* 0x0000001f13cf7819 */ /* 0x000fc800000006ff */
[----:B------:R1:W2:Y:S01]  /*ed20*/  SYNCS.PHASECHK.TRANS64.TRYWAIT P3, [R14+URZ+0x28c30], R207 ;  /* 0x028c30cf0e0075a7 */ /* 0x0002a2000806017f */
[----:B------:R-:W-:Y:S05]  /*ed30*/  @!P0 BRA `(.L_x_2782) ;  /* 0x0000000000048947 */ /* 0x000fea0003800000 */
[----:B------:R-:W-:Y:S01]  /*ed40*/  BPT.TRAP 0x1 ;  /* 0x000000040000795c */ /* 0x000fe20000300000 */
.L_x_2782:
[----:B------:R-:W-:Y:S01]  /*ed50*/  BSSY B2, `(.L_x_2783) ;  /* 0x0000006000027945 */ /* 0x000fe20003800000 */
[----:B------:R-:W-:Y:S02]  /*ed60*/  IMAD R154, R18, 0x200, R15 ;  /* 0x00000200129a7824 */ /* 0x000fe400078e020f */
[----:B------:R-:W-:Y:S01]  /*ed70*/  IMAD.MOV.U32 R155, RZ, RZ, 0x40000040 ;  /* 0x40000040ff9b7424 */ /* 0x000fe200078e00ff */
[----:B--2---:R-:W-:Y:S06]  /*ed80*/  @P3 BRA `(.L_x_2784) ;  /* 0x0000000000083947 */ /* 0x004fec0003800000 */
[----:B------:R-:W2:Y:S02]  /*ed90*/  SYNCS.PHASECHK.TRANS64.TRYWAIT P3, [R14+URZ+0x28c30], R207 ;  /* 0x028c30cf0e0075a7 */ /* 0x000ea4000806017f */
[----:B--2---:R-:W-:Y:S05]  /*eda0*/  @!P3 BRA `(.L_x_2785) ;  /* 0x000001140054b947 */ /* 0x004fea0003800000 */
.L_x_2784:
[----:B------:R-:W-:Y:S05]  /*edb0*/  BSYNC B2 ;  /* 0x0000000000027941 */ /* 0x000fea0003800000 */
.L_x_2783:
[C---:B------:R-:W-:Y:S01]  /*edc0*/  R2UR UR6, R154.reuse ;  /* 0x000000009a0672ca */ /* 0x040fe200000e0000 */
[C---:B------:R-:W-:Y:S01]  /*edd0*/  VIADD R152, R154.reuse, 0x2 ;  /* 0x000000029a987836 */ /* 0x040fe20000000000 */
[----:B------:R-:W-:Y:S01]  /*ede0*/  R2UR UR7, R155 ;  /* 0x000000009b0772ca */ /* 0x000fe200000e0000 */
[----:B------:R-:W-:Y:S01]  /*edf0*/  VIADD R12, R154, 0x4 ;  /* 0x000000049a0c7836 */ /* 0x000fe20000000000 */
[----:B------:R-:W-:Y:S01]  /*ee00*/  R2UR UR4, R4 ;  /* 0x00000000040472ca */ /* 0x000fe200000e0000 */
[----:B------:R-:W-:Y:S01]  /*ee10*/  VIADD R154, R154, 0x6 ;  /* 0x000000069a9a7836 */ /* 0x000fe20000000000 */
[----:B------:R-:W-:Y:S01]  /*ee20*/  R2UR UR5, R5 ;  /* 0x00000000050572ca */ /* 0x000fe200000e0000 */
[----:B------:R-:W-:Y:S01]  /*ee30*/  IMAD.MOV.U32 R153, RZ, RZ, 0x40000040 ;  /* 0x40000040ff997424 */ /* 0x000fe200078e00ff */
[----:B------:R-:W-:Y:S01]  /*ee40*/  R2UR UR10, R152 ;  /* 0x00000000980a72ca */ /* 0x000fe200000e0000 */
[----:B------:R-:W-:Y:S01]  /*ee50*/  IMAD.MOV.U32 R155, RZ, RZ, 0x40000040 ;  /* 0x40000040ff9b7424 */ /* 0x000fe200078e00ff */
[----:B------:R-:W-:Y:S01]  /*ee60*/  R2UR UR18, R154 ;  /* 0x000000009a1272ca */ /* 0x000fe200000e0000 */
[----:B------:R-:W-:Y:S01]  /*ee70*/  IMAD.MOV.U32 R13, RZ, RZ, 0x40000040 ;  /* 0x40000040ff0d7424 */ /* 0x000fe200078e00ff */
[----:B------:R-:W-:-:S02]  /*ee80*/  R2UR UR11, R153 ;  /* 0x00000000990b72ca */ /* 0x000fc400000e0000 */
[----:B------:R-:W-:Y:S02]  /*ee90*/  R2UR UR19, R155 ;  /* 0x000000009b1372ca */ /* 0x000fe400000e0000 */
[----:B------:R-:W-:Y:S01]  /*eea0*/  WARPGROUP.ARRIVE ;  /* 0x00000000000079c5 */ /* 0x000fe20000000000 */
[----:B------:R-:W-:Y:S02]  /*eeb0*/  R2UR UR8, R10 ;  /* 0x000000000a0872ca */ /* 0x000fe400000e0000 */
[----:B------:R-:W-:Y:S02]  /*eec0*/  R2UR UR9, R11 ;  /* 0x000000000b0972ca */ /* 0x000fe400000e0000 */
[----:B------:R-:W-:Y:S01]  /*eed0*/  R2UR UR14, R12 ;  /* 0x000000000c0e72ca */ /* 0x000fe200000e0000 */
[----:B------:R-:W-:Y:S01]  /*eee0*/  HGMMA.64x64x16.F32.BF16 R152, gdesc[UR4], RZ, !UPT, gsb0 ;  /* 0x00e00000049879f0 */ /* 0x000fe2000c0018ff */
[----:B------:R-:W-:Y:S01]  /*eef0*/  R2UR UR15, R13 ;  /* 0x000000000d0f72ca */ /* 0x000fe200000e0000 */
[----:B------:R-:W-:Y:S01]  /*ef00*/  ULDC UR4, c[0x0][0x988] ;  /* 0x0002620000047ab9 */ /* 0x000fe20000000800 */
[----:B------:R-:W-:-:S02]  /*ef10*/  R2UR UR12, R8 ;  /* 0x00000000080c72ca */ /* 0x000fc400000e0000 */
        /* <DEDUP_REMOVED lines=29> */
[----:B------:R-:W3:Y:S02]  /*f0f0*/  SHFL.BFLY PT, R13, R12, 0x2, 0x1f ;  /* 0x0c401f000c0d7f89 */ /* 0x000ee400000e0000 */
[----:B---3--:R-:W-:-:S05]  /*f100*/  FMNMX.FTZ R12, R12, R13, !PT ;  /* 0x0000000d0c0c7209 */ /* 0x008fca0007810000 */
[----:B------:R-:W3:Y:S02]  /*f110*/  SHFL.BFLY PT, R13, R12, 0x1, 0x1f ;  /* 0x0c201f000c0d7f89 */ /* 0x000ee400000e0000 */
[----:B---3--:R-:W-:Y:S01]  /*f120*/  FMNMX.FTZ R12, R12, R13, !PT ;  /* 0x0000000d0c0c7209 */ /* 0x008fe20007810000 */
[----:B------:R-:W-:-:S04]  /*f130*/  IMAD.U32 R13, RZ, RZ, UR4 ;  /* 0x00000004ff0d7e24 */ /* 0x000fc8000f8e00ff */
[C---:B------:R-:W-:Y:S01]  /*f140*/  FADD.FTZ R209, -R12.reuse, R209 ;  /* 0x000000d10cd17221 */ /* 0x040fe20000010100 */
[----:B------:R-:W-:-:S03]  /*f150*/  FMUL.FTZ R20, R12, R13 ;  /* 0x0000000d0c147220 */ /* 0x000fc60000410000 */
        /* <DEDUP_REMOVED lines=17> */
[----:B------:R-:W-:Y:S01]  /*f270*/  @!P1 VIADD R20, R14, 0x28c40 ;  /* 0x00028c400e149836 */ /* 0x000fe20000000000 */
[----:B------:R-:W3:Y:S04]  /*f280*/  MUFU.EX2 R168, R211 ;  /* 0x000000d300a87308 */ /* 0x000ee80000000800 */
[----:B------:R-:W-:-:S04]  /*f290*/  @!P1 PRMT R20, RZ, 0x654, R20 ;  /* 0x00000654ff149816 */ /* 0x000fc80000000014 */
[----:B------:R4:W-:Y:S01]  /*f2a0*/  @!P1 SYNCS.ARRIVE.TRANS64.RED.A1T0 RZ, [R20+URZ], RZ ;  /* 0x000000ff14ff99a7 */ /* 0x0009e2000810043f */
[----:B------:R-:W5:Y:S01]  /*f2b0*/  MUFU.EX2 R152, R152 ;  /* 0x0000009800987308 */ /* 0x000f620000000800 */
[----:B----4-:R-:W-:-:S07]  /*f2c0*/  IMAD.MOV R20, RZ, RZ, -R194 ;  /* 0x000000ffff147224 */ /* 0x010fce00078e0ac2 */
[----:B------:R-:W4:Y:S01]  /*f2d0*/  MUFU.EX2 R153, R153 ;  /* 0x0000009900997308 */ /* 0x000f220000000800 */
[-C--:B---3--:R-:W-:Y:S01]  /*f2e0*/  FMUL.FTZ R24, R24, R168.reuse ;  /* 0x000000a818187220 */ /* 0x088fe20000410000 */
[-C--:B------:R-:W-:Y:S01]  /*f2f0*/  FMUL.FTZ R25, R25, R168.reuse ;  /* 0x000000a819197220 */ /* 0x080fe20000410000 */
[----:B------:R-:W-:Y:S01]  /*f300*/  FMUL.FTZ R28, R28, R168 ;  /* 0x000000a81c1c7220 */ /* 0x000fe20000410000 */
[----:B------:R-:W-:Y:S01]  /*f310*/  ISETP.NE.AND P3, PT, R184, R20, PT ;  /* 0x00000014b800720c */ /* 0x000fe20003f65270 */
[----:B------:R-:W-:Y:S01]  /*f320*/  FMUL.FTZ R29, R29, R168 ;  /* 0x000000a81d1d7220 */ /* 0x000fe20000410000 */
[----:B------:R-:W-:Y:S01]  /*f330*/  FMNMX.FTZ R20, R154, R208, !PT ;  /* 0x000000d09a147209 */ /* 0x000fe20007810000 */
[-C--:B------:R-:W-:Y:S01]  /*f340*/  FMUL.FTZ R32, R32, R168.reuse ;  /* 0x000000a820207220 */ /* 0x080fe20000410000 */
[----:B------:R-:W-:Y:S01]  /*f350*/  FMUL.FTZ R33, R33, R168 ;  /* 0x000000a821217220 */ /* 0x000fe20000410000 */
[----:B-----5:R-:W-:Y:S01]  /*f360*/  FFMA.FTZ R0, R168, R0, R152 ;  /* 0x00000000a8007223 */ /* 0x020fe20000010098 */
[-C--:B------:R-:W-:Y:S01]  /*f370*/  FMUL.FTZ R36, R36, R168.reuse ;  /* 0x000000a824247220 */ /* 0x080fe20000410000 */
[-C--:B------:R-:W-:Y:S01]  /*f380*/  FMUL.FTZ R37, R37, R168.reuse ;  /* 0x000000a825257220 */ /* 0x080fe20000410000 */
[-C--:B------:R-:W-:Y:S01]  /*f390*/  FMUL.FTZ R40, R40, R168.reuse ;  /* 0x000000a828287220 */ /* 0x080fe20000410000 */
[-C--:B------:R-:W-:Y:S01]  /*f3a0*/  FMUL.FTZ R41, R41, R168.reuse ;  /* 0x000000a829297220 */ /* 0x080fe20000410000 */
[-C--:B------:R-:W-:Y:S01]  /*f3b0*/  FMUL.FTZ R44, R44, R168.reuse ;  /* 0x000000a82c2c7220 */ /* 0x080fe20000410000 */
[-C--:B------:R-:W-:Y:S01]  /*f3c0*/  FMUL.FTZ R45, R45, R168.reuse ;  /* 0x000000a82d2d7220 */ /* 0x080fe20000410000 */
[----:B------:R-:W-:Y:S01]  /*f3d0*/  FMUL.FTZ R48, R48, R168 ;  /* 0x000000a830307220 */ /* 0x000fe20000410000 */
[----:B------:R-:W-:-:S02]  /*f3e0*/  @!P3 IMAD R211, R210, 0x40, R191 ;  /* 0x00000040d2d3b824 */ /* 0x000fc400078e02bf */
[C---:B----4-:R-:W-:Y:S01]  /*f3f0*/  FADD.FTZ R0, R153.reuse, R0 ;  /* 0x0000000099007221 */ /* 0x050fe20000010000 */
[----:B------:R-:W-:Y:S01]  /*f400*/  F2FP.BF16.F32.PACK_AB R152, R153, R152 ;  /* 0x000000989998723e */ /* 0x000fe200000010ff */
[----:B------:R-:W-:Y:S01]  /*f410*/  FMUL.FTZ R49, R49, R168 ;  /* 0x000000a831317220 */ /* 0x000fe20000410000 */
[----:B------:R-:W-:Y:S01]  /*f420*/  @!P3 IMAD R153, R211, 0x4, R2 ;  /* 0x00000004d399b824 */ /* 0x000fe200078e0202 */
        /* <DEDUP_REMOVED lines=65> */
[----:B------:R-:W-:Y:S01]  /*f840*/  @!P3 STS [R153+0x28800], R168 ;  /* 0x028800a89900b388 */ /* 0x000fe20000000800 */
[----:B------:R-:W3:Y:S03]  /*f850*/  MUFU.EX2 R156, R156 ;  /* 0x0000009c009c7308 */ /* 0x000ee60000000800 */
[----:B------:R-:W4:Y:S05]  /*f860*/  SHFL.BFLY PT, R168, R20, 0x2, 0x1f ;  /* 0x0c401f0014a87f89 */ /* 0x000f2a00000e0000 */
[----:B------:R-:W5:Y:S08]  /*f870*/  MUFU.EX2 R157, R157 ;  /* 0x0000009d009d7308 */ /* 0x000f700000000800 */
[----:B------:R-:W0:Y:S01]  /*f880*/  MUFU.EX2 R160, R160 ;  /* 0x000000a000a07308 */ /* 0x000e220000000800 */
[----:B---3--:R-:W-:-:S07]  /*f890*/  FADD.FTZ R0, R156, R0 ;  /* 0x000000009c007221 */ /* 0x008fce0000010000 */
[----:B------:R-:W-:Y:S01]  /*f8a0*/  MUFU.EX2 R161, R161 ;  /* 0x000000a100a17308 */ /* 0x000fe20000000800 */
[----:B-----5:R-:W-:Y:S01]  /*f8b0*/  FADD.FTZ R211, R157, R0 ;  /* 0x000000009dd37221 */ /* 0x020fe20000010000 */
[----:B----4-:R-:W-:-:S05]  /*f8c0*/  FMNMX.FTZ R20, R20, R168, !PT ;  /* 0x000000a814147209 */ /* 0x010fca0007810000 */
[----:B------:R-:W3:Y:S01]  /*f8d0*/  SHFL.BFLY PT, R168, R20, 0x1, 0x1f ;  /* 0x0c201f0014a87f89 */ /* 0x000ee200000e0000 */
[----:B------:R-:W-:Y:S01]  /*f8e0*/  MUFU.EX2 R164, R164 ;  /* 0x000000a400a47308 */ /* 0x000fe20000000800 */
[----:B0-----:R-:W-:-:S07]  /*f8f0*/  FADD.FTZ R0, R160, R211 ;  /* 0x000000d3a0007221 */ /* 0x001fce0000010000 */
[----:B------:R-:W-:Y:S08]  /*f900*/  MUFU.EX2 R165, R165 ;  /* 0x000000a500a57308 */ /* 0x000ff00000000800 */
[----:B------:R-:W-:Y:S01]  /*f910*/  MUFU.EX2 R209, R209 ;  /* 0x000000d100d17308 */ /* 0x000fe20000000800 */
[----:B---3--:R-:W-:-:S07]  /*f920*/  FMNMX.FTZ R20, R20, R168, !PT ;  /* 0x000000a814147209 */ /* 0x008fce0007810000 */
[----:B------:R-:W-:Y:S01]  /*f930*/  MUFU.EX2 R169, R169 ;  /* 0x000000a900a97308 */ /* 0x000fe20000000800 */
[----:B------:R-:W-:-:S04]  /*f940*/  FADD.FTZ R168, -R20, R208 ;  /* 0x000000d014a87221 */ /* 0x000fc80000010100 */
[----:B------:R-:W-:-:S03]  /*f950*/  FMUL.FTZ R168, R168, R13 ;  /* 0x0000000da8a87220 */ /* 0x000fc60000410000 */
[----:B------:R-:W-:Y:S08]  /*f960*/  MUFU.EX2 R172, R172 ;  /* 0x000000ac00ac7308 */ /* 0x000ff00000000800 */
[----:B------:R-:W0:Y:S08]  /*f970*/  MUFU.EX2 R168, R168 ;  /* 0x000000a800a87308 */ /* 0x000e300000000800 */
[----:B------:R-:W3:Y:S08]  /*f980*/  MUFU.EX2 R173, R173 ;  /* 0x000000ad00ad7308 */ /* 0x000ef00000000800 */
[----:B------:R-:W-:Y:S01]  /*f990*/  MUFU.EX2 R176, R176 ;  /* 0x000000b000b07308 */ /* 0x000fe20000000800 */
[----:B0-----:R0:W-:Y:S01]  /*f9a0*/  @!P3 STS [R153+0x28820], R168 ;  /* 0x028820a89900b388 */ /* 0x0011e20000000800 */
        /* <DEDUP_REMOVED lines=9> */
[-C--:B0-----:R-:W-:Y:S01]  /*fa40*/  FMUL.FTZ R153, R20, R13.reuse ;  /* 0x0000000d14997220 */ /* 0x081fe20000410000 */
        /* <DEDUP_REMOVED lines=37> */
[C---:B------:R-:W-:Y:S01]  /*fca0*/  FADD.FTZ R157, R161.reuse, R0 ;  /* 0x00000000a19d7221 */ /* 0x040fe20000010000 */
[----:B------:R-:W-:Y:S01]  /*fcb0*/  F2FP.BF16.F32.PACK_AB R156, R161, R160 ;  /* 0x000000a0a19c723e */ /* 0x000fe200000010ff */
[-C--:B------:R-:W-:Y:S01]  /*fcc0*/  FMUL.FTZ R75, R75, R168.reuse ;  /* 0x000000a84b4b7220 */ /* 0x080fe20000410000 */
[----:B------:R-:W-:Y:S01]  /*fcd0*/  F2FP.BF16.F32.PACK_AB R160, R169, R209 ;  /* 0x000000d1a9a0723e */ /* 0x000fe200000010ff */
[----:B------:R-:W-:Y:S01]  /*fce0*/  FADD.FTZ R0, R164, R157 ;  /* 0x0000009da4007221 */ /* 0x000fe20000010000 */
[-C--:B------:R-:W-:Y:S01]  /*fcf0*/  FMUL.FTZ R78, R78, R168.reuse ;  /* 0x000000a84e4e7220 */ /* 0x080fe20000410000 */
[----:B------:R0:W5:Y:S01]  /*fd00*/  MUFU.EX2 R181, R158 ;  /* 0x0000009e00b57308 */ /* 0x0001620000000800 */
[-C--:B------:R-:W-:Y:S01]  /*fd10*/  FMUL.FTZ R79, R79, R168.reuse ;  /* 0x000000a84f4f7220 */ /* 0x080fe20000410000 */
[----:B------:R-:W-:Y:S01]  /*fd20*/  FADD.FTZ R0, R165, R0 ;  /* 0x00000000a5007221 */ /* 0x000fe20000010000 */
[-C--:B------:R-:W-:Y:S01]  /*fd30*/  FMUL.FTZ R82, R82, R168.reuse ;  /* 0x000000a852527220 */ /* 0x080fe20000410000 */
[-C--:B------:R-:W-:Y:S01]  /*fd40*/  FMUL.FTZ R83, R83, R168.reuse ;  /* 0x000000a853537220 */ /* 0x080fe20000410000 */
[-C--:B------:R-:W-:Y:S01]  /*fd50*/  FMUL.FTZ R86, R86, R168.reuse ;  /* 0x000000a856567220 */ /* 0x080fe20000410000 */
[----:B------:R-:W-:Y:S01]  /*fd60*/  FADD.FTZ R0, R209, R0 ;  /* 0x00000000d1007221 */ /* 0x000fe20000010000 */
[----:B------:R-:W-:Y:S01]  /*fd70*/  FMUL.FTZ R87, R87, R168 ;  /* 0x000000a857577220 */ /* 0x000fe20000410000 */
[----:B------:R-:W1:Y:S01]  /*fd80*/  MUFU.EX2 R180, R180 ;  /* 0x000000b400b47308 */ /* 0x000e620000000800 */
[----:B0-----:R-:W-:Y:S01]  /*fd90*/  F2FP.BF16.F32.PACK_AB R158, R165, R164 ;  /* 0x000000a4a59e723e */ /* 0x001fe200000010ff */
[----:B------:R-:W-:Y:S01]  /*fda0*/  FADD.FTZ R157, R169, R0 ;  /* 0x00000000a99d7221 */ /* 0x000fe20000010000 */
[-C--:B------:R-:W-:Y:S01]  /*fdb0*/  FMUL.FTZ R90, R90, R168.reuse ;  /* 0x000000a85a5a7220 */ /* 0x080fe20000410000 */
[-C--:B------:R-:W-:Y:S01]  /*fdc0*/  FMUL.FTZ R91, R91, R168.reuse ;  /* 0x000000a85b5b7220 */ /* 0x080fe20000410000 */
[-C--:B------:R-:W-:Y:S01]  /*fdd0*/  FMUL.FTZ R94, R94, R168.reuse ;  /* 0x000000a85e5e7220 */ /* 0x080fe20000410000 */
[----:B------:R-:W-:Y:S01]  /*fde0*/  FADD.FTZ R0, R172, R157 ;  /* 0x0000009dac007221 */ /* 0x000fe20000010000 */
[-C--:B------:R-:W-:Y:S01]  /*fdf0*/  FMUL.FTZ R95, R95, R168.reuse ;  /* 0x000000a85f5f7220 */ /* 0x080fe20000410000 */
[----:B------:R-:W0:Y:S01]  /*fe00*/  MUFU.EX2 R159, R159 ;  /* 0x0000009f009f7308 */ /* 0x000e220000000800 */
[-C--:B------:R-:W-:Y:S01]  /*fe10*/  FMUL.FTZ R98, R98, R168.reuse ;  /* 0x000000a862627220 */ /* 0x080fe20000410000 */
[----:B---3--:R-:W-:Y:S01]  /*fe20*/  FADD.FTZ R157, R173, R0 ;  /* 0x00000000ad9d7221 */ /* 0x008fe20000010000 */
[----:B----4-:R-:W-:Y:S01]  /*fe30*/  FFMA.FTZ R0, R168, R3, R153 ;  /* 0x00000003a8007223 */ /* 0x010fe20000010099 */
[----:B------:R-:W-:Y:S01]  /*fe40*/  F2FP.BF16.F32.PACK_AB R153, R155, R153 ;  /* 0x000000999b99723e */ /* 0x000fe200000010ff */
[-C--:B------:R-:W-:Y:S01]  /*fe50*/  FMUL.FTZ R99, R99, R168.reuse ;  /* 0x000000a863637220 */ /* 0x080fe20000410000 */
[----:B------:R-:W-:Y:S01]  /*fe60*/  FADD.FTZ R164, R176, R157 ;  /* 0x0000009db0a47221 */ /* 0x000fe20000010000 */
[----:B------:R-:W-:Y:S01]  /*fe70*/  FADD.FTZ R0, R155, R0 ;  /* 0x000000009b007221 */ /* 0x000fe20000010000 */
[----:B------:R3:W-:Y:S01]  /*fe80*/  MUFU.EX2 R210, R162 ;  /* 0x000000a200d27308 */ /* 0x0007e20000000800 */
[----:B------:R-:W-:Y:S01]  /*fe90*/  FMUL.FTZ R102, R102, R168 ;  /* 0x000000a866667220 */ /* 0x000fe20000410000 */
[----:B------:R-:W-:Y:S01]  /*fea0*/  FADD.FTZ R3, R177, R164 ;  /* 0x000000a4b1037221 */ /* 0x000fe20000010000 */
[----:B-----5:R-:W-:Y:S01]  /*feb0*/  FADD.FTZ R0, R181, R0 ;  /* 0x00000000b5007221 */ /* 0x020fe20000010000 */
[----:B------:R-:W-:Y:S01]  /*fec0*/  F2FP.BF16.F32.PACK_AB R164, R177, R176 ;  /* 0x000000b0b1a4723e */ /* 0x000fe200000010ff */
[-C--:B------:R-:W-:Y:S01]  /*fed0*/  FMUL.FTZ R103, R103, R168.reuse ;  /* 0x000000a867677220 */ /* 0x080fe20000410000 */
[----:B-1----:R-:W-:Y:S01]  /*fee0*/  FADD.FTZ R157, R180, R3 ;  /* 0x00000003b49d7221 */ /* 0x002fe20000010000 */
[----:B------:R-:W-:Y:S01]  /*fef0*/  FMUL.FTZ R106, R106, R168 ;  /* 0x000000a86a6a7220 */ /* 0x000fe20000410000 */
[----:B------:R-:W1:Y:S01]  /*ff00*/  MUFU.EX2 R163, R163 ;  /* 0x000000a300a37308 */ /* 0x000e620000000800 */
[----:B0-----:R-:W-:Y:S01]  /*ff10*/  FADD.FTZ R3, R159, R0 ;  /* 0x000000009f037221 */ /* 0x001fe20000010000 */
[----:B---3--:R-:W-:Y:S01]  /*ff20*/  F2FP.BF16.F32.PACK_AB R162, R173, R172 ;  /* 0x000000acada2723e */ /* 0x008fe200000010ff */
[C---:B------:R-:W-:Y:S01]  /*ff30*/  FADD.FTZ R0, R166.reuse, R157 ;  /* 0x0000009da6007221 */ /* 0x040fe20000010000 */
[----:B------:R-:W-:Y:S01]  /*ff40*/  F2FP.BF16.F32.PACK_AB R155, R159, R181 ;  /* 0x000000b59f9b723e */ /* 0x000fe200000010ff */
[----:B------:R-:W-:Y:S01]  /*ff50*/  BAR.SYNC.DEFER_BLOCKING 0xf, 0x100 ;  /* 0x03c4000000007b1d */ /* 0x000fe20000010000 */
[----:B------:R-:W-:Y:S01]  /*ff60*/  F2FP.BF16.F32.PACK_AB R166, R166, R180 ;  /* 0x000000b4a6a6723e */ /* 0x000fe200000010ff */
        /* <DEDUP_REMOVED lines=9> */
[----:B------:R-:W-:Y:S01]  /*10000*/  FMUL.FTZ R123, R123, R168 ;  /* 0x000000a87b7b7220 */ /* 0x000fe20000410000 */
[----:B-1----:R-:W-:Y:S01]  /*10010*/  F2FP.BF16.F32.PACK_AB R157, R163, R210 ;  /* 0x000000d2a39d723e */ /* 0x002fe200000010ff */
        /* <DEDUP_REMOVED lines=11> */
[----:B------:R4:W-:Y:S01]  /*100d0*/  STSM.16.M88.4 [R195+0x26800], R152 ;  /* 0x02680098c3007844 */ /* 0x0009e20000000200 */
[-C--:B------:R-:W-:Y:S01]  /*100e0*/  FMUL.FTZ R143, R143, R168.reuse ;  /* 0x000000a88f8f7220 */ /* 0x080fe20000410000 */
[-C--:B------:R-:W-:Y:S01]  /*100f0*/  FMUL.FTZ R146, R146, R168.reuse ;  /* 0x000000a892927220 */ /* 0x080fe20000410000 */
[-C--:B------:R-:W-:Y:S01]  /*10100*/  FMUL.FTZ R147, R147, R168.reuse ;  /* 0x000000a893937220 */ /* 0x080fe20000410000 */
[-C--:B------:R-:W-:Y:S01]  /*10110*/  FMUL.FTZ R150, R150, R168.reuse ;  /* 0x000000a896967220 */ /* 0x080fe20000410000 */
[----:B------:R-:W-:Y:S01]  /*10120*/  FMUL.FTZ R151, R151, R168 ;  /* 0x000000a897977220 */ /* 0x000fe20000410000 */
[----:B------:R-:W5:Y:S01]  /*10130*/  MUFU.EX2 R171, R171 ;  /* 0x000000ab00ab7308 */ /* 0x000f620000000800 */
[----:B-1----:R-:W-:Y:S01]  /*10140*/  FADD.FTZ R170, R210, R3 ;  /* 0x00000003d2aa7221 */ /* 0x002fe20000010000 */
[----:B0-----:R-:W-:-:S03]  /*10150*/  F2FP.BF16.F32.PACK_AB R159, R167, R208 ;  /* 0x000000d0a79f723e */ /* 0x001fc600000010ff */
[----:B------:R-:W-:Y:S02]  /*10160*/  FADD.FTZ R3, R163, R170 ;  /* 0x000000aaa3037221 */ /* 0x000fe40000010000 */
[----:B------:R4:W-:Y:S01]  /*10170*/  STSM.16.M88.4 [R196], R156 ;  /* 0x0000009cc4007844 */ /* 0x0009e20000000200 */
[----:B------:R-:W0:Y:S01]  /*10180*/  MUFU.EX2 R174, R174 ;  /* 0x000000ae00ae7308 */ /* 0x000e220000000800 */
[----:B------:R-:W-:-:S04]  /*10190*/  FADD.FTZ R172, R208, R3 ;  /* 0x00000003d0ac7221 */ /* 0x000fc80000010000 */
[----:B------:R-:W-:-:S03]  /*101a0*/  FADD.FTZ R172, R167, R172 ;  /* 0x000000aca7ac7221 */ /* 0x000fc60000010000 */
[----:B------:R-:W1:Y:S01]  /*101b0*/  MUFU.EX2 R175, R175 ;  /* 0x000000af00af7308 */ /* 0x000e620000000800 */
[----:B---3--:R-:W-:Y:S01]  /*101c0*/  FADD.FTZ R172, R161, R172 ;  /* 0x000000aca1ac7221 */ /* 0x008fe20000010000 */
[----:B-----5:R-:W-:-:S03]  /*101d0*/  F2FP.BF16.F32.PACK_AB R161, R171, R161 ;  /* 0x000000a1aba1723e */ /* 0x020fc600000010ff */
[----:B------:R-:W-:-:S03]  /*101e0*/  FADD.FTZ R3, R171, R172 ;  /* 0x000000acab037221 */ /* 0x000fc60000010000 */
[----:B------:R-:W3:Y:S01]  /*101f0*/  MUFU.EX2 R165, R178 ;  /* 0x000000b200a57308 */ /* 0x000ee20000000800 */
[----:B0-----:R-:W-:-:S07]  /*10200*/  FADD.FTZ R172, R174, R3 ;  /* 0x00000003aeac7221 */ /* 0x001fce0000010000 */
[----:B------:R-:W0:Y:S01]  /*10210*/  MUFU.EX2 R170, R179 ;  /* 0x000000b300aa7308 */ /* 0x000e220000000800 */
[C---:B-1----:R-:W-:Y:S01]  /*10220*/  FADD.FTZ R172, R175.reuse, R172 ;  /* 0x000000acafac7221 */ /* 0x042fe20000010000 */
[----:B------:R-:W-:-:S05]  /*10230*/  F2FP.BF16.F32.PACK_AB R163, R175, R174 ;  /* 0x000000aeafa3723e */ /* 0x000fca00000010ff */
[----:B------:R4:W-:Y:S01]  /*10240*/  STSM.16.M88.4 [R198], R160 ;  /* 0x000000a0c6007844 */ /* 0x0009e20000000200 */
[----:B------:R-:W1:Y:S01]  /*10250*/  MUFU.EX2 R182, R182 ;  /* 0x000000b600b67308 */ /* 0x000e620000000800 */
[----:B---3--:R-:W-:-:S07]  /*10260*/  FADD.FTZ R3, R165, R172 ;  /* 0x000000aca5037221 */ /* 0x008fce0000010000 */
[----:B------:R-:W3:Y:S01]  /*10270*/  MUFU.EX2 R183, R183 ;  /* 0x000000b700b77308 */ /* 0x000ee20000000800 */
[C---:B0-----:R-:W-:Y:S01]  /*10280*/  FADD.FTZ R3, R170.reuse, R3 ;  /* 0x00000003aa037221 */ /* 0x041fe20000010000 */
[----:B------:R-:W-:-:S03]  /*10290*/  F2FP.BF16.F32.PACK_AB R165, R170, R165 ;  /* 0x000000a5aaa5723e */ /* 0x000fc600000010ff */
[----:B-1----:R-:W-:Y:S01]  /*102a0*/  FADD.FTZ R172, R182, R3 ;  /* 0x00000003b6ac7221 */ /* 0x002fe20000010000 */
[----:B---3--:R-:W-:-:S03]  /*102b0*/  F2FP.BF16.F32.PACK_AB R167, R183, R182 ;  /* 0x000000b6b7a7723e */ /* 0x008fc600000010ff */
[----:B------:R-:W-:Y:S02]  /*102c0*/  FADD.FTZ R3, R183, R172 ;  /* 0x000000acb7037221 */ /* 0x000fe40000010000 */
[----:B------:R4:W-:Y:S01]  /*102d0*/  STSM.16.M88.4 [R197], R164 ;  /* 0x000000a4c5007844 */ /* 0x0009e20000000200 */
[----:B------:R-:W-:Y:S05]  /*102e0*/  @!P0 BRA `(.L_x_2786) ;  /* 0x0000000000048947 */ /* 0x000fea0003800000 */
[----:B------:R-:W-:Y:S01]  /*102f0*/  BPT.TRAP 0x1 ;  /* 0x000000040000795c */ /* 0x000fe20000300000 */
.L_x_2786:
[----:B------:R0:W1:Y:S01]  /*10300*/  SYNCS.PHASECHK.TRANS64.TRYWAIT P3, [R14+URZ+0x28c50], R207 ;  /* 0x028c50cf0e0075a7 */ /* 0x000062000806017f */
[----:B------:R-:W-:Y:S05]  /*10310*/  @!P0 BRA `(.L_x_2787) ;  /* 0x0000000000048947 */ /* 0x000fea0003800000 */
[----:B------:R-:W-:Y:S01]  /*10320*/  BPT.TRAP 0x1 ;  /* 0x000000040000795c */ /* 0x000fe20000300000 */
.L_x_2787:
[----:B------:R-:W-:Y:S04]  /*10330*/  BSSY B2, `(.L_x_2788) ;  /* 0x0000004000027945 */ /* 0x000fe80003800000 */
[----:B-1----:R-:W-:Y:S05]  /*10340*/  @P3 BRA `(.L_x_2789) ;  /* 0x0000000000083947 */ /* 0x002fea0003800000 */
[----:B------:R-:W1:Y:S02]  /*10350*/  SYNCS.PHASECHK.TRANS64.TRYWAIT P3, [R14+URZ+0x28c50], R207 ;  /* 0x028c50cf0e0075a7 */ /* 0x000e64000806017f */
[----:B-1----:R-:W-:Y:S05]  /*10360*/  @!P3 BRA `(.L_x_2790) ;  /* 0x000000fc00f8b947 */ /* 0x002fea0003800000 */
.L_x_2789:
[----:B------:R-:W-:Y:S05]  /*10370*/  BSYNC B2 ;  /* 0x0000000000027941 */ /* 0x000fea0003800000 */
.L_x_2788:
[----:B------:R-:W-:Y:S01]  /*10380*/  IMAD R168, R18, 0x1000, R190 ;  /* 0x0000100012a87824 */ /* 0x000fe200078e02be */
[----:B------:R-:W-:Y:S01]  /*10390*/  WARPGROUP.ARRIVE ;  /* 0x00000000000079c5 */ /* 0x000fe20000000000 */
[----:B------:R-:W-:Y:S02]  /*103a0*/  IMAD.MOV.U32 R169, RZ, RZ, 0x40000040 ;  /* 0x40000040ffa97424 */ /* 0x000fe400078e00ff */
[----:B012---:R-:W-:Y:S01]  /*103b0*/  @!P1 VIADD R14, R14, 0x28c60 ;  /* 0x00028c600e0e9836 */ /* 0x007fe20000000000 */
[----:B------:R-:W-:Y:S01]  /*103c0*/  R2UR UR6, R168 ;  /* 0x00000000a80672ca */ /* 0x000fe200000e0000 */
[----:B------:R-:W-:Y:S01]  /*103d0*/  IMAD.MOV.U32 R208, RZ, RZ, R20 ;  /* 0x000000ffffd07224 */ /* 0x000fe200078e0014 */
[----:B------:R-:W-:Y:S01]  /*103e0*/  R2UR UR7, R169 ;  /* 0x00000000a90772ca */ /* 0x000fe200000e0000 */
[----:B------:R-:W-:Y:S01]  /*103f0*/  IMAD.MOV.U32 R169, RZ, RZ, 0x40000040 ;  /* 0x40000040ffa97424 */ /* 0x000fe200078e00ff */
[----:B------:R-:W-:Y:S01]  /*10400*/  @!P1 PRMT R14, RZ, 0x654, R14 ;  /* 0x00000654ff0e9816 */ /* 0x000fe2000000000e */
[----:B------:R-:W-:-:S02]  /*10410*/  IMAD.MOV.U32 R209, RZ, RZ, R12 ;  /* 0x000000ffffd17224 */ /* 0x000fc400078e000c */
[----:B------:R-:W-:-:S08]  /*10420*/  IMAD.MOV.U32 R210, RZ, RZ, R18 ;  /* 0x000000ffffd27224 */ /* 0x000fd000078e0012 */
[----:B------:R-:W-:Y:S03]  /*10430*/  HGMMA.64x256x16.F32.BF16 R24, R152, gdesc[UR4].tnspB, R24, gsb0 ;  /* 0x43e0000498187df0 */ /* 0x000fe60008001818 */
[----:B------:R-:W-:Y:S02]  /*10440*/  WARPGROUP.DEPBAR.LE gsb0, 0x0 ;  /* 0x00008000000079c5 */ /* 0x000fe40000010000 */
[----:B----4-:R-:W-:Y:S01]  /*10450*/  VIADD R152, R168, 0x80 ;  /* 0x00000080a8987836 */ /* 0x010fe20000000000 */
        /* <DEDUP_REMOVED lines=32> */
.L_x_2780:
[----:B-1----:R-:W-:-:S07]  /*10660*/  IMAD.MOV.U32 R14, RZ, RZ, R206 ;  /* 0x000000ffff0e7224 */ /* 0x002fce00078e00ce */
.L_x_2779:
[----:B------:R-:W-:Y:S05]  /*10670*/  BSYNC B0 ;  /* 0x0000000000007941 */ /* 0x000fea0003800000 */
.L_x_2778:
[----:B------:R-:W-:Y:S01]  /*10680*/  ISETP.GE.AND P2, PT, R14, R202, PT ;  /* 0x000000ca0e00720c */ /* 0x000fe20003f46270 */
[----:B------:R-:W-:-:S12]  /*10690*/  BSSY B0, `(.L_x_2792) ;  /* 0x000024f000007945 */ /* 0x000fd80003800000 */
[----:B------:R-:W-:Y:S05]  /*106a0*/  @!P2 BRA `(.L_x_2793) ;  /* 0x000000240034a947 */ /* 0x000fea0003800000 */
[----:B------:R-:W-:Y:S02]  /*106b0*/  IMAD.MOV.U32 R208, RZ, RZ, R20 ;  /* 0x000000ffffd07224 */ /* 0x000fe400078e0014 */
[----:B------:R-:W-:Y:S02]  /*106c0*/  IMAD.MOV.U32 R210, RZ, RZ, R12 ;  /* 0x000000ffffd27224 */ /* 0x000fe400078e000c */
[----:B------:R-:W-:-:S07]  /*106d0*/  IMAD.MOV.U32 R209, RZ, RZ, R18 ;  /* 0x000000ffffd17224 */ /* 0x000fce00078e0012 */
.L_x_2812:
[----:B------:R-:W-:-:S05]  /*106e0*/  VIADD R18, R209, 0x1 ;  /* 0x00000001d1127836 */ /* 0x000fca0000000000 */
[----:B------:R-:W-:-:S04]  /*106f0*/  ISETP.NE.AND P2, PT, R18, 0x2, PT ;  /* 0x000000021200780c */ /* 0x000fc80003f45270 */
[----:B------:R-:W-:Y:S02]  /*10700*/  SEL R12, RZ, 0x1, P2 ;  /* 0x00000001ff0c7807 */ /* 0x000fe40001000000 */
[----:B------:R-:W-:Y:S02]  /*10710*/  SEL R18, R18, RZ, P2 ;  /* 0x000000ff12127207 */ /* 0x000fe40001000000 */
[----:B------:R-:W-:Y:S01]  /*10720*/  LOP3.LUT R19, R19, R12, RZ, 0x3c, !PT ;  /* 0x0000000c13137212 */ /* 0x000fe200078e3cff */
[----:B-1--4-:R-:W-:Y:S06]  /*10730*/  @!P0 BRA `(.L_x_2794) ;  /* 0x0000000000048947 */ /* 0x012fec0003800000 */
[----:B------:R-:W-:Y:S01]  /*10740*/  BPT.TRAP 0x1 ;  /* 0x000000040000795c */ /* 0x000fe20000300000 */
.L_x_2794:
[----:B------:R-:W-:Y:S01]  /*10750*/  IMAD R206, R18, 0x8, R2 ;  /* 0x0000000812ce7824 */ /* 0x000fe200078e0202 */
[----:B------:R-:W-:-:S04]  /*10760*/  SHF.L.U32 R207, R19, 0x1f, RZ ;  /* 0x0000001f13cf7819 */ /* 0x000fc800000006ff */
[----:B------:R1:W2:Y:S01]  /*10770*/  SYNCS.PHASECHK.TRANS64.TRYWAIT P2, [R206+URZ+0x28c30], R207 ;  /* 0x028c30cfce0075a7 */ /* 0x0002a2000804017f */
[----:B------:R-:W-:Y:S05]  /*10780*/  @!P0 BRA `(.L_x_2795) ;  /* 0x0000000000048947 */ /* 0x000fea0003800000 */
[----:B------:R-:W-:Y:S01]  /*10790*/  BPT.TRAP 0x1 ;  /* 0x000000040000795c */ /* 0x000fe20000300000 */
.L_x_2795:
[----:B------:R-:W-:Y:S01]  /*107a0*/  BSSY B1, `(.L_x_2796) ;  /* 0x0000006000017945 */ /* 0x000fe20003800000 */
[----:B------:R-:W-:Y:S02]  /*107b0*/  IMAD R12, R18, 0x200, R15 ;  /* 0x00000200120c7824 */ /* 0x000fe400078e020f */
[----:B------:R-:W-:Y:S01]  /*107c0*/  IMAD.MOV.U32 R13, RZ, RZ, 0x40000040 ;  /* 0x40000040ff0d7424 */ /* 0x000fe200078e00ff */
[----:B--2---:R-:W-:Y:S06]  /*107d0*/  @P2 BRA `(.L_x_2797) ;  /* 0x0000000000082947 */ /* 0x004fec0003800000 */
[----:B------:R-:W2:Y:S02]  /*107e0*/  SYNCS.PHASECHK.TRANS64.TRYWAIT P2, [R206+URZ+0x28c30], R207 ;  /* 0x028c30cfce0075a7 */ /* 0x000ea4000804017f */
[----:B--2---:R-:W-:Y:S05]  /*107f0*/  @!P2 BRA `(.L_x_2798) ;  /* 0x000000f800e8a947 */ /* 0x004fea0003800000 */
.L_x_2797:
[----:B------:R-:W-:Y:S05]  /*10800*/  BSYNC B1 ;  /* 0x0000000000017941 */ /* 0x000fea0003800000 */
.L_x_2796:
[C---:B------:R-:W-:Y:S01]  /*10810*/  R2UR UR6, R12.reuse ;  /* 0x000000000c0672ca */ /* 0x040fe200000e0000 */
[----:B------:R-:W-:Y:S01]  /*10820*/  WARPGROUP.ARRIVE ;  /* 0x00000000000079c5 */ /* 0x000fe20000000000 */
[----:B------:R-:W-:Y:S01]  /*10830*/  R2UR UR7, R13 ;  /* 0x000000000d0772ca */ /* 0x000fe200000e0000 */
[----:B------:R-:W-:Y:S01]  /*10840*/  VIADD R20, R12, 0x2 ;  /* 0x000000020c147836 */ /* 0x000fe20000000000 */
[----:B------:R-:W-:Y:S01]  /*10850*/  R2UR UR4, R4 ;  /* 0x00000000040472ca */ /* 0x000fe200000e0000 */
[----:B------:R-:W-:Y:S01]  /*10860*/  IMAD.MOV.U32 R21, RZ, RZ, 0x40000040 ;  /* 0x40000040ff157424 */ /* 0x000fe200078e00ff */
[----:B------:R-:W-:Y:S01]  /*10870*/  R2UR UR5, R5 ;  /* 0x00000000050572ca */ /* 0x000fe200000e0000 */
[----:B------:R-:W-:Y:S02]  /*10880*/  IMAD.MOV.U32 R13, RZ, RZ, 0x40000040 ;  /* 0x40000040ff0d7424 */ /* 0x000fe400078e00ff */
[----:B------:R-:W-:-:S10]  /*10890*/  IMAD.IADD R230, R201, 0x1, R192 ;  /* 0x00000001c9e67824 */ /* 0x000fd400078e02c0 */
        /* <DEDUP_REMOVED lines=8> */
[----:B------:R-:W-:Y:S02]  /*10920*/  WARPGROUP.DEPBAR.LE gsb0, 0x0 ;  /* 0x00008000000079c5 */ /* 0x000fe40000010000 */
[----:B------:R-:W-:-:S10]  /*10930*/  WARPGROUP.ARRIVE ;  /* 0x00000000000079c5 */ /* 0x000fd40000000000 */
[----:B------:R-:W-:Y:S01]  /*10940*/  HGMMA.64x64x16.F32.BF16 R152, gdesc[UR4], R152, gsb0 ;  /* 0x00e00000049879f0 */ /* 0x000fe20008001898 */
[----:B------:R-:W-:Y:S01]  /*10950*/  R2UR UR6, R20 ;  /* 0x00000000140672ca */ /* 0x000fe200000e0000 */
[----:B------:R-:W-:Y:S01]  /*10960*/  IMAD.SHL.U32 R20, R14, 0x40, RZ ;  /* 0x000000400e147824 */ /* 0x000fe200078e00ff */
[----:B------:R-:W-:Y:S02]  /*10970*/  R2UR UR7, R21 ;  /* 0x00000000150772ca */ /* 0x000fe400000e0000 */
[----:B------:R-:W-:Y:S02]  /*10980*/  R2UR UR4, R8 ;  /* 0x00000000080472ca */ /* 0x000fe400000e0000 */
[----:B------:R-:W-:Y:S02]  /*10990*/  R2UR UR5, R9 ;  /* 0x00000000090572ca */ /* 0x000fe400000e0000 */
[----:B0-----:R-:W-:-:S04]  /*109a0*/  IADD3 R212, -R184, 0x1, -R20 ;  /* 0x00000001b8d47810 */ /* 0x001fc80007ffe914 */
[----:B------:R-:W-:Y:S01]  /*109b0*/  IADD3 R212, -R22, R212, R23 ;  /* 0x000000d416d47210 */ /* 0x000fe20007ffe117 */
[----:B------:R-:W-:Y:S02]  /*109c0*/  WARPGROUP.DEPBAR.LE gsb0, 0x0 ;  /* 0x00008000000079c5 */ /* 0x000fe40000010000 */
[----:B------:R-:W-:-:S06]  /*109d0*/  WARPGROUP.ARRIVE ;  /* 0x00000000000079c5 */ /* 0x000fcc0000000000 */
[----:B------:R-:W-:Y:S01]  /*109e0*/  HGMMA.64x64x16.F32.BF16 R152, gdesc[UR4], R152, gsb0 ;  /* 0x00e00000049879f0 */ /* 0x000fe20008001898 */
[----:B------:R-:W-:Y:S02]  /*109f0*/  R2UR UR6, R12 ;  /* 0x000000000c0672ca */ /* 0x000fe400000e0000 */
[----:B------:R-:W-:Y:S01]  /*10a00*/  R2UR UR7, R13 ;  /* 0x000000000d0772ca */ /* 0x000fe200000e0000 */
[----:B------:R-:W0:Y:S01]  /*10a10*/  @P5 LDC R12, c[0x0][0x450] ;  /* 0x00011400ff0c5b82 */ /* 0x000e220000000800 */
[----:B------:R-:W-:Y:S02]  /*10a20*/  R2UR UR4, R6 ;  /* 0x00000000060472ca */ /* 0x000fe400000e0000 */
[----:B------:R-:W-:-:S05]  /*10a30*/  R2UR UR5, R7 ;  /* 0x00000000070572ca */ /* 0x000fca00000e0000 */
[----:B------:R-:W3:Y:S02]  /*10a40*/  @P5 LDC R13, c[0x0][0x44c] ;  /* 0x00011300ff0d5b82 */ /* 0x000ee40000000800 */
[----:B---3--:R-:W-:-:S05]  /*10a50*/  @P5 IMAD.HI.U32 R13, R230, R13, RZ ;  /* 0x0000000de60d5227 */ /* 0x008fca00078e00ff */
[----:B0-----:R-:W-:Y:S01]  /*10a60*/  @P5 SHF.R.U32.HI R230, RZ, R12, R13 ;  /* 0x0000000cffe65219 */ /* 0x001fe2000001160d */
[----:B------:R-:W-:-:S04]  /*10a70*/  @!P1 VIADD R12, R206, 0x28c40 ;  /* 0x00028c40ce0c9836 */ /* 0x000fc80000000000 */
[----:B------:R-:W0:Y:S01]  /*10a80*/  SHFL.IDX PT, R231, R230, RZ, 0x1c1f ;  /* 0x001c1fffe6e77589 */ /* 0x000e2200000e0000 */
[----:B------:R-:W-:Y:S01]  /*10a90*/  @!P1 PRMT R12, RZ, 0x654, R12 ;  /* 0x00000654ff0c9816 */ /* 0x000fe2000000000c */
[----:B------:R-:W-:Y:S02]  /*10aa0*/  WARPGROUP.DEPBAR.LE gsb0, 0x0 ;  /* 0x00008000000079c5 */ /* 0x000fe40000010000 */
[----:B------:R-:W-:-:S06]  /*10ab0*/  WARPGROUP.ARRIVE ;  /* 0x00000000000079c5 */ /* 0x000fcc0000000000 */
[----:B------:R-:W-:Y:S01]  /*10ac0*/  HGMMA.64x64x16.F32.BF16 R152, gdesc[UR4], R152, gsb0 ;  /* 0x00e00000049879f0 */ /* 0x000fe20008001898 */
[----:B------:R-:W-:Y:S01]  /*10ad0*/  ULDC UR4, c[0x0][0x9dc] ;  /* 0x0002770000047ab9 */ /* 0x000fe20000000800 */
[----:B------:R-:W-:Y:S01]  /*10ae0*/  ULDC UR5, c[0x0][0x9e0] ;  /* 0x0002780000057ab9 */ /* 0x000fe20000000800 */
[----:B------:R-:W-:Y:S01]  /*10af0*/  ULOP3.LUT UR4, URZ, UR4, URZ, 0x33, !UPT ;  /* 0x000000043f047292 */ /* 0x000fe2000f8e333f */
[----:B------:R-:W-:-:S04]  /*10b00*/  VIADD R213, R212, UR5 ;  /* 0x00000005d4d57c36 */ /* 0x000fc80008000000 */
[----:B0-----:R-:W-:Y:S02]  /*10b10*/  IMAD.IADD R211, R213, 0x1, R231 ;  /* 0x00000001d5d37824 */ /* 0x001fe400078e02e7 */
[----:B------:R-:W-:-:S04]  /*10b20*/  VIADD R212, R212, UR4 ;  /* 0x00000004d4d47c36 */ /* 0x000fc80008000000 */
[----:B------:R-:W-:Y:S01]  /*10b30*/  IMAD.IADD R21, R212, 0x1, R231 ;  /* 0x00000001d4157824 */ /* 0x000fe200078e02e7 */
[----:B------:R-:W-:Y:S02]  /*10b40*/  WARPGROUP.DEPBAR.LE gsb0, 0x0 ;  /* 0x00008000000079c5 */ /* 0x000fe40000010000 */
[----:B------:R0:W-:Y:S01]  /*10b50*/  @!P1 SYNCS.ARRIVE.TRANS64.RED.A1T0 RZ, [R12+URZ], RZ ;  /* 0x000000ff0cff99a7 */ /* 0x0001e2000810043f */
[----:B------:R-:W-:Y:S05]  /*10b60*/  @!P6 BRA `(.L_x_2799) ;  /* 0x000000000060e947 */ /* 0x000fea0003800000 */
[----:B------:R-:W-:Y:S01]  /*10b70*/  IADD3 R231, -R22, R23, R231 ;  /* 0x0000001716e77210 */ /* 0x000fe20007ffe1e7 */
[----:B------:R-:W-:Y:S03]  /*10b80*/  BSSY B1, `(.L_x_2800) ;  /* 0x0000012000017945 */ /* 0x000fe60003800000 */
[----:B------:R-:W-:-:S13]  /*10b90*/  ISETP.GT.AND P2, PT, R231, -0x1, PT ;  /* 0xffffffffe700780c */ /* 0x000fda0003f44270 */
[----:B------:R-:W-:Y:S05]  /*10ba0*/  @P2 BRA `(.L_x_2801) ;  /* 0x0000000000242947 */ /* 0x000fea0003800000 */
[----:B------:R-:W-:Y:S01]  /*10bb0*/  ULDC UR4, c[0x0][0x9e4] ;  /* 0x0002790000047ab9 */ /* 0x000fe20000000800 */
[----:B------:R-:W-:Y:S01]  /*10bc0*/  LOP3.LUT R231, RZ, R231, RZ, 0x33, !PT ;  /* 0x000000e7ffe77212 */ /* 0x000fe200078e33ff */
[----:B------:R-:W-:-:S05]  /*10bd0*/  IMAD.U32 R232, RZ, RZ, UR4 ;  /* 0x00000004ffe87e24 */ /* 0x000fca000f8e00ff */
[----:B------:R-:W-:-:S13]  /*10be0*/  ISETP.NE.AND P2, PT, R232, 0x1, PT ;  /* 0x00000001e800780c */ /* 0x000fda0003f45270 */
[----:B0-----:R-:W0:Y:S02]  /*10bf0*/  @P2 LDC.64 R12, c[0x0][0x9e8] ;  /* 0x00027a00ff0c2b82 */ /* 0x001e240000000a00 */
[----:B0-----:R-:W-:-:S05]  /*10c00*/  @P2 IMAD.HI.U32 R12, R231, R12, RZ ;  /* 0x0000000ce70c2227 */ /* 0x001fca00078e00ff */
[----:B------:R-:W-:-:S04]  /*10c10*/  @P2 SHF.R.U32.HI R231, RZ, R13, R12 ;  /* 0x0000000dffe72219 */ /* 0x000fc8000001160c */
[----:B------:R-:W-:Y:S01]  /*10c20*/  LOP3.LUT R231, RZ, R231, RZ, 0x33, !PT ;  /* 0x000000e7ffe77212 */ /* 0x000fe200078e33ff */
[----:B------:R-:W-:Y:S06]  /*10c30*/  BRA `(.L_x_2802) ;  /* 0x0000000000187947 */ /* 0x000fec0003800000 */
.L_x_2801:
[----:B------:R-:W-:Y:S02]  /*10c40*/  ULDC UR4, c[0x0][0x9e4] ;  /* 0x0002790000047ab9 */ /* 0x000fe40000000800 */
[----:B------:R-:W-:-:S05]  /*10c50*/  IMAD.U32 R232, RZ, RZ, UR4 ;  /* 0x00000004ffe87e24 */ /* 0x000fca000f8e00ff */
[----:B------:R-:W-:-:S13]  /*10c60*/  ISETP.NE.AND P2, PT, R232, 0x1, PT ;  /* 0x00000001e800780c */ /* 0x000fda0003f45270 */
[----:B0-----:R-:W0:Y:S02]  /*10c70*/  @P2 LDC.64 R12, c[0x0][0x9e8] ;  /* 0x00027a00ff0c2b82 */ /* 0x001e240000000a00 */
[----:B0-----:R-:W-:-:S05]  /*10c80*/  @P2 IMAD.HI.U32 R12, R231, R12, RZ ;  /* 0x0000000ce70c2227 */ /* 0x001fca00078e00ff */
[----:B------:R-:W-:-:S07]  /*10c90*/  @P2 SHF.R.U32.HI R231, RZ, R13, R12 ;  /* 0x0000000dffe72219 */ /* 0x000fce000001160c */
.L_x_2802:
[----:B------:R-:W-:Y:S05]  /*10ca0*/  BSYNC B1 ;  /* 0x0000000000017941 */ /* 0x000fea0003800000 */
.L_x_2800:
[----:B------:R-:W-:-:S04]  /*10cb0*/  IMAD R231, R231, R232, -R20 ;  /* 0x000000e8e7e77224 */ /* 0x000fc800078e0a14 */
[----:B------:R-:W-:-:S05]  /*10cc0*/  IMAD.IADD R231, R231, 0x1, -R184 ;  /* 0x00000001e7e77824 */ /* 0x000fca00078e0ab8 */
[----:B------:R-:W-:Y:S02]  /*10cd0*/  VIMNMX R21, R21, R231, !PT ;  /* 0x000000e715157248 */ /* 0x000fe40007fe0100 */
[----:B------:R-:W-:-:S07]  /*10ce0*/  VIADDMNMX R211, R231, R232, R211, PT ;  /* 0x000000e8e7d37246 */ /* 0x000fce00038001d3 */
.L_x_2799:
[----:B------:R-:W-:Y:S01]  /*10cf0*/  ISETP.GT.AND P2, PT, R14, -0x1, PT ;  /* 0xffffffff0e00780c */ /* 0x000fe20003f44270 */
[----:B------:R-:W3:Y:S03]  /*10d00*/  SHFL.IDX PT, R230, R230, 0x1, 0x1c1f ;  /* 0x003c1f00e6e67f89 */ /* 0x000ee600000e0000 */
        /* <DEDUP_REMOVED lines=11> */
[--C-:B---3--:R-:W-:Y:S01]  /*10dc0*/  IMAD.IADD R213, R213, 0x1, R230.reuse ;  /* 0x00000001d5d57824 */ /* 0x108fe200078e02e6 */
        /* <DEDUP_REMOVED lines=52> */
.L_x_2805:
[----:B------:R-:W-:Y:S02]  /*11110*/  ULDC UR4, c[0x0][0x9e4] ;  /* 0x0002790000047ab9 */ /* 0x000fe40000000800 */
[----:B------:R-:W-:-:S05]  /*11120*/  IMAD.U32 R21, RZ, RZ, UR4 ;  /* 0x00000004ff157e24 */ /* 0x000fca000f8e00ff */
[----:B------:R-:W-:-:S13]  /*11130*/  ISETP.NE.AND P3, PT, R21, 0x1, PT ;  /* 0x000000011500780c */ /* 0x000fda0003f65270 */
[----:B0-----:R-:W0:Y:S02]  /*11140*/  @P3 LDC.64 R12, c[0x0][0x9e8] ;  /* 0x00027a00ff0c3b82 */ /* 0x001e240000000a00 */
[----:B0-----:R-:W-:-:S05]  /*11150*/  @P3 IMAD.HI.U32 R12, R230, R12, RZ ;  /* 0x0000000ce60c3227 */ /* 0x001fca00078e00ff */
[----:B------:R-:W-:-:S07]  /*11160*/  @P3 SHF.R.U32.HI R230, RZ, R13, R12 ;  /* 0x0000000dffe63219 */ /* 0x000fce000001160c */
.L_x_2806:
[----:B------:R-:W-:Y:S05]  /*11170*/  BSYNC B1 ;  /* 0x0000000000017941 */ /* 0x000fea0003800000 */
.L_x_2804:
[----:B------:R-:W-:-:S04]  /*11180*/  IMAD R20, R230, R21, -R20 ;  /* 0x00000015e6147224 */ /* 0x000fc800078e0a14 */
[----:B------:R-:W-:-:S05]  /*11190*/  IMAD.IADD R20, R20, 0x1, -R184 ;  /* 0x0000000114147824 */ /* 0x000fca00078e0ab8 */
[----:B------:R-:W-:Y:S02]  /*111a0*/  VIMNMX R212, R212, R20, !PT ;  /* 0x00000014d4d47248 */ /* 0x000fe40007fe0100 */
[----:B------:R-:W-:-:S07]  /*111b0*/  VIADDMNMX R213, R20, R21, R213, PT ;  /* 0x0000001514d57246 */ /* 0x000fce00038001d5 */
.L_x_2803:
[----:B0-----:R-:W-:Y:S01]  /*111c0*/  FMNMX.FTZ R12, R152, R210, !PT ;  /* 0x000000d2980c7209 */ /* 0x001fe20007810000 */
[----:B------:R-:W-:-:S03]  /*111d0*/  ULDC UR4, c[0x0][0x988] ;  /* 0x0002620000047ab9 */ /* 0x000fc60000000800 */
        /* <DEDUP_REMOVED lines=16> */
[----:B0-----:R-:W-:-:S05]  /*112e0*/  FMNMX.FTZ R12, R12, R13, !PT ;  /* 0x0000000d0c0c7209 */ /* 0x001fca0007810000 */
[----:B------:R-:W0:Y:S02]  /*112f0*/  SHFL.BFLY PT, R13, R12, 0x1, 0x1f ;  /* 0x0c201f000c0d7f89 */ /* 0x000e2400000e0000 */
[----:B0-----:R-:W-:Y:S01]  /*11300*/  FMNMX.FTZ R12, R12, R13, !PT ;  /* 0x0000000d0c0c7209 */ /* 0x001fe20007810000 */
[----:B------:R-:W-:-:S03]  /*11310*/  IMAD.U32 R13, RZ, RZ, UR4 ;  /* 0x00000004ff0d7e24 */ /* 0x000fc6000f8e00ff */
[C---:B------:R-:W-:Y:S01]  /*11320*/  FSETP.NEU.FTZ.AND P3, PT, R12.reuse, -INF , PT ;  /* 0xff8000000c00780b */ /* 0x040fe20003f7d000 */
[----:B------:R-:W-:-:S03]  /*11330*/  FMUL.FTZ R20, R12, R13 ;  /* 0x0000000d0c147220 */ /* 0x000fc60000410000 */
[----:B------:R-:W-:Y:S02]  /*11340*/  FSEL R21, R12, RZ, P3 ;  /* 0x000000ff0c157208 */ /* 0x000fe40001800000 */
[----:B------:R-:W-:Y:S02]  /*11350*/  FSEL R20, R20, RZ, P3 ;  /* 0x000000ff14147208 */ /* 0x000fe40001800000 */
[----:B------:R-:W-:Y:S01]  /*11360*/  ISETP.GT.AND P3, PT, R212, 0x1, P2 ;  /* 0x00000001d400780c */ /* 0x000fe20001764270 */
[----:B------:R-:W-:Y:S02]  /*11370*/  FADD.FTZ R21, -R21, R210 ;  /* 0x000000d215157221 */ /* 0x000fe40000010100 */
[-CC-:B------:R-:W-:Y:S01]  /*11380*/  FFMA.FTZ R152, R152, R13.reuse, -R20.reuse ;  /* 0x0000000d98987223 */ /* 0x180fe20000010814 */
[----:B------:R-:W-:Y:S01]  /*11390*/  ISETP.LT.OR P4, PT, R213, 0x2, P3 ;  /* 0x00000002d500780c */ /* 0x000fe20001f81670 */
[-C--:B------:R-:W-:Y:S01]  /*113a0*/  FMUL.FTZ R21, R21, R13.reuse ;  /* 0x0000000d15157220 */ /* 0x080fe20000410000 */
[-CC-:B------:R-:W-:Y:S01]  /*113b0*/  FFMA.FTZ R153, R153, R13.reuse, -R20.reuse ;  /* 0x0000000d99997223 */ /* 0x180fe20000010814 */
[----:B------:R-:W-:Y:S01]  /*113c0*/  ISETP.GT.AND P3, PT, R212, 0x8, P2 ;  /* 0x00000008d400780c */ /* 0x000fe20001764270 */
[-CC-:B------:R-:W-:Y:S01]  /*113d0*/  FFMA.FTZ R156, R156, R13.reuse, -R20.reuse ;  /* 0x0000000d9c9c7223 */ /* 0x180fe20000010814 */
[----:B------:R-:W-:Y:S01]  /*113e0*/  FSEL R155, R155, -INF , !P4 ;  /* 0xff8000009b9b7808 */ /* 0x000fe20006000000 */
[----:B------:R-:W-:Y:S01]  /*113f0*/  MUFU.EX2 R152, R152 ;  /* 0x0000009800987308 */ /* 0x000fe20000000800 */
[----:B------:R-:W-:Y:S01]  /*11400*/  ISETP.GT.AND P4, PT, R212, 0x9, P2 ;  /* 0x00000009d400780c */ /* 0x000fe20001784270 */
[-CC-:B------:R-:W-:Y:S01]  /*11410*/  FFMA.FTZ R157, R157, R13.reuse, -R20.reuse ;  /* 0x0000000d9d9d7223 */ /* 0x180fe20000010814 */
[C---:B------:R-:W-:Y:S01]  /*11420*/  ISETP.LT.OR P3, PT, R213.reuse, 0x9, P3 ;  /* 0x00000009d500780c */ /* 0x040fe20001f61670 */
[-CC-:B------:R-:W-:Y:S01]  /*11430*/  FFMA.FTZ R160, R160, R13.reuse, -R20.reuse ;  /* 0x0000000da0a07223 */ /* 0x180fe20000010814 */
[----:B------:R-:W-:Y:S01]  /*11440*/  ISETP.LT.OR P4, PT, R213, 0xa, P4 ;  /* 0x0000000ad500780c */ /* 0x000fe20002781670 */
[-CC-:B------:R-:W-:Y:S01]  /*11450*/  FFMA.FTZ R161, R161, R13.reuse, -R20.reuse ;  /* 0x0000000da1a17223 */ /* 0x180fe20000010814 */
[----:B------:R-:W-:Y:S01]  /*11460*/  FSEL R158, R158, -INF , !P3 ;  /* 0xff8000009e9e7808 */ /* 0x000fe20005800000 */
[----:B------:R-:W0:Y:S01]  /*11470*/  MUFU.EX2 R21, R21 ;  /* 0x0000001500157308 */ /* 0x000e220000000800 */
[----:B------:R-:W-:Y:S01]  /*11480*/  FSEL R159, R159, -INF , !P4 ;  /* 0xff8000009f9f7808 */ /* 0x000fe20006000000 */
[-CC-:B------:R-:W-:Y:S01]  /*11490*/  FFMA.FTZ R164, R164, R13.reuse, -R20.reuse ;  /* 0x0000000da4a47223 */ /* 0x180fe20000010814 */
[C---:B------:R-:W-:Y:S01]  /*114a0*/  ISETP.GT.AND P4, PT, R212.reuse, 0x11, P2 ;  /* 0x00000011d400780c */ /* 0x040fe20001784270 */
[-CC-:B------:R-:W-:Y:S01]  /*114b0*/  FFMA.FTZ R165, R165, R13.reuse, -R20.reuse ;  /* 0x0000000da5a57223 */ /* 0x180fe20000010814 */
[----:B------:R-:W-:Y:S01]  /*114c0*/  ISETP.GT.AND P3, PT, R212, 0x10, P2 ;  /* 0x00000010d400780c */ /* 0x000fe20001764270 */
[-CC-:B------:R-:W-:Y:S01]  /*114d0*/  FFMA.FTZ R168, R168, R13.reuse, -R20.reuse ;  /* 0x0000000da8a87223 */ /* 0x180fe20000010814 */
[----:B------:R-:W-:Y:S01]  /*114e0*/  ISETP.LT.OR P4, PT, R213, 0x12, P4 ;  /* 0x00000012d500780c */ /* 0x000fe20002781670 */
[----:B------:R-:W3:Y:S01]  /*114f0*/  MUFU.EX2 R153, R153 ;  /* 0x0000009900997308 */ /* 0x000ee20000000800 */
        /* <DEDUP_REMOVED lines=9> */
[----:B------:R-:W-:Y:S01]  /*11590*/  FFMA.FTZ R181, R181, R13, -R20 ;  /* 0x0000000db5b57223 */ /* 0x000fe20000010814 */
[----:B------:R-:W-:Y:S01]  /*115a0*/  ISETP.LT.OR P3, PT, R213, 0x11, P3 ;  /* 0x00000011d500780c */ /* 0x000fe20001f61670 */
[----:B0-----:R-:W-:Y:S01]  /*115b0*/  FFMA.FTZ R0, R21, R0, R152 ;  /* 0x0000000015007223 */ /* 0x001fe20000010098 */
[----:B------:R-:W-:Y:S01]  /*115c0*/  FSEL R167, R167, -INF , !P4 ;  /* 0xff800000a7a77808 */ /* 0x000fe20006000000 */
[----:B------:R-:W0:Y:S01]  /*115d0*/  MUFU.EX2 R156, R156 ;  /* 0x0000009c009c7308 */ /* 0x000e220000000800 */
[----:B------:R-:W-:Y:S01]  /*115e0*/  ISETP.GT.AND P4, PT, R212, 0x21, P2 ;  /* 0x00000021d400780c */ /* 0x000fe20001784270 */
[-C--:B------:R-:W-:Y:S01]  /*115f0*/  FMUL.FTZ R24, R24, R21.reuse ;  /* 0x0000001518187220 */ /* 0x080fe20000410000 */
[----:B------:R-:W-:Y:S01]  /*11600*/  FSEL R162, R162, -INF , !P3 ;  /* 0xff800000a2a27808 */ /* 0x000fe20005800000 */
[----:B---3--:R-:W-:Y:S01]  /*11610*/  FADD.FTZ R0, R153, R0 ;  /* 0x0000000099007221 */ /* 0x008fe20000010000 */
[----:B------:R-:W-:Y:S01]  /*11620*/  ISETP.LT.OR P4, PT, R213, 0x22, P4 ;  /* 0x00000022d500780c */ /* 0x000fe20002781670 */
[-C--:B------:R-:W-:Y:S01]  /*11630*/  FMUL.FTZ R25, R25, R21.reuse ;  /* 0x0000001519197220 */ /* 0x080fe20000410000 */
[----:B------:R-:W-:Y:S01]  /*11640*/  F2FP.BF16.F32.PACK_AB R152, R153, R152 ;  /* 0x000000989998723e */ /* 0x000fe200000010ff */
[----:B------:R-:W3:Y:S01]  /*11650*/  MUFU.EX2 R157, R157 ;  /* 0x0000009d009d7308 */ /* 0x000ee20000000800 */
[----:B------:R-:W-:Y:S01]  /*11660*/  FSEL R171, R171, -INF , !P4 ;  /* 0xff800000abab7808 */ /* 0x000fe20006000000 */
[-C--:B------:R-:W-:Y:S01]  /*11670*/  FMUL.FTZ R28, R28, R21.reuse ;  /* 0x000000151c1c7220 */ /* 0x080fe20000410000 */
[C---:B------:R-:W-:Y:S01]  /*11680*/  ISETP.GT.AND P4, PT, R212.reuse, 0x29, P2 ;  /* 0x00000029d400780c */ /* 0x040fe20001784270 */
[-C--:B------:R-:W-:Y:S01]  /*11690*/  FMUL.FTZ R29, R29, R21.reuse ;  /* 0x000000151d1d7220 */ /* 0x080fe20000410000 */
[----:B------:R-:W-:Y:S01]  /*116a0*/  ISETP.GT.AND P3, PT, R212, 0x18, P2 ;  /* 0x00000018d400780c */ /* 0x000fe20001764270 */
[-C--:B------:R-:W-:Y:S01]  /*116b0*/  FMUL.FTZ R32, R32, R21.reuse ;  /* 0x0000001520207220 */ /* 0x080fe20000410000 */
[C---:B------:R-:W-:Y:S01]  /*116c0*/  ISETP.LT.OR P4, PT, R213.reuse, 0x2a, P4 ;  /* 0x0000002ad500780c */ /* 0x040fe20002781670 */
[----:B------:R-:W4:Y:S01]  /*116d0*/  MUFU.EX2 R160, R160 ;  /* 0x000000a000a07308 */ /* 0x000f220000000800 */
[----:B------:R-:W-:Y:S01]  /*116e0*/  ISETP.LT.OR P3, PT, R213, 0x19, P3 ;  /* 0x00000019d500780c */ /* 0x000fe20001f61670 */
[----:B0-----:R-:W-:Y:S01]  /*116f0*/  FADD.FTZ R0, R156, R0 ;  /* 0x000000009c007221 */ /* 0x001fe20000010000 */
[----:B------:R-:W-:Y:S01]  /*11700*/  FSEL R175, R175, -INF , !P4 ;  /* 0xff800000afaf7808 */ /* 0x000fe20006000000 */
[-C--:B------:R-:W-:Y:S01]  /*11710*/  FMUL.FTZ R33, R33, R21.reuse ;  /* 0x0000001521217220 */ /* 0x080fe20000410000 */
[----:B------:R-:W-:Y:S01]  /*11720*/  ISETP.GT.AND P4, PT, R212, RZ, P2 ;  /* 0x000000ffd400720c */ /* 0x000fe20001784270 */
[-C--:B------:R-:W-:Y:S01]  /*11730*/  FMUL.FTZ R36, R36, R21.reuse ;  /* 0x0000001524247220 */ /* 0x080fe20000410000 */
[----:B------:R-:W-:Y:S01]  /*11740*/  FSEL R166, R166, -INF , !P3 ;  /* 0xff800000a6a67808 */ /* 0x000fe20005800000 */
[----:B------:R-:W0:Y:S01]  /*11750*/  MUFU.EX2 R161, R161 ;  /* 0x000000a100a17308 */ /* 0x000e220000000800 */
[----:B------:R-:W-:Y:S01]  /*11760*/  ISETP.LT.OR P4, PT, R213, 0x1, P4 ;  /* 0x00000001d500780c */ /* 0x000fe20002781670 */
[-C--:B------:R-:W-:Y:S01]  /*11770*/  FMUL.FTZ R37, R37, R21.reuse ;  /* 0x0000001525257220 */ /* 0x080fe20000410000 */
[----:B------:R-:W-:Y:S01]  /*11780*/  ISETP.GT.AND P3, PT, R212, 0x20, P2 ;  /* 0x00000020d400780c */ /* 0x000fe20001764270 */
[-C--:B------:R-:W-:Y:S01]  /*11790*/  FMUL.FTZ R40, R40, R21.reuse ;  /* 0x0000001528287220 */ /* 0x080fe20000410000 */
[----:B------:R-:W-:Y:S01]  /*117a0*/  FSEL R154, R154, -INF , !P4 ;  /* 0xff8000009a9a7808 */ /* 0x000fe20006000000 */
[-C--:B------:R-:W-:Y:S01]  /*117b0*/  FMUL.FTZ R41, R41, R21.reuse ;  /* 0x0000001529297220 */ /* 0x080fe20000410000 */
[----:B------:R-:W-:Y:S01]  /*117c0*/  ISETP.LT.OR P3, PT, R213, 0x21, P3 ;  /* 0x00000021d500780c */ /* 0x000fe20001f61670 */
[----:B------:R-:W-:Y:S01]  /*117d0*/  MUFU.EX2 R164, R164 ;  /* 0x000000a400a47308 */ /* 0x000fe20000000800 */
[----:B------:R-:W-:Y:S01]  /*117e0*/  FMNMX.FTZ R20, R154, R208, !PT ;  /* 0x000000d09a147209 */ /* 0x000fe20007810000 */
[-C--:B------:R-:W-:Y:S01]  /*117f0*/  FMUL.FTZ R44, R44, R21.reuse ;  /* 0x000000152c2c7220 */ /* 0x080fe20000410000 */
[----:B------:R-:W-:Y:S01]  /*11800*/  FSEL R170, R170, -INF , !P3 ;  /* 0xff800000aaaa7808 */ /* 0x000fe20005800000 */
[-C--:B------:R-:W-:Y:S01]  /*11810*/  FMUL.FTZ R45, R45, R21.reuse ;  /* 0x000000152d2d7220 */ /* 0x080fe20000410000 */
[----:B------:R-:W-:Y:S01]  /*11820*/  FMNMX.FTZ R153, R155, R20, !PT ;  /* 0x000000149b997209 */ /* 0x000fe20007810000 */
[----:B------:R-:W-:Y:S01]  /*11830*/  FMUL.FTZ R48, R48, R21 ;  /* 0x0000001530307220 */ /* 0x000fe20000410000 */
[----:B------:R-:W-:Y:S01]  /*11840*/  ISETP.GT.AND P3, PT, R212, 0x28, P2 ;  /* 0x00000028d400780c */ /* 0x000fe20001764270 */
[----:B------:R-:W-:Y:S01]  /*11850*/  MUFU.EX2 R165, R165 ;  /* 0x000000a500a57308 */ /* 0x000fe20000000800 */
[----:B------:R-:W-:Y:S01]  /*11860*/  FMNMX.FTZ R20, R158, R153, !PT ;  /* 0x000000999e147209 */ /* 0x000fe20007810000 */
[-C--:B------:R-:W-:Y:S01]  /*11870*/  FMUL.FTZ R49, R49, R21.reuse ;  /* 0x0000001531317220 */ /* 0x080fe20000410000 */
[----:B------:R-:W-:Y:S01]  /*11880*/  ISETP.LT.OR P3, PT, R213, 0x29, P3 ;  /* 0x00000029d500780c */ /* 0x000fe20001f61670 */
[-C--:B------:R-:W-:Y:S01]  /*11890*/  FMUL.FTZ R52, R52, R21.reuse ;  /* 0x0000001534347220 */ /* 0x080fe20000410000 */
[----:B------:R-:W-:Y:S01]  /*118a0*/  FMNMX.FTZ R153, R159, R20, !PT ;  /* 0x000000149f997209 */ /* 0x000fe20007810000 */
[----:B------:R-:W-:Y:S01]  /*118b0*/  FMUL.FTZ R53, R53, R21 ;  /* 0x0000001535357220 */ /* 0x000fe20000410000 */
[----:B------:R-:W-:Y:S01]  /*118c0*/  FSEL R174, R174, -INF , !P3 ;  /* 0xff800000aeae7808 */ /* 0x000fe20005800000 */
[----:B------:R-:W-:Y:S01]  /*118d0*/  MUFU.EX2 R169, R169 ;  /* 0x000000a900a97308 */ /* 0x000fe20000000800 */
[----:B------:R-:W-:Y:S01]  /*118e0*/  FMNMX.FTZ R20, R162, R153, !PT ;  /* 0x00000099a2147209 */ /* 0x000fe20007810000 */
[-C--:B------:R-:W-:Y:S01]  /*118f0*/  FMUL.FTZ R56, R56, R21.reuse ;  /* 0x0000001538387220 */ /* 0x080fe20000410000 */
[----:B------:R-:W-:Y:S01]  /*11900*/  ISETP.GT.AND P3, PT, R212, 0x30, P2 ;  /* 0x00000030d400780c */ /* 0x000fe20001764270 */
[-C--:B------:R-:W-:Y:S01]  /*11910*/  FMUL.FTZ R57, R57, R21.reuse ;  /* 0x0000001539397220 */ /* 0x080fe20000410000 */
[----:B------:R-:W-:Y:S01]  /*11920*/  FMNMX.FTZ R153, R163, R20, !PT ;  /* 0x00000014a3997209 */ /* 0x000fe20007810000 */
[----:B------:R-:W-:Y:S01]  /*11930*/  FMUL.FTZ R60, R60, R21 ;  /* 0x000000153c3c7220 */ /* 0x000fe20000410000 */
        /* <DEDUP_REMOVED lines=20> */
[----:B------:R-:W-:Y:S01]  /*11a80*/  ISETP.GT.AND P2, PT, R212, 0x39, P2 ;  /* 0x00000039d400780c */ /* 0x000fe20001744270 */
[-C--:B------:R-:W-:Y:S01]  /*11a90*/  FMUL.FTZ R76, R76, R21.reuse ;  /* 0x000000154c4c7220 */ /* 0x080fe20000410000 */
[----:B------:R-:W-:Y:S01]  /*11aa0*/  FMNMX.FTZ R153, R175, R20, !PT ;  /* 0x00000014af997209 */ /* 0x000fe20007810000 */
[-C--:B------:R-:W-:Y:S01]  /*11ab0*/  FMUL.FTZ R77, R77, R21.reuse ;  /* 0x000000154d4d7220 */ /* 0x080fe20000410000 */
[----:B------:R-:W-:Y:S01]  /*11ac0*/  ISETP.LT.OR P4, PT, R213, 0x39, P4 ;  /* 0x00000039d500780c */ /* 0x000fe20002781670 */
[----:B------:R-:W-:Y:S01]  /*11ad0*/  MUFU.EX2 R181, R181 ;  /* 0x000000b500b57308 */ /* 0x000fe20000000800 */
[----:B------:R-:W-:Y:S01]  /*11ae0*/  FSEL R179, R179, -INF , !P3 ;  /* 0xff800000b3b37808 */ /* 0x000fe20005800000 */
[----:B------:R-:W-:Y:S01]  /*11af0*/  FMUL.FTZ R80, R80, R21 ;  /* 0x0000001550507220 */ /* 0x000fe20000410000 */
[----:B------:R-:W-:Y:S01]  /*11b00*/  FMNMX.FTZ R20, R178, R153, !PT ;  /* 0x00000099b2147209 */ /* 0x000fe20007810000 */
[-C--:B------:R-:W-:Y:S01]  /*11b10*/  FMUL.FTZ R81, R81, R21.reuse ;  /* 0x0000001551517220 */ /* 0x080fe20000410000 */
[----:B------:R-:W-:Y:S01]  /*11b20*/  ISETP.LT.OR P2, PT, R213, 0x3a, P2 ;  /* 0x0000003ad500780c */ /* 0x000fe20001741670 */
[-C--:B------:R-:W-:Y:S01]  /*11b30*/  FMUL.FTZ R84, R84, R21.reuse ;  /* 0x0000001554547220 */ /* 0x080fe20000410000 */
[----:B------:R-:W-:Y:S01]  /*11b40*/  FSEL R182, R182, -INF , !P4 ;  /* 0xff800000b6b67808 */ /* 0x000fe20006000000 */
[-C--:B------:R-:W-:Y:S01]  /*11b50*/  FMUL.FTZ R85, R85, R21.reuse ;  /* 0x0000001555557220 */ /* 0x080fe20000410000 */
[----:B------:R-:W-:Y:S01]  /*11b60*/  FMNMX.FTZ R153, R179, R20, !PT ;  /* 0x00000014b3997209 */ /* 0x000fe20007810000 */
[-C--:B------:R-:W-:Y:S01]  /*11b70*/  FMUL.FTZ R88, R88, R21.reuse ;  /* 0x0000001558587220 */ /* 0x080fe20000410000 */
[----:B------:R-:W-:Y:S01]  /*11b80*/  FSEL R183, R183, -INF , !P2 ;  /* 0xff800000b7b77808 */ /* 0x000fe20005000000 */
        /* <DEDUP_REMOVED lines=8> */
[-C--:B------:R-:W-:Y:S01]  /*11c10*/  FMUL.FTZ R101, R101, R21.reuse ;  /* 0x0000001565657220 */ /* 0x080fe20000410000 */
[-C--:B------:R-:W-:Y:S01]  /*11c20*/  FMUL.FTZ R104, R104, R21.reuse ;  /* 0x0000001568687220 */ /* 0x080fe20000410000 */
[----:B------:R-:W5:Y:S01]  /*11c30*/  SHFL.BFLY PT, R153, R210, 0x2, 0x1f ;  /* 0x0c401f00d2997f89 */ /* 0x000f6200000e0000 */
        /* <DEDUP_REMOVED lines=23> */
[----:B-----5:R-:W-:-:S05]  /*11db0*/  FMNMX.FTZ R20, R210, R153, !PT ;  /* 0x00000099d2147209 */ /* 0x020fca0007810000 */
[----:B------:R-:W5:Y:S02]  /*11dc0*/  SHFL.BFLY PT, R153, R20, 0x1, 0x1f ;  /* 0x0c201f0014997f89 */ /* 0x000f6400000e0000 */
[----:B-----5:R-:W-:Y:S01]  /*11dd0*/  FMNMX.FTZ R20, R20, R153, !PT ;  /* 0x0000009914147209 */ /* 0x020fe20007810000 */
[----:B------:R-:W-:-:S03]  /*11de0*/  IMAD.MOV R153, RZ, RZ, -R194 ;  /* 0x000000ffff997224 */ /* 0x000fc600078e0ac2 */
[C---:B------:R-:W-:Y:S01]  /*11df0*/  FSETP.NEU.FTZ.AND P2, PT, R20.reuse, -INF , PT ;  /* 0xff8000001400780b */ /* 0x040fe20003f5d000 */
[----:B------:R-:W-:Y:S01]  /*11e00*/  FMUL.FTZ R213, R20, R13 ;  /* 0x0000000d14d57220 */ /* 0x000fe20000410000 */
[----:B------:R-:W-:Y:S02]  /*11e10*/  ISETP.NE.AND P3, PT, R184, R153, PT ;  /* 0x00000099b800720c */ /* 0x000fe40003f65270 */
[----:B------:R5:W1:Y:S02]  /*11e20*/  MUFU.EX2 R153, R168 ;  /* 0x000000a800997308 */ /* 0x000a640000000800 */
[----:B------:R-:W-:-:S05]  /*11e30*/  FSEL R213, R213, RZ, P2 ;  /* 0x000000ffd5d57208 */ /* 0x000fca0001000000 */
[-CC-:B------:R-:W-:Y:S01]  /*11e40*/  FFMA.FTZ R155, R155, R13.reuse, -R213.reuse ;  /* 0x0000000d9b9b7223 */ /* 0x180fe200000108d5 */
[-CC-:B------:R-:W-:Y:S01]  /*11e50*/  FFMA.FTZ R159, R159, R13.reuse, -R213.reuse ;  /* 0x0000000d9f9f7223 */ /* 0x180fe200000108d5 */
[----:B-----5:R-:W-:Y:S01]  /*11e60*/  FSEL R168, R20, RZ, P2 ;  /* 0x000000ff14a87208 */ /* 0x020fe20001000000 */
[-C--:B------:R-:W-:Y:S01]  /*11e70*/  FFMA.FTZ R210, R162, R13.reuse, -R213 ;  /* 0x0000000da2d27223 */ /* 0x080fe200000108d5 */
[----:B------:R-:W-:Y:S02]  /*11e80*/  @!P3 IMAD R212, R209, 0x40, R191 ;  /* 0x00000040d1d4b824 */ /* 0x000fe400078e02bf */
[-CC-:B------:R-:W-:Y:S01]  /*11e90*/  FFMA.FTZ R209, R158, R13.reuse, -R213.reuse ;  /* 0x0000000d9ed17223 */ /* 0x180fe200000108d5 */
[-CC-:B------:R-:W-:Y:S01]  /*11ea0*/  FFMA.FTZ R163, R163, R13.reuse, -R213.reuse ;  /* 0x0000000da3a37223 */ /* 0x180fe200000108d5 */
[----:B------:R-:W-:Y:S01]  /*11eb0*/  FADD.FTZ R168, -R168, R208 ;  /* 0x000000d0a8a87221 */ /* 0x000fe20000010100 */
        /* <DEDUP_REMOVED lines=10> */
[-C--:B------:R-:W-:Y:S01]  /*11f60*/  FFMA.FTZ R183, R183, R13.reuse, -R213 ;  /* 0x0000000db7b77223 */ /* 0x080fe200000108d5 */
[C---:B---3--:R-:W-:Y:S01]  /*11f70*/  FADD.FTZ R213, R157.reuse, R0 ;  /* 0x000000009dd57221 */ /* 0x048fe20000010000 */
[----:B------:R-:W-:Y:S01]  /*11f80*/  F2FP.BF16.F32.PACK_AB R154, R157, R156 ;  /* 0x0000009c9d9a723e */ /* 0x000fe200000010ff */
[----:B------:R-:W3:Y:S01]  /*11f90*/  MUFU.EX2 R162, R173 ;  /* 0x000000ad00a27308 */ /* 0x000ee20000000800 */
[----:B------:R-:W-:Y:S01]  /*11fa0*/  FMUL.FTZ R168, R168, R13 ;  /* 0x0000000da8a87220 */ /* 0x000fe20000410000 */
[----:B----4-:R-:W-:Y:S01]  /*11fb0*/  FADD.FTZ R0, R160, R213 ;  /* 0x000000d5a0007221 */ /* 0x010fe20000010000 */
[----:B0-----:R-:W-:Y:S01]  /*11fc0*/  F2FP.BF16.F32.PACK_AB R156, R161, R160 ;  /* 0x000000a0a19c723e */ /* 0x001fe200000010ff */
[----:B------:R-:W-:Y:S01]  /*11fd0*/  @!P3 IMAD R212, R212, 0x4, R2 ;  /* 0x00000004d4d4b824 */ /* 0x000fe200078e0202 */
[----:B-1----:R-:W-:Y:S01]  /*11fe0*/  F2FP.BF16.F32.PACK_AB R160, R169, R153 ;  /* 0x00000099a9a0723e */ /* 0x002fe200000010ff */
[----:B------:R-:W-:Y:S01]  /*11ff0*/  FADD.FTZ R157, R161, R0 ;  /* 0x00000000a19d7221 */ /* 0x000fe20000010000 */
[----:B------:R-:W-:Y:S01]  /*12000*/  F2FP.BF16.F32.PACK_AB R158, R165, R164 ;  /* 0x000000a4a59e723e */ /* 0x000fe200000010ff */
[----:B------:R-:W-:Y:S01]  /*12010*/  MUFU.EX2 R166, R180 ;  /* 0x000000b400a67308 */ /* 0x000fe20000000800 */
[----:B------:R-:W-:Y:S01]  /*12020*/  @!P3 STS [R212+0x28800], R21 ;  /* 0x02880015d400b388 */ /* 0x000fe20000000800 */
[----:B------:R-:W-:Y:S01]  /*12030*/  FADD.FTZ R0, R164, R157 ;  /* 0x0000009da4007221 */ /* 0x000fe20000010000 */
[----:B------:R-:W-:-:S03]  /*12040*/  F2FP.BF16.F32.PACK_AB R164, R177, R176 ;  /* 0x000000b0b1a4723e */ /* 0x000fc600000010ff */
[----:B------:R-:W-:Y:S02]  /*12050*/  FADD.FTZ R0, R165, R0 ;  /* 0x00000000a5007221 */ /* 0x000fe40000010000 */
[----:B------:R-:W0:Y:S02]  /*12060*/  MUFU.EX2 R168, R168 ;  /* 0x000000a800a87308 */ /* 0x000e240000000800 */
[----:B------:R-:W-:-:S04]  /*12070*/  FADD.FTZ R0, R153, R0 ;  /* 0x0000000099007221 */ /* 0x000fc80000010000 */
[----:B------:R-:W-:Y:S02]  /*12080*/  FADD.FTZ R157, R169, R0 ;  /* 0x00000000a99d7221 */ /* 0x000fe40000010000 */
[----:B------:R-:W1:Y:S02]  /*12090*/  MUFU.EX2 R153, R208 ;  /* 0x000000d000997308 */ /* 0x000e640000000800 */
[----:B------:R-:W-:-:S04]  /*120a0*/  FADD.FTZ R157, R172, R157 ;  /* 0x0000009dac9d7221 */ /* 0x000fc80000010000 */
[C---:B---3--:R-:W-:Y:S01]  /*120b0*/  FADD.FTZ R157, R162.reuse, R157 ;  /* 0x0000009da29d7221 */ /* 0x048fe20000010000 */
[----:B------:R-:W-:Y:S01]  /*120c0*/  F2FP.BF16.F32.PACK_AB R162, R162, R172 ;  /* 0x000000aca2a2723e */ /* 0x000fe200000010ff */
[----:B------:R-:W-:Y:S01]  /*120d0*/  MUFU.EX2 R209, R209 ;  /* 0x000000d100d17308 */ /* 0x000fe20000000800 */
[----:B0-----:R0:W-:Y:S01]  /*120e0*/  @!P3 STS [R212+0x28820], R168 ;  /* 0x028820a8d400b388 */ /* 0x0011e20000000800 */
[----:B------:R-:W-:Y:S01]  /*120f0*/  FADD.FTZ R0, R176, R157 ;  /* 0x0000009db0007221 */ /* 0x000fe20000010000 */
[-C--:B------:R-:W-:Y:S01]  /*12100*/  FMUL.FTZ R26, R26, R168.reuse ;  /* 0x000000a81a1a7220 */ /* 0x080fe20000410000 */
[-C--:B------:R-:W-:Y:S01]  /*12110*/  FMUL.FTZ R27, R27, R168.reuse ;  /* 0x000000a81b1b7220 */ /* 0x080fe20000410000 */
[-C--:B------:R-:W-:Y:S01]  /*12120*/  FMUL.FTZ R30, R30, R168.reuse ;  /* 0x000000a81e1e7220 */ /* 0x080fe20000410000 */
[----:B------:R-:W-:Y:S01]  /*12130*/  FADD.FTZ R157, R177, R0 ;  /* 0x00000000b19d7221 */ /* 0x000fe20000010000 */
[----:B------:R-:W-:Y:S01]  /*12140*/  FMUL.FTZ R31, R31, R168 ;  /* 0x000000a81f1f7220 */ /* 0x000fe20000410000 */
[----:B------:R-:W3:Y:S01]  /*12150*/  MUFU.EX2 R172, R155 ;  /* 0x0000009b00ac7308 */ /* 0x000ee20000000800 */
[----:B-1----:R-:W-:Y:S01]  /*12160*/  FFMA.FTZ R3, R168, R3, R153 ;  /* 0x00000003a8037223 */ /* 0x002fe20000010099 */
[----:B------:R-:W-:Y:S01]  /*12170*/  FADD.FTZ R0, R166, R157 ;  /* 0x0000009da6007221 */ /* 0x000fe20000010000 */
[----:B------:R-:W-:Y:S01]  /*12180*/  F2FP.BF16.F32.PACK_AB R166, R181, R166 ;  /* 0x000000a6b5a6723e */ /* 0x000fe200000010ff */
[-C--:B------:R-:W-:Y:S01]  /*12190*/  FMUL.FTZ R34, R34, R168.reuse ;  /* 0x000000a822227220 */ /* 0x080fe20000410000 */
[-C--:B------:R-:W-:Y:S01]  /*121a0*/  FMUL.FTZ R35, R35, R168.reuse ;  /* 0x000000a823237220 */ /* 0x080fe20000410000 */
[----:B------:R-:W-:Y:S01]  /*121b0*/  FADD.FTZ R0, R181, R0 ;  /* 0x00000000b5007221 */ /* 0x000fe20000010000 */
        /* <DEDUP_REMOVED lines=10> */
[----:B---3--:R-:W-:Y:S01]  /*12260*/  F2FP.BF16.F32.PACK_AB R153, R172, R153 ;  /* 0x00000099ac99723e */ /* 0x008fe200000010ff */
[-C--:B------:R-:W-:Y:S01]  /*12270*/  FMUL.FTZ R54, R54, R168.reuse ;  /* 0x000000a836367220 */ /* 0x080fe20000410000 */
[-C--:B------:R-:W-:Y:S01]  /*12280*/  FMUL.FTZ R55, R55, R168.reuse ;  /* 0x000000a837377220 */ /* 0x080fe20000410000 */
[-C--:B------:R-:W-:Y:S01]  /*12290*/  FMUL.FTZ R58, R58, R168.reuse ;  /* 0x000000a83a3a7220 */ /* 0x080fe20000410000 */
[-C--:B------:R-:W-:Y:S01]  /*122a0*/  FMUL.FTZ R59, R59, R168.reuse ;  /* 0x000000a83b3b7220 */ /* 0x080fe20000410000 */
[-C--:B------:R-:W-:Y:S01]  /*122b0*/  FMUL.FTZ R62, R62, R168.reuse ;  /* 0x000000a83e3e7220 */ /* 0x080fe20000410000 */
[-C--:B------:R-:W-:Y:S01]  /*122c0*/  FMUL.FTZ R63, R63, R168.reuse ;  /* 0x000000a83f3f7220 */ /* 0x080fe20000410000 */
[----:B------:R-:W3:Y:S01]  /*122d0*/  MUFU.EX2 R180, R163 ;  /* 0x000000a300b47308 */ /* 0x000ee20000000800 */
[----:B-1----:R-:W-:Y:S01]  /*122e0*/  F2FP.BF16.F32.PACK_AB R155, R176, R209 ;  /* 0x000000d1b09b723e */ /* 0x002fe200000010ff */
[----:B------:R-:W-:Y:S01]  /*122f0*/  BAR.SYNC.DEFER_BLOCKING 0xf, 0x100 ;  /* 0x03c4000000007b1d */ /* 0x000fe20000010000 */
        /* <DEDUP_REMOVED lines=14> */
[----:B-1----:R-:W-:Y:S01]  /*123e0*/  FADD.FTZ R170, R172, R3 ;  /* 0x00000003acaa7221 */ /* 0x002fe20000010000 */
[-C--:B------:R-:W-:Y:S01]  /*123f0*/  FMUL.FTZ R90, R90, R168.reuse ;  /* 0x000000a85a5a7220 */ /* 0x080fe20000410000 */
[-C--:B------:R-:W-:Y:S01]  /*12400*/  FMUL.FTZ R91, R91, R168.reuse ;  /* 0x000000a85b5b7220 */ /* 0x080fe20000410000 */
[-C--:B------:R-:W-:Y:S01]  /*12410*/  FMUL.FTZ R94, R94, R168.reuse ;  /* 0x000000a85e5e7220 */ /* 0x080fe20000410000 */
[----:B------:R-:W-:Y:S01]  /*12420*/  FADD.FTZ R3, R209, R170 ;  /* 0x000000aad1037221 */ /* 0x000fe20000010000 */
[-C--:B------:R-:W-:Y:S01]  /*12430*/  FMUL.FTZ R95, R95, R168.reuse ;  /* 0x000000a85f5f7220 */ /* 0x080fe20000410000 */
[-C--:B------:R-:W-:Y:S01]  /*12440*/  FMUL.FTZ R98, R98, R168.reuse ;  /* 0x000000a862627220 */ /* 0x080fe20000410000 */
[----:B------:R-:W1:Y:S01]  /*12450*/  MUFU.EX2 R208, R167 ;  /* 0x000000a700d07308 */ /* 0x000e620000000800 */
[----:B0-----:R-:W-:Y:S01]  /*12460*/  FADD.FTZ R212, R176, R3 ;  /* 0x00000003b0d47221 */ /* 0x001fe20000010000 */
[----:B------:R0:W-:Y:S01]  /*12470*/  STSM.16.M88.4 [R195+0x26800], R152 ;  /* 0x02680098c3007844 */ /* 0x0001e20000000200 */
[-C--:B------:R-:W-:Y:S01]  /*12480*/  FMUL.FTZ R99, R99, R168.reuse ;  /* 0x000000a863637220 */ /* 0x080fe20000410000 */
[-C--:B------:R-:W-:Y:S01]  /*12490*/  FMUL.FTZ R102, R102, R168.reuse ;  /* 0x000000a866667220 */ /* 0x080fe20000410000 */
[----:B----4-:R-:W-:Y:S01]  /*124a0*/  FADD.FTZ R3, R157, R212 ;  /* 0x000000d49d037221 */ /* 0x010fe20000010000 */
[----:B---3--:R-:W-:Y:S01]  /*124b0*/  F2FP.BF16.F32.PACK_AB R157, R180, R157 ;  /* 0x0000009db49d723e */ /* 0x008fe200000010ff */
[-C--:B------:R-:W-:Y:S01]  /*124c0*/  FMUL.FTZ R103, R103, R168.reuse ;  /* 0x000000a867677220 */ /* 0x080fe20000410000 */
[----:B------:R-:W3:Y:S01]  /*124d0*/  MUFU.EX2 R210, R171 ;  /* 0x000000ab00d27308 */ /* 0x000ee20000000800 */
        /* <DEDUP_REMOVED lines=16> */
[----:B----4-:R-:W-:Y:S01]  /*125e0*/  FADD.FTZ R174, R180, R3 ;  /* 0x00000003b4ae7221 */ /* 0x010fe20000010000 */
[-C--:B------:R-:W-:Y:S01]  /*125f0*/  FMUL.FTZ R134, R134, R168.reuse ;  /* 0x000000a886867220 */ /* 0x080fe20000410000 */
[-C--:B------:R-:W-:Y:S01]  /*12600*/  FMUL.FTZ R135, R135, R168.reuse ;  /* 0x000000a887877220 */ /* 0x080fe20000410000 */
[-C--:B------:R-:W-:Y:S01]  /*12610*/  FMUL.FTZ R138, R138, R168.reuse ;  /* 0x000000a88a8a7220 */ /* 0x080fe20000410000 */
[----:B-----5:R-:W-:Y:S01]  /*12620*/  FADD.FTZ R3, R159, R174 ;  /* 0x000000ae9f037221 */ /* 0x020fe20000010000 */
[C---:B-1----:R-:W-:Y:S01]  /*12630*/  F2FP.BF16.F32.PACK_AB R159, R208.reuse, R159 ;  /* 0x0000009fd09f723e */ /* 0x042fe200000010ff */
[-C--:B------:R-:W-:Y:S01]  /*12640*/  FMUL.FTZ R139, R139, R168.reuse ;  /* 0x000000a88b8b7220 */ /* 0x080fe20000410000 */
[----:B------:R-:W1:Y:S01]  /*12650*/  MUFU.EX2 R165, R178 ;  /* 0x000000b200a57308 */ /* 0x000e620000000800 */
[----:B------:R-:W-:Y:S01]  /*12660*/  FADD.FTZ R212, R208, R3 ;  /* 0x00000003d0d47221 */ /* 0x000fe20000010000 */
[-C--:B------:R-:W-:Y:S01]  /*12670*/  FMUL.FTZ R142, R142, R168.reuse ;  /* 0x000000a88e8e7220 */ /* 0x080fe20000410000 */
[----:B------:R4:W-:Y:S01]  /*12680*/  STSM.16.M88.4 [R196], R156 ;  /* 0x0000009cc4007844 */ /* 0x0009e20000000200 */
[-C--:B------:R-:W-:Y:S01]  /*12690*/  FMUL.FTZ R143, R143, R168.reuse ;  /* 0x000000a88f8f7220 */ /* 0x080fe20000410000 */
[----:B------:R-:W-:Y:S01]  /*126a0*/  FADD.FTZ R3, R161, R212 ;  /* 0x000000d4a1037221 */ /* 0x000fe20000010000 */
[----:B---3--:R-:W-:Y:S01]  /*126b0*/  F2FP.BF16.F32.PACK_AB R161, R210, R161 ;  /* 0x000000a1d2a1723e */ /* 0x008fe200000010ff */
[-C--:B------:R-:W-:Y:S01]  /*126c0*/  FMUL.FTZ R146, R146, R168.reuse ;  /* 0x000000a892927220 */ /* 0x080fe20000410000 */
[----:B------:R-:W3:Y:S01]  /*126d0*/  MUFU.EX2 R174, R179 ;  /* 0x000000b300ae7308 */ /* 0x000ee20000000800 */
[----:B------:R-:W-:Y:S01]  /*126e0*/  FADD.FTZ R172, R210, R3 ;  /* 0x00000003d2ac7221 */ /* 0x000fe20000010000 */
[-C--:B------:R-:W-:Y:S01]  /*126f0*/  FMUL.FTZ R147, R147, R168.reuse ;  /* 0x000000a893937220 */ /* 0x080fe20000410000 */
[-C--:B------:R-:W-:Y:S01]  /*12700*/  FMUL.FTZ R150, R150, R168.reuse ;  /* 0x000000a896967220 */ /* 0x080fe20000410000 */
[----:B------:R-:W-:Y:S01]  /*12710*/  FMUL.FTZ R151, R151, R168 ;  /* 0x000000a897977220 */ /* 0x000fe20000410000 */
[----:B--2---:R-:W-:Y:S01]  /*12720*/  FADD.FTZ R3, R163, R172 ;  /* 0x000000aca3037221 */ /* 0x004fe20000010000 */
[----:B0-----:R-:W-:-:S02]  /*12730*/  F2FP.BF16.F32.PACK_AB R163, R170, R163 ;  /* 0x000000a3aaa3723e */ /* 0x001fc400000010ff */
[----:B------:R-:W0:Y:S01]  /*12740*/  MUFU.EX2 R167, R182 ;  /* 0x000000b600a77308 */ /* 0x000e220000000800 */
[----:B------:R-:W-:Y:S02]  /*12750*/  FADD.FTZ R176, R170, R3 ;  /* 0x00000003aab07221 */ /* 0x000fe40000010000 */
[----:B------:R4:W-:Y:S02]  /*12760*/  STSM.16.M88.4 [R198], R160 ;  /* 0x000000a0c6007844 */ /* 0x0009e40000000200 */
[----:B-1----:R-:W-:-:S03]  /*12770*/  FADD.FTZ R3, R165, R176 ;  /* 0x000000b0a5037221 */ /* 0x002fc60000010000 */
[----:B------:R-:W1:Y:S01]  /*12780*/  MUFU.EX2 R172, R183 ;  /* 0x000000b700ac7308 */ /* 0x000e620000000800 */
[C---:B---3--:R-:W-:Y:S01]  /*12790*/  FADD.FTZ R176, R174.reuse, R3 ;  /* 0x00000003aeb07221 */ /* 0x048fe20000010000 */
[----:B------:R-:W-:-:S03]  /*127a0*/  F2FP.BF16.F32.PACK_AB R165, R174, R165 ;  /* 0x000000a5aea5723e */ /* 0x000fc600000010ff */
[----:B0-----:R-:W-:Y:S01]  /*127b0*/  FADD.FTZ R3, R167, R176 ;  /* 0x000000b0a7037221 */ /* 0x001fe20000010000 */
[----:B-1----:R-:W-:-:S03]  /*127c0*/  F2FP.BF16.F32.PACK_AB R167, R172, R167 ;  /* 0x000000a7aca7723e */ /* 0x002fc600000010ff */
[----:B------:R-:W-:Y:S02]  /*127d0*/  FADD.FTZ R3, R172, R3 ;  /* 0x00000003ac037221 */ /* 0x000fe40000010000 */
[----:B------:R4:W-:Y:S01]  /*127e0*/  STSM.16.M88.4 [R197], R164 ;  /* 0x000000a4c5007844 */ /* 0x0009e20000000200 */
[----:B------:R-:W-:Y:S05]  /*127f0*/  @!P0 BRA `(.L_x_2807) ;  /* 0x0000000000048947 */ /* 0x000fea0003800000 */
[----:B------:R-:W-:Y:S01]  /*12800*/  BPT.TRAP 0x1 ;  /* 0x000000040000795c */ /* 0x000fe20000300000 */
.L_x_2807:
[----:B------:R0:W1:Y:S01]  /*12810*/  SYNCS.PHASECHK.TRANS64.TRYWAIT P2, [R206+URZ+0x28c50], R207 ;  /* 0x028c50cfce0075a7 */ /* 0x000062000804017f */
[----:B------:R-:W-:Y:S05]  /*12820*/  @!P0 BRA `(.L_x_2808) ;  /* 0x0000000000048947 */ /* 0x000fea0003800000 */
[----:B------:R-:W-:Y:S01]  /*12830*/  BPT.TRAP 0x1 ;  /* 0x000000040000795c */ /* 0x000fe20000300000 */
.L_x_2808:
[----:B------:R-:W-:Y:S04]  /*12840*/  BSSY B1, `(.L_x_2809) ;  /* 0x0000004000017945 */ /* 0x000fe80003800000 */
[----:B-1----:R-:W-:Y:S05]  /*12850*/  @P2 BRA `(.L_x_2810) ;  /* 0x0000000000082947 */ /* 0x002fea0003800000 */
[----:B------:R-:W1:Y:S02]  /*12860*/  SYNCS.PHASECHK.TRANS64.TRYWAIT P2, [R206+URZ+0x28c50], R207 ;  /* 0x028c50cfce0075a7 */ /* 0x000e64000804017f */
[----:B-1----:R-:W-:Y:S05]  /*12870*/  @!P2 BRA `(.L_x_2811) ;  /* 0x000000d800dca947 */ /* 0x002fea0003800000 */
.L_x_2810:
[----:B------:R-:W-:Y:S05]  /*12880*/  BSYNC B1 ;  /* 0x0000000000017941 */ /* 0x000fea0003800000 */
.L_x_2809:
[----:B------:R-:W-:Y:S01]  /*12890*/  IMAD R168, R18, 0x1000, R190 ;  /* 0x0000100012a87824 */ /* 0x000fe200078e02be */
[----:B------:R-:W-:Y:S01]  /*128a0*/  WARPGROUP.ARRIVE ;  /* 0x00000000000079c5 */ /* 0x000fe20000000000 */
[----:B------:R-:W-:Y:S01]  /*128b0*/  IMAD.MOV.U32 R169, RZ, RZ, 0x40000040 ;  /* 0x40000040ffa97424 */ /* 0x000fe200078e00ff */
[----:B------:R-:W-:Y:S01]  /*128c0*/  ISETP.GT.AND P2, PT, R14, R202, PT ;  /* 0x000000ca0e00720c */ /* 0x000fe20003f44270 */
[----:B01----:R-:W-:Y:S01]  /*128d0*/  @!P1 VIADD R206, R206, 0x28c60 ;  /* 0x00028c60cece9836 */ /* 0x003fe20000000000 */
        /* <DEDUP_REMOVED lines=10> */
[----:B------:R-:W-:Y:S01]  /*12980*/  VIADD R152, R168, 0x80 ;  /* 0x00000080a8987836 */ /* 0x000fe20000000000 */
        /* <DEDUP_REMOVED lines=31> */
.L_x_2793:
[----:B------:R-:W-:Y:S05]  /*12b80*/  BSYNC B0 ;  /* 0x0000000000007941 */ /* 0x000fea0003800000 */
.L_x_2792:
[----:B------:R-:W2:Y:S01]  /*12b90*/  SHFL.BFLY PT, R5, R0, 0x2, 0x1f ;  /* 0x0c401f0000057f89 */ /* 0x000ea200000e0000 */
[----:B------:R-:W-:Y:S02]  /*12ba0*/  VIADD R22, R18, 0x1 ;  /* 0x0000000112167836 */ /* 0x000fe40000000000 */
[----:B------:R-:W-:Y:S01]  /*12bb0*/  VIADD R219, R219, 0x1 ;  /* 0x00000001dbdb7836 */ /* 0x000fe20000000000 */
[----:B------:R-:W3:Y:S01]  /*12bc0*/  SHFL.BFLY PT, R6, R3, 0x2, 0x1f ;  /* 0x0c401f0003067f89 */ /* 0x000ee200000e0000 */
[----:B------:R-:W-:Y:S08]  /*12bd0*/  BAR.ARV 0x8, 0x100 ;  /* 0x0204000000007b1d */ /* 0x000ff00000002000 */
[----:B------:R-:W-:Y:S01]  /*12be0*/  BAR.SYNC.DEFER_BLOCKING 0xf, 0x100 ;  /* 0x03c4000000007b1d */ /* 0x000fe20000010000 */
[----:B------:R-:W-:Y:S01]  /*12bf0*/  ISETP.NE.AND P1, PT, R22, 0x2, PT ;  /* 0x000000021600780c */ /* 0x000fe20003f25270 */
[----:B--2---:R-:W-:Y:S01]  /*12c00*/  FADD.FTZ R5, R5, R0 ;  /* 0x0000000005057221 */ /* 0x004fe20000010000 */
[----:B---3--:R-:W-:-:S04]  /*12c10*/  FADD.FTZ R6, R6, R3 ;  /* 0x0000000306067221 */ /* 0x008fc80000010000 */
[----:B------:R-:W2:Y:S01]  /*12c20*/  SHFL.BFLY PT, R4, R5, 0x1, 0x1f ;  /* 0x0c201f0005047f89 */ /* 0x000ea200000e0000 */
[----:B------:R-:W-:-:S03]  /*12c30*/  IMAD.MOV.U32 R3, RZ, RZ, RZ ;  /* 0x000000ffff037224 */ /* 0x000fc600078e00ff */
[----:B------:R-:W3:Y:S01]  /*12c40*/  SHFL.BFLY PT, R7, R6, 0x1, 0x1f ;  /* 0x0c201f0006077f89 */ /* 0x000ee200000e0000 */
[----:B--2---:R-:W-:Y:S01]  /*12c50*/  FADD.FTZ R9, R5, R4 ;  /* 0x0000000405097221 */ /* 0x004fe20000010000 */
[----:B------:R-:W-:Y:S02]  /*12c60*/  IMAD.MOV.U32 R4, RZ, RZ, RZ ;  /* 0x000000ffff047224 */ /* 0x000fe400078e00ff */
[----:B---3--:R-:W-:Y:S02]  /*12c70*/  FADD.FTZ R0, R6, R7 ;  /* 0x0000000706007221 */ /* 0x008fe40000010000 */
[----:B------:R-:W-:Y:S01]  /*12c80*/  FSETP.NE.FTZ.AND P2, PT, R9, RZ, PT ;  /* 0x000000ff0900720b */ /* 0x000fe20003f55000 */
[----:B------:R-:W-:Y:S01]  /*12c90*/  IMAD.MOV R7, RZ, RZ, -R194 ;  /* 0x000000ffff077224 */ /* 0x000fe200078e0ac2 */
[----:B------:R-:W-:Y:S02]  /*12ca0*/  SEL R6, RZ, 0x1, P1 ;  /* 0x00000001ff067807 */ /* 0x000fe40000800000 */
[----:B------:R-:W-:-:S02]  /*12cb0*/  FSETP.NE.FTZ.AND P3, PT, R0, RZ, PT ;  /* 0x000000ff0000720b */ /* 0x000fc40003f75000 */
[----:B------:R-:W-:Y:S02]  /*12cc0*/  ISETP.NE.AND P0, PT, R184, R7, PT ;  /* 0x00000007b800720c */ /* 0x000fe40003f05270 */
[----:B------:R-:W-:-:S05]  /*12cd0*/  LOP3.LUT R19, R19, R6, RZ, 0x3c, !PT ;  /* 0x0000000613137212 */ /* 0x000fca00078e3cff */
[----:B------:R-:W2:Y:S04]  /*12ce0*/  @P2 MUFU.RCP R3, R9 ;  /* 0x0000000900032308 */ /* 0x000ea80000001000 */
[C---:B------:R-:W-:Y:S02]  /*12cf0*/  @P3 FMUL.FTZ R23, R13.reuse, 0.69314718246459960938 ;  /* 0x3f3172180d173820 */ /* 0x040fe40000410000 */
[----:B------:R-:W-:Y:S02]  /*12d00*/  @!P0 IMAD R5, R18, 0x40, R191 ;  /* 0x0000004012058824 */ /* 0x000fe400078e02bf */
[----:B------:R-:W-:Y:S01]  /*12d10*/  @P2 FMUL.FTZ R18, R13, 0.69314718246459960938 ;  /* 0x3f3172180d122820 */ /* 0x000fe20000410000 */
[----:B------:R-:W3:Y:S01]  /*12d20*/  @P3 MUFU.RCP R4, R0 ;  /* 0x0000000000043308 */ /* 0x000ee20000001000 */
[----:B------:R-:W-:-:S07]  /*12d30*/  @!P0 IMAD R5, R5, 0x4, R2 ;  /* 0x0000000405058824 */ /* 0x000fce00078e0202 */
[----:B------:R-:W5:Y:S01]  /*12d40*/  @P2 MUFU.LG2 R2, R9 ;  /* 0x0000000900022308 */ /* 0x000f620000000c00 */
[-C--:B--2---:R-:W-:Y:S01]  /*12d50*/  FMUL.FTZ R178, R24, R3.reuse ;  /* 0x0000000318b27220 */ /* 0x084fe20000410000 */
[----:B------:R2:W-:Y:S01]  /*12d60*/  @!P0 STS [R5+0x28800], R3 ;  /* 0x0288000305008388 */ /* 0x0005e20000000800 */
[-C--:B------:R-:W-:Y:S01]  /*12d70*/  FMUL.FTZ R176, R25, R3.reuse ;  /* 0x0000000319b07220 */ /* 0x080fe20000410000 */
[-C--:B------:R-:W-:Y:S01]  /*12d80*/  FMUL.FTZ R177, R28, R3.reuse ;  /* 0x000000031cb17220 */ /* 0x080fe20000410000 */
[-C--:B------:R-:W-:Y:S01]  /*12d90*/  FMUL.FTZ R175, R32, R3.reuse ;  /* 0x0000000320af7220 */ /* 0x080fe20000410000 */
[-C--:B------:R-:W-:Y:S01]  /*12da0*/  FMUL.FTZ R6, R29, R3.reuse ;  /* 0x000000031d067220 */ /* 0x080fe20000410000 */
[-C--:B------:R-:W-:Y:S01]  /*12db0*/  FMUL.FTZ R173, R33, R3.reuse ;  /* 0x0000000321ad7220 */ /* 0x080fe20000410000 */
[----:B------:R-:W0:Y:S01]  /*12dc0*/  @P3 MUFU.LG2 R24, R0 ;  /* 0x0000000000183308 */ /* 0x000e220000000c00 */
[----:B---3--:R3:W-:Y:S01]  /*12dd0*/  @!P0 STS [R5+0x28820], R4 ;  /* 0x0288200405008388 */ /* 0x0087e20000000800 */
[-C--:B------:R-:W-:Y:S01]  /*12de0*/  FMUL.FTZ R174, R36, R3.reuse ;  /* 0x0000000324ae7220 */ /* 0x080fe20000410000 */
[-C--:B------:R-:W-:Y:S01]  /*12df0*/  FMUL.FTZ R171, R37, R3.reuse ;  /* 0x0000000325ab7220 */ /* 0x080fe20000410000 */
[-C--:B------:R-:W-:Y:S01]  /*12e00*/  FMUL.FTZ R172, R40, R3.reuse ;  /* 0x0000000328ac7220 */ /* 0x080fe20000410000 */
[-C--:B------:R-:W-:Y:S01]  /*12e10*/  FMUL.FTZ R8, R41, R3.reuse ;  /* 0x0000000329087220 */ /* 0x080fe20000410000 */
[-C--:B------:R-:W-:Y:S01]  /*12e20*/  FMUL.FTZ R170, R44, R3.reuse ;  /* 0x000000032caa7220 */ /* 0x080fe20000410000 */
[-C--:B------:R-:W-:Y:S01]  /*12e30*/  FMUL.FTZ R10, R45, R3.reuse ;  /* 0x000000032d0a7220 */ /* 0x080fe20000410000 */
[-C--:B------:R-:W-:Y:S01]  /*12e40*/  FMUL.FTZ R169, R48, R3.reuse ;  /* 0x0000000330a97220 */ /* 0x080fe20000410000 */
[----:B-----5:R-:W-:Y:S01]  /*12e50*/  @P2 FMUL.FTZ R25, R2, 0.69314718246459960938 ;  /* 0x3f31721802192820 */ /* 0x020fe20000410000 */
[-C--:B----4-:R-:W-:Y:S01]  /*12e60*/  FMUL.FTZ R166, R49, R3.reuse ;  /* 0x0000000331a67220 */ /* 0x090fe20000410000 */
        /* <DEDUP_REMOVED lines=53> */
[----:B--2---:R-:W-:Y:S02]  /*131c0*/  IMAD.MOV.U32 R3, RZ, RZ, -0x800000 ;  /* 0xff800000ff037424 */ /* 0x004fe400078e00ff */
[-C--:B------:R-:W-:Y:S01]  /*131d0*/  FMUL.FTZ R11, R46, R4.reuse ;  /* 0x000000042e0b7220 */ /* 0x080fe20000410000 */
[-C--:B------:R-:W-:Y:S01]  /*131e0*/  FMUL.FTZ R13, R50, R4.reuse ;  /* 0x00000004320d7220 */ /* 0x080fe20000410000 */
[-C--:B------:R-:W-:Y:S01]  /*131f0*/  FMUL.FTZ R15, R54, R4.reuse ;  /* 0x00000004360f7220 */ /* 0x080fe20000410000 */
[-C--:B------:R-:W-:Y:S01]  /*13200*/  FMUL.FTZ R21, R58, R4.reuse ;  /* 0x000000043a157220 */ /* 0x080fe20000410000 */
[----:B------:R-:W-:Y:S01]  /*13210*/  FMUL.FTZ R29, R66, R4 ;  /* 0x00000004421d7220 */ /* 0x000fe20000410000 */
[----:B------:R-:W-:Y:S01]  /*13220*/  @P2 FFMA.FTZ R32, R18, R12, R25 ;  /* 0x0000000c12202223 */ /* 0x000fe20000010019 */
[----:B------:R-:W-:Y:S01]  /*13230*/  PLOP3.LUT P0, PT, PT, PT, PT, 0x8, 0x0 ;  /* 0x000000000000781c */ /* 0x000fe20003f0e170 */
        /* <DEDUP_REMOVED lines=61> */
.L_x_2675:
[----:B------:R-:W-:Y:S05]  /*13610*/  BSYNC B7 ;  /* 0x0000000000077941 */ /* 0x000fea0003800000 */
.L_x_2665:
[----:B------:R-:W0:Y:S08]  /*13620*/  S2UR UR5, SR_CgaCtaId ;  /* 0x00000000000579c3 */ /* 0x000e300000008800 */
[----:B------:R-:W-:Y:S06]  /*13630*/  BAR.SYNC.DEFER_BLOCKING 0x5, 0x180 ;  /* 0x0146000000007b1d */ /* 0x000fec0000010000 */
[----:B------:R-:W-:Y:S01]  /*13640*/  UMOV UR4, 0x400 ;  /* 0x0000040000047882 */ /* 0x000fe20000000000 */
[----:B------:R-:W-:Y:S01]  /*13650*/  BSSY B0, `(.L_x_2813) ;  /* 0x00002e6000007945 */ /* 0x000fe20003800000 */
[----:B0-----:R-:W-:-:S06]  /*13660*/  ULEA UR4, UR5, UR4, 0x18 ;  /* 0x0000000405047291 */ /* 0x001fcc000f8ec03f */
[----:B------:R-:W-:-:S05]  /*13670*/  IMAD.U32 R2, RZ, RZ, UR4 ;  /* 0x00000004ff027e24 */ /* 0x000fca000f8e00ff */
[----:B----4-:R0:W2:Y:S01]  /*13680*/  LDS.128 R24, [R2+0x28cd0] ;  /* 0x028cd00002187984 */ /* 0x0100a20000000c00 */
[----:B------:R-:W-:Y:S06]  /*13690*/  BAR.ARV 0x4, 0x180 ;  /* 0x0106000000007b1d */ /* 0x000fec0000002000 */
[----:B------:R-:W-:Y:S05]  /*136a0*/  @P0 BRA `(.L_x_2814) ;  /* 0x00000020000c0947 */ /* 0x000fea0003800000 */
[----:B------:R-:W3:Y:S01]  /*136b0*/  S2R R23, SR_SWINHI ;  /* 0x0000000000177919 */ /* 0x000ee20000002f00 */
        /* <DEDUP_REMOVED lines=18> */
[----:B---3-5:R-:W-:-:S02]  /*137e0*/  MOV R37, R23 ;  /* 0x0000001700257202 */ /* 0x028fc40000000f00 */
[----:B------:R-:W-:Y:S02]  /*137f0*/  F2FP.BF16.F32.PACK_AB R81, R83, R82 ;  /* 0x000000525351723e */ /* 0x000fe400000010ff */
[----:B------:R-:W-:Y:S01]  /*13800*/  F2FP.BF16.F32.PACK_AB R88, R89, R88 ;  /* 0x000000585958723e */ /* 0x000fe200000010ff */
[----:B------:R-:W-:Y:S01]  /*13810*/  IMAD.WIDE R118, R235, 0x2, R36 ;  /* 0x00000002eb767825 */ /* 0x000fe200078e0224 */
[----:B------:R-:W-:Y:S02]  /*13820*/  F2FP.BF16.F32.PACK_AB R82, R85, R84 ;  /* 0x000000545552723e */ /* 0x000fe400000010ff */
[----:B------:R-:W-:Y:S02]  /*13830*/  F2FP.BF16.F32.PACK_AB R83, R87, R86 ;  /* 0x000000565753723e */ /* 0x000fe400000010ff */
[C---:B------:R-:W-:Y:S02]  /*13840*/  IADD3 R41, P1, R118.reuse, 0x20, RZ ;  /* 0x0000002076297810 */ /* 0x040fe40007f3e0ff */
[----:B------:R-:W-:-:S02]  /*13850*/  IADD3 R45, P0, R118, 0x40, RZ ;  /* 0x00000040762d7810 */ /* 0x000fc40007f1e0ff */
[----:B------:R-:W-:Y:S02]  /*13860*/  LOP3.LUT R40, R41, 0x380, RZ, 0xc0, !PT ;  /* 0x0000038029287812 */ /* 0x000fe400078ec0ff */
[C---:B------:R-:W-:Y:S02]  /*13870*/  IADD3 R57, P6, R118.reuse, 0x2020, RZ ;  /* 0x0000202076397810 */ /* 0x040fe40007fde0ff */
[C---:B------:R-:W-:Y:S02]  /*13880*/  IADD3 R49, P4, R118.reuse, 0x60, RZ ;  /* 0x0000006076317810 */ /* 0x040fe40007f9e0ff */
[----:B------:R-:W-:Y:S02]  /*13890*/  IADD3 R53, P3, R118, 0x2000, RZ ;  /* 0x0000200076357810 */ /* 0x000fe40007f7e0ff */
[----:B------:R-:W-:Y:S02]  /*138a0*/  SHF.R.U64 R40, R40, 0x3, RZ ;  /* 0x0000000328287819 */ /* 0x000fe400000012ff */
[----:B------:R-:W-:-:S02]  /*138b0*/  LOP3.LUT R44, R45, 0x380, RZ, 0xc0, !PT ;  /* 0x000003802d2c7812 */ /* 0x000fc400078ec0ff */
[----:B------:R-:W-:Y:S02]  /*138c0*/  LOP3.LUT R56, R57, 0x380, RZ, 0xc0, !PT ;  /* 0x0000038039387812 */ /* 0x000fe400078ec0ff */
[----:B------:R-:W-:Y:S02]  /*138d0*/  LOP3.LUT R48, R49, 0x380, RZ, 0xc0, !PT ;  /* 0x0000038031307812 */ /* 0x000fe400078ec0ff */
[----:B------:R-:W-:Y:S02]  /*138e0*/  LOP3.LUT R52, R53, 0x380, RZ, 0xc0, !PT ;  /* 0x0000038035347812 */ /* 0x000fe400078ec0ff */
[----:B------:R-:W-:Y:S01]  /*138f0*/  LOP3.LUT R40, R40, R41, RZ, 0x3c, !PT ;  /* 0x0000002928287212 */ /* 0x000fe200078e3cff */
[----:B------:R-:W-:Y:S01]  /*13900*/  IMAD.X R41, RZ, RZ, R119, P1 ;  /* 0x000000ffff297224 */ /* 0x000fe200008e0677 */
[----:B------:R-:W-:Y:S02]  /*13910*/  SHF.R.U64 R44, R44, 0x3, RZ ;  /* 0x000000032c2c7819 */ /* 0x000fe400000012ff */
[----:B------:R-:W-:-:S02]  /*13920*/  IADD3 R65, P2, R118, 0x2060, RZ ;  /* 0x0000206076417810 */ /* 0x000fc40007f5e0ff */
[----:B------:R-:W-:Y:S02]  /*13930*/  SHF.R.U64 R56, R56, 0x3, RZ ;  /* 0x0000000338387819 */ /* 0x000fe400000012ff */
[----:B------:R-:W-:Y:S02]  /*13940*/  IADD3 R69, P1, R118, 0x4000, RZ ;  /* 0x0000400076457810 */ /* 0x000fe40007f3e0ff */
[----:B------:R-:W-:Y:S02]  /*13950*/  SHF.R.U64 R48, R48, 0x3, RZ ;  /* 0x0000000330307819 */ /* 0x000fe400000012ff */
[----:B------:R-:W-:Y:S02]  /*13960*/  IADD3 R61, P5, R118, 0x2040, RZ ;  /* 0x00002040763d7810 */ /* 0x000fe40007fbe0ff */
[----:B------:R-:W-:Y:S02]  /*13970*/  SHF.R.U64 R52, R52, 0x3, RZ ;  /* 0x0000000334347819 */ /* 0x000fe400000012ff */
[----:B------:R-:W-:Y:S01]  /*13980*/  LOP3.LUT R44, R44, R45, RZ, 0x3c, !PT ;  /* 0x0000002d2c2c7212 */ /* 0x000fe200078e3cff */
[----:B------:R-:W-:Y:S01]  /*13990*/  IMAD.X R45, RZ, RZ, R119, P0 ;  /* 0x000000ffff2d7224 */ /* 0x000fe200000e0677 */
[----:B------:R-:W-:-:S02]  /*139a0*/  LOP3.LUT R64, R65, 0x380, RZ, 0xc0, !PT ;  /* 0x0000038041407812 */ /* 0x000fc400078ec0ff */
[----:B------:R-:W-:Y:S01]  /*139b0*/  LOP3.LUT R56, R56, R57, RZ, 0x3c, !PT ;  /* 0x0000003938387212 */ /* 0x000fe200078e3cff */
[--C-:B------:R-:W-:Y:S01]  /*139c0*/  IMAD.X R57, RZ, RZ, R119.reuse, P6 ;  /* 0x000000ffff397224 */ /* 0x100fe200030e0677 */
[----:B------:R-:W-:Y:S02]  /*139d0*/  LOP3.LUT R68, R69, 0x380, RZ, 0xc0, !PT ;  /* 0x0000038045447812 */ /* 0x000fe400078ec0ff */
[----:B------:R-:W-:Y:S01]  /*139e0*/  LOP3.LUT R48, R48, R49, RZ, 0x3c, !PT ;  /* 0x0000003130307212 */ /* 0x000fe200078e3cff */
[--C-:B------:R-:W-:Y:S01]  /*139f0*/  IMAD.X R49, RZ, RZ, R119.reuse, P4 ;  /* 0x000000ffff317224 */ /* 0x100fe200020e0677 */
[----:B------:R-:W-:Y:S02]  /*13a00*/  LOP3.LUT R60, R61, 0x380, RZ, 0xc0, !PT ;  /* 0x000003803d3c7812 */ /* 0x000fe400078ec0ff */
[----:B------:R-:W-:Y:S01]  /*13a10*/  LOP3.LUT R52, R52, R53, RZ, 0x3c, !PT ;  /* 0x0000003534347212 */ /* 0x000fe200078e3cff */
[----:B------:R-:W-:Y:S01]  /*13a20*/  IMAD.X R53, RZ, RZ, R119, P3 ;  /* 0x000000ffff357224 */ /* 0x000fe200018e0677 */
[----:B------:R-:W-:-:S02]  /*13a30*/  IADD3 R73, P0, R118, 0x4020, RZ ;  /* 0x0000402076497810 */ /* 0x000fc40007f1e0ff */
[----:B------:R-:W-:Y:S02]  /*13a40*/  IADD3 R179, P6, R118, 0x6000, RZ ;  /* 0x0000600076b37810 */ /* 0x000fe40007fde0ff */
[----:B------:R-:W-:Y:S02]  /*13a50*/  SHF.R.U64 R64, R64, 0x3, RZ ;  /* 0x0000000340407819 */ /* 0x000fe400000012ff */
[C---:B------:R-:W-:Y:S01]  /*13a60*/  IADD3 R99, P4, R118.reuse, 0x4040, RZ ;  /* 0x0000404076637810 */ /* 0x040fe20007f9e0ff */
[----:B------:R-:W-:Y:S01]  /*13a70*/  IMAD.X R107, RZ, RZ, R119, P6 ;  /* 0x000000ffff6b7224 */ /* 0x000fe200030e0677 */
[----:B------:R-:W-:Y:S02]  /*13a80*/  IADD3 R103, P3, R118, 0x4060, RZ ;  /* 0x0000406076677810 */ /* 0x000fe40007f7e0ff */
[----:B------:R-:W-:Y:S02]  /*13a90*/  SHF.R.U64 R68, R68, 0x3, RZ ;  /* 0x0000000344447819 */ /* 0x000fe400000012ff */
[----:B------:R-:W-:-:S02]  /*13aa0*/  LOP3.LUT R23, R118, 0x380, RZ, 0xc0, !PT ;  /* 0x0000038076177812 */ /* 0x000fc400078ec0ff */
[----:B------:R-:W-:Y:S02]  /*13ab0*/  SHF.R.U64 R60, R60, 0x3, RZ ;  /* 0x000000033c3c7819 */ /* 0x000fe400000012ff */
[----:B------:R-:W-:Y:S02]  /*13ac0*/  LOP3.LUT R72, R73, 0x380, RZ, 0xc0, !PT ;  /* 0x0000038049487812 */ /* 0x000fe400078ec0ff */
[----:B------:R-:W-:Y:S02]  /*13ad0*/  LOP3.LUT R4, R179, 0x380, RZ, 0xc0, !PT ;  /* 0x00000380b3047812 */ /* 0x000fe400078ec0ff */
[----:B------:R-:W-:Y:S01]  /*13ae0*/  LOP3.LUT R64, R64, R65, RZ, 0x3c, !PT ;  /* 0x0000004140407212 */ /* 0x000fe200078e3cff */
[----:B------:R-:W-:Y:S01]  /*13af0*/  IMAD.X R65, RZ, RZ, R119, P2 ;  /* 0x000000ffff417224 */ /* 0x000fe200010e0677 */
[----:B------:R-:W-:Y:S02]  /*13b00*/  LOP3.LUT R98, R99, 0x380, RZ, 0xc0, !PT ;  /* 0x0000038063627812 */ /* 0x000fe400078ec0ff */
[----:B------:R-:W-:-:S02]  /*13b10*/  LOP3.LUT R102, R103, 0x380, RZ, 0xc0, !PT ;  /* 0x0000038067667812 */ /* 0x000fc400078ec0ff */
[----:B------:R-:W-:Y:S01]  /*13b20*/  LOP3.LUT R68, R68, R69, RZ, 0x3c, !PT ;  /* 0x0000004544447212 */ /* 0x000fe200078e3cff */
[--C-:B------:R-:W-:Y:S01]  /*13b30*/  IMAD.X R69, RZ, RZ, R119.reuse, P1 ;  /* 0x000000ffff457224 */ /* 0x100fe200008e0677 */
[----:B------:R-:W-:Y:S02]  /*13b40*/  SHF.R.U64 R23, R23, 0x3, RZ ;  /* 0x0000000317177819 */ /* 0x000fe400000012ff */
[----:B------:R-:W-:Y:S01]  /*13b50*/  LOP3.LUT R60, R60, R61, RZ, 0x3c, !PT ;  /* 0x0000003d3c3c7212 */ /* 0x000fe200078e3cff */
[----:B------:R-:W-:Y:S01]  /*13b60*/  IMAD.X R61, RZ, RZ, R119, P5 ;  /* 0x000000ffff3d7224 */ /* 0x000fe200028e0677 */
[----:B------:R-:W-:Y:S02]  /*13b70*/  SHF.R.U64 R72, R72, 0x3, RZ ;  /* 0x0000000348487819 */ /* 0x000fe400000012ff */
[----:B------:R-:W-:Y:S02]  /*13b80*/  IADD3 R22, P2, R118, 0x6040, RZ ;  /* 0x0000604076167810 */ /* 0x000fe40007f5e0ff */
[----:B------:R-:W-:-:S02]  /*13b90*/  SHF.R.U64 R4, R4, 0x3, RZ ;  /* 0x0000000304047819 */ /* 0x000fc400000012ff */
[----:B------:R-:W-:Y:S01]  /*13ba0*/  IADD3 R20, P1, R118, 0x6060, RZ ;  /* 0x0000606076147810 */ /* 0x000fe20007f3e0ff */
[--C-:B------:R-:W-:Y:S01]  /*13bb0*/  IMAD.X R115, RZ, RZ, R119.reuse, P2 ;  /* 0x000000ffff737224 */ /* 0x100fe200010e0677 */
[----:B------:R-:W-:Y:S02]  /*13bc0*/  SHF.R.U64 R98, R98, 0x3, RZ ;  /* 0x0000000362627819 */ /* 0x000fe400000012ff */
[----:B------:R-:W-:Y:S02]  /*13bd0*/  SHF.R.U64 R102, R102, 0x3, RZ ;  /* 0x0000000366667819 */ /* 0x000fe400000012ff */
[----:B------:R-:W-:Y:S02]  /*13be0*/  IADD3 R12, P5, R118, 0x6020, RZ ;  /* 0x00006020760c7810 */ /* 0x000fe40007fbe0ff */
[----:B------:R-:W-:Y:S01]  /*13bf0*/  LOP3.LUT R118, R23, R118, RZ, 0x3c, !PT ;  /* 0x0000007617767212 */ /* 0x000fe200078e3cff */
[--C-:B------:R-:W-:Y:S01]  /*13c00*/  IMAD.X R23, RZ, RZ, R119.reuse, P1 ;  /* 0x000000ffff177224 */ /* 0x100fe200008e0677 */
[----:B------:R-:W-:Y:S01]  /*13c10*/  LOP3.LUT R72, R72, R73, RZ, 0x3c, !PT ;  /* 0x0000004948487212 */ /* 0x000fe200078e3cff */
[--C-:B------:R-:W-:Y:S01]  /*13c20*/  IMAD.X R73, RZ, RZ, R119.reuse, P0 ;  /* 0x000000ffff497224 */ /* 0x100fe200000e0677 */
[----:B------:R-:W-:Y:S01]  /*13c30*/  LOP3.LUT R106, R4, R179, RZ, 0x3c, !PT ;  /* 0x000000b3046a7212 */ /* 0x000fe200078e3cff */
[----:B------:R-:W-:Y:S01]  /*13c40*/  IMAD.X R111, RZ, RZ, R119, P5 ;  /* 0x000000ffff6f7224 */ /* 0x000fe200028e0677 */
[----:B------:R-:W-:-:S02]  /*13c50*/  LOP3.LUT R0, R22, 0x380, RZ, 0xc0, !PT ;  /* 0x0000038016007812 */ /* 0x000fc400078ec0ff */
[----:B------:R-:W-:Y:S02]  /*13c60*/  LOP3.LUT R179, R20, 0x380, RZ, 0xc0, !PT ;  /* 0x0000038014b37812 */ /* 0x000fe400078ec0ff */
[----:B------:R-:W-:Y:S01]  /*13c70*/  LOP3.LUT R98, R98, R99, RZ, 0x3c, !PT ;  /* 0x0000006362627212 */ /* 0x000fe200078e3cff */
[--C-:B------:R-:W-:Y:S01]  /*13c80*/  IMAD.X R99, RZ, RZ, R119.reuse, P4 ;  /* 0x000000ffff637224 */ /* 0x100fe200020e0677 */
[----:B------:R-:W-:Y:S01]  /*13c90*/  LOP3.LUT R102, R102, R103, RZ, 0x3c, !PT ;  /* 0x0000006766667212 */ /* 0x000fe200078e3cff */
[----:B------:R-:W-:Y:S01]  /*13ca0*/  IMAD.X R103, RZ, RZ, R119, P3 ;  /* 0x000000ffff677224 */ /* 0x000fe200018e0677 */
[----:B------:R-:W-:Y:S02]  /*13cb0*/  ISETP.NE.U32.AND P0, PT, RZ, UR4, PT ;  /* 0x00000004ff007c0c */ /* 0x000fe4000bf05070 */
[----:B------:R-:W-:Y:S02]  /*13cc0*/  MOV R118, R118 ;  /* 0x0000007600767202 */ /* 0x000fe40000000f00 */
[----:B------:R-:W-:Y:S01]  /*13cd0*/  F2FP.BF16.F32.PACK_AB R4, R176, R178 ;  /* 0x000000b2b004723e */ /* 0x000fe200000010ff */
[----:B------:R-:W-:Y:S01]  /*13ce0*/  BAR.SYNC.DEFER_BLOCKING 0x1, 0x100 ;  /* 0x0044000000007b1d */ /* 0x000fe20000010000 */
[----:B------:R-:W-:-:S02]  /*13cf0*/  LOP3.LUT R119, R12, 0x380, RZ, 0xc0, !PT ;  /* 0x000003800c777812 */ /* 0x000fc400078ec0ff */
[----:B------:R-:W-:Y:S02]  /*13d00*/  SHF.R.U64 R177, R0, 0x3, RZ ;  /* 0x0000000300b17819 */ /* 0x000fe400000012ff */
[----:B------:R-:W-:Y:S02]  /*13d10*/  SHF.R.U64 R179, R179, 0x3, RZ ;  /* 0x00000003b3b37819 */ /* 0x000fe400000012ff */
[----:B------:R-:W-:Y:S01]  /*13d20*/  ISETP.NE.AND.EX P0, PT, RZ, UR5, PT, P0 ;  /* 0x00000005ff007c0c */ /* 0x000fe2000bf05300 */
[----:B------:R-:W-:Y:S01]  /*13d30*/  ULDC.64 UR4, c[0x0][0xc08] ;  /* 0x0003020000047ab9 */ /* 0x000fe20000000a00 */
[----:B------:R-:W-:Y:S02]  /*13d40*/  SHF.R.U64 R119, R119, 0x3, RZ ;  /* 0x0000000377777819 */ /* 0x000fe400000012ff */
[----:B------:R-:W-:Y:S02]  /*13d50*/  LOP3.LUT R114, R177, R22, RZ, 0x3c, !PT ;  /* 0x00000016b1727212 */ /* 0x000fe400078e3cff */
[----:B------:R-:W-:-:S02]  /*13d60*/  LOP3.LUT R22, R179, R20, RZ, 0x3c, !PT ;  /* 0x00000014b3167212 */ /* 0x000fc400078e3cff */
[----:B------:R-:W-:Y:S02]  /*13d70*/  ISETP.NE.U32.AND P6, PT, RZ, UR4, PT ;  /* 0x00000004ff007c0c */ /* 0x000fe4000bfc5070 */
[----:B------:R-:W-:Y:S02]  /*13d80*/  MOV R41, R40 ;  /* 0x0000002800297202 */ /* 0x000fe40000000f00 */
[----:B------:R-:W-:Y:S02]  /*13d90*/  LOP3.LUT R110, R119, R12, RZ, 0x3c, !PT ;  /* 0x0000000c776e7212 */ /* 0x000fe400078e3cff */
[----:B------:R-:W-:Y:S02]  /*13da0*/  MOV R44, R44 ;  /* 0x0000002c002c7202 */ /* 0x000fe40000000f00 */
[----:B------:R-:W-:Y:S01]  /*13db0*/  MOV R48, R48 ;  /* 0x0000003000307202 */ /* 0x000fe20000000f00 */
[----:B------:R3:W-:Y:S01]  /*13dc0*/  STSM.16.M88.4 [R118], R4 ;  /* 0x0000000476007844 */ /* 0x0007e20000000200 */
[----:B------:R-:W-:-:S02]  /*13dd0*/  F2FP.BF16.F32.PACK_AB R12, R166, R169 ;  /* 0x000000a9a60c723e */ /* 0x000fc400000010ff */
[----:B------:R-:W-:Y:S02]  /*13de0*/  ISETP.NE.AND.EX P6, PT, RZ, UR5, PT, P6 ;  /* 0x00000005ff007c0c */ /* 0x000fe4000bfc5360 */
[----:B------:R-:W-:Y:S02]  /*13df0*/  MOV R52, R52 ;  /* 0x0000003400347202 */ /* 0x000fe40000000f00 */
[----:B------:R-:W-:Y:S02]  /*13e00*/  F2FP.BF16.F32.PACK_AB R20, R163, R165 ;  /* 0x000000a5a314723e */ /* 0x000fe400000010ff */
[----:B------:R-:W-:Y:S02]  /*13e10*/  MOV R56, R56 ;  /* 0x0000003800387202 */ /* 0x000fe40000000f00 */
[----:B------:R-:W-:Y:S02]  /*13e20*/  MOV R60, R60 ;  /* 0x0000003c003c7202 */ /* 0x000fe40000000f00 */
[----:B------:R-:W-:-:S02]  /*13e30*/  MOV R64, R64 ;  /* 0x0000004000407202 */ /* 0x000fc40000000f00 */
[----:B------:R-:W-:Y:S02]  /*13e40*/  F2FP.BF16.F32.PACK_AB R89, R91, R90 ;  /* 0x0000005a5b59723e */ /* 0x000fe400000010ff */
[----:B---3--:R-:W-:Y:S02]  /*13e50*/  F2FP.BF16.F32.PACK_AB R4, R173, R175 ;  /* 0x000000afad04723e */ /* 0x008fe400000010ff */
[----:B------:R-:W-:Y:S02]  /*13e60*/  F2FP.BF16.F32.PACK_AB R5, R35, R34 ;  /* 0x000000222305723e */ /* 0x000fe400000010ff */
[----:B------:R-:W-:Y:S02]  /*13e70*/  F2FP.BF16.F32.PACK_AB R6, R171, R174 ;  /* 0x000000aeab06723e */ /* 0x000fe400000010ff */
[----:B------:R-:W-:Y:S02]  /*13e80*/  F2FP.BF16.F32.PACK_AB R7, R39, R38 ;  /* 0x000000262707723e */ /* 0x000fe400000010ff */
[----:B------:R-:W-:-:S02]  /*13e90*/  MOV R34, R22 ;  /* 0x0000001600227202 */ /* 0x000fc40000000f00 */
[----:B------:R-:W-:Y:S01]  /*13ea0*/  F2FP.BF16.F32.PACK_AB R22, R161, R164 ;  /* 0x000000a4a116723e */ /* 0x000fe200000010ff */
[----:B------:R3:W-:Y:S01]  /*13eb0*/  STSM.16.M88.4 [R41], R4 ;  /* 0x0000000429007844 */ /* 0x0007e20000000200 */
[----:B------:R-:W-:Y:S02]  /*13ec0*/  F2FP.BF16.F32.PACK_AB R23, R63, R62 ;  /* 0x0000003e3f17723e */ /* 0x000fe400000010ff */
[----:B------:R-:W-:Y:S01]  /*13ed0*/  MOV R68, R68 ;  /* 0x0000004400447202 */ /* 0x000fe20000000f00 */
[----:B------:R-:W-:Y:S01]  /*13ee0*/  STSM.16.M88.4 [R44], R8 ;  /* 0x000000082c007844 */ /* 0x000fe20000000200 */
[----:B--2---:R-:W-:Y:S02]  /*13ef0*/  MOV R24, R98 ;  /* 0x0000006200187202 */ /* 0x004fe40000000f00 */
[----:B------:R-:W-:Y:S01]  /*13f00*/  F2FP.BF16.F32.PACK_AB R90, R93, R92 ;  /* 0x0000005c5d5a723e */ /* 0x000fe200000010ff */
[----:B------:R-:W-:Y:S01]  /*13f10*/  STSM.16.M88.4 [R48], R12 ;  /* 0x0000000c30007844 */ /* 0x000fe20000000200 */
[----:B------:R-:W-:-:S02]  /*13f20*/  F2FP.BF16.F32.PACK_AB R91, R95, R94 ;  /* 0x0000005e5f5b723e */ /* 0x000fc400000010ff */
[----:B------:R-:W-:Y:S01]  /*13f30*/  F2FP.BF16.F32.PACK_AB R96, R97, R96 ;  /* 0x000000606160723e */ /* 0x000fe200000010ff */
[----:B------:R-:W-:Y:S01]  /*13f40*/  STSM.16.M88.4 [R52], R20 ;  /* 0x0000001434007844 */ /* 0x000fe20000000200 */
[----:B------:R-:W-:Y:S02]  /*13f50*/  MOV R72, R72 ;  /* 0x0000004800487202 */ /* 0x000fe40000000f00 */
[----:B------:R-:W-:Y:S01]  /*13f60*/  MOV R40, R106 ;  /* 0x0000006a00287202 */ /* 0x000fe20000000f00 */
[----:B------:R-:W-:Y:S01]  /*13f70*/  STSM.16.M88.4 [R56], R28 ;  /* 0x0000001c38007844 */ /* 0x000fe20000000200 */
[----:B---3--:R-:W-:Y:S02]  /*13f80*/  F2FP.BF16.F32.PACK_AB R4, R156, R159 ;  /* 0x0000009f9c04723e */ /* 0x008fe400000010ff */
[----:B------:R-:W-:Y:S02]  /*13f90*/  F2FP.BF16.F32.PACK_AB R5, R75, R74 ;  /* 0x0000004a4b05723e */ /* 0x000fe400000010ff */
[----:B------:R-:W-:-:S02]  /*13fa0*/  F2FP.BF16.F32.PACK_AB R6, R77, R157 ;  /* 0x0000009d4d06723e */ /* 0x000fc400000010ff */
[----:B------:R-:W-:Y:S02]  /*13fb0*/  F2FP.BF16.F32.PACK_AB R7, R79, R78 ;  /* 0x0000004e4f07723e */ /* 0x000fe400000010ff */
[----:B------:R-:W-:Y:S02]  /*13fc0*/  F2FP.BF16.F32.PACK_AB R97, R42, R33 ;  /* 0x000000212a61723e */ /* 0x000fe400000010ff */
[----:B------:R-:W-:Y:S01]  /*13fd0*/  F2FP.BF16.F32.PACK_AB R98, R101, R100 ;  /* 0x000000646562723e */ /* 0x000fe200000010ff */
[----:B------:R2:W-:Y:S01]  /*13fe0*/  STSM.16.M88.4 [R60], R4 ;  /* 0x000000043c007844 */ /* 0x0005e20000000200 */
[----:B------:R-:W-:Y:S02]  /*13ff0*/  F2FP.BF16.F32.PACK_AB R99, R50, R46 ;  /* 0x0000002e3263723e */ /* 0x000fe400000010ff */
[----:B------:R-:W-:Y:S01]  /*14000*/  F2FP.BF16.F32.PACK_AB R104, R105, R104 ;  /* 0x000000686968723e */ /* 0x000fe200000010ff */
[----:B------:R-:W-:Y:S01]  /*14010*/  STSM.16.M88.4 [R64], R80 ;  /* 0x0000005040007844 */ /* 0x000fe20000000200 */
[----:B------:R-:W-:-:S02]  /*14020*/  MOV R0, R114 ;  /* 0x0000007200007202 */ /* 0x000fc40000000f00 */
[----:B------:R-:W-:Y:S01]  /*14030*/  F2FP.BF16.F32.PACK_AB R105, R58, R54 ;  /* 0x000000363a69723e */ /* 0x000fe200000010ff */
[----:B------:R-:W-:Y:S01]  /*14040*/  STSM.16.M88.4 [R68], R88 ;  /* 0x0000005844007844 */ /* 0x000fe20000000200 */
[----:B------:R-:W-:Y:S02]  /*14050*/  F2FP.BF16.F32.PACK_AB R106, R109, R108 ;  /* 0x0000006c6d6a723e */ /* 0x000fe400000010ff */
[----:B------:R-:W-:Y:S01]  /*14060*/  F2FP.BF16.F32.PACK_AB R107, R76, R66 ;  /* 0x000000424c6b723e */ /* 0x000fe200000010ff */
[----:B------:R-:W-:Y:S01]  /*14070*/  STSM.16.M88.4 [R72], R96 ;  /* 0x0000006048007844 */ /* 0x000fe20000000200 */
[----:B------:R-:W-:Y:S02]  /*14080*/  F2FP.BF16.F32.PACK_AB R112, R113, R112 ;  /* 0x000000707170723e */ /* 0x000fe400000010ff */
[----:B------:R-:W-:Y:S01]  /*14090*/  F2FP.BF16.F32.PACK_AB R120, R121, R120 ;  /* 0x000000787978723e */ /* 0x000fe200000010ff */
[----:B------:R3:W-:Y:S01]  /*140a0*/  STSM.16.M88.4 [R24], R104 ;  /* 0x0000006818007844 */ /* 0x0007e20000000200 */
[----:B------:R-:W-:Y:S01]  /*140b0*/  MOV R102, R102 ;  /* 0x0000006600667202 */ /* 0x000fe20000000f00 */
[----:B--2---:R-:W2:Y:S01]  /*140c0*/  LDC.64 R4, c[0x0][0xc00] ;  /* 0x00030000ff047b82 */ /* 0x004ea20000000a00 */
[----:B------:R-:W-:-:S02]  /*140d0*/  F2FP.BF16.F32.PACK_AB R113, R153, R152 ;  /* 0x000000989971723e */ /* 0x000fc400000010ff */
[----:B------:R-:W-:Y:S02]  /*140e0*/  F2FP.BF16.F32.PACK_AB R114, R117, R116 ;  /* 0x000000747572723e */ /* 0x000fe400000010ff */
[----:B------:R-:W-:Y:S02]  /*140f0*/  F2FP.BF16.F32.PACK_AB R115, R155, R154 ;  /* 0x0000009a9b73723e */ /* 0x000fe400000010ff */
[----:B------:R-:W-:Y:S01]  /*14100*/  F2FP.BF16.F32.PACK_AB R121, R123, R122 ;  /* 0x0000007a7b79723e */ /* 0x000fe200000010ff */
[----:B------:R-:W4:Y:S01]  /*14110*/  @P6 LDC.64 R6, c[0x0][0xc08] ;  /* 0x00030200ff066b82 */ /* 0x000f220000000a00 */
[----:B------:R-:W-:Y:S01]  /*14120*/  F2FP.BF16.F32.PACK_AB R128, R129, R128 ;  /* 0x000000808180723e */ /* 0x000fe200000010ff */
[----:B------:R-:W-:Y:S01]  /*14130*/  STSM.16.M88.4 [R102], R112 ;  /* 0x0000007066007844 */ /* 0x000fe20000000200 */
[----:B------:R-:W-:Y:S02]  /*14140*/  F2FP.BF16.F32.PACK_AB R122, R125, R124 ;  /* 0x0000007c7d7a723e */ /* 0x000fe400000010ff */
[----:B------:R-:W-:-:S02]  /*14150*/  F2FP.BF16.F32.PACK_AB R123, R127, R126 ;  /* 0x0000007e7f7b723e */ /* 0x000fc400000010ff */
[----:B------:R-:W-:Y:S02]  /*14160*/  F2FP.BF16.F32.PACK_AB R136, R137, R136 ;  /* 0x000000888988723e */ /* 0x000fe400000010ff */
[----:B------:R-:W-:Y:S01]  /*14170*/  F2FP.BF16.F32.PACK_AB R144, R145, R144 ;  /* 0x000000909190723e */ /* 0x000fe200000010ff */
[----:B------:R-:W-:Y:S01]  /*14180*/  STSM.16.M88.4 [R40], R120 ;  /* 0x0000007828007844 */ /* 0x000fe20000000200 */
[----:B------:R-:W-:Y:S01]  /*14190*/  F2FP.BF16.F32.PACK_AB R129, R131, R130 ;  /* 0x000000828381723e */ /* 0x000fe200000010ff */
[----:B------:R-:W-:Y:S01]  /*141a0*/  ULDC UR4, c[0x0][0xa88] ;  /* 0x0002a20000047ab9 */ /* 0x000fe20000000800 */
[----:B------:R-:W-:Y:S01]  /*141b0*/  MOV R110, R110 ;  /* 0x0000006e006e7202 */ /* 0x000fe20000000f00 */
[----:B---3--:R-:W-:Y:S01]  /*141c0*/  IMAD.MOV.U32 R24, RZ, RZ, RZ ;  /* 0x000000ffff187224 */ /* 0x008fe200078e00ff */
[----:B------:R-:W-:Y:S01]  /*141d0*/  F2FP.BF16.F32.PACK_AB R130, R133, R132 ;  /* 0x000000848582723e */ /* 0x000fe200000010ff */
[----:B--2---:R-:W-:Y:S01]  /*141e0*/  IMAD.WIDE R10, R205, 0x4, R4 ;  /* 0x00000004cd0a7825 */ /* 0x004fe200078e0204 */
[----:B------:R-:W-:-:S02]  /*141f0*/  F2FP.BF16.F32.PACK_AB R131, R135, R134 ;  /* 0x000000868783723e */ /* 0x000fc400000010ff */
[----:B------:R-:W-:Y:S02]  /*14200*/  F2FP.BF16.F32.PACK_AB R137, R139, R138 ;  /* 0x0000008a8b89723e */ /* 0x000fe400000010ff */
[----:B------:R-:W-:Y:S01]  /*14210*/  F2FP.BF16.F32.PACK_AB R138, R141, R140 ;  /* 0x0000008c8d8a723e */ /* 0x000fe200000010ff */
[----:B------:R-:W-:Y:S01]  /*14220*/  STSM.16.M88.4 [R110], R128 ;  /* 0x000000806e007844 */ /* 0x000fe20000000200 */
[----:B------:R-:W-:Y:S02]  /*14230*/  F2FP.BF16.F32.PACK_AB R139, R143, R142 ;  /* 0x0000008e8f8b723e */ /* 0x000fe400000010ff */
[----:B------:R-:W-:Y:S02]  /*14240*/  F2FP.BF16.F32.PACK_AB R145, R147, R146 ;  /* 0x000000929391723e */ /* 0x000fe400000010ff */
[----:B------:R-:W-:Y:S01]  /*14250*/  F2FP.BF16.F32.PACK_AB R146, R149, R148 ;  /* 0x000000949592723e */ /* 0x000fe200000010ff */
[----:B------:R2:W-:Y:S01]  /*14260*/  STSM.16.M88.4 [R0], R136 ;  /* 0x0000008800007844 */ /* 0x0005e20000000200 */
[----:B------:R-:W-:-:S05]  /*14270*/  F2FP.BF16.F32.PACK_AB R147, R151, R150 ;  /* 0x000000969793723e */ /* 0x000fca00000010ff */
[----:B------:R3:W-:Y:S01]  /*14280*/  STSM.16.M88.4 [R34], R144 ;  /* 0x0000009022007844 */ /* 0x0007e20000000200 */
[----:B------:R-:W-:Y:S01]  /*14290*/  BAR.SYNC.DEFER_BLOCKING 0x1, 0x100 ;  /* 0x0044000000007b1d */ /* 0x000fe20000010000 */
[----:B----4-:R-:W-:-:S04]  /*142a0*/  @P6 IMAD.WIDE R6, R205, 0x4, R6 ;  /* 0x00000004cd066825 */ /* 0x010fc800078e0206 */
[----:B--2---:R-:W-:Y:S01]  /*142b0*/  IMAD.U32 R0, RZ, RZ, UR4 ;  /* 0x00000004ff007e24 */ /* 0x004fe2000f8e00ff */
[----:B------:R2:W5:Y:S01]  /*142c0*/  @P0 LDG.E R24, desc[UR42][R10.64] ;  /* 0x0000002a0a180981 */ /* 0x000562000c1e1900 */
[----:B------:R-:W-:-:S04]  /*142d0*/  IMAD R5, R221, 0x40, R200 ;  /* 0x00000040dd057824 */ /* 0x000fc800078e02c8 */
        /* <DEDUP_REMOVED lines=22> */
[C---:B------:R-:W-:Y:S02]  /*14440*/  IADD3 R35, P5, R4.reuse, 0x5000, RZ ;  /* 0x0000500004237810 */ /* 0x040fe40007fbe0ff */
[----:B------:R-:W-:-:S02]  /*14450*/  IADD3 R37, P1, R4, 0x6000, RZ ;  /* 0x0000600004257810 */ /* 0x000fc40007f3e0ff */
[C---:B------:R-:W-:Y:S02]  /*14460*/  IADD3 R41, P2, R4.reuse, 0x7000, RZ ;  /* 0x0000700004297810 */ /* 0x040fe40007f5e0ff */
[C---:B------:R-:W-:Y:S02]  /*14470*/  IADD3 R45, P3, R4.reuse, 0x8000, RZ ;  /* 0x00008000042d7810 */ /* 0x040fe40007f7e0ff */
[----:B------:R-:W-:Y:S02]  /*14480*/  IADD3 R49, P4, R4, 0x9000, RZ ;  /* 0x0000900004317810 */ /* 0x000fe40007f9e0ff */
[----:B------:R-:W-:Y:S02]  /*14490*/  P2R R14, PR, RZ, 0x20 ;  /* 0x00000020ff0e7803 */ /* 0x000fe40000000000 */
[----:B---3--:R-:W-:Y:S02]  /*144a0*/  LOP3.LUT R34, R35, 0x380, RZ, 0xc0, !PT ;  /* 0x0000038023227812 */ /* 0x008fe400078ec0ff */
[----:B------:R-:W-:-:S02]  /*144b0*/  LOP3.LUT R36, R37, 0x380, RZ, 0xc0, !PT ;  /* 0x0000038025247812 */ /* 0x000fc400078ec0ff */
[----:B------:R-:W-:Y:S02]  /*144c0*/  LOP3.LUT R40, R41, 0x380, RZ, 0xc0, !PT ;  /* 0x0000038029287812 */ /* 0x000fe400078ec0ff */
[----:B------:R-:W-:Y:S02]  /*144d0*/  LOP3.LUT R44, R45, 0x380, RZ, 0xc0, !PT ;  /* 0x000003802d2c7812 */ /* 0x000fe400078ec0ff */
[----:B------:R-:W-:Y:S02]  /*144e0*/  LOP3.LUT R48, R49, 0x380, RZ, 0xc0, !PT ;  /* 0x0000038031307812 */ /* 0x000fe400078ec0ff */
[----:B------:R-:W-:Y:S02]  /*144f0*/  IADD3 R53, P5, R4, 0xa000, RZ ;  /* 0x0000a00004357810 */ /* 0x000fe40007fbe0ff */
[----:B------:R-:W-:Y:S02]  /*14500*/  SHF.R.U64 R34, R34, 0x3, RZ ;  /* 0x0000000322227819 */ /* 0x000fe400000012ff */
[----:B------:R-:W-:-:S02]  /*14510*/  SHF.R.U64 R36, R36, 0x3, RZ ;  /* 0x0000000324247819 */ /* 0x000fc400000012ff */
[----:B------:R-:W-:Y:S02]  /*14520*/  LOP3.LUT R52, R53, 0x380, RZ, 0xc0, !PT ;  /* 0x0000038035347812 */ /* 0x000fe400078ec0ff */
[----:B------:R-:W-:Y:S02]  /*14530*/  SHF.R.U64 R40, R40, 0x3, RZ ;  /* 0x0000000328287819 */ /* 0x000fe400000012ff */
[----:B------:R-:W-:Y:S02]  /*14540*/  SHF.R.U64 R44, R44, 0x3, RZ ;  /* 0x000000032c2c7819 */ /* 0x000fe400000012ff */
[----:B------:R-:W-:Y:S02]  /*14550*/  SHF.R.U64 R48, R48, 0x3, RZ ;  /* 0x0000000330307819 */ /* 0x000fe400000012ff */
[----:B------:R-:W-:Y:S02]  /*14560*/  LOP3.LUT R34, R34, R35, RZ, 0x3c, !PT ;  /* 0x0000002322227212 */ /* 0x000fe400078e3cff */
[----:B------:R-:W-:-:S02]  /*14570*/  LOP3.LUT R36, R36, R37, RZ, 0x3c, !PT ;  /* 0x0000002524247212 */ /* 0x000fc400078e3cff */
[----:B------:R-:W-:Y:S02]  /*14580*/  LOP3.LUT R40, R40, R41, RZ, 0x3c, !PT ;  /* 0x0000002928287212 */ /* 0x000fe400078e3cff */
[----:B------:R-:W-:Y:S02]  /*14590*/  LOP3.LUT R44, R44, R45, RZ, 0x3c, !PT ;  /* 0x0000002d2c2c7212 */ /* 0x000fe400078e3cff */
[----:B------:R-:W-:Y:S02]  /*145a0*/  LOP3.LUT R48, R48, R49, RZ, 0x3c, !PT ;  /* 0x0000003130307212 */ /* 0x000fe400078e3cff */
[----:B------:R-:W-:Y:S01]  /*145b0*/  SHF.R.U64 R52, R52, 0x3, RZ ;  /* 0x0000000334347819 */ /* 0x000fe200000012ff */
[----:B--2---:R-:W-:Y:S06]  /*145c0*/  @P6 BRA `(.L_x_2815) ;  /* 0x0000000000106947 */ /* 0x004fec0003800000 */
[----:B------:R-:W-:Y:S05]  /*145d0*/  @!P0 BRA `(.L_x_2815) ;  /* 0x00000000000c8947 */ /* 0x000fea0003800000 */
[----:B------:R-:W2:Y:S04]  /*145e0*/  LDG.E R7, desc[UR42][R10.64] ;  /* 0x0000002a0a077981 */ /* 0x000ea8000c1e1900 */
[----:B-----5:R-:W2:Y:S02]  /*145f0*/  LDG.E R0, desc[UR42][R10.64+0x4] ;  /* 0x0000042a0a007981 */ /* 0x020ea4000c1e1900 */
[----:B--2---:R-:W-:-:S07]  /*14600*/  IMAD.IADD R0, R0, 0x1, -R7 ;  /* 0x0000000100007824 */ /* 0x004fce00078e0a07 */
.L_x_2815:
[----:B------:R-:W2:Y:S01]  /*14610*/  SHFL.IDX PT, R6, R222, RZ, 0x1f ;  /* 0x00001fffde067589 */ /* 0x000ea200000e0000 */
[----:B------:R-:W-:Y:S01]  /*14620*/  ISETP.NE.AND P6, PT, R14, RZ, PT ;  /* 0x000000ff0e00720c */ /* 0x000fe20003fc5270 */
[--C-:B------:R-:W-:Y:S01]  /*14630*/  IMAD.X R49, RZ, RZ, R5.reuse, P4 ;  /* 0x000000ffff317224 */ /* 0x100fe200020e0605 */
[----:B------:R-:W-:Y:S01]  /*14640*/  LOP3.LUT R52, R52, R53, RZ, 0x3c, !PT ;  /* 0x0000003534347212 */ /* 0x000fe200078e3cff */
        /* <DEDUP_REMOVED lines=9> */
[----:B------:R-:W-:-:S02]  /*146e0*/  LOP3.LUT R7, R4, 0x380, RZ, 0xc0, !PT ;  /* 0x0000038004077812 */ /* 0x000fc400078ec0ff */
[----:B------:R-:W-:Y:S02]  /*146f0*/  IADD3 R11, P5, R4, 0xf000, RZ ;  /* 0x0000f000040b7810 */ /* 0x000fe40007fbe0ff */
[----:B------:R-:W-:Y:S02]  /*14700*/  LOP3.LUT R56, R57, 0x380, RZ, 0xc0, !PT ;  /* 0x0000038039387812 */ /* 0x000fe400078ec0ff */
[----:B------:R-:W-:Y:S01]  /*14710*/  LOP3.LUT R60, R61, 0x380, RZ, 0xc0, !PT ;  /* 0x000003803d3c7812 */ /* 0x000fe200078ec0ff */
[----:B------:R-:W-:Y:S01]  /*14720*/  IMAD.X R73, RZ, RZ, R5, P5 ;  /* 0x000000ffff497224 */ /* 0x000fe200028e0605 */
[----:B------:R-:W-:Y:S02]  /*14730*/  LOP3.LUT R64, R65, 0x380, RZ, 0xc0, !PT ;  /* 0x0000038041407812 */ /* 0x000fe400078ec0ff */
[----:B------:R-:W-:Y:S02]  /*14740*/  LOP3.LUT R68, R69, 0x380, RZ, 0xc0, !PT ;  /* 0x0000038045447812 */ /* 0x000fe400078ec0ff */
[----:B--2---:R-:W-:-:S02]  /*14750*/  ISETP.NE.AND P4, PT, R6, RZ, PT ;  /* 0x000000ff0600720c */ /* 0x004fc40003f85270 */
[----:B------:R-:W-:Y:S02]  /*14760*/  SHF.R.U64 R7, R7, 0x3, RZ ;  /* 0x0000000307077819 */ /* 0x000fe400000012ff */
[----:B------:R-:W-:Y:S02]  /*14770*/  LOP3.LUT R10, R11, 0x380, RZ, 0xc0, !PT ;  /* 0x000003800b0a7812 */ /* 0x000fe400078ec0ff */
[----:B------:R-:W-:Y:S02]  /*14780*/  SHF.R.U64 R56, R56, 0x3, RZ ;  /* 0x0000000338387819 */ /* 0x000fe400000012ff */
[----:B------:R-:W-:Y:S02]  /*14790*/  SHF.R.U64 R60, R60, 0x3, RZ ;  /* 0x000000033c3c7819 */ /* 0x000fe400000012ff */
[----:B------:R-:W-:Y:S02]  /*147a0*/  SHF.R.U64 R64, R64, 0x3, RZ ;  /* 0x0000000340407819 */ /* 0x000fe400000012ff */
[----:B------:R-:W-:-:S02]  /*147b0*/  SHF.R.U64 R68, R68, 0x3, RZ ;  /* 0x0000000344447819 */ /* 0x000fc400000012ff */
[----:B------:R-:W-:Y:S01]  /*147c0*/  LOP3.LUT R6, R7, R4, RZ, 0x3c, !PT ;  /* 0x0000000407067212 */ /* 0x000fe200078e3cff */
[----:B------:R-:W-:Y:S01]  /*147d0*/  IMAD.MOV.U32 R7, RZ, RZ, R5 ;  /* 0x000000ffff077224 */ /* 0x000fe200078e0005 */
[----:B------:R-:W-:Y:S02]  /*147e0*/  SHF.R.U64 R10, R10, 0x3, RZ ;  /* 0x000000030a0a7819 */ /* 0x000fe400000012ff */
[----:B------:R-:W-:Y:S02]  /*147f0*/  SHF.R.S32.HI R4, RZ, 0x1f, R205 ;  /* 0x0000001fff047819 */ /* 0x000fe400000114cd */
        /* <DEDUP_REMOVED lines=9> */
[----:B------:R-:W-:Y:S02]  /*14890*/  SHF.R.S32.HI R79, RZ, 0x1f, R204 ;  /* 0x0000001fff4f7819 */ /* 0x000fe400000114cc */
[----:B------:R-:W-:Y:S02]  /*148a0*/  SEL R81, R205, RZ, !P0 ;  /* 0x000000ffcd517207 */ /* 0x000fe40004000000 */
[----:B------:R-:W-:Y:S02]  /*148b0*/  SEL R78, R4, RZ, !P0 ;  /* 0x000000ff044e7207 */ /* 0x000fe40004000000 */
[----:B-----5:R-:W-:Y:S01]  /*148c0*/  SHF.R.S32.HI R77, RZ, 0x1f, R24 ;  /* 0x0000001fff4d7819 */ /* 0x020fe20000011418 */
[----:B------:R-:W-:Y:S06]  /*148d0*/  @P4 BRA `(.L_x_2816) ;  /* 0x0000000000b84947 */ /* 0x000fec0003800000 */
[----:B------:R-:W2:Y:S01]  /*148e0*/  LDC R31, c[0x0][0xbe8] ;  /* 0x0002fa00ff1f7b82 */ /* 0x000ea20000000800 */
[----:B------:R-:W-:Y:S01]  /*148f0*/  IMAD.IADD R33, R201, 0x1, R192 ;  /* 0x00000001c9217824 */ /* 0x000fe200078e02c0 */
        /* <DEDUP_REMOVED lines=9> */
[----:B------:R-:W-:Y:S02]  /*14990*/  IMAD.IADD R30, R191, 0x1, R192 ;  /* 0x00000001bf1e7824 */ /* 0x000fe400078e02c0 */
[----:B------:R-:W-:Y:S01]  /*149a0*/  IMAD.WIDE.U32 R4, R81, UR4, R4 ;  /* 0x0000000451047c25 */ /* 0x000fe2000f8e0004 */
[----:B--2---:R-:W-:-:S13]  /*149b0*/  ISETP.NE.AND P0, PT, R31, 0x1, PT ;  /* 0x000000011f00780c */ /* 0x004fda0003f05270 */
[----:B------:R-:W2:Y:S08]  /*149c0*/  @P0 LDC R10, c[0x0][0xbec] ;  /* 0x0002fb00ff0a0b82 */ /* 0x000eb00000000800 */
[----:B------:R-:W3:Y:S01]  /*149d0*/  @P0 LDC R23, c[0x0][0xbf0] ;  /* 0x0002fc00ff170b82 */ /* 0x000ee20000000800 */
[----:B--2---:R-:W-:-:S05]  /*149e0*/  @P0 IMAD.HI.U32 R10, R33, R10, RZ ;  /* 0x0000000a210a0227 */ /* 0x004fca00078e00ff */
[----:B---3--:R-:W-:Y:S01]  /*149f0*/  @P0 SHF.R.U32.HI R11, RZ, R23, R10 ;  /* 0x00000017ff0b0219 */ /* 0x008fe2000001160a */
[----:B------:R-:W-:-:S03]  /*14a00*/  IMAD R10, R78, UR4, RZ ;  /* 0x000000044e0a7c24 */ /* 0x000fc6000f8e02ff */
[--C-:B------:R-:W-:Y:S01]  /*14a10*/  SHF.R.S32.HI R23, RZ, 0x1f, R11.reuse ;  /* 0x0000001fff177819 */ /* 0x100fe2000001140b */
[----:B------:R-:W-:Y:S01]  /*14a20*/  IMAD.MOV R14, RZ, RZ, -R11 ;  /* 0x000000ffff0e7224 */ /* 0x000fe200078e0a0b */
[----:B------:R-:W-:-:S03]  /*14a30*/  IADD3 R4, P0, R11, R4, RZ ;  /* 0x000000040b047210 */ /* 0x000fc60007f1e0ff */
[----:B------:R-:W-:Y:S02]  /*14a40*/  IMAD R15, R31, R14, R33 ;  /* 0x0000000e1f0f7224 */ /* 0x000fe400078e0221 */
[----:B------:R-:W-:Y:S01]  /*14a50*/  IMAD R14, R81, UR5, R10 ;  /* 0x00000005510e7c24 */ /* 0x000fe2000f8e020a */
[----:B------:R-:W-:Y:S01]  /*14a60*/  ULDC.64 UR4, c[0x0][0xb88] ;  /* 0x0002e20000047ab9 */ /* 0x000fe20000000a00 */
[----:B------:R-:W-:Y:S01]  /*14a70*/  IMAD R31, R0, R31, RZ ;  /* 0x0000001f001f7224 */ /* 0x000fe200078e02ff */
[----:B------:R-:W-:Y:S02]  /*14a80*/  SHF.R.S32.HI R10, RZ, 0x1f, R15 ;  /* 0x0000001fff0a7819 */ /* 0x000fe4000001140f */
[----:B------:R-:W-:Y:S01]  /*14a90*/  IADD3.X R5, R23, R5, R14, P0, !PT ;  /* 0x0000000517057210 */ /* 0x000fe200007fe40e */
[----:B------:R-:W-:Y:S02]  /*14aa0*/  IMAD.MOV R23, RZ, RZ, -R194 ;  /* 0x000000ffff177224 */ /* 0x000fe400078e0ac2 */
[----:B------:R-:W-:-:S02]  /*14ab0*/  IMAD R10, R10, UR4, RZ ;  /* 0x000000040a0a7c24 */ /* 0x000fc4000f8e02ff */
[----:B------:R-:W-:-:S04]  /*14ac0*/  IMAD.WIDE.U32 R4, R15, UR4, R4 ;  /* 0x000000040f047c25 */ /* 0x000fc8000f8e0004 */
[----:B------:R-:W-:Y:S01]  /*14ad0*/  IMAD R15, R15, UR5, R10 ;  /* 0x000000050f0f7c24 */ /* 0x000fe2000f8e020a */
[----:B------:R-:W-:Y:S01]  /*14ae0*/  ULDC.64 UR4, c[0x0][0xb50] ;  /* 0x0002d40000047ab9 */ /* 0x000fe20000000a00 */
[----:B------:R-:W-:Y:S02]  /*14af0*/  VIADD R14, R30, 0x8 ;  /* 0x000000081e0e7836 */ /* 0x000fe40000000000 */
[----:B------:R-:W-:Y:S01]  /*14b00*/  IMAD.IADD R5, R5, 0x1, R15 ;  /* 0x0000000105057824 */ /* 0x000fe200078e020f */
[----:B------:R-:W-:-:S04]  /*14b10*/  LEA R15, P0, R4, UR4, 0x2 ;  /* 0x00000004040f7c11 */ /* 0x000fc8000f8010ff */
[----:B------:R-:W-:Y:S01]  /*14b20*/  LEA.HI.X R22, R4, UR5, R5, 0x2, P0 ;  /* 0x0000000504167c11 */ /* 0x000fe200080f1405 */
[----:B------:R-:W-:Y:S01]  /*14b30*/  SHFL.IDX PT, R10, R15, 0x1, 0x1c1f ;  /* 0x003c1f000f0a7f89 */ /* 0x000fe200000e0000 */
[----:B------:R-:W-:-:S03]  /*14b40*/  ISETP.NE.AND P0, PT, R184, R23, PT ;  /* 0x00000017b800720c */ /* 0x000fc60003f05270 */
[----:B------:R-:W-:Y:S01]  /*14b50*/  SHFL.IDX PT, R4, R15, RZ, 0x1c1f ;  /* 0x001c1fff0f047589 */ /* 0x000fe200000e0000 */
[-C--:B------:R-:W-:Y:S02]  /*14b60*/  ISETP.GE.OR P1, PT, R30, R31.reuse, P0 ;  /* 0x0000001f1e00720c */ /* 0x080fe40000726670 */
[----:B------:R-:W-:Y:S01]  /*14b70*/  ISETP.GE.OR P0, PT, R14, R31, P0 ;  /* 0x0000001f0e00720c */ /* 0x000fe20000706670 */
[----:B------:R-:W2:Y:S04]  /*14b80*/  SHFL.IDX PT, R5, R22, RZ, 0x1c1f ;  /* 0x001c1fff16057589 */ /* 0x000ea800000e0000 */
[----:B------:R-:W3:Y:S06]  /*14b90*/  SHFL.IDX PT, R11, R22, 0x1, 0x1c1f ;  /* 0x003c1f00160b7f89 */ /* 0x000eec00000e0000 */
[----:B--2---:R2:W-:Y:S04]  /*14ba0*/  @!P1 ST.E desc[UR42][R4.64], R32 ;  /* 0x0000002004009985 */ /* 0x0045e8000c10192a */
[----:B---3--:R2:W-:Y:S02]  /*14bb0*/  @!P0 ST.E desc[UR42][R10.64], R3 ;  /* 0x000000030a008985 */ /* 0x0085e4000c10192a */
.L_x_2816:
[----:B------:R-:W3:Y:S01]  /*14bc0*/  LDC R83, c[0x0][0xbe8] ;  /* 0x0002fa00ff537b82 */ /* 0x000ee20000000800 */
[----:B------:R-:W-:Y:S01]  /*14bd0*/  ULDC.64 UR4, c[0x0][0xaa0] ;  /* 0x0002a80000047ab9 */ /* 0x000fe20000000a00 */
[----:B--2---:R-:W5:Y:S01]  /*14be0*/  LD.E.128 R4, desc[UR42][R6.64] ;  /* 0x0000002a06047980 */ /* 0x004f62000c101d00 */
[----:B------:R-:W-:Y:S02]  /*14bf0*/  IMAD R3, R77, UR4, RZ ;  /* 0x000000044d037c24 */ /* 0x000fe4000f8e02ff */
[C---:B------:R-:W-:Y:S01]  /*14c00*/  IMAD.WIDE.U32 R76, R24.reuse, UR4, RZ ;  /* 0x00000004184c7c25 */ /* 0x040fe2000f8e00ff */
[----:B------:R-:W5:Y:S02]  /*14c10*/  LD.E.128 R8, desc[UR42][R8.64] ;  /* 0x0000002a08087980 */ /* 0x000f64000c101d00 */
[----:B------:R-:W2:Y:S01]  /*14c20*/  LDC R87, c[0x0][0xac8] ;  /* 0x0002b200ff577b82 */ /* 0x000ea20000000800 */
[----:B------:R-:W-:Y:S01]  /*14c30*/  IMAD R3, R24, UR5, R3 ;  /* 0x0000000518037c24 */ /* 0x000fe2000f8e0203 */
[----:B------:R-:W-:Y:S01]  /*14c40*/  ULDC.64 UR4, c[0x0][0xae8] ;  /* 0x0002ba0000047ab9 */ /* 0x000fe20000000a00 */
[----:B------:R-:W5:Y:S04]  /*14c50*/  LD.E.128 R12, desc[UR42][R12.64] ;  /* 0x0000002a0c0c7980 */ /* 0x000f68000c101d00 */
[----:B------:R-:W5:Y:S04]  /*14c60*/  LD.E.128 R20, desc[UR42][R20.64] ;  /* 0x0000002a14147980 */ /* 0x000f68000c101d00 */
[----:B------:R-:W5:Y:S04]  /*14c70*/  LD.E.128 R28, desc[UR42][R28.64] ;  /* 0x0000002a1c1c7980 */ /* 0x000f68000c101d00 */
[----:B------:R-:W5:Y:S01]  /*14c80*/  LD.E.128 R32, desc[UR42][R34.64] ;  /* 0x0000002a22207980 */ /* 0x000f62000c101d00 */
[----:B---3--:R-:W-:Y:S01]  /*14c90*/  ISETP.NE.AND P1, PT, R83, 0x1, PT ;  /* 0x000000015300780c */ /* 0x008fe20003f25270 */
[----:B------:R-:W-:-:S02]  /*14ca0*/  IMAD.IADD R77, R77, 0x1, R3 ;  /* 0x000000014d4d7824 */ /* 0x000fc400078e0203 */
[----:B------:R-:W-:Y:S01]  /*14cb0*/  IMAD R3, R79, UR4, RZ ;  /* 0x000000044f037c24 */ /* 0x000fe2000f8e02ff */
[----:B------:R-:W5:Y:S04]  /*14cc0*/  LD.E.128 R36, desc[UR42][R36.64] ;  /* 0x0000002a24247980 */ /* 0x000f68000c101d00 */
[----:B------:R-:W5:Y:S04]  /*14cd0*/  LD.E.128 R40, desc[UR42][R40.64] ;  /* 0x0000002a28287980 */ /* 0x000f68000c101d00 */
[----:B------:R-:W5:Y:S01]  /*14ce0*/  LD.E.128 R44, desc[UR42][R44.64] ;  /* 0x0000002a2c2c7980 */ /* 0x000f62000c101d00 */
[----:B------:R-:W3:Y:S01]  /*14cf0*/  @P1 LDC R85, c[0x0][0xbec] ;  /* 0x0002fb00ff551b82 */ /* 0x000ee20000000800 */
[----:B------:R-:W-:-:S02]  /*14d00*/  IMAD R3, R204, UR5, R3 ;  /* 0x00000005cc037c24 */ /* 0x000fc4000f8e0203 */
[----:B------:R-:W5:Y:S04]  /*14d10*/  LD.E.128 R48, desc[UR42][R48.64] ;  /* 0x0000002a30307980 */ /* 0x000f68000c101d00 */
[----:B------:R-:W5:Y:S01]  /*14d20*/  LD.E.128 R52, desc[UR42][R52.64] ;  /* 0x0000002a34347980 */ /* 0x000f62000c101d00 */
[----:B------:R-:W4:Y:S01]  /*14d30*/  @P1 LDC R89, c[0x0][0xbf0] ;  /* 0x0002fc00ff591b82 */ /* 0x000f220000000800 */
[----:B------:R-:W-:Y:S01]  /*14d40*/  IMAD.WIDE.U32 R76, R204, UR4, R76 ;  /* 0x00000004cc4c7c25 */ /* 0x000fe2000f8e004c */
[----:B------:R-:W-:Y:S01]  /*14d50*/  ULDC.64 UR4, c[0x0][0xaf0] ;  /* 0x0002bc0000047ab9 */ /* 0x000fe20000000a00 */
[----:B------:R-:W5:Y:S02]  /*14d60*/  LD.E.128 R56, desc[UR42][R56.64] ;  /* 0x0000002a38387980 */ /* 0x000f64000c101d00 */
[----:B------:R-:W-:-:S02]  /*14d70*/  IMAD.IADD R77, R77, 0x1, R3 ;  /* 0x000000014d4d7824 */ /* 0x000fc400078e0203 */
[----:B------:R-:W-:Y:S01]  /*14d80*/  IMAD R3, R220, 0x20, R221 ;  /* 0x00000020dc037824 */ /* 0x000fe200078e02dd */
[----:B------:R-:W5:Y:S01]  /*14d90*/  LD.E.128 R60, desc[UR42][R60.64] ;  /* 0x0000002a3c3c7980 */ /* 0x000f62000c101d00 */
[----:B------:R-:W-:Y:S02]  /*14da0*/  IMAD R24, R78, UR4, RZ ;  /* 0x000000044e187c24 */ /* 0x000fe4000f8e02ff */
[----:B------:R-:W-:Y:S01]  /*14db0*/  IMAD.IADD R80, R192, 0x1, R3 ;  /* 0x00000001c0507824 */ /* 0x000fe200078e0203 */
[----:B--2---:R-:W-:Y:S01]  /*14dc0*/  ISETP.GE.AND P0, PT, R218, R87, PT ;  /* 0x00000057da00720c */ /* 0x004fe20003f06270 */
[----:B------:R-:W-:Y:S01]  /*14dd0*/  IMAD R79, R81, UR5, R24 ;  /* 0x00000005514f7c24 */ /* 0x000fe2000f8e0218 */
[----:B------:R-:W5:Y:S01]  /*14de0*/  LD.E.128 R64, desc[UR42][R64.64] ;  /* 0x0000002a40407980 */ /* 0x000f62000c101d00 */
[----:B---3--:R-:W-:Y:S01]  /*14df0*/  @P1 IMAD.HI.U32 R24, R80, R85, RZ ;  /* 0x0000005550181227 */ /* 0x008fe200078e00ff */
[----:B------:R-:W-:Y:S02]  /*14e00*/  SEL R78, RZ, 0xffffffff, P0 ;  /* 0xffffffffff4e7807 */ /* 0x000fe40000000000 */
[----:B------:R-:W5:Y:S01]  /*14e10*/  LD.E.128 R68, desc[UR42][R68.64] ;  /* 0x0000002a44447980 */ /* 0x000f62000c101d00 */
[----:B------:R-:W-:Y:S01]  /*14e20*/  IMAD.MOV.U32 R3, RZ, RZ, R80 ;  /* 0x000000ffff037224 */ /* 0x000fe200078e0050 */
[----:B------:R-:W-:-:S02]  /*14e30*/  ISETP.GE.AND P0, PT, R217, R87, PT ;  /* 0x00000057d900720c */ /* 0x000fc40003f06270 */
[----:B------:R-:W5:Y:S01]  /*14e40*/  LD.E.128 R72, desc[UR42][R72.64] ;  /* 0x0000002a48487980 */ /* 0x000f62000c101d00 */
[----:B------:R-:W-:Y:S01]  /*14e50*/  IMAD.WIDE.U32 R76, R81, UR4, R76 ;  /* 0x00000004514c7c25 */ /* 0x000fe2000f8e004c */
[----:B----4-:R-:W-:Y:S01]  /*14e60*/  @P1 SHF.R.U32.HI R3, RZ, R89, R24 ;  /* 0x00000059ff031219 */ /* 0x010fe20000011618 */
[----:B------:R-:W-:Y:S01]  /*14e70*/  ULDC.64 UR4, c[0x0][0xae0] ;  /* 0x0002b80000047ab9 */ /* 0x000fe20000000a00 */
[-C--:B------:R-:W-:Y:S01]  /*14e80*/  ISETP.GE.AND P1, PT, R200, R87.reuse, PT ;  /* 0x00000057c800720c */ /* 0x080fe20003f26270 */
[----:B------:R-:W-:Y:S01]  /*14e90*/  IMAD.SHL.U32 R81, R78, 0x2, RZ ;  /* 0x000000024e517824 */ /* 0x000fe200078e00ff */
[----:B------:R-:W-:Y:S01]  /*14ea0*/  SEL R78, RZ, 0xffffffff, P0 ;  /* 0xffffffffff4e7807 */ /* 0x000fe20000000000 */
[----:B------:R-:W-:Y:S01]  /*14eb0*/  IMAD.IADD R77, R77, 0x1, R79 ;  /* 0x000000014d4d7824 */ /* 0x000fe200078e024f */
[----:B------:R-:W-:Y:S01]  /*14ec0*/  SEL R24, RZ, 0x1, P1 ;  /* 0x00000001ff187807 */ /* 0x000fe20000800000 */
[----:B------:R-:W-:Y:S01]  /*14ed0*/  IMAD.MOV R79, RZ, RZ, -R3 ;  /* 0x000000ffff4f7224 */ /* 0x000fe200078e0a03 */
[----:B------:R-:W-:Y:S01]  /*14ee0*/  ISETP.GE.AND P0, PT, R216, R87, PT ;  /* 0x00000057d800720c */ /* 0x000fe20003f06270 */
[----:B------:R-:W-:Y:S01]  /*14ef0*/  @!PT LDS RZ, [RZ] ;  /* 0x00000000fffff984 */ /* 0x000fe20000000800 */
[----:B------:R-:W-:Y:S01]  /*14f00*/  @!PT LDS RZ, [RZ] ;  /* 0x00000000fffff984 */ /* 0x000fe20000000800 */
[----:B------:R-:W-:Y:S01]  /*14f10*/  @!PT LDS RZ, [RZ] ;  /* 0x00000000fffff984 */ /* 0x000fe20000000800 */
[----:B------:R-:W-:Y:S01]  /*14f20*/  @!PT LDS RZ, [RZ] ;  /* 0x00000000fffff984 */ /* 0x000fe20000000800 */
[----:B------:R2:W-:Y:S06]  /*14f30*/  MEMBAR.ALL.CTA ;  /* 0x0000000000007992 */ /* 0x0005ec0000008000 */
[----:B--2---:R-:W2:Y:S01]  /*14f40*/  FENCE.VIEW.ASYNC.S ;  /* 0x00000000000073c6 */ /* 0x004ea20000000000 */
        /* <DEDUP_REMOVED lines=12> */
[----:B------:R-:W-:Y:S01]  /*15010*/  ISETP.GE.AND P0, PT, R214, R87, PT ;  /* 0x00000057d600720c */ /* 0x000fe20003f06270 */
[----:B------:R-:W-:Y:S01]  /*15020*/  IMAD R89, R0, R83, RZ ;  /* 0x0000005300597224 */ /* 0x000fe200078e02ff */
[----:B------:R-:W-:Y:S01]  /*15030*/  LOP3.LUT R24, R81, 0x8, R24, 0xe2, !PT ;  /* 0x0000000851187812 */ /* 0x000fe200078ee218 */
[----:B------:R-:W-:Y:S01]  /*15040*/  IMAD.SHL.U32 R85, R78, 0x10, RZ ;  /* 0x000000104e557824 */ /* 0x000fe200078e00ff */
[----:B------:R-:W-:Y:S01]  /*15050*/  SHF.R.S32.HI R78, RZ, 0x1f, R79 ;  /* 0x0000001fff4e7819 */ /* 0x000fe2000001144f */
[----:B------:R-:W-:Y:S01]  /*15060*/  IMAD R81, R3, UR5, R80 ;  /* 0x0000000503517c24 */ /* 0x000fe2000f8e0250 */
[----:B------:R-:W-:Y:S01]  /*15070*/  ULDC.64 UR4, c[0x0][0xad8] ;  /* 0x0002b60000047ab9 */ /* 0x000fe20000000a00 */
[----:B------:R-:W-:Y:S01]  /*15080*/  SEL R3, RZ, 0xffffffff, P0 ;  /* 0xffffffffff037807 */ /* 0x000fe20000000000 */
[----:B------:R-:W-:Y:S01]  /*15090*/  IMAD.IADD R192, R221, 0x1, R192 ;  /* 0x00000001ddc07824 */ /* 0x000fe200078e02c0 */
        /* <DEDUP_REMOVED lines=16> */
[----:B--2---:R2:W3:Y:S01]  /*151a0*/  SHFL.IDX PT, R78, R86, RZ, 0x181f ;  /* 0x00181fff564e7589 */ /* 0x0044e200000e0000 */
[----:B------:R-:W-:-:S02]  /*151b0*/  SEL R3, RZ, 0x40, P0 ;  /* 0x00000040ff037807 */ /* 0x000fc40000000000 */
[----:B------:R-:W-:Y:S02]  /*151c0*/  ISETP.GE.AND P0, PT, R223, R87, PT ;  /* 0x00000057df00720c */ /* 0x000fe40003f06270 */
[----:B------:R-:W-:Y:S02]  /*151d0*/  LEA.HI.X R88, R76, UR5, R77, 0x1, P2 ;  /* 0x000000054c587c11 */ /* 0x000fe400090f0c4d */
[----:B------:R-:W-:Y:S02]  /*151e0*/  PRMT R0, RZ, 0x654, R0 ;  /* 0x00000654ff007816 */ /* 0x000fe40000000000 */
[----:B------:R-:W-:Y:S01]  /*151f0*/  LOP3.LUT R3, R24, R3, RZ, 0xfc, !PT ;  /* 0x0000000318037212 */ /* 0x000fe200078efcff */
[----:B------:R2:W4:Y:S01]  /*15200*/  SHFL.IDX PT, R79, R88, RZ, 0x181f ;  /* 0x00181fff584f7589 */ /* 0x00052200000e0000 */
[----:B------:R-:W-:Y:S01]  /*15210*/  SEL R24, RZ, 0x80, P0 ;  /* 0x00000080ff187807 */ /* 0x000fe20000000000 */
[----:B------:R2:W-:Y:S01]  /*15220*/  SYNCS.ARRIVE.TRANS64.RED.A1T0 RZ, [R0+URZ], RZ ;  /* 0x000000ff00ff79a7 */ /* 0x0005e2000810043f */
[----:B------:R-:W-:-:S02]  /*15230*/  SHF.R.S32.HI R93, RZ, 0x1f, R216 ;  /* 0x0000001fff5d7819 */ /* 0x000fc400000114d8 */
[----:B------:R-:W-:Y:S02]  /*15240*/  LOP3.LUT R24, R3, R24, RZ, 0xfc, !PT ;  /* 0x0000001803187212 */ /* 0x000fe400078efcff */
[----:B------:R-:W-:Y:S02]  /*15250*/  SHF.R.S32.HI R94, RZ, 0x1f, R217 ;  /* 0x0000001fff5e7819 */ /* 0x000fe400000114d9 */
[----:B------:R-:W-:Y:S01]  /*15260*/  SHF.R.S32.HI R95, RZ, 0x1f, R218 ;  /* 0x0000001fff5f7819 */ /* 0x000fe200000114da */
[----:B--2---:R-:W-:Y:S06]  /*15270*/  @P1 BRA `(.L_x_2818) ;  /* 0x00000000007c1947 */ /* 0x004fec0003800000 */
[-C--:B------:R-:W-:Y:S02]  /*15280*/  ISETP.GE.AND P1, PT, R218, R87.reuse, PT ;  /* 0x00000057da00720c */ /* 0x080fe40003f26270 */
[-C--:B------:R-:W-:Y:S02]  /*15290*/  ISETP.GE.AND P0, PT, R200, R87.reuse, PT ;  /* 0x00000057c800720c */ /* 0x080fe40003f06270 */
[-C--:B------:R-:W-:Y:S02]  /*152a0*/  ISETP.GE.AND P5, PT, R217, R87.reuse, PT ;  /* 0x00000057d900720c */ /* 0x080fe40003fa6270 */
[----:B------:R-:W-:-:S07]  /*152b0*/  ISETP.GE.AND P3, PT, R216, R87, PT ;  /* 0x00000057d800720c */ /* 0x000fce0003f66270 */
[-C--:B---3--:R-:W-:Y:S02]  /*152c0*/  @!P1 LEA R80, P2, R218, R78.reuse, 0x1 ;  /* 0x0000004eda509211 */ /* 0x088fe400078408ff */
[----:B----4-:R-:W-:Y:S02]  /*152d0*/  @!P0 IMAD.WIDE R76, R200, 0x2, R78 ;  /* 0x00000002c84c8825 */ /* 0x010fe400078e024e */
[----:B------:R-:W-:Y:S02]  /*152e0*/  @!P1 LEA.HI.X R81, R218, R79, R95, 0x1, P2 ;  /* 0x0000004fda519211 */ /* 0x000fe400010f0c5f */
[-C--:B------:R-:W-:Y:S01]  /*152f0*/  ISETP.GE.AND P2, PT, R215, R87.reuse, PT ;  /* 0x00000057d700720c */ /* 0x080fe20003f46270 */
        /* <DEDUP_REMOVED lines=23> */
.L_x_2818:
[----:B------:R-:W-:Y:S05]  /*15470*/  BSYNC B1 ;  /* 0x0000000000017941 */ /* 0x000fea0003800000 */
.L_x_2817:
[----:B------:R-:W-:Y:S01]  /*15480*/  VIADD R0, R192, 0x20 ;  /* 0x00000020c0007836 */ /* 0x000fe20000000000 */
[----:B----45:R2:W4:Y:S04]  /*15490*/  SHFL.IDX PT, R7, R88, 0x1, 0x181f ;  /* 0x00381f0058077f89 */ /* 0x03052800000e0000 */
[----:B------:R-:W-:Y:S01]  /*154a0*/  ISETP.GE.AND P0, PT, R0, R89, PT ;  /* 0x000000590000720c */ /* 0x000fe20003f06270 */
[----:B------:R2:W0:-:S12]  /*154b0*/  SHFL.IDX PT, R6, R86, 0x1, 0x181f ;  /* 0x00381f0056067f89 */ /* 0x00041800000e0000 */
[----:B--2---:R-:W-:Y:S05]  /*154c0*/  @P0 BRA `(.L_x_2819) ;  /* 0x0000000c00f80947 */ /* 0x004fea0003800000 */
        /* <DEDUP_REMOVED lines=29> */
[----:B--2---:R-:W-:-:S04]  /*156a0*/  LEA R4, P0, R223, R6, 0x1 ;  /* 0x00000006df047211 */ /* 0x004fc800078008ff */
[----:B------:R-:W-:-:S05]  /*156b0*/  LEA.HI.X R5, R223, R7, R237, 0x1, P0 ;  /* 0x00000007df057211 */ /* 0x000fca00000f0ced */
[----:B------:R0:W-:Y:S01]  /*156c0*/  ST.E.128 desc[UR42][R4.64], R72 ;  /* 0x0000004804007985 */ /* 0x0001e2000c101d2a */
[----:B------:R-:W-:Y:S05]  /*156d0*/  BRA `(.L_x_2819) ;  /* 0x0000000c00747947 */ /* 0x000fea0003800000 */
.L_x_2814:
[----:B------:R-:W-:Y:S01]  /*156e0*/  ULDC.64 UR4, c[0x0][0xc00] ;  /* 0x0003000000047ab9 */ /* 0x000fe20000000a00 */
[----:B------:R-:W3:Y:S01]  /*156f0*/  LDC.64 R4, c[0x0][0xc00] ;  /* 0x00030000ff047b82 */ /* 0x000ee20000000a00 */
[----:B------:R-:W-:Y:S01]  /*15700*/  ISETP.NE.U32.AND P0, PT, RZ, UR4, PT ;  /* 0x00000004ff007c0c */ /* 0x000fe2000bf05070 */
[----:B------:R-:W-:-:S03]  /*15710*/  IMAD.MOV.U32 R3, RZ, RZ, RZ ;  /* 0x000000ffff037224 */ /* 0x000fc600078e00ff */
[----:B------:R-:W-:Y:S01]  /*15720*/  ISETP.NE.AND.EX P0, PT, RZ, UR5, PT, P0 ;  /* 0x00000005ff007c0c */ /* 0x000fe2000bf05300 */
[----:B------:R-:W-:Y:S02]  /*15730*/  ULDC.64 UR4, c[0x0][0xc08] ;  /* 0x0003020000047ab9 */ /* 0x000fe40000000a00 */
[----:B------:R-:W-:Y:S01]  /*15740*/  ISETP.NE.U32.AND P1, PT, RZ, UR4, PT ;  /* 0x00000004ff007c0c */ /* 0x000fe2000bf25070 */
[----:B------:R-:W4:Y:S01]  /*15750*/  S2R R8, SR_TID.X ;  /* 0x0000000000087919 */ /* 0x000f220000002100 */
[----:B------:R-:W0:Y:S02]  /*15760*/  LDC R23, c[0x0][0xbe8] ;  /* 0x0002fa00ff177b82 */ /* 0x000e240000000800 */
[----:B------:R-:W-:Y:S01]  /*15770*/  ISETP.NE.AND.EX P1, PT, RZ, UR5, PT, P1 ;  /* 0x00000005ff007c0c */ /* 0x000fe2000bf25310 */
[----:B---3--:R-:W-:-:S12]  /*15780*/  IMAD.WIDE R4, R205, 0x4, R4 ;  /* 0x00000004cd047825 */ /* 0x008fd800078e0204 */
[----:B------:R-:W3:Y:S01]  /*15790*/  @P1 LDC.64 R6, c[0x0][0xc08] ;  /* 0x00030200ff061b82 */ /* 0x000ee20000000a00 */
[----:B------:R-:W-:Y:S02]  /*157a0*/  ULDC UR4, c[0x0][0xa88] ;  /* 0x0002a20000047ab9 */ /* 0x000fe40000000800 */
[----:B------:R-:W-:Y:S01]  /*157b0*/  IMAD.U32 R0, RZ, RZ, UR4 ;  /* 0x00000004ff007e24 */ /* 0x000fe2000f8e00ff */
[----:B------:R0:W5:Y:S01]  /*157c0*/  @P0 LDG.E R3, desc[UR42][R4.64] ;  /* 0x0000002a04030981 */ /* 0x000162000c1e1900 */
[----:B----4-:R-:W-:Y:S02]  /*157d0*/  VIADD R8, R8, 0xffffff80 ;  /* 0xffffff8008087836 */ /* 0x010fe40000000000 */
[----:B---3--:R-:W-:-:S05]  /*157e0*/  @P1 IMAD.WIDE R6, R205, 0x4, R6 ;  /* 0x00000004cd061825 */ /* 0x008fca00078e0206 */
[----:B------:R3:W5:Y:S01]  /*157f0*/  @P1 LDG.E R0, desc[UR42][R6.64] ;  /* 0x0000002a06001981 */ /* 0x000762000c1e1900 */
[----:B------:R-:W-:Y:S02]  /*15800*/  ISETP.GE.AND P2, PT, R8, 0x40, PT ;  /* 0x000000400800780c */ /* 0x000fe40003f46270 */
[----:B------:R-:W-:Y:S01]  /*15810*/  SHF.R.S32.HI R8, RZ, 0x1f, R205 ;  /* 0x0000001fff087819 */ /* 0x000fe200000114cd */
[----:B0-----:R-:W-:Y:S10]  /*15820*/  @P1 BRA `(.L_x_2820) ;  /* 0x0000000000101947 */ /* 0x001ff40003800000 */
[----:B------:R-:W-:Y:S05]  /*15830*/  @!P0 BRA `(.L_x_2820) ;  /* 0x00000000000c8947 */ /* 0x000fea0003800000 */
[----:B---3--:R-:W3:Y:S04]  /*15840*/  LDG.E R7, desc[UR42][R4.64] ;  /* 0x0000002a04077981 */ /* 0x008ee8000c1e1900 */
[----:B-----5:R-:W3:Y:S02]  /*15850*/  LDG.E R0, desc[UR42][R4.64+0x4] ;  /* 0x0000042a04007981 */ /* 0x020ee4000c1e1900 */
[----:B---3--:R-:W-:-:S07]  /*15860*/  IMAD.IADD R0, R0, 0x1, -R7 ;  /* 0x0000000100007824 */ /* 0x008fce00078e0a07 */
.L_x_2820:
[----:B------:R-:W-:Y:S01]  /*15870*/  BSSY B1, `(.L_x_2821) ;  /* 0x000002d000017945 */ /* 0x000fe20003800000 */
[----:B------:R-:W-:Y:S02]  /*15880*/  SHF.R.S32.HI R12, RZ, 0x1f, R204 ;  /* 0x0000001fff0c7819 */ /* 0x000fe400000114cc */
[----:B------:R-:W-:Y:S02]  /*15890*/  SEL R13, R205, RZ, !P0 ;  /* 0x000000ffcd0d7207 */ /* 0x000fe40004000000 */
[----:B------:R-:W-:Y:S02]  /*158a0*/  SEL R14, R8, RZ, !P0 ;  /* 0x000000ff080e7207 */ /* 0x000fe40004000000 */
[----:B-----5:R-:W-:Y:S01]  /*158b0*/  SHF.R.S32.HI R10, RZ, 0x1f, R3 ;  /* 0x0000001fff0a7819 */ /* 0x020fe20000011403 */
[----:B------:R-:W-:Y:S06]  /*158c0*/  @P2 BRA `(.L_x_2822) ;  /* 0x00000000009c2947 */ /* 0x000fec0003800000 */
[----:B------:R-:W0:Y:S01]  /*158d0*/  S2R R5, SR_TID.X ;  /* 0x0000000000057919 */ /* 0x000e220000002100 */
[----:B------:R-:W4:Y:S02]  /*158e0*/  LDC R11, c[0x0][0xbe8] ;  /* 0x0002fa00ff0b7b82 */ /* 0x000f240000000800 */
[----:B----4-:R-:W-:Y:S01]  /*158f0*/  IMAD R4, R0, R11, RZ ;  /* 0x0000000b00047224 */ /* 0x010fe200078e02ff */
[----:B0-----:R-:W-:-:S04]  /*15900*/  IADD3 R8, R192, -0x80, R5 ;  /* 0xffffff80c0087810 */ /* 0x001fc80007ffe005 */
[----:B------:R-:W-:-:S13]  /*15910*/  ISETP.GE.AND P0, PT, R8, R4, PT ;  /* 0x000000040800720c */ /* 0x000fda0003f06270 */
[----:B------:R-:W-:Y:S05]  /*15920*/  @P0 BRA `(.L_x_2822) ;  /* 0x0000000000840947 */ /* 0x000fea0003800000 */
[----:B------:R-:W-:Y:S01]  /*15930*/  ISETP.NE.AND P0, PT, R11, 0x1, PT ;  /* 0x000000010b00780c */ /* 0x000fe20003f05270 */
[----:B------:R-:W-:Y:S01]  /*15940*/  ULDC.64 UR4, c[0x0][0xb90] ;  /* 0x0002e40000047ab9 */ /* 0x000fe20000000a00 */
[----:B------:R-:W-:Y:S02]  /*15950*/  IMAD.MOV.U32 R4, RZ, RZ, R3 ;  /* 0x000000ffff047224 */ /* 0x000fe400078e0003 */
[----:B------:R-:W-:Y:S02]  /*15960*/  IMAD R9, R12, UR4, RZ ;  /* 0x000000040c097c24 */ /* 0x000fe4000f8e02ff */
[----:B------:R-:W-:Y:S02]  /*15970*/  IMAD.MOV.U32 R5, RZ, RZ, R10 ;  /* 0x000000ffff057224 */ /* 0x000fe400078e000a */
[----:B---3--:R-:W-:Y:S02]  /*15980*/  IMAD.MOV.U32 R7, RZ, RZ, R8 ;  /* 0x000000ffff077224 */ /* 0x008fe400078e0008 */
[----:B------:R-:W-:-:S03]  /*15990*/  IMAD.WIDE.U32 R4, R204, UR4, R4 ;  /* 0x00000004cc047c25 */ /* 0x000fc6000f8e0004 */
[----:B------:R-:W0:Y:S01]  /*159a0*/  @P0 LDC R15, c[0x0][0xbec] ;  /* 0x0002fb00ff0f0b82 */ /* 0x000e220000000800 */
[----:B------:R-:W-:Y:S01]  /*159b0*/  IMAD R9, R204, UR5, R9 ;  /* 0x00000005cc097c24 */ /* 0x000fe2000f8e0209 */
[----:B------:R-:W-:-:S03]  /*159c0*/  ULDC.64 UR4, c[0x0][0xb98] ;  /* 0x0002e60000047ab9 */ /* 0x000fc60000000a00 */
[----:B------:R-:W-:-:S03]  /*159d0*/  IMAD.IADD R5, R5, 0x1, R9 ;  /* 0x0000000105057824 */ /* 0x000fc600078e0209 */
[----:B------:R-:W3:Y:S01]  /*159e0*/  @P0 LDC R21, c[0x0][0xbf0] ;  /* 0x0002fc00ff150b82 */ /* 0x000ee20000000800 */
[----:B------:R-:W-:-:S04]  /*159f0*/  IMAD.WIDE.U32 R4, R13, UR4, R4 ;  /* 0x000000040d047c25 */ /* 0x000fc8000f8e0004 */
[----:B0-----:R-:W-:-:S05]  /*15a00*/  @P0 IMAD.HI.U32 R6, R8, R15, RZ ;  /* 0x0000000f08060227 */ /* 0x001fca00078e00ff */
[----:B---3--:R-:W-:Y:S01]  /*15a10*/  @P0 SHF.R.U32.HI R7, RZ, R21, R6 ;  /* 0x00000015ff070219 */ /* 0x008fe20000011606 */
        /* <DEDUP_REMOVED lines=18> */
.L_x_2822:
[----:B------:R-:W-:Y:S05]  /*15b40*/  BSYNC B1 ;  /* 0x0000000000017941 */ /* 0x000fea0003800000 */
.L_x_2821:
[----:B------:R-:W-:Y:S01]  /*15b50*/  ISETP.NE.AND P0, PT, R23, 0x1, PT ;  /* 0x000000011700780c */ /* 0x000fe20003f05270 */
[----:B------:R-:W4:Y:S01]  /*15b60*/  LDC R21, c[0x0][0xac8] ;  /* 0x0002b200ff157b82 */ /* 0x000f220000000800 */
[----:B------:R-:W-:Y:S01]  /*15b70*/  ULDC.64 UR4, c[0x0][0xaa0] ;  /* 0x0002a80000047ab9 */ /* 0x000fe20000000a00 */
[----:B0--3--:R-:W-:Y:S01]  /*15b80*/  IMAD R7, R220, 0x20, R221 ;  /* 0x00000020dc077824 */ /* 0x009fe200078e02dd */
[----:B------:R-:W-:Y:S01]  /*15b90*/  BSSY B1, `(.L_x_2823) ;  /* 0x000006d000017945 */ /* 0x000fe20003800000 */
[----:B------:R-:W-:Y:S01]  /*15ba0*/  IMAD R6, R10, UR4, RZ ;  /* 0x000000040a067c24 */ /* 0x000fe2000f8e02ff */
[----:B--2---:R-:W-:Y:S01]  /*15bb0*/  SHF.R.S32.HI R24, RZ, 0x1f, R224 ;  /* 0x0000001fff187819 */ /* 0x004fe200000114e0 */
[C---:B------:R-:W-:Y:S01]  /*15bc0*/  IMAD.WIDE.U32 R4, R3.reuse, UR4, RZ ;  /* 0x0000000403047c25 */ /* 0x040fe2000f8e00ff */
[----:B------:R-:W-:Y:S02]  /*15bd0*/  SHF.R.S32.HI R28, RZ, 0x1f, R214 ;  /* 0x0000001fff1c7819 */ /* 0x000fe400000114d6 */
[----:B------:R-:W-:Y:S01]  /*15be0*/  SHF.R.S32.HI R30, RZ, 0x1f, R215 ;  /* 0x0000001fff1e7819 */ /* 0x000fe200000114d7 */
[----:B------:R-:W-:Y:S01]  /*15bf0*/  IMAD R3, R3, UR5, R6 ;  /* 0x0000000503037c24 */ /* 0x000fe2000f8e0206 */
[----:B------:R-:W-:Y:S01]  /*15c00*/  ULDC.64 UR4, c[0x0][0xae8] ;  /* 0x0002ba0000047ab9 */ /* 0x000fe20000000a00 */
[----:B------:R-:W0:Y:S01]  /*15c10*/  @P0 LDC R9, c[0x0][0xbec] ;  /* 0x0002fb00ff090b82 */ /* 0x000e220000000800 */
[----:B------:R-:W-:Y:S01]  /*15c20*/  IMAD.IADD R8, R192, 0x1, R7 ;  /* 0x00000001c0087824 */ /* 0x000fe200078e0207 */
[----:B------:R-:W-:Y:S01]  /*15c30*/  SHF.R.S32.HI R31, RZ, 0x1f, R216 ;  /* 0x0000001fff1f7819 */ /* 0x000fe200000114d8 */
[----:B------:R-:W-:Y:S01]  /*15c40*/  IMAD.IADD R5, R5, 0x1, R3 ;  /* 0x0000000105057824 */ /* 0x000fe200078e0203 */
[----:B------:R-:W-:Y:S01]  /*15c50*/  SHF.R.S32.HI R32, RZ, 0x1f, R217 ;  /* 0x0000001fff207819 */ /* 0x000fe200000114d9 */
[----:B------:R-:W-:Y:S01]  /*15c60*/  IMAD R3, R12, UR4, RZ ;  /* 0x000000040c037c24 */ /* 0x000fe2000f8e02ff */
[----:B------:R-:W-:Y:S01]  /*15c70*/  SHF.R.S32.HI R33, RZ, 0x1f, R218 ;  /* 0x0000001fff217819 */ /* 0x000fe200000114da */
[C---:B------:R-:W-:Y:S01]  /*15c80*/  IMAD.WIDE.U32 R4, R204.reuse, UR4, R4 ;  /* 0x00000004cc047c25 */ /* 0x040fe2000f8e0004 */
[----:B------:R-:W2:Y:S03]  /*15c90*/  @P0 LDC R11, c[0x0][0xbf0] ;  /* 0x0002fc00ff0b0b82 */ /* 0x000ea60000000800 */
[----:B------:R-:W-:Y:S01]  /*15ca0*/  IMAD R3, R204, UR5, R3 ;  /* 0x00000005cc037c24 */ /* 0x000fe2000f8e0203 */
[-C--:B----4-:R-:W-:Y:S01]  /*15cb0*/  ISETP.GE.AND P1, PT, R218, R21.reuse, PT ;  /* 0x00000015da00720c */ /* 0x090fe20003f26270 */
        /* <DEDUP_REMOVED lines=11> */
[----:B0-----:R-:W-:-:S04]  /*15d70*/  @P0 IMAD.HI.U32 R6, R8, R9, RZ ;  /* 0x0000000908060227 */ /* 0x001fc800078e00ff */
[----:B------:R-:W-:Y:S02]  /*15d80*/  IMAD.SHL.U32 R10, R10, 0x2, RZ ;  /* 0x000000020a0a7824 */ /* 0x000fe400078e00ff */
[----:B------:R-:W-:Y:S02]  /*15d90*/  IMAD.IADD R5, R5, 0x1, R3 ;  /* 0x0000000105057824 */ /* 0x000fe400078e0203 */
[----:B------:R-:W-:Y:S01]  /*15da0*/  IMAD.MOV.U32 R3, RZ, RZ, R8 ;  /* 0x000000ffff037224 */ /* 0x000fe200078e0008 */
[----:B--2---:R-:W-:Y:S01]  /*15db0*/  @P0 SHF.R.U32.HI R3, RZ, R11, R6 ;  /* 0x0000000bff030219 */ /* 0x004fe20000011606 */
[----:B------:R-:W-:Y:S01]  /*15dc0*/  IMAD R29, R0, R23, RZ ;  /* 0x00000017001d7224 */ /* 0x000fe200078e02ff */
[----:B------:R-:W-:Y:S02]  /*15dd0*/  LOP3.LUT R9, R10, 0x2, R7, 0xe2, !PT ;  /* 0x000000020a097812 */ /* 0x000fe400078ee207 */
[----:B------:R-:W-:Y:S01]  /*15de0*/  SEL R10, RZ, 0xffffffff, P2 ;  /* 0xffffffffff0a7807 */ /* 0x000fe20001000000 */
[--C-:B------:R-:W-:Y:S01]  /*15df0*/  IMAD.MOV R7, RZ, RZ, -R3.reuse ;  /* 0x000000ffff077224 */ /* 0x100fe200078e0a03 */
[----:B------:R-:W-:Y:S01]  /*15e00*/  SHF.R.S32.HI R6, RZ, 0x1f, R3 ;  /* 0x0000001fff067819 */ /* 0x000fe20000011403 */
[----:B------:R-:W-:Y:S01]  /*15e10*/  IMAD.WIDE.U32 R4, R3, UR4, R4 ;  /* 0x0000000403047c25 */ /* 0x000fe2000f8e0004 */
[----:B------:R-:W-:-:S02]  /*15e20*/  SEL R11, RZ, 0xffffffff, P1 ;  /* 0xffffffffff0b7807 */ /* 0x000fc40000800000 */
[-C--:B------:R-:W-:Y:S01]  /*15e30*/  ISETP.GE.AND P0, PT, R215, R21.reuse, PT ;  /* 0x00000015d700720c */ /* 0x080fe20003f06270 */
[----:B------:R-:W-:Y:S01]  /*15e40*/  IMAD.SHL.U32 R10, R10, 0x4, RZ ;  /* 0x000000040a0a7824 */ /* 0x000fe200078e00ff */
[----:B------:R-:W-:Y:S01]  /*15e50*/  ISETP.GE.AND P2, PT, R223, R21, PT ;  /* 0x00000015df00720c */ /* 0x000fe20003f46270 */
        /* <DEDUP_REMOVED lines=13> */
[----:B------:R-:W-:Y:S01]  /*15f30*/  LOP3.LUT R6, R6, 0x10, R3, 0xe2, !PT ;  /* 0x0000001006067812 */ /* 0x000fe200078ee203 */
[----:B------:R-:W-:Y:S01]  /*15f40*/  IMAD R0, R0, UR4, RZ ;  /* 0x0000000400007c24 */ /* 0x000fe2000f8e02ff */
[----:B------:R-:W-:Y:S02]  /*15f50*/  SEL R8, RZ, 0xffffffff, P0 ;  /* 0xffffffffff087807 */ /* 0x000fe40000000000 */
[----:B------:R-:W-:Y:S01]  /*15f60*/  ISETP.GE.AND P0, PT, R224, R21, PT ;  /* 0x00000015e000720c */ /* 0x000fe20003f06270 */
[----:B------:R-:W-:Y:S01]  /*15f70*/  IMAD R3, R7, UR5, R0 ;  /* 0x0000000507037c24 */ /* 0x000fe2000f8e0200 */
[----:B------:R-:W-:Y:S01]  /*15f80*/  ULDC.64 UR4, c[0x0][0xa80] ;  /* 0x0002a00000047ab9 */ /* 0x000fe20000000a00 */
[----:B------:R-:W-:Y:S01]  /*15f90*/  IMAD.IADD R0, R221, 0x1, R192 ;  /* 0x00000001dd007824 */ /* 0x000fe200078e02c0 */
[----:B------:R-:W-:Y:S01]  /*15fa0*/  SEL R7, RZ, 0x40, P0 ;  /* 0x00000040ff077807 */ /* 0x000fe20000000000 */
[----:B------:R-:W-:Y:S01]  /*15fb0*/  IMAD.SHL.U32 R9, R8, 0x20, RZ ;  /* 0x0000002008097824 */ /* 0x000fe200078e00ff */
[----:B------:R-:W-:Y:S01]  /*15fc0*/  LEA R20, P1, R4, UR4, 0x1 ;  /* 0x0000000404147c11 */ /* 0x000fe2000f8208ff */
[----:B------:R-:W-:Y:S01]  /*15fd0*/  IMAD.IADD R3, R5, 0x1, R3 ;  /* 0x0000000105037824 */ /* 0x000fe200078e0203 */
[----:B------:R-:W-:-:S02]  /*15fe0*/  ISETP.GE.AND P0, PT, R0, R29, PT ;  /* 0x0000001d0000720c */ /* 0x000fc40003f06270 */
        /* <DEDUP_REMOVED lines=39> */
.L_x_2824:
[----:B------:R-:W-:Y:S05]  /*16260*/  BSYNC B1 ;  /* 0x0000000000017941 */ /* 0x000fea0003800000 */
.L_x_2823:
        /* <DEDUP_REMOVED lines=27> */
[-C--:B0-----:R-:W-:Y:S02]  /*16420*/  @P0 LEA R20, P3, R224, R6.reuse, 0x1 ;  /* 0x00000006e0140211 */ /* 0x081fe400078608ff */
        /* <DEDUP_REMOVED lines=8> */
.L_x_2819:
[----:B------:R-:W-:Y:S05]  /*164b0*/  BSYNC B0 ;  /* 0x0000000000007941 */ /* 0x000fea0003800000 */
.L_x_2813:
[----:B------:R-:W-:Y:S02]  /*164c0*/  ULDC UR4, c[0x0][0xc3c] ;  /* 0x00030f0000047ab9 */ /* 0x000fe40000000800 */
[----:B------:R-:W-:-:S13]  /*164d0*/  ISETP.GE.AND P0, PT, R27, UR4, PT ;  /* 0x000000041b007c0c */ /* 0x000fda000bf06270 */
[----:B------:R-:W-:Y:S05]  /*164e0*/  @!P0 BRA `(.L_x_2825) ;  /* 0xfffffeac00348947 */ /* 0x000fea000383ffff */
[----:B------:R-:W-:Y:S05]  /*164f0*/  BRA `(.L_x_2616) ;  /* 0x0000009000b87947 */ /* 0x000fea0003800000 */
.L_x_2614:
        /* <DEDUP_REMOVED lines=18> */
.L_x_2826:
        /* <DEDUP_REMOVED lines=41> */
.L_x_2832:
        /* <DEDUP_REMOVED lines=12> */
.L_x_2831:
[----:B------:R-:W-:Y:S05]  /*16970*/  BSYNC B0 ;  /* 0x0000000000007941 */ /* 0x000fea0003800000 */
.L_x_2830:
        /* <DEDUP_REMOVED lines=21> */
.L_x_2828:
        /* <DEDUP_REMOVED lines=20> */
.L_x_2833:
        /* <DEDUP_REMOVED lines=57> */
.L_x_2829:
[----:B------:R-:W-:Y:S02]  /*16fa0*/  IMAD.MOV.U32 R17, RZ, RZ, RZ ;  /* 0x000000ffff117224 */ /* 0x000fe400078e00ff */
[----:B------:R-:W-:Y:S02]  /*16fb0*/  IMAD.U32 R16, RZ, RZ, UR6 ;  /* 0x00000006ff107e24 */ /* 0x000fe4000f8e00ff */
[----:B------:R-:W-:-:S07]  /*16fc0*/  IMAD.MOV.U32 R18, RZ, RZ, RZ ;  /* 0x000000ffff127224 */ /* 0x000fce00078e00ff */
.L_x_2834:
[----:B------:R-:W-:-:S13]  /*16fd0*/  ISETP.NE.AND P0, PT, R0, RZ, PT ;  /* 0x000000ff0000720c */ /* 0x000fda0003f05270 */
[----:B------:R-:W1:Y:S01]  /*16fe0*/  @!P0 S2R R3, SR_CgaCtaId ;  /* 0x0000000000038919 */ /* 0x000e620000008800 */
[----:B------:R-:W-:-:S04]  /*16ff0*/  @!P0 MOV R0, 0x400 ;  /* 0x0000040000008802 */ /* 0x000fc80000000f00 */
[----:B-1----:R-:W-:-:S05]  /*17000*/  @!P0 LEA R0, R3, R0, 0x18 ;  /* 0x0000000003008211 */ /* 0x002fca00078ec0ff */
[----:B------:R2:W-:Y:S01]  /*17010*/  @!P0 STS.128 [R0+0x28cd0], R16 ;  /* 0x028cd01000008388 */ /* 0x0005e20000000c00 */
[----:B------:R-:W-:Y:S06]  /*17020*/  BAR.ARV 0x5, 0x180 ;  /* 0x0146000000007b1d */ /* 0x000fec0000002000 */
.L_x_2827:
[----:B--2---:R-:W-:Y:S01]  /*17030*/  IMAD.MOV.U32 R0, RZ, RZ, 0x1 ;  /* 0x00000001ff007424 */ /* 0x004fe200078e00ff */
[----:B------:R2:W-:Y:S01]  /*17040*/  STL [R1+0x4], RZ ;  /* 0x000004ff01007387 */ /* 0x0005e20000100800 */
[----:B------:R-:W-:Y:S02]  /*17050*/  ULDC UR4, c[0x0][0xc3c] ;  /* 0x00030f0000047ab9 */ /* 0x000fe40000000800 */
[----:B-1----:R-:W-:Y:S01]  /*17060*/  ISETP.GE.AND P0, PT, R19, UR4, PT ;  /* 0x0000000413007c0c */ /* 0x002fe2000bf06270 */
[----:B------:R2:W-:Y:S04]  /*17070*/  STL [R1+0x10], R0 ;  /* 0x0000100001007387 */ /* 0x0005e80000100800 */
[----:B------:R2:W-:Y:S08]  /*17080*/  STL [R1+0x48], RZ ;  /* 0x000048ff01007387 */ /* 0x0005f00000100800 */
[----:B--2---:R-:W-:Y:S05]  /*17090*/  @P0 BRA `(.L_x_2835) ;  /* 0x0000008000e80947 */ /* 0x004fea0003800000 */
[----:B------:R-:W1:Y:S01]  /*170a0*/  S2UR UR5, SR_CgaCtaId ;  /* 0x00000000000579c3 */ /* 0x000e620000008800 */
[C---:B------:R-:W-:Y:S01]  /*170b0*/  IMAD.SHL.U32 R0, R4.reuse, 0x8, RZ ;  /* 0x0000000804007824 */ /* 0x040fe200078e00ff */
[----:B------:R-:W-:Y:S01]  /*170c0*/  LOP3.LUT R5, R4, 0x7f, RZ, 0xc0, !PT ;  /* 0x0000007f04057812 */ /* 0x000fe200078ec0ff */
[----:B------:R-:W-:Y:S01]  /*170d0*/  UMOV UR4, 0x400 ;  /* 0x0000040000047882 */ /* 0x000fe20000000000 */
[----:B------:R-:W-:Y:S01]  /*170e0*/  BSSY B8, `(.L_x_2835) ;  /* 0x0000835000087945 */ /* 0x000fe20003800000 */
[----:B------:R-:W-:Y:S01]  /*170f0*/  ULDC.64 UR40, c[0x0][0x198] ;  /* 0x0000660000287ab9 */ /* 0x000fe20000000a00 */
[----:B------:R-:W-:Y:S01]  /*17100*/  LOP3.LUT R3, R0, 0x1f8, RZ, 0xc0, !PT ;  /* 0x000001f800037812 */ /* 0x000fe200078ec0ff */
[----:B0-----:R-:W-:Y:S01]  /*17110*/  IMAD.SHL.U32 R2, R5, 0x8, RZ ;  /* 0x0000000805027824 */ /* 0x001fe200078e00ff */
[----:B------:R-:W-:Y:S01]  /*17120*/  SHF.R.U32.HI R5, RZ, 0x3, R5 ;  /* 0x00000003ff057819 */ /* 0x000fe20000011605 */
[----:B------:R-:W-:Y:S01]  /*17130*/  ULDC UR37, c[0x0][0xc] ;  /* 0x0000030000257ab9 */ /* 0x000fe20000000800 */
        /* <DEDUP_REMOVED lines=12> */
[----:B------:R0:W-:Y:S04]  /*17200*/  STL [R1+0x8], RZ ;  /* 0x000008ff01007387 */ /* 0x0001e80000100800 */
[----:B------:R0:W-:Y:S04]  /*17210*/  STL [R1+0x4], RZ ;  /* 0x000004ff01007387 */ /* 0x0001e80000100800 */
[----:B------:R0:W-:Y:S02]  /*17220*/  STL [R1+0x10], R0 ;  /* 0x0000100001007387 */ /* 0x0001e40000100800 */
.L_x_3015:
[----:B------:R-:W-:Y:S05]  /*17230*/  YIELD ;  /* 0x0000000000007946 */ /* 0x000fea0003800000 */
[----:B------:R-:W-:Y:S01]  /*17240*/  ULDC.64 UR4, c[0x0][0xa28] ;  /* 0x00028a0000047ab9 */ /* 0x000fe20000000a00 */
[----:B------:R-:W-:Y:S01]  /*17250*/  IMAD.MOV.U32 R9, RZ, RZ, RZ ;  /* 0x000000ffff097224 */ /* 0x000fe200078e00ff */
[----:B------:R-:W-:Y:S01]  /*17260*/  ISETP.NE.U32.AND P0, PT, RZ, UR4, PT ;  /* 0x00000004ff007c0c */ /* 0x000fe2000bf05070 */
[----:B-1----:R-:W1:Y:S01]  /*17270*/  LDC.64 R12, c[0x0][0xa00] ;  /* 0x00028000ff0c7b82 */ /* 0x002e620000000a00 */
[----:B0-----:R-:W-:Y:S01]  /*17280*/  CS2R R6, SRZ ;  /* 0x0000000000067805 */ /* 0x001fe2000001ff00 */
[----:B------:R-:W-:Y:S01]  /*17290*/  ULDC.64 UR6, c[0x0][0xa08] ;  /* 0x0002820000067ab9 */ /* 0x000fe20000000a00 */
[----:B------:R-:W-:Y:S01]  /*172a0*/  ISETP.NE.AND.EX P0, PT, RZ, UR5, PT, P0 ;  /* 0x00000005ff007c0c */ /* 0x000fe2000bf05300 */
[----:B------:R-:W-:Y:S01]  /*172b0*/  ULDC.64 UR4, c[0x0][0xa18] ;  /* 0x0002860000047ab9 */ /* 0x000fe20000000a00 */
[----:B------:R-:W-:-:S03]  /*172c0*/  ULDC.64 UR8, c[0x0][0xa10] ;  /* 0x0002840000087ab9 */ /* 0x000fc60000000a00 */
[----:B--2---:R-:W2:Y:S08]  /*172d0*/  LDC.64 R4, c[0x0][0xa08] ;  /* 0x00028200ff047b82 */ /* 0x004eb00000000a00 */
[----:B0-----:R-:W0:Y:S02]  /*172e0*/  @P0 LDC.64 R2, c[0x0][0xa28] ;  /* 0x00028a00ff020b82 */ /* 0x001e240000000a00 */
[----:B0-----:R-:W-:-:S05]  /*172f0*/  @P0 IMAD.WIDE R2, R19, 0x4, R2 ;  /* 0x0000000413020825 */ /* 0x001fca00078e0202 */
[----:B-----5:R0:W5:Y:S01]  /*17300*/  @P0 LDG.E R9, desc[UR42][R2.64] ;  /* 0x0000002a02090981 */ /* 0x020162000c1e1900 */
[----:B------:R-:W-:Y:S01]  /*17310*/  ISETP.NE.U32.AND P0, PT, RZ, UR4, PT ;  /* 0x00000004ff007c0c */ /* 0x000fe2000bf05070 */
[C---:B-1----:R-:W-:Y:S01]  /*17320*/  IMAD.WIDE R12, R19.reuse, 0x4, R12 ;  /* 0x00000004130c7825 */ /* 0x042fe200078e020c */
[----:B------:R-:W-:Y:S02]  /*17330*/  ISETP.NE.U32.AND P2, PT, RZ, UR6, PT ;  /* 0x00000006ff007c0c */ /* 0x000fe4000bf45070 */
[----:B------:R-:W-:Y:S01]  /*17340*/  ISETP.NE.AND.EX P0, PT, RZ, UR5, PT, P0 ;  /* 0x00000005ff007c0c */ /* 0x000fe2000bf05300 */
[----:B------:R-:W-:Y:S01]  /*17350*/  ULDC.64 UR4, c[0x0][0xa00] ;  /* 0x0002800000047ab9 */ /* 0x000fe20000000a00 */
[----:B------:R-:W-:Y:S01]  /*17360*/  ISETP.NE.U32.AND P4, PT, RZ, UR8, PT ;  /* 0x00000008ff007c0c */ /* 0x000fe2000bf85070 */
[----:B------:R-:W-:Y:S01]  /*17370*/  IMAD.MOV.U32 R0, RZ, RZ, RZ ;  /* 0x000000ffff007224 */ /* 0x000fe200078e00ff */
[----:B------:R-:W-:Y:S01]  /*17380*/  ISETP.NE.U32.AND P1, PT, RZ, UR4, PT ;  /* 0x00000004ff007c0c */ /* 0x000fe2000bf25070 */
[----:B0-----:R-:W0:Y:S01]  /*17390*/  LDC.64 R2, c[0x0][0xa10] ;  /* 0x00028400ff027b82 */ /* 0x001e220000000a00 */
[----:B--2---:R-:W-:-:S02]  /*173a0*/  IMAD.WIDE R4, R19, 0x4, R4 ;  /* 0x0000000413047825 */ /* 0x004fc400078e0204 */
[----:B------:R-:W-:-:S05]  /*173b0*/  ISETP.NE.AND.EX P3, PT, RZ, UR5, PT, P1 ;  /* 0x00000005ff007c0c */ /* 0x000fca000bf65310 */
[----:B------:R-:W1:Y:S01]  /*173c0*/  @P0 LDC.64 R10, c[0x0][0xa18] ;  /* 0x00028600ff0a0b82 */ /* 0x000e620000000a00 */
[----:B------:R-:W-:Y:S01]  /*173d0*/  ULDC UR4, c[0x0][0x288] ;  /* 0x0000a20000047ab9 */ /* 0x000fe20000000800 */
[----:B------:R-:W-:Y:S02]  /*173e0*/  ISETP.NE.AND.EX P1, PT, RZ, UR7, PT, P2 ;  /* 0x00000007ff007c0c */ /* 0x000fe4000bf25320 */
[----:B------:R-:W-:-:S04]  /*173f0*/  ISETP.NE.AND.EX P2, PT, RZ, UR9, PT, P4 ;  /* 0x00000009ff007c0c */ /* 0x000fc8000bf45340 */
[----:B------:R-:W2:Y:S07]  /*17400*/  @P3 LDG.E R6, desc[UR42][R12.64] ;  /* 0x0000002a0c063981 */ /* 0x000eae000c1e1900 */
[----:B------:R-:W5:Y:S01]  /*17410*/  @P1 LDG.E R7, desc[UR42][R4.64] ;  /* 0x0000002a04071981 */ /* 0x000f62000c1e1900 */
        /* <DEDUP_REMOVED lines=15> */
[----:B--2---:R0:W-:Y:S01]  /*17510*/  STL [R1+0x38], R6 ;  /* 0x0000380601007387 */ /* 0x0041e20000100800 */
[----:B------:R-:W-:Y:S02]  /*17520*/  IMAD.MOV.U32 R11, RZ, RZ, R6 ;  /* 0x000000ffff0b7224 */ /* 0x000fe400078e0006 */
[----:B0-----:R-:W-:Y:S01]  /*17530*/  IMAD.U32 R6, RZ, RZ, UR4 ;  /* 0x00000004ff067e24 */ /* 0x001fe2000f8e00ff */
[----:B------:R-:W-:Y:S06]  /*17540*/  @P0 BRA `(.L_x_2836) ;  /* 0x0000000000140947 */ /* 0x000fec0003800000 */
[----:B------:R-:W-:Y:S05]  /*17550*/  @!P3 BRA `(.L_x_2836) ;  /* 0x000000000010b947 */ /* 0x000fea0003800000 */
[----:B------:R-:W2:Y:S04]  /*17560*/  LDG.E R8, desc[UR42][R12.64] ;  /* 0x0000002a0c087981 */ /* 0x000ea8000c1e1900 */
[----:B------:R-:W2:Y:S02]  /*17570*/  LDG.E R12, desc[UR42][R12.64+0x4] ;  /* 0x0000042a0c0c7981 */ /* 0x000ea4000c1e1900 */
[----:B--2---:R-:W-:-:S05]  /*17580*/  IMAD.IADD R11, R12, 0x1, -R8 ;  /* 0x000000010c0b7824 */ /* 0x004fca00078e0a08 */
[----:B------:R0:W-:Y:S02]  /*17590*/  STL [R1+0x38], R11 ;  /* 0x0000380b01007387 */ /* 0x0001e40000100800 */
.L_x_2836:
[----:B-----5:R-:W-:Y:S01]  /*175a0*/  IMAD.IADD R7, R7, 0x1, R9 ;  /* 0x0000000107077824 */ /* 0x020fe200078e0209 */
[----:B------:R-:W-:Y:S02]  /*175b0*/  ULDC.64 UR4, c[0x0][0xa20] ;  /* 0x0002880000047ab9 */ /* 0x000fe40000000a00 */
[----:B------:R-:W-:Y:S02]  /*175c0*/  ISETP.NE.U32.AND P0, PT, RZ, UR4, PT ;  /* 0x00000004ff007c0c */ /* 0x000fe4000bf05070 */
[----:B------:R1:W-:Y:S02]  /*175d0*/  STL [R1+0x20], R7 ;  /* 0x0000200701007387 */ /* 0x0003e40000100800 */
[----:B------:R-:W-:-:S13]  /*175e0*/  ISETP.NE.AND.EX P0, PT, RZ, UR5, PT, P0 ;  /* 0x00000005ff007c0c */ /* 0x000fda000bf05300 */
[----:B-1----:R-:W-:Y:S05]  /*175f0*/  @!P0 BRA `(.L_x_2837) ;  /* 0x0000000000108947 */ /* 0x002fea0003800000 */
[----:B------:R-:W1:Y:S02]  /*17600*/  LDC.64 R6, c[0x0][0xa20] ;  /* 0x00028800ff067b82 */ /* 0x000e640000000a00 */
[----:B-1----:R-:W-:-:S06]  /*17610*/  IMAD.WIDE R6, R19, 0x4, R6 ;  /* 0x0000000413067825 */ /* 0x002fcc00078e0206 */
[----:B------:R1:W5:Y:S01]  /*17620*/  LDG.E R6, desc[UR42][R6.64] ;  /* 0x0000002a06067981 */ /* 0x000362000c1e1900 */
[----:B------:R-:W-:Y:S05]  /*17630*/  BRA `(.L_x_2838) ;  /* 0x0000000000107947 */ /* 0x000fea0003800000 */
.L_x_2837:
[----:B------:R-:W-:Y:S05]  /*17640*/  @!P1 BRA `(.L_x_2838) ;  /* 0x00000000000c9947 */ /* 0x000fea0003800000 */
[----:B------:R-:W2:Y:S04]  /*17650*/  LDG.E R6, desc[UR42][R4.64] ;  /* 0x0000002a04067981 */ /* 0x000ea8000c1e1900 */
[----:B------:R-:W2:Y:S02]  /*17660*/  LDG.E R4, desc[UR42][R4.64+0x4] ;  /* 0x0000042a04047981 */ /* 0x000ea4000c1e1900 */
[----:B--2---:R-:W-:-:S07]  /*17670*/  IMAD.IADD R6, R4, 0x1, -R6 ;  /* 0x0000000104067824 */ /* 0x004fce00078e0a06 */
.L_x_2838:
[----:B------:R-:W2:Y:S04]  /*17680*/  @P2 LDG.E R4, desc[UR42][R2.64] ;  /* 0x0000002a02042981 */ /* 0x000ea8000c1e1900 */
[----:B------:R3:W2:Y:S01]  /*17690*/  @P2 LDG.E R2, desc[UR42][R2.64+0x4] ;  /* 0x0000042a02022981 */ /* 0x0006a2000c1e1900 */
[----:B------:R-:W-:Y:S02]  /*176a0*/  IMAD.SHL.U32 R12, R17, 0x40, RZ ;  /* 0x00000040110c7824 */ /* 0x000fe400078e00ff */
[----:B-----5:R-:W-:Y:S02]  /*176b0*/  IMAD.IADD R9, R6, 0x1, -R9 ;  /* 0x0000000106097824 */ /* 0x020fe400078e0a09 */
[----:B------:R-:W-:Y:S01]  /*176c0*/  VIADD R8, R12, 0x3f ;  /* 0x0000003f0c087836 */ /* 0x000fe20000000000 */
[----:B------:R4:W-:Y:S01]  /*176d0*/  STL [R1+0x28], R12 ;  /* 0x0000280c01007387 */ /* 0x0009e20000100800 */
[----:B---3--:R-:W3:Y:S02]  /*176e0*/  LDC R3, c[0x0][0x448] ;  /* 0x00011200ff037b82 */ /* 0x008ee40000000800 */
[----:B---3--:R-:W-:-:S13]  /*176f0*/  ISETP.NE.AND P1, PT, R3, 0x1, PT ;  /* 0x000000010300780c */ /* 0x008fda0003f25270 */
[----:B------:R-:W3:Y:S08]  /*17700*/  @P1 LDC R3, c[0x0][0x44c] ;  /* 0x00011300ff031b82 */ /* 0x000ef00000000800 */
[----:B------:R-:W0:Y:S01]  /*17710*/  @P1 LDC R5, c[0x0][0x450] ;  /* 0x00011400ff051b82 */ /* 0x000e220000000800 */
[----:B--2---:R-:W-:Y:S02]  /*17720*/  @P2 IMAD.IADD R10, R2, 0x1, -R4 ;  /* 0x00000001020a2824 */ /* 0x004fe400078e0a04 */
[----:B---3--:R-:W-:-:S04]  /*17730*/  @P1 IMAD.HI.U32 R2, R8, R3, RZ ;  /* 0x0000000308021227 */ /* 0x008fc800078e00ff */
[----:B------:R-:W-:Y:S01]  /*17740*/  IMAD.IADD R6, R9, 0x1, R10 ;  /* 0x0000000109067824 */ /* 0x000fe200078e020a */
[----:B0-----:R-:W-:-:S03]  /*17750*/  @P1 SHF.R.U32.HI R8, RZ, R5, R2 ;  /* 0x00000005ff081219 */ /* 0x001fc60000011602 */
[C---:B------:R-:W-:Y:S01]  /*17760*/  VIADD R2, R6.reuse, 0x3f ;  /* 0x0000003f06027836 */ /* 0x040fe20000000000 */
[----:B------:R-:W-:-:S04]  /*17770*/  IADD3 R20, R6, 0x1, -R11 ;  /* 0x0000000106147810 */ /* 0x000fc80007ffe80b */
[----:B------:R-:W-:Y:S01]  /*17780*/  SHF.R.S32.HI R3, RZ, 0x1f, R2 ;  /* 0x0000001fff037819 */ /* 0x000fe20000011402 */
[----:B------:R-:W-:-:S03]  /*17790*/  IMAD.IADD R8, R20, 0x1, R8 ;  /* 0x0000000114087824 */ /* 0x000fc600078e0208 */
[----:B------:R-:W-:Y:S02]  /*177a0*/  LEA.HI R21, R3, R2, RZ, 0x6 ;  /* 0x0000000203157211 */ /* 0x000fe400078f30ff */
[----:B------:R-:W0:Y:S02]  /*177b0*/  LDC.64 R2, c[0x0][0x9e0] ;  /* 0x00027800ff027b82 */ /* 0x000e240000000a00 */
[----:B------:R-:W-:Y:S02]  /*177c0*/  SHF.R.S32.HI R21, RZ, 0x6, R21 ;  /* 0x00000006ff157819 */ /* 0x000fe40000011415 */
[----:B0-----:R-:W-:Y:S01]  /*177d0*/  ISETP.GE.AND P3, PT, R3, 0x1, PT ;  /* 0x000000010300780c */ /* 0x001fe20003f66270 */
[----:B-1----:R-:W-:-:S12]  /*177e0*/  IMAD.IADD R7, R8, 0x1, R2 ;  /* 0x0000000108077824 */ /* 0x002fd800078e0202 */
[----:B----4-:R-:W-:Y:S05]  /*177f0*/  @!P3 BRA `(.L_x_2839) ;  /* 0x000000000048b947 */ /* 0x010fea0003800000 */
        /* <DEDUP_REMOVED lines=11> */
.L_x_2841:
[----:B------:R-:W-:-:S13]  /*178b0*/  ISETP.NE.AND P0, PT, R3, 0x1, PT ;  /* 0x000000010300780c */ /* 0x000fda0003f05270 */
[----:B------:R-:W0:Y:S02]  /*178c0*/  @P0 LDC.64 R4, c[0x0][0x9e8] ;  /* 0x00027a00ff040b82 */ /* 0x000e240000000a00 */
[----:B0-----:R-:W-:-:S05]  /*178d0*/  @P0 IMAD.HI.U32 R4, R2, R4, RZ ;  /* 0x0000000402040227 */ /* 0x001fca00078e00ff */
[----:B------:R-:W-:-:S07]  /*178e0*/  @P0 SHF.R.U32.HI R2, RZ, R5, R4 ;  /* 0x00000005ff020219 */ /* 0x000fce0000011604 */
.L_x_2842:
[----:B------:R-:W-:Y:S05]  /*178f0*/  BSYNC B0 ;  /* 0x0000000000007941 */ /* 0x000fea0003800000 */
.L_x_2840:
[----:B------:R-:W-:-:S05]  /*17900*/  IMAD R2, R2, R3, R3 ;  /* 0x0000000302027224 */ /* 0x000fca00078e0203 */
[----:B------:R-:W-:-:S07]  /*17910*/  VIMNMX R7, R7, R2, PT ;  /* 0x0000000207077248 */ /* 0x000fce0003fe0100 */
.L_x_2839:
[----:B------:R-:W0:Y:S01]  /*17920*/  @P1 LDC R4, c[0x0][0x44c] ;  /* 0x00011300ff041b82 */ /* 0x000e220000000800 */
[----:B------:R-:W-:Y:S01]  /*17930*/  IMAD.MOV.U32 R2, RZ, RZ, R12 ;  /* 0x000000ffff027224 */ /* 0x000fe200078e000c */
[----:B------:R-:W-:Y:S01]  /*17940*/  ULDC UR4, c[0x0][0x9dc] ;  /* 0x0002770000047ab9 */ /* 0x000fe20000000800 */
[----:B------:R-:W-:-:S05]  /*17950*/  IMAD.IADD R17, R6, 0x1, -R11 ;  /* 0x0000000106117824 */ /* 0x000fca00078e0a0b */
[----:B------:R-:W1:Y:S01]  /*17960*/  @P1 LDC R5, c[0x0][0x450] ;  /* 0x00011400ff051b82 */ /* 0x000e620000000800 */
[----:B0-----:R-:W-:-:S05]  /*17970*/  @P1 IMAD.HI.U32 R4, R12, R4, RZ ;  /* 0x000000040c041227 */ /* 0x001fca00078e00ff */
[----:B-1----:R-:W-:-:S05]  /*17980*/  @P1 SHF.R.U32.HI R2, RZ, R5, R4 ;  /* 0x00000005ff021219 */ /* 0x002fca0000011604 */
[----:B------:R-:W-:-:S04]  /*17990*/  IMAD.IADD R6, R17, 0x1, R2 ;  /* 0x0000000111067824 */ /* 0x000fc800078e0202 */
        /* <DEDUP_REMOVED lines=12> */
.L_x_2845:
[----:B------:R-:W-:-:S13]  /*17a60*/  ISETP.NE.AND P0, PT, R3, 0x1, PT ;  /* 0x000000010300780c */ /* 0x000fda0003f05270 */
[----:B------:R-:W0:Y:S02]  /*17a70*/  @P0 LDC.64 R4, c[0x0][0x9e8] ;  /* 0x00027a00ff040b82 */ /* 0x000e240000000a00 */
[----:B0-----:R-:W-:-:S05]  /*17a80*/  @P0 IMAD.HI.U32 R4, R6, R4, RZ ;  /* 0x0000000406040227 */ /* 0x001fca00078e00ff */
[----:B------:R-:W-:-:S07]  /*17a90*/  @P0 SHF.R.U32.HI R6, RZ, R5, R4 ;  /* 0x00000005ff060219 */ /* 0x000fce0000011604 */
.L_x_2846:
[----:B------:R-:W-:Y:S05]  /*17aa0*/  BSYNC B0 ;  /* 0x0000000000007941 */ /* 0x000fea0003800000 */
.L_x_2844:
[----:B------:R-:W-:-:S05]  /*17ab0*/  IMAD R3, R6, R3, RZ ;  /* 0x0000000306037224 */ /* 0x000fca00078e02ff */
[----:B------:R-:W-:-:S07]  /*17ac0*/  VIMNMX R2, R2, R3, !PT ;  /* 0x0000000302027248 */ /* 0x000fce0007fe0100 */
.L_x_2843:
[----:B------:R-:W-:Y:S01]  /*17ad0*/  VIADD R7, R7, 0x3f ;  /* 0x0000003f07077836 */ /* 0x000fe20000000000 */
[----:B------:R-:W-:Y:S04]  /*17ae0*/  BSSY B0, `(.L_x_2847) ;  /* 0x00001c6000007945 */ /* 0x000fe80003800000 */
[----:B------:R-:W-:-:S04]  /*17af0*/  SHF.R.S32.HI R3, RZ, 0x1f, R7 ;  /* 0x0000001fff037819 */ /* 0x000fc80000011407 */
[----:B------:R-:W-:Y:S02]  /*17b00*/  LEA.HI R4, R3, R7, RZ, 0x6 ;  /* 0x0000000703047211 */ /* 0x000fe400078f30ff */
[----:B------:R-:W-:Y:S02]  /*17b10*/  SHF.R.S32.HI R3, RZ, 0x1f, R2 ;  /* 0x0000001fff037819 */ /* 0x000fe40000011402 */
[----:B------:R-:W-:Y:S02]  /*17b20*/  SHF.R.S32.HI R4, RZ, 0x6, R4 ;  /* 0x00000006ff047819 */ /* 0x000fe40000011404 */
[----:B------:R-:W-:-:S04]  /*17b30*/  LEA.HI R2, R3, R2, RZ, 0x6 ;  /* 0x0000000203027211 */ /* 0x000fc800078f30ff */
[----:B------:R-:W-:-:S04]  /*17b40*/  SHF.R.S32.HI R2, RZ, 0x6, R2 ;  /* 0x00000006ff027819 */ /* 0x000fc80000011402 */
[----:B------:R-:W-:Y:S02]  /*17b50*/  VIMNMX R3, RZ, R2, !PT ;  /* 0x00000002ff037248 */ /* 0x000fe40007fe0100 */
[----:B------:R-:W-:-:S03]  /*17b60*/  VIMNMX R2, R21, R4, PT ;  /* 0x0000000415027248 */ /* 0x000fc60003fe0100 */
[--C-:B------:R-:W-:Y:S02]  /*17b70*/  IMAD R3, R3, 0x40, -R9.reuse ;  /* 0x0000004003037824 */ /* 0x100fe400078e0a09 */
[----:B------:R-:W-:-:S03]  /*17b80*/  IMAD R2, R2, 0x40, -R9 ;  /* 0x0000004002027824 */ /* 0x000fc600078e0a09 */
[----:B------:R-:W-:Y:S02]  /*17b90*/  VIMNMX R3, RZ, R3, !PT ;  /* 0x00000003ff037248 */ /* 0x000fe40007fe0100 */
[----:B------:R-:W-:-:S04]  /*17ba0*/  VIMNMX R2, R2, R10, PT ;  /* 0x0000000a02027248 */ /* 0x000fc80003fe0100 */
[----:B------:R-:W-:Y:S02]  /*17bb0*/  ISETP.GT.AND P0, PT, R2, R3, PT ;  /* 0x000000030200720c */ /* 0x000fe40003f04270 */
[----:B------:R-:W-:-:S11]  /*17bc0*/  SHF.R.U32.HI R3, RZ, 0x6, R3 ;  /* 0x00000006ff037819 */ /* 0x000fd60000011603 */
[----:B------:R-:W-:-:S05]  /*17bd0*/  @P0 VIADD R2, R2, 0x3f ;  /* 0x0000003f02020836 */ /* 0x000fca0000000000 */
[----:B------:R-:W-:-:S04]  /*17be0*/  @P0 SHF.R.S32.HI R4, RZ, 0x1f, R2 ;  /* 0x0000001fff040819 */ /* 0x000fc80000011402 */
[----:B------:R-:W-:Y:S01]  /*17bf0*/  @P0 LEA.HI R2, R4, R2, RZ, 0x6 ;  /* 0x0000000204020211 */ /* 0x000fe200078f30ff */
[----:B------:R-:W-:-:S03]  /*17c00*/  IMAD.MOV.U32 R4, RZ, RZ, R3 ;  /* 0x000000ffff047224 */ /* 0x000fc600078e0003 */
[----:B------:R-:W-:Y:S02]  /*17c10*/  @P0 SHF.R.S32.HI R4, RZ, 0x6, R2 ;  /* 0x00000006ff040819 */ /* 0x000fe40000011402 */
[----:B------:R-:W-:Y:S02]  /*17c20*/  PLOP3.LUT P0, PT, PT, PT, PT, 0x80, 0x0 ;  /* 0x000000000000781c */ /* 0x000fe40003f0f070 */
[----:B------:R-:W-:-:S13]  /*17c30*/  ISETP.GT.AND P1, PT, R4, R3, PT ;  /* 0x000000030400720c */ /* 0x000fda0003f24270 */
[----:B------:R-:W-:Y:S05]  /*17c40*/  @!P1 BRA `(.L_x_2848) ;  /* 0x0000001800bc9947 */ /* 0x000fea0003800000 */
[----:B------:R-:W-:Y:S01]  /*17c50*/  UMOV UR4, 0xffffffff ;  /* 0xffffffff00047882 */ /* 0x000fe20000000000 */
[----:B------:R-:W-:Y:S02]  /*17c60*/  SEL R2, R19, RZ, !P2 ;  /* 0x000000ff13027207 */ /* 0x000fe40005000000 */
[----:B------:R-:W-:Y:S05]  /*17c70*/  BRA.DIV UR4, `(.L_x_2849) ;  /* 0x0000008604f07947 */ /* 0x000fea000b800000 */
[----:B------:R-:W0:Y:S02]  /*17c80*/  S2R R5, SR_TID.X ;  /* 0x0000000000057919 */ /* 0x000e240000002100 */
[----:B0-----:R-:W-:-:S04]  /*17c90*/  SHF.R.U32.HI R5, RZ, 0x5, R5 ;  /* 0x00000005ff057819 */ /* 0x001fc80000011605 */
[----:B------:R-:W-:-:S05]  /*17ca0*/  LOP3.LUT R5, R5, 0x3, RZ, 0xc0, !PT ;  /* 0x0000000305057812 */ /* 0x000fca00078ec0ff */
[----:B------:R0:W1:Y:S02]  /*17cb0*/  SHFL.IDX PT, R14, R5, RZ, 0x1f ;  /* 0x00001fff050e7589 */ /* 0x00006400000e0000 */
.L_x_3059:
[----:B-1----:R-:W-:Y:S02]  /*17cc0*/  ISETP.NE.AND P0, PT, R14, RZ, PT ;  /* 0x000000ff0e00720c */ /* 0x002fe40003f05270 */
[----:B------:R-:W-:-:S11]  /*17cd0*/  PLOP3.LUT P6, PT, PT, PT, PT, 0x8, 0x0 ;  /* 0x000000000000781c */ /* 0x000fd60003fce170 */
[----:B------:R-:W-:Y:S05]  /*17ce0*/  @P0 BRA `(.L_x_2850) ;  /* 0x00000000000c0947 */ /* 0x000fea0003800000 */
[----:B------:R-:W-:-:S03]  /*17cf0*/  UMOV UR4, 0xffffffff ;  /* 0xffffffff00047882 */ /* 0x000fc60000000000 */
[----:B------:R-:W-:Y:S05]  /*17d00*/  BRA.DIV UR4, `(.L_x_2851) ;  /* 0x0000008a04007947 */ /* 0x000fea000b800000 */
[----:B------:R-:W-:-:S13]  /*17d10*/  ELECT P6, URZ, PT ;  /* 0x00000000003f782f */ /* 0x000fda00038c0000 */
.L_x_2850:
[----:B0-----:R-:W2:Y:S04]  /*17d20*/  LDL R5, [R1+0x48] ;  /* 0x0000480001057983 */ /* 0x001ea80000100800 */
[----:B------:R-:W3:Y:S01]  /*17d30*/  LDL R7, [R1] ;  /* 0x0000000001077983 */ /* 0x000ee20000100800 */
        /* <DEDUP_REMOVED lines=8> */
.L_x_3062:
[----:B------:R-:W-:Y:S05]  /*17dc0*/  BSYNC B1 ;  /* 0x0000000000017941 */ /* 0x000fea0003800000 */
.L_x_2852:
[----:B------:R-:W-:Y:S04]  /*17dd0*/  BSSY B1, `(.L_x_2854) ;  /* 0x00000be000017945 */ /* 0x000fe80003800000 */
[----:B------:R-:W-:Y:S05]  /*17de0*/  @!P6 BRA `(.L_x_2855) ;  /* 0x0000000800f0e947 */ /* 0x000fea0003800000 */
[----:B------:R-:W2:Y:S04]  /*17df0*/  LDL R9, [R1] ;  /* 0x0000000001097983 */ /* 0x000ea80000100800 */
[----:B0-----:R-:W2:Y:S04]  /*17e00*/  LDL R6, [R1+0x8] ;  /* 0x0000080001067983 */ /* 0x001ea80000100800 */
[----:B------:R-:W3:Y:S01]  /*17e10*/  LDL R8, [R1+0x14] ;  /* 0x0000140001087983 */ /* 0x000ee20000100800 */
[----:B------:R-:W-:Y:S01]  /*17e20*/  BSSY B2, `(.L_x_2856) ;  /* 0x0000008000027945 */ /* 0x000fe20003800000 */
[----:B------:R-:W0:Y:S02]  /*17e30*/  S2R R7, SR_TID.X ;  /* 0x0000000000077919 */ /* 0x000e240000002100 */
[----:B0-----:R-:W-:-:S04]  /*17e40*/  LOP3.LUT R7, R7, 0x7f, RZ, 0xc0, !PT ;  /* 0x0000007f07077812 */ /* 0x001fc800078ec0ff */
[----:B------:R-:W-:Y:S01]  /*17e50*/  ISETP.NE.AND P1, PT, R7, RZ, PT ;  /* 0x000000ff0700720c */ /* 0x000fe20003f25270 */
[----:B--2---:R-:W-:Y:S01]  /*17e60*/  IMAD R6, R6, 0x8, R9 ;  /* 0x0000000806067824 */ /* 0x004fe200078e0209 */
[----:B---3--:R-:W-:-:S04]  /*17e70*/  SHF.L.U32 R9, R8, 0x1f, RZ ;  /* 0x0000001f08097819 */ /* 0x008fc800000006ff */
[----:B------:R-:W0:Y:S02]  /*17e80*/  SYNCS.PHASECHK.TRANS64.TRYWAIT P0, [R6+URZ+0x28ca0], R9 ;  /* 0x028ca009060075a7 */ /* 0x000e24000800017f */
[----:B0-----:R-:W-:Y:S05]  /*17e90*/  @!P0 BRA `(.L_x_2857) ;  /* 0x0000008400d48947 */ /* 0x001fea0003800000 */
.L_x_3063:
[----:B------:R-:W-:Y:S05]  /*17ea0*/  BSYNC B2 ;  /* 0x0000000000027941 */ /* 0x000fea0003800000 */
.L_x_2856:
        /* <DEDUP_REMOVED lines=9> */
.L_x_2859:
[----:B------:R-:W-:Y:S05]  /*17f40*/  BSYNC B2 ;  /* 0x0000000000027941 */ /* 0x000fea0003800000 */
.L_x_2858:
[----:B------:R-:W2:Y:S04]  /*17f50*/  LDL R8, [R1] ;  /* 0x0000000001087983 */ /* 0x000ea80000100800 */
        /* <DEDUP_REMOVED lines=13> */
.L_x_2860:
        /* <DEDUP_REMOVED lines=13> */
.L_x_3064:
[----:B------:R-:W-:Y:S05]  /*18100*/  BSYNC B2 ;  /* 0x0000000000027941 */ /* 0x000fea0003800000 */
.L_x_2861:
[----:B------:R-:W-:Y:S01]  /*18110*/  BSSY B2, `(.L_x_2863) ;  /* 0x000000b000027945 */ /* 0x000fe20003800000 */
[----:B------:R-:W-:Y:S02]  /*18120*/  IMAD.MOV.U32 R10, RZ, RZ, 0x0 ;  /* 0x00000000ff0a7424 */ /* 0x000fe400078e00ff */
[----:B------:R-:W-:Y:S01]  /*18130*/  IMAD.MOV.U32 R11, RZ, RZ, 0x12f00000 ;  /* 0x12f00000ff0b7424 */ /* 0x000fe200078e00ff */
[----:B------:R-:W-:Y:S06]  /*18140*/  @P1 BRA `(.L_x_2864) ;  /* 0x00000000001c1947 */ /* 0x000fec0003800000 */
[----:B------:R-:W2:Y:S01]  /*18150*/  S2R R8, SR_TID.X ;  /* 0x0000000000087919 */ /* 0x000ea20000002100 */
[----:B------:R-:W-:-:S04]  /*18160*/  IMAD.MOV.U32 R7, RZ, RZ, 0x10000 ;  /* 0x00010000ff077424 */ /* 0x000fc800078e00ff */
[----:B------:R3:W-:Y:S01]  /*18170*/  SYNCS.ARRIVE.TRANS64 RZ, [R6+URZ+0x28cb0], R7 ;  /* 0x028cb00706ff79a7 */ /* 0x0007e2000800003f */
[----:B--2---:R-:W-:-:S04]  /*18180*/  LOP3.LUT R8, R8, 0x1f, RZ, 0xc0, !PT ;  /* 0x0000001f08087812 */ /* 0x004fc800078ec0ff */
[----:B------:R-:W-:-:S13]  /*18190*/  ISETP.NE.AND P0, PT, R8, RZ, PT ;  /* 0x000000ff0800720c */ /* 0x000fda0003f05270 */
[----:B---3--:R-:W-:Y:S05]  /*181a0*/  @!P0 BRA `(.L_x_2864) ;  /* 0x0000000000048947 */ /* 0x008fea0003800000 */
[----:B------:R-:W-:Y:S01]  /*181b0*/  BPT.TRAP 0x1 ;  /* 0x000000040000795c */ /* 0x000fe20000300000 */
.L_x_2864:
[----:B------:R-:W-:Y:S05]  /*181c0*/  BSYNC B2 ;  /* 0x0000000000027941 */ /* 0x000fea0003800000 */
.L_x_2863:
[----:B------:R-:W2:Y:S04]  /*181d0*/  LDL R8, [R1] ;  /* 0x0000000001087983 */ /* 0x000ea80000100800 */
        /* <DEDUP_REMOVED lines=10> */
.L_x_2865:
        /* <DEDUP_REMOVED lines=15> */
.L_x_2866:
        /* <DEDUP_REMOVED lines=15> */
.L_x_2867:
        /* <DEDUP_REMOVED lines=15> */
.L_x_2868:
        /* <DEDUP_REMOVED lines=15> */
.L_x_2869:
        /* <DEDUP_REMOVED lines=15> */
.L_x_2870:
        /* <DEDUP_REMOVED lines=15> */
.L_x_2871:
        /* <DEDUP_REMOVED lines=15> */
.L_x_2872:
        /* <DEDUP_REMOVED lines=10> */
.L_x_2855:
[----:B------:R-:W-:Y:S05]  /*189b0*/  BSYNC B1 ;  /* 0x0000000000017941 */ /* 0x000fea0003800000 */
.L_x_2854:
[----:B------:R-:W0:Y:S04]  /*189c0*/  LDL.LU R9, [R1+0x8] ;  /* 0x0000080001097983 */ /* 0x000e280000300800 */
[----:B------:R-:W2:Y:S01]  /*189d0*/  LDL.LU R8, [R1+0x14] ;  /* 0x0000140001087983 */ /* 0x000ea20000300800 */
[----:B------:R-:W-:Y:S01]  /*189e0*/  VIADD R4, R4, 0xfffffffe ;  /* 0xfffffffe04047836 */ /* 0x000fe20000000000 */
[----:B------:R-:W-:-:S04]  /*189f0*/  PLOP3.LUT P0, PT, PT, PT, PT, 0x8, 0x0 ;  /* 0x000000000000781c */ /* 0x000fc80003f0e170 */
[----:B------:R-:W-:Y:S01]  /*18a00*/  ISETP.GE.AND P2, PT, R4, R3, PT ;  /* 0x000000030400720c */ /* 0x000fe20003f46270 */
[----:B0-----:R-:W-:-:S05]  /*18a10*/  VIADD R5, R9, 0x1 ;  /* 0x0000000109057836 */ /* 0x001fca0000000000 */
[----:B------:R-:W-:-:S04]  /*18a20*/  ISETP.NE.AND P1, PT, R5, 0x2, PT ;  /* 0x000000020500780c */ /* 0x000fc80003f25270 */
[----:B------:R-:W-:Y:S02]  /*18a30*/  SEL R6, RZ, 0x1, P1 ;  /* 0x00000001ff067807 */ /* 0x000fe40000800000 */
[----:B------:R-:W-:Y:S02]  /*18a40*/  SEL R5, R5, RZ, P1 ;  /* 0x000000ff05057207 */ /* 0x000fe40000800000 */
[----:B--2---:R-:W-:-:S03]  /*18a50*/  LOP3.LUT R8, R8, R6, RZ, 0x3c, !PT ;  /* 0x0000000608087212 */ /* 0x004fc600078e3cff */
[----:B------:R0:W-:Y:S04]  /*18a60*/  STL [R1+0x8], R5 ;  /* 0x0000080501007387 */ /* 0x0001e80000100800 */
[----:B------:R0:W-:Y:S01]  /*18a70*/  STL [R1+0x14], R8 ;  /* 0x0000140801007387 */ /* 0x0001e20000100800 */
[----:B------:R-:W-:Y:S05]  /*18a80*/  @!P2 BRA `(.L_x_2848) ;  /* 0x0000000c002ca947 */ /* 0x000fea0003800000 */
.L_x_2892:
[----:B------:R-:W-:Y:S05]  /*18a90*/  YIELD ;  /* 0x0000000000007946 */ /* 0x000fea0003800000 */
[----:B------:R-:W-:Y:S04]  /*18aa0*/  BSSY B1, `(.L_x_2873) ;  /* 0x00000bd000017945 */ /* 0x000fe80003800000 */
[----:B-1----:R-:W-:Y:S05]  /*18ab0*/  @!P6 BRA `(.L_x_2874) ;  /* 0x0000000800ece947 */ /* 0x002fea0003800000 */
[----:B0-----:R-:W2:Y:S04]  /*18ac0*/  LDL R8, [R1] ;  /* 0x0000000001087983 */ /* 0x001ea80000100800 */
[----:B------:R-:W2:Y:S04]  /*18ad0*/  LDL R5, [R1+0x8] ;  /* 0x0000080001057983 */ /* 0x000ea80000100800 */
        /* <DEDUP_REMOVED lines=9> */
.L_x_3065:
[----:B------:R-:W-:Y:S05]  /*18b70*/  BSYNC B2 ;  /* 0x0000000000027941 */ /* 0x000fea0003800000 */
.L_x_2875:
        /* <DEDUP_REMOVED lines=9> */
.L_x_2878:
[----:B------:R-:W-:Y:S05]  /*18c10*/  BSYNC B2 ;  /* 0x0000000000027941 */ /* 0x000fea0003800000 */
.L_x_2877:
[----:B------:R-:W2:Y:S04]  /*18c20*/  LDL R8, [R1] ;  /* 0x0000000001087983 */ /* 0x000ea80000100800 */
        /* <DEDUP_REMOVED lines=12> */
.L_x_2879:
        /* <DEDUP_REMOVED lines=13> */
.L_x_3066:
[----:B------:R-:W-:Y:S05]  /*18dc0*/  BSYNC B2 ;  /* 0x0000000000027941 */ /* 0x000fea0003800000 */
.L_x_2880:
        /* <DEDUP_REMOVED lines=11> */
.L_x_2883:
[----:B------:R-:W-:Y:S05]  /*18e80*/  BSYNC B2 ;  /* 0x0000000000027941 */ /* 0x000fea0003800000 */
.L_x_2882:
        /* <DEDUP_REMOVED lines=11> */
.L_x_2884:
        /* <DEDUP_REMOVED lines=15> */
.L_x_2885:
        /* <DEDUP_REMOVED lines=15> */
.L_x_2886:
        /* <DEDUP_REMOVED lines=15> */
.L_x_2887:
        /* <DEDUP_REMOVED lines=15> */
.L_x_2888:
        /* <DEDUP_REMOVED lines=15> */
.L_x_2889:
        /* <DEDUP_REMOVED lines=15> */
.L_x_2890:
        /* <DEDUP_REMOVED lines=15> */
.L_x_2891:
        /* <DEDUP_REMOVED lines=10> */
.L_x_2874:
[----:B------:R-:W-:Y:S05]  /*19670*/  BSYNC B1 ;  /* 0x0000000000017941 */ /* 0x000fea0003800000 */
.L_x_2873:
[----:B------:R-:W0:Y:S04]  /*19680*/  LDL.LU R9, [R1+0x8] ;  /* 0x0000080001097983 */ /* 0x000e280000300800 */
[----:B------:R-:W2:Y:S01]  /*19690*/  LDL.LU R7, [R1+0x14] ;  /* 0x0000140001077983 */ /* 0x000ea20000300800 */
[C---:B------:R-:W-:Y:S01]  /*196a0*/  ISETP.GT.AND P2, PT, R4.reuse, R3, PT ;  /* 0x000000030400720c */ /* 0x040fe20003f44270 */
[----:B------:R-:W-:Y:S02]  /*196b0*/  VIADD R4, R4, 0xffffffff ;  /* 0xffffffff04047836 */ /* 0x000fe40000000000 */
[----:B0-----:R-:W-:-:S05]  /*196c0*/  VIADD R5, R9, 0x1 ;  /* 0x0000000109057836 */ /* 0x001fca0000000000 */
[----:B------:R-:W-:-:S04]  /*196d0*/  ISETP.NE.AND P1, PT, R5, 0x2, PT ;  /* 0x000000020500780c */ /* 0x000fc80003f25270 */
[----:B------:R-:W-:Y:S02]  /*196e0*/  SEL R6, RZ, 0x1, P1 ;  /* 0x00000001ff067807 */ /* 0x000fe40000800000 */
[----:B------:R-:W-:Y:S02]  /*196f0*/  SEL R5, R5, RZ, P1 ;  /* 0x000000ff05057207 */ /* 0x000fe40000800000 */
[----:B--2---:R-:W-:-:S05]  /*19700*/  LOP3.LUT R7, R7, R6, RZ, 0x3c, !PT ;  /* 0x0000000607077212 */ /* 0x004fca00078e3cff */
[----:B------:R1:W-:Y:S04]  /*19710*/  STL [R1+0x14], R7 ;  /* 0x0000140701007387 */ /* 0x0003e80000100800 */
[----:B------:R1:W-:Y:S01]  /*19720*/  STL [R1+0x8], R5 ;  /* 0x0000080501007387 */ /* 0x0003e20000100800 */
[----:B------:R-:W-:Y:S05]  /*19730*/  @P2 BRA `(.L_x_2892) ;  /* 0xfffffff000d42947 */ /* 0x000fea000383ffff */
.L_x_2848:
[----:B------:R-:W-:Y:S05]  /*19740*/  BSYNC B0 ;  /* 0x0000000000007941 */ /* 0x000fea0003800000 */
.L_x_2847:
[----:B-1----:R-:W2:Y:S01]  /*19750*/  LDL R7, [R1+0x28] ;  /* 0x0000280001077983 */ /* 0x002ea20000100800 */
[----:B------:R-:W1:Y:S01]  /*19760*/  LDC R0, c[0x0][0x448] ;  /* 0x00011200ff007b82 */ /* 0x000e620000000800 */
[----:B------:R-:W-:Y:S07]  /*19770*/  @!P0 WARPSYNC.ALL ;  /* 0x0000000000008948 */ /* 0x000fee0003800000 */
[----:B------:R-:W-:Y:S01]  /*19780*/  @!P0 BAR.SYNC.DEFER_BLOCKING 0xc, 0x180 ;  /* 0x0306000000008b1d */ /* 0x000fe20000010000 */
[----:B-1----:R-:W-:-:S13]  /*19790*/  ISETP.NE.AND P1, PT, R0, 0x1, PT ;  /* 0x000000010000780c */ /* 0x002fda0003f25270 */
[----:B------:R-:W1:Y:S08]  /*197a0*/  @P1 LDC R2, c[0x0][0x44c] ;  /* 0x00011300ff021b82 */ /* 0x000e700000000800 */
[----:B------:R-:W3:Y:S01]  /*197b0*/  @P1 LDC R3, c[0x0][0x450] ;  /* 0x00011400ff031b82 */ /* 0x000ee20000000800 */
[----:B--2---:R-:W-:-:S04]  /*197c0*/  VIADD R0, R7, 0x3f ;  /* 0x0000003f07007836 */ /* 0x004fc80000000000 */
[----:B-1----:R-:W-:-:S05]  /*197d0*/  @P1 IMAD.HI.U32 R2, R0, R2, RZ ;  /* 0x0000000200021227 */ /* 0x002fca00078e00ff */
[----:B---3--:R-:W-:Y:S02]  /*197e0*/  @P1 SHF.R.U32.HI R0, RZ, R3, R2 ;  /* 0x00000003ff001219 */ /* 0x008fe40000011602 */
[----:B------:R-:W1:Y:S03]  /*197f0*/  LDC.64 R2, c[0x0][0x9e0] ;  /* 0x00027800ff027b82 */ /* 0x000e660000000a00 */
[----:B------:R-:W-:Y:S01]  /*19800*/  IMAD.IADD R0, R20, 0x1, R0 ;  /* 0x0000000114007824 */ /* 0x000fe200078e0200 */
[----:B-1----:R-:W-:-:S03]  /*19810*/  ISETP.GE.AND P2, PT, R3, 0x1, PT ;  /* 0x000000010300780c */ /* 0x002fc60003f46270 */
[----:B------:R-:W-:-:S10]  /*19820*/  IMAD.IADD R2, R0, 0x1, R2 ;  /* 0x0000000100027824 */ /* 0x000fd400078e0202 */
[----:B------:R-:W-:Y:S05]  /*19830*/  @!P2 BRA `(.L_x_2893) ;  /* 0x000000000048a947 */ /* 0x000fea0003800000 */
[C---:B------:R-:W-:Y:S01]  /*19840*/  ISETP.GT.AND P0, PT, R0.reuse, RZ, PT ;  /* 0x000000ff0000720c */ /* 0x040fe20003f04270 */
[----:B------:R-:W-:Y:S01]  /*19850*/  BSSY B0, `(.L_x_2894) ;  /* 0x000000e000007945 */ /* 0x000fe20003800000 */
[----:B------:R-:W-:-:S11]  /*19860*/  VIADD R6, R0, 0xffffffff ;  /* 0xffffffff00067836 */ /* 0x000fd60000000000 */
[----:B------:R-:W-:Y:S05]  /*19870*/  @P0 BRA `(.L_x_2895) ;  /* 0x00000000001c0947 */ /* 0x000fea0003800000 */
[----:B------:R-:W-:Y:S01]  /*19880*/  ISETP.NE.AND P0, PT, R3, 0x1, PT ;  /* 0x000000010300780c */ /* 0x000fe20003f05270 */
[----:B------:R-:W-:-:S12]  /*19890*/  IMAD.MOV R0, RZ, RZ, -R0 ;  /* 0x000000ffff007224 */ /* 0x000fd800078e0a00 */
[----:B0-----:R-:W0:Y:S02]  /*198a0*/  @P0 LDC.64 R4, c[0x0][0x9e8] ;  /* 0x00027a00ff040b82 */ /* 0x001e240000000a00 */
[----:B0-----:R-:W-:-:S05]  /*198b0*/  @P0 IMAD.HI.U32 R4, R0, R4, RZ ;  /* 0x0000000400040227 */ /* 0x001fca00078e00ff */
[----:B------:R-:W-:-:S04]  /*198c0*/  @P0 SHF.R.U32.HI R0, RZ, R5, R4 ;  /* 0x00000005ff000219 */ /* 0x000fc80000011604 */
[----:B------:R-:W-:Y:S01]  /*198d0*/  LOP3.LUT R6, RZ, R0, RZ, 0x33, !PT ;  /* 0x00000000ff067212 */ /* 0x000fe200078e33ff */
[----:B------:R-:W-:Y:S06]  /*198e0*/  BRA `(.L_x_2896) ;  /* 0x0000000000107947 */ /* 0x000fec0003800000 */
.L_x_2895:
[----:B------:R-:W-:-:S13]  /*198f0*/  ISETP.NE.AND P0, PT, R3, 0x1, PT ;  /* 0x000000010300780c */ /* 0x000fda0003f05270 */
[----:B0-----:R-:W0:Y:S02]  /*19900*/  @P0 LDC.64 R4, c[0x0][0x9e8] ;  /* 0x00027a00ff040b82 */ /* 0x001e240000000a00 */
[----:B0-----:R-:W-:-:S05]  /*19910*/  @P0 IMAD.HI.U32 R4, R6, R4, RZ ;  /* 0x0000000406040227 */ /* 0x001fca00078e00ff */
[----:B------:R-:W-:-:S07]  /*19920*/  @P0 SHF.R.U32.HI R6, RZ, R5, R4 ;  /* 0x00000005ff060219 */ /* 0x000fce0000011604 */
.L_x_2896:
[----:B------:R-:W-:Y:S05]  /*19930*/  BSYNC B0 ;  /* 0x0000000000007941 */ /* 0x000fea0003800000 */
.L_x_2894:
[----:B------:R-:W-:-:S05]  /*19940*/  IMAD R6, R6, R3, R3 ;  /* 0x0000000306067224 */ /* 0x000fca00078e0203 */
[----:B------:R-:W-:-:S07]  /*19950*/  VIMNMX R2, R2, R6, PT ;  /* 0x0000000602027248 */ /* 0x000fce0003fe0100 */
.L_x_2893:
[----:B------:R-:W-:Y:S01]  /*19960*/  VIADD R2, R2, 0x3f ;  /* 0x0000003f02027836 */ /* 0x000fe20000000000 */
[----:B------:R-:W1:Y:S01]  /*19970*/  @P1 LDC R4, c[0x0][0x450] ;  /* 0x00011400ff041b82 */ /* 0x000e620000000800 */
[----:B------:R-:W-:-:S03]  /*19980*/  ULDC UR4, c[0x0][0x9dc] ;  /* 0x0002770000047ab9 */ /* 0x000fc60000000800 */
[----:B------:R-:W-:-:S04]  /*19990*/  SHF.R.S32.HI R0, RZ, 0x1f, R2 ;  /* 0x0000001fff007819 */ /* 0x000fc80000011402 */
[----:B------:R-:W-:Y:S01]  /*199a0*/  LEA.HI R0, R0, R2, RZ, 0x6 ;  /* 0x0000000200007211 */ /* 0x000fe200078f30ff */
[----:B------:R-:W-:-:S03]  /*199b0*/  IMAD.MOV.U32 R2, RZ, RZ, R7 ;  /* 0x000000ffff027224 */ /* 0x000fc600078e0007 */
[----:B------:R-:W-:-:S04]  /*199c0*/  SHF.R.S32.HI R0, RZ, 0x6, R0 ;  /* 0x00000006ff007819 */ /* 0x000fc80000011400 */
[----:B------:R-:W-:Y:S02]  /*199d0*/  VIMNMX R6, R21, R0, PT ;  /* 0x0000000015067248 */ /* 0x000fe40003fe0100 */
[----:B------:R-:W2:Y:S03]  /*199e0*/  @P1 LDC R0, c[0x0][0x44c] ;  /* 0x00011300ff001b82 */ /* 0x000ea60000000800 */
[----:B------:R3:W-:Y:S01]  /*199f0*/  STL [R1+0x2c], R6 ;  /* 0x00002c0601007387 */ /* 0x0007e20000100800 */
[----:B--2---:R-:W-:-:S05]  /*19a00*/  @P1 IMAD.HI.U32 R0, R7, R0, RZ ;  /* 0x0000000007001227 */ /* 0x004fca00078e00ff */
[----:B-1----:R-:W-:-:S05]  /*19a10*/  @P1 SHF.R.U32.HI R2, RZ, R4, R0 ;  /* 0x00000004ff021219 */ /* 0x002fca0000011600 */
[----:B------:R-:W-:-:S04]  /*19a20*/  IMAD.IADD R2, R17, 0x1, R2 ;  /* 0x0000000111027824 */ /* 0x000fc800078e0202 */
[----:B------:R-:W-:Y:S01]  /*19a30*/  VIADD R0, R2, -UR4 ;  /* 0x8000000402007c36 */ /* 0x000fe20008000000 */
[----:B---3--:R-:W-:Y:S06]  /*19a40*/  @!P2 BRA `(.L_x_2897) ;  /* 0x000000000044a947 */ /* 0x008fec0003800000 */
[----:B------:R-:W-:Y:S01]  /*19a50*/  ISETP.GT.AND P0, PT, R2, -0x1, PT ;  /* 0xffffffff0200780c */ /* 0x000fe20003f04270 */
[----:B------:R-:W-:-:S12]  /*19a60*/  BSSY B0, `(.L_x_2898) ;  /* 0x000000d000007945 */ /* 0x000fd80003800000 */
        /* <DEDUP_REMOVED lines=8> */
.L_x_2899:
[----:B------:R-:W-:-:S13]  /*19af0*/  ISETP.NE.AND P0, PT, R3, 0x1, PT ;  /* 0x000000010300780c */ /* 0x000fda0003f05270 */
[----:B0-----:R-:W0:Y:S02]  /*19b00*/  @P0 LDC.64 R4, c[0x0][0x9e8] ;  /* 0x00027a00ff040b82 */ /* 0x001e240000000a00 */
[----:B0-----:R-:W-:-:S05]  /*19b10*/  @P0 IMAD.HI.U32 R4, R2, R4, RZ ;  /* 0x0000000402040227 */ /* 0x001fca00078e00ff */
[----:B------:R-:W-:-:S07]  /*19b20*/  @P0 SHF.R.U32.HI R2, RZ, R5, R4 ;  /* 0x00000005ff020219 */ /* 0x000fce0000011604 */
.L_x_2900:
[----:B------:R-:W-:Y:S05]  /*19b30*/  BSYNC B0 ;  /* 0x0000000000007941 */ /* 0x000fea0003800000 */
.L_x_2898:
[----:B------:R-:W-:-:S05]  /*19b40*/  IMAD R2, R2, R3, RZ ;  /* 0x0000000302027224 */ /* 0x000fca00078e02ff */
[----:B------:R-:W-:-:S07]  /*19b50*/  VIMNMX R0, R0, R2, !PT ;  /* 0x0000000200007248 */ /* 0x000fce0007fe0100 */
.L_x_2897:
[----:B------:R-:W-:Y:S01]  /*19b60*/  SHF.R.S32.HI R2, RZ, 0x1f, R0 ;  /* 0x0000001fff027819 */ /* 0x000fe20000011400 */
[----:B------:R-:W-:Y:S03]  /*19b70*/  BSSY B7, `(.L_x_2901) ;  /* 0x00004c6000077945 */ /* 0x000fe60003800000 */
[----:B------:R-:W-:-:S04]  /*19b80*/  LEA.HI R2, R2, R0, RZ, 0x6 ;  /* 0x0000000002027211 */ /* 0x000fc800078f30ff */
[----:B------:R-:W-:-:S04]  /*19b90*/  SHF.R.S32.HI R2, RZ, 0x6, R2 ;  /* 0x00000006ff027819 */ /* 0x000fc80000011402 */
[----:B------:R-:W-:-:S04]  /*19ba0*/  VIMNMX R3, RZ, R2, !PT ;  /* 0x00000002ff037248 */ /* 0x000fc80007fe0100 */
[----:B------:R-:W-:Y:S01]  /*19bb0*/  ISETP.GT.AND P0, PT, R6, R3, PT ;  /* 0x000000030600720c */ /* 0x000fe20003f04270 */
[----:B------:R1:W-:-:S12]  /*19bc0*/  STL [R1+0x24], R3 ;  /* 0x0000240301007387 */ /* 0x0003d80000100800 */
[----:B-1----:R-:W-:Y:S05]  /*19bd0*/  @P0 BRA `(.L_x_2902) ;  /* 0x0000000000440947 */ /* 0x002fea0003800000 */
[----:B------:R-:W1:Y:S02]  /*19be0*/  S2R R3, SR_TID.X ;  /* 0x0000000000037919 */ /* 0x000e640000002100 */
[----:B-1----:R-:W-:-:S04]  /*19bf0*/  LOP3.LUT R3, R3, 0x7f, RZ, 0xc0, !PT ;  /* 0x0000007f03037812 */ /* 0x002fc800078ec0ff */
[----:B------:R-:W-:-:S13]  /*19c00*/  ISETP.NE.AND P0, PT, R3, RZ, PT ;  /* 0x000000ff0300720c */ /* 0x000fda0003f05270 */
[----:B------:R-:W-:Y:S05]  /*19c10*/  @P0 BRA `(.L_x_2903) ;  /* 0x0000004800ec0947 */ /* 0x000fea0003800000 */
[----:B0-----:R-:W0:Y:S01]  /*19c20*/  S2R R5, SR_LANEID ;  /* 0x0000000000057919 */ /* 0x001e220000000000 */
        /* <DEDUP_REMOVED lines=10> */
[----:B0-----:R-:W-:Y:S01]  /*19cd0*/  IADD3 R16, R0, UR37, R7 ;  /* 0x0000002500107c10 */ /* 0x001fe2000fffe007 */
[----:B------:R-:W-:Y:S06]  /*19ce0*/  BRA `(.L_x_2903) ;  /* 0x0000004800b87947 */ /* 0x000fec0003800000 */
.L_x_2902:
[----:B------:R-:W2:Y:S01]  /*19cf0*/  LDL R17, [R1] ;  /* 0x0000000001117983 */ /* 0x000ea20000100800 */
        /* <DEDUP_REMOVED lines=20> */
.L_x_2905:
[----:B------:R-:W-:Y:S05]  /*19e40*/  BSYNC B6 ;  /* 0x0000000000067941 */ /* 0x000fea0003800000 */
.L_x_2904:
        /* <DEDUP_REMOVED lines=10> */
[----:B0-----:R-:W-:Y:S02]  /*19ef0*/  IMAD.U32 R5, RZ, RZ, UR7 ;  /* 0x00000007ff057e24 */ /* 0x001fe4000f8e00ff */
        /* <DEDUP_REMOVED lines=9> */
.L_x_2908:
        /* <DEDUP_REMOVED lines=15> */
.L_x_2907:
[----:B------:R-:W-:Y:S05]  /*1a080*/  BSYNC B6 ;  /* 0x0000000000067941 */ /* 0x000fea0003800000 */
.L_x_2906:
[----:B------:R-:W-:Y:S01]  /*1a090*/  ULDC.64 UR4, c[0x0][0x9f8] ;  /* 0x00027e0000047ab9 */ /* 0x000fe20000000a00 */
[----:B------:R-:W2:Y:S01]  /*1a0a0*/  LDL R17, [R1+0x2c] ;  /* 0x00002c0001117983 */ /* 0x000ea20000100800 */
[----:B------:R-:W-:Y:S01]  /*1a0b0*/  ISETP.NE.U32.AND P0, PT, RZ, UR4, PT ;  /* 0x00000004ff007c0c */ /* 0x000fe2000bf05070 */
[----:B------:R-:W-:-:S03]  /*1a0c0*/  IMAD.MOV.U32 R7, RZ, RZ, R19 ;  /* 0x000000ffff077224 */ /* 0x000fc600078e0013 */
[----:B------:R-:W-:Y:S01]  /*1a0d0*/  ISETP.NE.AND.EX P0, PT, RZ, UR5, PT, P0 ;  /* 0x00000005ff007c0c */ /* 0x000fe2000bf05300 */
[----:B------:R-:W-:-:S12]  /*1a0e0*/  ULDC.64 UR4, c[0x0][0xa08] ;  /* 0x0002820000047ab9 */ /* 0x000fd80000000a00 */
[----:B------:R-:W1:Y:S02]  /*1a0f0*/  @P0 LDC.64 R2, c[0x0][0x9f8] ;  /* 0x00027e00ff020b82 */ /* 0x000e640000000a00 */
[----:B-1----:R-:W-:-:S05]  /*1a100*/  @P0 IMAD.WIDE R2, R19, 0x4, R2 ;  /* 0x0000000413020825 */ /* 0x002fca00078e0202 */
[----:B------:R1:W0:Y:S02]  /*1a110*/  @P0 LDG.E R7, desc[UR42][R2.64] ;  /* 0x0000002a02070981 */ /* 0x000224000c1e1900 */
[----:B-1----:R-:W1:Y:S02]  /*1a120*/  LDC.64 R2, c[0x0][0x418] ;  /* 0x00010600ff027b82 */ /* 0x002e640000000a00 */
[----:B-1----:R-:W-:Y:S01]  /*1a130*/  LOP3.LUT P0, RZ, R2, UR4, RZ, 0xfc, !PT ;  /* 0x0000000402ff7c12 */ /* 0x002fe2000f80fcff */
[----:B------:R-:W-:-:S03]  /*1a140*/  UMOV UR4, 0xffffffff ;  /* 0xffffffff00047882 */ /* 0x000fc60000000000 */
[----:B------:R-:W-:Y:S01]  /*1a150*/  LOP3.LUT P0, RZ, R3, UR5, RZ, 0xfc, P0 ;  /* 0x0000000503ff7c12 */ /* 0x000fe2000800fcff */
[----:B--2---:R-:W-:Y:S01]  /*1a160*/  VIADD R0, R17, 0xffffffff ;  /* 0xffffffff11007836 */ /* 0x004fe20000000000 */
[----:B0-----:R-:W-:Y:S01]  /*1a170*/  SHF.R.S32.HI R8, RZ, 0x1f, R7 ;  /* 0x0000001fff087819 */ /* 0x001fe20000011407 */
[----:B------:R0:W-:Y:S01]  /*1a180*/  STL [R1+0xc], R7 ;  /* 0x00000c0701007387 */ /* 0x0001e20000100800 */
[----:B------:R-:W-:-:S03]  /*1a190*/  SEL R17, R7, RZ, !P0 ;  /* 0x000000ff07117207 */ /* 0x000fc60004000000 */
[----:B------:R0:W-:Y:S01]  /*1a1a0*/  STL [R1+0x1c], R8 ;  /* 0x00001c0801007387 */ /* 0x0001e20000100800 */
[----:B------:R-:W-:Y:S05]  /*1a1b0*/  BRA.DIV UR4, `(.L_x_2909) ;  /* 0x00000066045c7947 */ /* 0x000fea000b800000 */
[----:B------:R-:W1:Y:S02]  /*1a1c0*/  S2R R4, SR_TID.X ;  /* 0x0000000000047919 */ /* 0x000e640000002100 */
[----:B-1----:R-:W-:-:S04]  /*1a1d0*/  SHF.R.U32.HI R4, RZ, 0x5, R4 ;  /* 0x00000005ff047819 */ /* 0x002fc80000011604 */
[----:B------:R-:W-:-:S05]  /*1a1e0*/  LOP3.LUT R4, R4, 0x3, RZ, 0xc0, !PT ;  /* 0x0000000304047812 */ /* 0x000fca00078ec0ff */
[----:B------:R1:W2:Y:S02]  /*1a1f0*/  SHFL.IDX PT, R14, R4, RZ, 0x1f ;  /* 0x00001fff040e7589 */ /* 0x0002a400000e0000 */
.L_x_3069:
[----:B-1----:R-:W3:Y:S01]  /*1a200*/  LDL.LU R4, [R1+0x18] ;  /* 0x0000180001047983 */ /* 0x002ee20000300800 */
[----:B------:R-:W-:Y:S02]  /*1a210*/  PLOP3.LUT P1, PT, PT, PT, PT, 0x8, 0x0 ;  /* 0x000000000000781c */ /* 0x000fe40003f2e170 */
[----:B--2---:R-:W-:Y:S01]  /*1a220*/  ISETP.NE.AND P0, PT, R14, RZ, PT ;  /* 0x000000ff0e00720c */ /* 0x004fe20003f05270 */
        /* <DEDUP_REMOVED lines=8> */
.L_x_3072:
[----:B------:R-:W-:Y:S05]  /*1a2b0*/  @!P6 BRA `(.L_x_2910) ;  /* 0x00000004000ce947 */ /* 0x000fea0003800000 */
[----:B------:R-:W-:-:S04]  /*1a2c0*/  ISETP.NE.U32.AND P0, PT, R2, RZ, PT ;  /* 0x000000ff0200720c */ /* 0x000fc80003f05070 */
[----:B------:R-:W-:-:S13]  /*1a2d0*/  ISETP.NE.AND.EX P0, PT, R3, RZ, PT, P0 ;  /* 0x000000ff0300720c */ /* 0x000fda0003f05300 */
[----:B------:R-:W-:Y:S05]  /*1a2e0*/  @!P0 BRA `(.L_x_2912) ;  /* 0x0000000000508947 */ /* 0x000fea0003800000 */
[----:B------:R-:W2:Y:S01]  /*1a2f0*/  LDC R6, c[0x0][0x43c] ;  /* 0x00010f00ff067b82 */ /* 0x000ea20000000800 */
[----:B------:R-:W-:Y:S01]  /*1a300*/  IMAD.MOV.U32 R9, RZ, RZ, R0 ;  /* 0x000000ffff097224 */ /* 0x000fe200078e0000 */
[----:B------:R-:W-:-:S03]  /*1a310*/  ULDC.64 UR4, c[0x0][0x428] ;  /* 0x00010a0000047ab9 */ /* 0x000fc60000000a00 */
[----:B-1----:R-:W-:Y:S01]  /*1a320*/  IMAD.MOV.U32 R0, RZ, RZ, R9 ;  /* 0x000000ffff007224 */ /* 0x002fe200078e0009 */
[----:B--2---:R-:W-:-:S13]  /*1a330*/  ISETP.NE.AND P0, PT, R6, 0x1, PT ;  /* 0x000000010600780c */ /* 0x004fda0003f05270 */
[----:B------:R-:W1:Y:S02]  /*1a340*/  @P0 LDC.64 R4, c[0x0][0x440] ;  /* 0x00011000ff040b82 */ /* 0x000e640000000a00 */
[----:B-1----:R-:W-:-:S05]  /*1a350*/  @P0 IMAD.HI.U32 R4, R9, R4, RZ ;  /* 0x0000000409040227 */ /* 0x002fca00078e00ff */
        /* <DEDUP_REMOVED lines=13> */
.L_x_2912:
[----:B0-----:R-:W3:Y:S04]  /*1a430*/  LDL R7, [R1] ;  /* 0x0000000001077983 */ /* 0x001ee80000100800 */
[----:B-1----:R-:W3:Y:S04]  /*1a440*/  LDL R0, [R1+0x4] ;  /* 0x0000040001007983 */ /* 0x002ee80000100800 */
[----:B--2---:R-:W2:Y:S01]  /*1a450*/  LDL R2, [R1+0x10] ;  /* 0x0000100001027983 */ /* 0x004ea20000100800 */
[----:B---3--:R-:W-:Y:S01]  /*1a460*/  IMAD R0, R0, 0x8, R7 ;  /* 0x0000000800007824 */ /* 0x008fe200078e0207 */
[----:B--2---:R-:W-:-:S04]  /*1a470*/  SHF.L.U32 R2, R2, 0x1f, RZ ;  /* 0x0000001f02027819 */ /* 0x004fc800000006ff */
[----:B------:R-:W0:Y:S02]  /*1a480*/  SYNCS.PHASECHK.TRANS64.TRYWAIT P0, [R0+URZ+0x28c40], R2 ;  /* 0x028c4002000075a7 */ /* 0x000e24000800017f */
[----:B0-----:R-:W-:Y:S05]  /*1a490*/  @!P0 BRA `(.L_x_2913) ;  /* 0x0000006000f88947 */ /* 0x001fea0003800000 */
.L_x_3073:
        /* <DEDUP_REMOVED lines=11> */
.L_x_2914:
[----:B------:R-:W2:Y:S04]  /*1a550*/  LDL R5, [R1] ;  /* 0x0000000001057983 */ /* 0x000ea80000100800 */
[----:B------:R-:W2:Y:S04]  /*1a560*/  LDL R4, [R1+0x4] ;  /* 0x0000040001047983 */ /* 0x000ea80000100800 */
[----:B------:R-:W3:Y:S04]  /*1a570*/  LDL R6, [R1+0x34] ;  /* 0x0000340001067983 */ /* 0x000ee80000100800 */
[----:B------:R-:W4:Y:S04]  /*1a580*/  LDL R3, [R1+0x20] ;  /* 0x0000200001037983 */ /* 0x000f280000100800 */
[----:B0-----:R-:W4:Y:S01]  /*1a590*/  LDL.LU R2, [R1+0x18] ;  /* 0x0000180001027983 */ /* 0x001f220000300800 */
        /* <DEDUP_REMOVED lines=13> */
[----:B------:R-:W-:-:S09]  /*1a670*/  LOP3.LUT R2, R2, 0xfffffffe, RZ, 0xc0, !PT ;  /* 0xfffffffe02027812 */ /* 0x000fd200078ec0ff */
[----:B------:R-:W-:Y:S02]  /*1a680*/  UIADD3 UR8, UR8, 0x22400, URZ ;  /* 0x0002240008087890 */ /* 0x000fe4000fffe03f */
[----:B------:R-:W-:Y:S01]  /*1a690*/  ULEA UR11, UR11, UR4, 0x6 ;  /* 0x000000040b0b7291 */ /* 0x000fe2000f8e303f */
[----:B------:R-:W-:Y:S02]  /*1a6a0*/  @P0 LOP3.LUT R2, R2, 0x1, RZ, 0xfc, !PT ;  /* 0x0000000102020812 */ /* 0x000fe400078efcff */
[----:B------:R-:W-:-:S03]  /*1a6b0*/  UMOV UR4, 0x0 ;  /* 0x0000000000047882 */ /* 0x000fc60000000000 */
[----:B------:R2:W-:Y:S03]  /*1a6c0*/  STL [R1+0x18], R2 ;  /* 0x0000180201007387 */ /* 0x0005e60000100800 */
[----:B------:R2:W-:Y:S01]  /*1a6d0*/  UTMALDG.4D [UR8], [UR6], desc[UR4] ;  /* 0x00000408060075b4 */ /* 0x0005e20008019000 */
[----:B------:R-:W-:Y:S02]  /*1a6e0*/  NOP ;  /* 0x0000000000007918 */ /* 0x000fe40000000000 */
.L_x_2910:
[----:B-1----:R-:W3:Y:S04]  /*1a6f0*/  LDL R4, [R1] ;  /* 0x0000000001047983 */ /* 0x002ee80000100800 */
[----:B------:R-:W4:Y:S01]  /*1a700*/  LDL.LU R3, [R1+0x3c] ;  /* 0x00003c0001037983 */ /* 0x000f220000300800 */
[----:B------:R-:W-:Y:S05]  /*1a710*/  WARPSYNC.ALL ;  /* 0x0000000000007948 */ /* 0x000fea0003800000 */
[----:B--2---:R-:W-:Y:S01]  /*1a720*/  ULDC.64 UR4, c[0x0][0x298] ;  /* 0x0000a60000047ab9 */ /* 0x004fe20000000a00 */
[----:B------:R-:W-:Y:S01]  /*1a730*/  BSSY B6, `(.L_x_2915) ;  /* 0x000001c000067945 */ /* 0x000fe20003800000 */
[----:B------:R-:W-:Y:S01]  /*1a740*/  BAR.SYNC.DEFER_BLOCKING 0x8, 0x100 ;  /* 0x0204000000007b1d */ /* 0x000fe20000010000 */
[----:B----4-:R-:W-:-:S05]  /*1a750*/  SHF.R.S32.HI R0, RZ, 0x1f, R3 ;  /* 0x0000001fff007819 */ /* 0x010fca0000011403 */
[----:B------:R-:W-:Y:S02]  /*1a760*/  IMAD R2, R0, UR4, RZ ;  /* 0x0000000400027c24 */ /* 0x000fe4000f8e02ff */
[----:B---3--:R-:W-:Y:S02]  /*1a770*/  VIADD R0, R4, 0x20400 ;  /* 0x0002040004007836 */ /* 0x008fe40000000000 */
[C---:B------:R-:W-:Y:S02]  /*1a780*/  IMAD R2, R3.reuse, UR5, R2 ;  /* 0x0000000503027c24 */ /* 0x040fe4000f8e0202 */
[----:B------:R-:W-:Y:S01]  /*1a790*/  IMAD.WIDE.U32 R4, R3, UR4, RZ ;  /* 0x0000000403047c25 */ /* 0x000fe2000f8e00ff */
[----:B------:R-:W-:-:S03]  /*1a7a0*/  LOP3.LUT P0, RZ, R0, 0x3ff, RZ, 0xc0, !PT ;  /* 0x000003ff00ff7812 */ /* 0x000fc6000780c0ff */
[----:B------:R-:W-:Y:S01]  /*1a7b0*/  IMAD.IADD R0, R5, 0x1, R2 ;  /* 0x0000000105007824 */ /* 0x000fe200078e0202 */
[----:B------:R1:W-:Y:S04]  /*1a7c0*/  STL.64 [R1+0x40], R4 ;  /* 0x0000400401007387 */ /* 0x0003e80000100a00 */
[----:B------:R1:W-:Y:S05]  /*1a7d0*/  STL [R1+0x3c], R0 ;  /* 0x00003c0001007387 */ /* 0x0003ea0000100800 */
        /* <DEDUP_REMOVED lines=17> */
.L_x_2916:
[----:B------:R-:W-:Y:S05]  /*1a8f0*/  BSYNC B6 ;  /* 0x0000000000067941 */ /* 0x000fea0003800000 */
.L_x_2915:
[----:B-1----:R-:W2:Y:S01]  /*1a900*/  LDL.LU R0, [R1+0x3c] ;  /* 0x00003c0001007983 */ /* 0x002ea20000300800 */
[----:B0-----:R-:W0:Y:S01]  /*1a910*/  LDC R7, c[0x0][0x448] ;  /* 0x00011200ff077b82 */ /* 0x001e220000000800 */
[----:B------:R-:W-:Y:S01]  /*1a920*/  ULDC.64 UR4, c[0x0][0x2d8] ;  /* 0x0000b60000047ab9 */ /* 0x000fe20000000a00 */
[----:B------:R-:W-:Y:S01]  /*1a930*/  ULDC UR6, c[0x0][0x2b8] ;  /* 0x0000ae0000067ab9 */ /* 0x000fe20000000800 */
[----:B------:R-:W2:Y:S04]  /*1a940*/  LDL.LU.64 R2, [R1+0x40] ;  /* 0x0000400001027983 */ /* 0x000ea80000300a00 */
[----:B------:R-:W3:Y:S04]  /*1a950*/  LDL R12, [R1+0x28] ;  /* 0x00002800010c7983 */ /* 0x000ee80000100800 */
[----:B------:R1:W5:Y:S01]  /*1a960*/  LDL R9, [R1+0x4c] ;  /* 0x00004c0001097983 */ /* 0x0003620000100800 */
[----:B------:R-:W4:Y:S01]  /*1a970*/  S2R R5, SR_TID.X ;  /* 0x0000000000057919 */ /* 0x000f220000002100 */
[----:B------:R-:W1:Y:S01]  /*1a980*/  S2R R8, SR_TID.X ;  /* 0x0000000000087919 */ /* 0x000e620000002100 */
[----:B----4-:R-:W-:-:S04]  /*1a990*/  LOP3.LUT R5, R5, 0x7f, RZ, 0xc0, !PT ;  /* 0x0000007f05057812 */ /* 0x010fc800078ec0ff */
[----:B------:R-:W-:Y:S01]  /*1a9a0*/  SHF.R.U32.HI R5, RZ, 0x3, R5 ;  /* 0x00000003ff057819 */ /* 0x000fe20000011605 */
[----:B-1----:R-:W-:-:S05]  /*1a9b0*/  IMAD.SHL.U32 R8, R8, 0x10, RZ ;  /* 0x0000001008087824 */ /* 0x002fca00078e00ff */
[----:B------:R-:W-:Y:S01]  /*1a9c0*/  LOP3.LUT R8, R5, 0x70, R8, 0xf8, !PT ;  /* 0x0000007005087812 */ /* 0x000fe200078ef808 */
[----:B------:R-:W1:Y:S02]  /*1a9d0*/  S2R R10, SR_TID.X ;  /* 0x00000000000a7919 */ /* 0x000e640000002100 */
[----:B-1----:R-:W-:-:S05]  /*1a9e0*/  IMAD.SHL.U32 R10, R10, 0x8, RZ ;  /* 0x000000080a0a7824 */ /* 0x002fca00078e00ff */
[----:B------:R-:W-:Y:S01]  /*1a9f0*/  LOP3.LUT R10, R10, 0x38, RZ, 0xc0, !PT ;  /* 0x000000380a0a7812 */ /* 0x000fe200078ec0ff */
[----:B--2---:R-:W-:Y:S01]  /*1aa00*/  IMAD.MOV.U32 R3, RZ, RZ, R0 ;  /* 0x000000ffff037224 */ /* 0x004fe200078e0000 */
        /* <DEDUP_REMOVED lines=12> */
[----:B0-----:R-:W-:-:S13]  /*1aad0*/  ISETP.NE.AND P0, PT, R7, 0x1, PT ;  /* 0x000000010700780c */ /* 0x001fda0003f05270 */
[----:B------:R-:W0:Y:S08]  /*1aae0*/  @P0 LDC R5, c[0x0][0x44c] ;  /* 0x00011300ff050b82 */ /* 0x000e300000000800 */
[----:B------:R-:W1:Y:S01]  /*1aaf0*/  @P0 LDC R6, c[0x0][0x450] ;  /* 0x00011400ff060b82 */ /* 0x000e620000000800 */
[----:B------:R-:W-:Y:S02]  /*1ab00*/  IMAD R4, R4, UR4, RZ ;  /* 0x0000000404047c24 */ /* 0x000fe4000f8e02ff */
[----:B------:R-:W-:-:S04]  /*1ab10*/  IMAD.WIDE.U32 R2, R0, UR4, R2 ;  /* 0x0000000400027c25 */ /* 0x000fc8000f8e0002 */
[----:B------:R-:W-:Y:S01]  /*1ab20*/  IMAD R0, R0, UR5, R4 ;  /* 0x0000000500007c24 */ /* 0x000fe2000f8e0204 */
[----:B------:R-:W-:Y:S01]  /*1ab30*/  ULDC.64 UR4, c[0x0][0x2d0] ;  /* 0x0000b40000047ab9 */ /* 0x000fe20000000a00 */
[----:B---3--:R-:W-:Y:S02]  /*1ab40*/  IMAD.IADD R4, R8, 0x1, R12 ;  /* 0x0000000108047824 */ /* 0x008fe400078e020c */
[----:B------:R-:W-:Y:S02]  /*1ab50*/  IMAD.IADD R3, R3, 0x1, R0 ;  /* 0x0000000103037824 */ /* 0x000fe400078e0200 */
        /* <DEDUP_REMOVED lines=51> */
[----:B0-----:R-:W0:Y:S07]  /*1ae90*/  SHFL.IDX PT, R6, R3, 0x2, 0x181f ;  /* 0x00581f0003067f89 */ /* 0x001e2e00000e0000 */
[----:B-1----:R-:W-:-:S05]  /*1aea0*/  @!P1 LEA R5, P2, R10, R5, 0x1 ;  /* 0x000000050a059211 */ /* 0x002fca00078408ff */
[----:B0-----:R-:W-:-:S04]  /*1aeb0*/  @!P1 IMAD.X R6, RZ, RZ, R6, P2 ;  /* 0x000000ffff069224 */ /* 0x001fc800010e0606 */
[----:B------:R-:W-:Y:S02]  /*1aec0*/  @!P1 IMAD.MOV.U32 R7, RZ, RZ, R6 ;  /* 0x000000ffff079224 */ /* 0x000fe400078e0006 */
[----:B------:R-:W-:Y:S02]  /*1aed0*/  @!P1 IMAD.MOV.U32 R6, RZ, RZ, R5 ;  /* 0x000000ffff069224 */ /* 0x000fe400078e0005 */
[----:B------:R0:W1:Y:S04]  /*1aee0*/  SHFL.IDX PT, R5, R3, 0x3, 0x181f ;  /* 0x00781f0003057f89 */ /* 0x00006800000e0000 */
[----:B------:R0:W-:Y:S04]  /*1aef0*/  @!P1 LDGSTS.E.BYPASS.LTC128B.128 [R9+0x21400], desc[UR42][R6.64], !P0 ;  /* 0x2140000006099fae */ /* 0x0001e8000c101d6a */
[----:B------:R0:W2:Y:S02]  /*1af00*/  SHFL.IDX PT, R3, R4, 0x3, 0x181f ;  /* 0x00781f0004037f89 */ /* 0x0000a400000e0000 */
.L_x_3082:
[----:B------:R3:W5:Y:S01]  /*1af10*/  LDL R8, [R1] ;  /* 0x0000000001087983 */ /* 0x0007620000100800 */
[----:B------:R-:W-:-:S05]  /*1af20*/  VIADD R0, R0, 0x30 ;  /* 0x0000003000007836 */ /* 0x000fca0000000000 */
[----:B------:R-:W-:-:S13]  /*1af30*/  ISETP.GE.AND P1, PT, R0, R2, PT ;  /* 0x000000020000720c */ /* 0x000fda0003f26270 */
[----:B--2---:R-:W-:-:S05]  /*1af40*/  @!P1 LEA R2, P2, R10, R3, 0x1 ;  /* 0x000000030a029211 */ /* 0x004fca00078408ff */
[----:B01----:R-:W-:-:S05]  /*1af50*/  @!P1 IMAD.X R3, RZ, RZ, R5, P2 ;  /* 0x000000ffff039224 */ /* 0x003fca00010e0605 */
[----:B------:R-:W-:Y:S01]  /*1af60*/  @!PT LDS RZ, [RZ] ;  /* 0x00000000fffff984 */ /* 0x000fe20000000800 */
[----:B------:R-:W-:Y:S01]  /*1af70*/  @!PT LDS RZ, [RZ] ;  /* 0x00000000fffff984 */ /* 0x000fe20000000800 */
[----:B------:R-:W-:Y:S01]  /*1af80*/  @!PT LDS RZ, [RZ] ;  /* 0x00000000fffff984 */ /* 0x000fe20000000800 */
[----:B------:R3:W-:Y:S01]  /*1af90*/  @!P1 LDGSTS.E.BYPASS.LTC128B.128 [R9+0x21c00], desc[UR42][R2.64], !P0 ;  /* 0x21c0000002099fae */ /* 0x0007e2000c101d6a */
[----:B------:R-:W-:Y:S01]  /*1afa0*/  PLOP3.LUT P0, PT, PT, PT, PT, 0x80, 0x0 ;  /* 0x000000000000781c */ /* 0x000fe20003f0f070 */
[----:B------:R-:W-:-:S12]  /*1afb0*/  NOP ;  /* 0x0000000000007918 */ /* 0x000fd80000000000 */
.L_x_2918:
[----:B---3--:R-:W2:Y:S01]  /*1afc0*/  LDL R2, [R1] ;  /* 0x0000000001027983 */ /* 0x008ea20000100800 */
        /* <DEDUP_REMOVED lines=18> */
.L_x_3083:
[----:B------:R-:W-:Y:S05]  /*1b0f0*/  BSYNC B0 ;  /* 0x0000000000007941 */ /* 0x000fea0003800000 */
.L_x_2919:
[----:B0-----:R-:W2:Y:S01]  /*1b100*/  LDL R2, [R1+0x18] ;  /* 0x0000180001027983 */ /* 0x001ea20000100800 */
[----:B------:R-:W-:Y:S01]  /*1b110*/  BSSY B0, `(.L_x_2921) ;  /* 0x000009a000007945 */ /* 0x000fe20003800000 */
[----:B--2---:R-:W-:-:S13]  /*1b120*/  LOP3.LUT P0, RZ, R2, 0x1, RZ, 0xc0, !PT ;  /* 0x0000000102ff7812 */ /* 0x004fda000780c0ff */
[----:B------:R-:W-:Y:S05]  /*1b130*/  @!P0 BRA `(.L_x_2922) ;  /* 0x00000008005c8947 */ /* 0x000fea0003800000 */
[----:B------:R-:W2:Y:S04]  /*1b140*/  LDL R5, [R1] ;  /* 0x0000000001057983 */ /* 0x000ea80000100800 */
        /* <DEDUP_REMOVED lines=10> */
.L_x_3084:
[----:B------:R-:W-:Y:S05]  /*1b1f0*/  BSYNC B1 ;  /* 0x0000000000017941 */ /* 0x000fea0003800000 */
.L_x_2923:
        /* <DEDUP_REMOVED lines=9> */
.L_x_2926:
[----:B------:R-:W-:Y:S05]  /*1b290*/  BSYNC B1 ;  /* 0x0000000000017941 */ /* 0x000fea0003800000 */
.L_x_2925:
[----:B------:R-:W2:Y:S04]  /*1b2a0*/  LDL R5, [R1+0x20] ;  /* 0x0000200001057983 */ /* 0x000ea80000100800 */
[----:B------:R-:W2:Y:S04]  /*1b2b0*/  LDL.LU R3, [R1+0x34] ;  /* 0x0000340001037983 */ /* 0x000ea80000300800 */
[----:B------:R-:W3:Y:S04]  /*1b2c0*/  LDL R4, [R1] ;  /* 0x0000000001047983 */ /* 0x000ee80000100800 */
[----:B0-----:R-:W3:Y:S01]  /*1b2d0*/  LDL R2, [R1+0x4] ;  /* 0x0000040001027983 */ /* 0x001ee20000100800 */
        /* <DEDUP_REMOVED lines=10> */
.L_x_2927:
        /* <DEDUP_REMOVED lines=15> */
.L_x_2928:
        /* <DEDUP_REMOVED lines=15> */
.L_x_2929:
        /* <DEDUP_REMOVED lines=15> */
.L_x_2930:
        /* <DEDUP_REMOVED lines=15> */
.L_x_2931:
        /* <DEDUP_REMOVED lines=15> */
.L_x_2932:
        /* <DEDUP_REMOVED lines=15> */
.L_x_2933:
        /* <DEDUP_REMOVED lines=15> */
.L_x_2934:
        /* <DEDUP_REMOVED lines=10> */
.L_x_2922:
[----:B------:R-:W-:Y:S05]  /*1bab0*/  BSYNC B0 ;  /* 0x0000000000007941 */ /* 0x000fea0003800000 */
.L_x_2921:
[----:B------:R-:W2:Y:S04]  /*1bac0*/  LDL R4, [R1+0x2c] ;  /* 0x00002c0001047983 */ /* 0x000ea80000100800 */
[----:B------:R-:W3:Y:S01]  /*1bad0*/  LDL R5, [R1+0x24] ;  /* 0x0000240001057983 */ /* 0x000ee20000100800 */
[----:B------:R-:W-:Y:S01]  /*1bae0*/  BSSY B0, `(.L_x_2935) ;  /* 0x00002b3000007945 */ /* 0x000fe20003800000 */
[----:B--2---:R-:W-:-:S05]  /*1baf0*/  VIADD R0, R4, 0xfffffffe ;  /* 0xfffffffe04007836 */ /* 0x004fca0000000000 */
[----:B---3--:R-:W-:-:S13]  /*1bb00*/  ISETP.GE.AND P0, PT, R0, R5, PT ;  /* 0x000000050000720c */ /* 0x008fda0003f06270 */
[----:B------:R-:W-:Y:S05]  /*1bb10*/  @!P0 BRA `(.L_x_2936) ;  /* 0x0000002800bc8947 */ /* 0x000fea0003800000 */
[----:B------:R-:W-:Y:S01]  /*1bb20*/  IMAD.MOV R2, RZ, RZ, -R4 ;  /* 0x000000ffff027224 */ /* 0x000fe200078e0a04 */
[----:B------:R-:W-:Y:S01]  /*1bb30*/  LOP3.LUT R6, RZ, R5, RZ, 0x33, !PT ;  /* 0x00000005ff067212 */ /* 0x000fe200078e33ff */
        /* <DEDUP_REMOVED lines=42> */
.L_x_2941:
        /* <DEDUP_REMOVED lines=9> */
.L_x_3085:
[----:B------:R-:W-:Y:S05]  /*1be70*/  BSYNC B3 ;  /* 0x0000000000037941 */ /* 0x000fea0003800000 */
.L_x_2942:
        /* <DEDUP_REMOVED lines=9> */
.L_x_2945:
[----:B------:R-:W-:Y:S05]  /*1bf10*/  BSYNC B3 ;  /* 0x0000000000037941 */ /* 0x000fea0003800000 */
.L_x_2944:
        /* <DEDUP_REMOVED lines=14> */
.L_x_2946:
        /* <DEDUP_REMOVED lines=13> */
.L_x_3086:
[----:B------:R-:W-:Y:S05]  /*1c0d0*/  BSYNC B3 ;  /* 0x0000000000037941 */ /* 0x000fea0003800000 */
.L_x_2947:
        /* <DEDUP_REMOVED lines=11> */
.L_x_2950:
[----:B------:R-:W-:Y:S05]  /*1c190*/  BSYNC B3 ;  /* 0x0000000000037941 */ /* 0x000fea0003800000 */
.L_x_2949:
        /* <DEDUP_REMOVED lines=11> */
.L_x_2951:
        /* <DEDUP_REMOVED lines=15> */
.L_x_2952:
        /* <DEDUP_REMOVED lines=15> */
.L_x_2953:
        /* <DEDUP_REMOVED lines=15> */
.L_x_2954:
        /* <DEDUP_REMOVED lines=15> */
.L_x_2955:
        /* <DEDUP_REMOVED lines=15> */
.L_x_2956:
        /* <DEDUP_REMOVED lines=15> */
.L_x_2957:
        /* <DEDUP_REMOVED lines=15> */
.L_x_2958:
        /* <DEDUP_REMOVED lines=10> */
.L_x_2940:
[----:B------:R-:W-:Y:S05]  /*1c980*/  BSYNC B1 ;  /* 0x0000000000017941 */ /* 0x000fea0003800000 */
.L_x_2939:
[----:B------:R-:W2:Y:S02]  /*1c990*/  LDL R4, [R1+0x2c] ;  /* 0x00002c0001047983 */ /* 0x000ea40000100800 */
[----:B--2---:R-:W-:-:S07]  /*1c9a0*/  VIADD R0, R4, 0xfffffffd ;  /* 0xfffffffd04007836 */ /* 0x004fce0000000000 */
.L_x_2938:
[----:B------:R-:W-:Y:S05]  /*1c9b0*/  BSYNC B2 ;  /* 0x0000000000027941 */ /* 0x000fea0003800000 */
.L_x_2937:
[----:B------:R-:W2:Y:S01]  /*1c9c0*/  LDL.LU R2, [R1+0x2c] ;  /* 0x00002c0001027983 */ /* 0x000ea20000300800 */
[----:B------:R-:W-:Y:S01]  /*1c9d0*/  VIADD R6, R6, 0xfffffffe ;  /* 0xfffffffe06067836 */ /* 0x000fe20000000000 */
[----:B--2---:R-:W-:-:S04]  /*1c9e0*/  LOP3.LUT R2, RZ, R2, RZ, 0x33, !PT ;  /* 0x00000002ff027212 */ /* 0x004fc800078e33ff */
[----:B------:R-:W-:-:S13]  /*1c9f0*/  ISETP.NE.AND P0, PT, R6, R2, PT ;  /* 0x000000020600720c */ /* 0x000fda0003f05270 */
[----:B------:R-:W-:Y:S05]  /*1ca00*/  @!P0 BRA `(.L_x_2936) ;  /* 0x0000001c00008947 */ /* 0x000fea0003800000 */
.L_x_2999:
[----:B------:R-:W2:Y:S04]  /*1ca10*/  LDL R4, [R1+0x18] ;  /* 0x0000180001047983 */ /* 0x000ea80000100800 */
[----:B------:R-:W0:Y:S04]  /*1ca20*/  LDL.LU R3, [R1+0x4] ;  /* 0x0000040001037983 */ /* 0x000e280000300800 */
        /* <DEDUP_REMOVED lines=34> */
.L_x_2961:
[----:B------:R-:W2:Y:S01]  /*1cc50*/  LDL R2, [R1] ;  /* 0x0000000001027983 */ /* 0x000ea20000100800 */
[----:B------:R-:W-:Y:S01]  /*1cc60*/  SHF.L.U32 R3, R6, 0x1f, RZ ;  /* 0x0000001f06037819 */ /* 0x000fe200000006ff */
[----:B------:R-:W-:Y:S01]  /*1cc70*/  BSSY B2, `(.L_x_2962) ;  /* 0x0000007000027945 */ /* 0x000fe20003800000 */
[----:B0-----:R-:W0:Y:S02]  /*1cc80*/  S2R R4, SR_TID.X ;  /* 0x0000000000047919 */ /* 0x001e240000002100 */
[----:B0-----:R-:W-:-:S04]  /*1cc90*/  LOP3.LUT R4, R4, 0x7f, RZ, 0xc0, !PT ;  /* 0x0000007f04047812 */ /* 0x001fc800078ec0ff */
[----:B------:R-:W-:Y:S01]  /*1cca0*/  ISETP.NE.AND P1, PT, R4, RZ, PT ;  /* 0x000000ff0400720c */ /* 0x000fe20003f25270 */
[----:B--2---:R-:W-:-:S04]  /*1ccb0*/  IMAD R2, R7, 0x8, R2 ;  /* 0x0000000807027824 */ /* 0x004fc800078e0202 */
[----:B------:R-:W0:Y:S02]  /*1ccc0*/  SYNCS.PHASECHK.TRANS64.TRYWAIT P0, [R2+URZ+0x28c40], R3 ;  /* 0x028c4003020075a7 */ /* 0x000e24000800017f */
[----:B0-----:R-:W-:Y:S06]  /*1ccd0*/  @!P0 BRA `(.L_x_2963) ;  /* 0x0000004000948947 */ /* 0x001fec0003800000 */
.L_x_3087:
[----:B------:R-:W-:Y:S05]  /*1cce0*/  BSYNC B2 ;  /* 0x0000000000027941 */ /* 0x000fea0003800000 */
.L_x_2962:
        /* <DEDUP_REMOVED lines=9> */
.L_x_2965:
[----:B------:R-:W-:Y:S05]  /*1cd80*/  BSYNC B2 ;  /* 0x0000000000027941 */ /* 0x000fea0003800000 */
.L_x_2964:
        /* <DEDUP_REMOVED lines=13> */
.L_x_2966:
        /* <DEDUP_REMOVED lines=13> */
.L_x_3088:
[----:B------:R-:W-:Y:S05]  /*1cf30*/  BSYNC B2 ;  /* 0x0000000000027941 */ /* 0x000fea0003800000 */
.L_x_2967:
        /* <DEDUP_REMOVED lines=11> */
.L_x_2970:
[----:B------:R-:W-:Y:S05]  /*1cff0*/  BSYNC B2 ;  /* 0x0000000000027941 */ /* 0x000fea0003800000 */
.L_x_2969:
[----:B01----:R-:W2:Y:S01]  /*1d000*/  LDL R3, [R1] ;  /* 0x0000000001037983 */ /* 0x003ea20000100800 */
        /* <DEDUP_REMOVED lines=9> */
.L_x_2971:
        /* <DEDUP_REMOVED lines=15> */
.L_x_2972:
        /* <DEDUP_REMOVED lines=15> */
.L_x_2973:
        /* <DEDUP_REMOVED lines=15> */
.L_x_2974:
        /* <DEDUP_REMOVED lines=15> */
.L_x_2975:
        /* <DEDUP_REMOVED lines=15> */
.L_x_2976:
        /* <DEDUP_REMOVED lines=15> */
.L_x_2977:
        /* <DEDUP_REMOVED lines=15> */
.L_x_2978:
        /* <DEDUP_REMOVED lines=10> */
.L_x_2960:
[----:B------:R-:W-:Y:S05]  /*1d7d0*/  BSYNC B1 ;  /* 0x0000000000017941 */ /* 0x000fea0003800000 */
.L_x_2959:
[----:B------:R-:W2:Y:S01]  /*1d7e0*/  LDL R5, [R1+0x18] ;  /* 0x0000180001057983 */ /* 0x000ea20000100800 */
[----:B------:R-:W-:Y:S01]  /*1d7f0*/  VIADD R7, R7, 0x1 ;  /* 0x0000000107077836 */ /* 0x000fe20000000000 */
[----:B------:R-:W-:Y:S04]  /*1d800*/  BSSY B1, `(.L_x_2979) ;  /* 0x00000dc000017945 */ /* 0x000fe80003800000 */
[----:B------:R-:W-:-:S04]  /*1d810*/  ISETP.NE.AND P0, PT, R7, 0x2, PT ;  /* 0x000000020700780c */ /* 0x000fc80003f05270 */
[----:B------:R-:W-:Y:S02]  /*1d820*/  SEL R2, RZ, 0x1, P0 ;  /* 0x00000001ff027807 */ /* 0x000fe40000000000 */
[----:B------:R-:W-:Y:S02]  /*1d830*/  SEL R9, R7, RZ, P0 ;  /* 0x000000ff07097207 */ /* 0x000fe40000000000 */
[----:B-----5:R-:W-:Y:S01]  /*1d840*/  LOP3.LUT R8, R6, R2, RZ, 0x3c, !PT ;  /* 0x0000000206087212 */ /* 0x020fe200078e3cff */
[----:B------:R-:W-:-:S04]  /*1d850*/  VIADD R6, R0, 0xffffffff ;  /* 0xffffffff00067836 */ /* 0x000fc80000000000 */
[----:B------:R0:W-:Y:S04]  /*1d860*/  STL [R1+0x10], R8 ;  /* 0x0000100801007387 */ /* 0x0001e80000100800 */
[----:B------:R0:W-:Y:S01]  /*1d870*/  STL [R1+0x4], R9 ;  /* 0x0000040901007387 */ /* 0x0001e20000100800 */
[----:B--2---:R-:W-:-:S13]  /*1d880*/  LOP3.LUT P2, RZ, R5, 0x1, RZ, 0xc0, !PT ;  /* 0x0000000105ff7812 */ /* 0x004fda000784c0ff */
[----:B0-----:R-:W-:Y:S05]  /*1d890*/  @!P2 BRA `(.L_x_2980) ;  /* 0x0000000c0048a947 */ /* 0x001fea0003800000 */
[----:B------:R-:W-:Y:S01]  /*1d8a0*/  ULDC.64 UR4, c[0x0][0x418] ;  /* 0x0001060000047ab9 */ /* 0x000fe20000000a00 */
[----:B------:R-:W-:Y:S01]  /*1d8b0*/  IMAD.MOV.U32 R7, RZ, RZ, R6 ;  /* 0x000000ffff077224 */ /* 0x000fe200078e0006 */
        /* <DEDUP_REMOVED lines=22> */
.L_x_2981:
[----:B------:R-:W2:Y:S01]  /*1da20*/  LDL R2, [R1] ;  /* 0x0000000001027983 */ /* 0x000ea20000100800 */
[----:B------:R-:W-:Y:S01]  /*1da30*/  BSSY B2, `(.L_x_2982) ;  /* 0x0000008000027945 */ /* 0x000fe20003800000 */
[----:B0-----:R-:W0:Y:S02]  /*1da40*/  S2R R4, SR_TID.X ;  /* 0x0000000000047919 */ /* 0x001e240000002100 */
[----:B0-----:R-:W-:-:S04]  /*1da50*/  LOP3.LUT R4, R4, 0x7f, RZ, 0xc0, !PT ;  /* 0x0000007f04047812 */ /* 0x001fc800078ec0ff */
[----:B------:R-:W-:Y:S01]  /*1da60*/  ISETP.NE.AND P1, PT, R4, RZ, PT ;  /* 0x000000ff0400720c */ /* 0x000fe20003f25270 */
[----:B--2---:R-:W-:Y:S01]  /*1da70*/  IMAD R3, R9, 0x8, R2 ;  /* 0x0000000809037824 */ /* 0x004fe200078e0202 */
[----:B------:R-:W-:-:S04]  /*1da80*/  SHF.L.U32 R2, R8, 0x1f, RZ ;  /* 0x0000001f08027819 */ /* 0x000fc800000006ff */
[----:B------:R-:W0:Y:S02]  /*1da90*/  SYNCS.PHASECHK.TRANS64.TRYWAIT P0, [R3+URZ+0x28c40], R2 ;  /* 0x028c4002030075a7 */ /* 0x000e24000800017f */
[----:B0-----:R-:W-:Y:S05]  /*1daa0*/  @!P0 BRA `(.L_x_2983) ;  /* 0x0000003400488947 */ /* 0x001fea0003800000 */
.L_x_3089:
[----:B------:R-:W-:Y:S05]  /*1dab0*/  BSYNC B2 ;  /* 0x0000000000027941 */ /* 0x000fea0003800000 */
.L_x_2982:
        /* <DEDUP_REMOVED lines=9> */
.L_x_2985:
[----:B------:R-:W-:Y:S05]  /*1db50*/  BSYNC B2 ;  /* 0x0000000000027941 */ /* 0x000fea0003800000 */
.L_x_2984:
[----:B------:R-:W2:Y:S04]  /*1db60*/  LDL R8, [R1] ;  /* 0x0000000001087983 */ /* 0x000ea80000100800 */
        /* <DEDUP_REMOVED lines=13> */
.L_x_2986:
        /* <DEDUP_REMOVED lines=13> */
.L_x_3090:
[----:B------:R-:W-:Y:S05]  /*1dd10*/  BSYNC B2 ;  /* 0x0000000000027941 */ /* 0x000fea0003800000 */
.L_x_2987:
        /* <DEDUP_REMOVED lines=11> */
.L_x_2990:
[----:B------:R-:W-:Y:S05]  /*1ddd0*/  BSYNC B2 ;  /* 0x0000000000027941 */ /* 0x000fea0003800000 */
.L_x_2989:
        /* <DEDUP_REMOVED lines=11> */
.L_x_2991:
        /* <DEDUP_REMOVED lines=15> */
.L_x_2992:
        /* <DEDUP_REMOVED lines=15> */
.L_x_2993:
        /* <DEDUP_REMOVED lines=15> */
.L_x_2994:
        /* <DEDUP_REMOVED lines=15> */
.L_x_2995:
        /* <DEDUP_REMOVED lines=15> */
.L_x_2996:
        /* <DEDUP_REMOVED lines=15> */
.L_x_2997:
        /* <DEDUP_REMOVED lines=15> */
.L_x_2998:
        /* <DEDUP_REMOVED lines=10> */
.L_x_2980:
[----:B------:R-:W-:Y:S05]  /*1e5c0*/  BSYNC B1 ;  /* 0x0000000000017941 */ /* 0x000fea0003800000 */
.L_x_2979:
[----:B------:R-:W2:Y:S01]  /*1e5d0*/  LDL R5, [R1+0x24] ;  /* 0x0000240001057983 */ /* 0x000ea20000100800 */
[----:B------:R-:W-:Y:S01]  /*1e5e0*/  VIADD R0, R0, 0xfffffffe ;  /* 0xfffffffe00007836 */ /* 0x000fe20000000000 */
[----:B--2---:R-:W-:-:S13]  /*1e5f0*/  ISETP.GT.AND P0, PT, R6, R5, PT ;  /* 0x000000050600720c */ /* 0x004fda0003f04270 */
[----:B------:R-:W-:Y:S05]  /*1e600*/  @P0 BRA `(.L_x_2999) ;  /* 0xffffffe400000947 */ /* 0x000fea000383ffff */
.L_x_2936:
[----:B------:R-:W-:Y:S05]  /*1e610*/  BSYNC B0 ;  /* 0x0000000000007941 */ /* 0x000fea0003800000 */
.L_x_2935:
        /* <DEDUP_REMOVED lines=24> */
.L_x_3001:
[----:B------:R-:W-:Y:S05]  /*1e7a0*/  BSYNC B0 ;  /* 0x0000000000007941 */ /* 0x000fea0003800000 */
.L_x_3000:
[----:B------:R-:W-:-:S05]  /*1e7b0*/  SEL R0, R0, RZ, P0 ;  /* 0x000000ff00007207 */ /* 0x000fca0000000000 */
[----:B------:R2:W-:Y:S02]  /*1e7c0*/  STL [R1+0x4], R0 ;  /* 0x0000040001007387 */ /* 0x0005e40000100800 */
.L_x_2903:
[----:B------:R-:W-:Y:S05]  /*1e7d0*/  BSYNC B7 ;  /* 0x0000000000077941 */ /* 0x000fea0003800000 */
.L_x_2901:
        /* <DEDUP_REMOVED lines=10> */
[----:B------:R2:W-:Y:S01]  /*1e880*/  STL [R1], R0 ;  /* 0x0000000001007387 */ /* 0x0005e20000100800 */
[----:B------:R-:W-:Y:S06]  /*1e890*/  BAR.ARV 0x4, 0x180 ;  /* 0x0106000000007b1d */ /* 0x000fec0000002000 */
[----:B------:R-:W-:Y:S05]  /*1e8a0*/  BRA `(.L_x_3003) ;  /* 0x0000000800d47947 */ /* 0x000fea0003800000 */
.L_x_3002:
[----:B------:R-:W2:Y:S01]  /*1e8b0*/  S2R R6, SR_TID.X ;  /* 0x0000000000067919 */ /* 0x000ea20000002100 */
[----:B------:R-:W-:Y:S01]  /*1e8c0*/  UMOV UR4, 0xffffffff ;  /* 0xffffffff00047882 */ /* 0x000fe20000000000 */
[----:B--2---:R-:W-:-:S04]  /*1e8d0*/  LOP3.LUT R6, R6, 0x1f, RZ, 0xc0, !PT ;  /* 0x0000001f06067812 */ /* 0x004fc800078ec0ff */
[----:B------:R-:W-:Y:S01]  /*1e8e0*/  ISETP.NE.AND P0, PT, R6, 0x1f, PT ;  /* 0x0000001f0600780c */ /* 0x000fe20003f05270 */
[----:B------:R-:W-:-:S12]  /*1e8f0*/  BRA.DIV UR4, `(.L_x_3004) ;  /* 0x0000002604dc7947 */ /* 0x000fd8000b800000 */
[----:B0-----:R-:W-:Y:S01]  /*1e900*/  IMAD.IADD R5, R19, 0x1, R6 ;  /* 0x0000000113057824 */ /* 0x001fe200078e0206 */
[----:B------:R-:W-:-:S04]  /*1e910*/  ULDC UR4, c[0x0][0xc3c] ;  /* 0x00030f0000047ab9 */ /* 0x000fc80000000800 */
[----:B------:R-:W-:-:S13]  /*1e920*/  ISETP.GE.OR P1, PT, R5, UR4, !P0 ;  /* 0x0000000405007c0c */ /* 0x000fda000c726670 */
[----:B-1----:R-:W0:Y:S02]  /*1e930*/  @!P1 LDC.64 R2, c[0x0][0xc80] ;  /* 0x00032000ff029b82 */ /* 0x002e240000000a00 */
[----:B0-----:R-:W-:-:S06]  /*1e940*/  @!P1 IMAD.WIDE R2, R5, 0x4, R2 ;  /* 0x0000000405029825 */ /* 0x001fcc00078e0202 */
[----:B------:R0:W2:Y:S01]  /*1e950*/  @!P1 LDG.E R3, desc[UR42][R2.64] ;  /* 0x0000002a02039981 */ /* 0x0000a2000c1e1900 */
[C---:B------:R-:W-:Y:S02]  /*1e960*/  ISETP.GE.U32.AND P2, PT, R6.reuse, 0x2, PT ;  /* 0x000000020600780c */ /* 0x040fe40003f46070 */
[C---:B------:R-:W-:Y:S01]  /*1e970*/  ISETP.GE.U32.AND P3, PT, R6.reuse, 0x4, PT ;  /* 0x000000040600780c */ /* 0x040fe20003f66070 */
[----:B------:R-:W-:Y:S01]  /*1e980*/  SHFL.IDX PT, R0, R16, RZ, 0x1f ;  /* 0x00001fff10007589 */ /* 0x000fe200000e0000 */
[C---:B------:R-:W-:Y:S02]  /*1e990*/  ISETP.GE.U32.AND P4, PT, R6.reuse, 0x8, PT ;  /* 0x000000080600780c */ /* 0x040fe40003f86070 */
[C---:B------:R-:W-:Y:S01]  /*1e9a0*/  ISETP.GE.U32.AND P5, PT, R6.reuse, 0x10, PT ;  /* 0x000000100600780c */ /* 0x040fe20003fa6070 */
[----:B------:R-:W-:Y:S01]  /*1e9b0*/  SHFL.IDX PT, R4, R16, 0x1, 0x1f ;  /* 0x00201f0010047f89 */ /* 0x000fe200000e0000 */
        /* <DEDUP_REMOVED lines=19> */
.L_x_3100:
[----:B------:R-:W-:Y:S02]  /*1eaf0*/  ULDC UR4, c[0x0][0xc38] ;  /* 0x00030e0000047ab9 */ /* 0x000fe40000000800 */
[----:B------:R-:W-:-:S04]  /*1eb00*/  IMAD.U32 R5, RZ, RZ, UR4 ;  /* 0x00000004ff057e24 */ /* 0x000fc8000f8e00ff */
[----:B-1----:R-:W-:-:S04]  /*1eb10*/  IMAD R16, R14, R5, RZ ;  /* 0x000000050e107224 */ /* 0x002fc800078e02ff */
[----:B------:R-:W-:-:S05]  /*1eb20*/  IMAD.IADD R4, R4, 0x1, R16 ;  /* 0x0000000104047824 */ /* 0x000fca00078e0210 */
[----:B------:R-:W-:-:S13]  /*1eb30*/  ISETP.GT.AND P6, PT, R4, R0, PT ;  /* 0x000000000400720c */ /* 0x000fda0003fc4270 */
[----:B------:R-:W-:Y:S05]  /*1eb40*/  @P6 BRA `(.L_x_3005) ;  /* 0x00000000009c6947 */ /* 0x000fea0003800000 */
.L_x_3010:
        /* <DEDUP_REMOVED lines=14> */
.L_x_3008:
[----:B------:R-:W-:Y:S05]  /*1ec30*/  BSYNC B0 ;  /* 0x0000000000007941 */ /* 0x000fea0003800000 */
.L_x_3007:
        /* <DEDUP_REMOVED lines=18> */
.L_x_3108:
[----:B------:R-:W-:Y:S02]  /*1ed60*/  ULDC UR4, c[0x0][0xc38] ;  /* 0x00030e0000047ab9 */ /* 0x000fe40000000800 */
[----:B------:R-:W-:-:S04]  /*1ed70*/  IMAD.U32 R5, RZ, RZ, UR4 ;  /* 0x00000004ff057e24 */ /* 0x000fc8000f8e00ff */
[----:B-1----:R-:W-:-:S04]  /*1ed80*/  IMAD R16, R14, R5, RZ ;  /* 0x000000050e107224 */ /* 0x002fc800078e02ff */
[----:B------:R-:W-:-:S05]  /*1ed90*/  IMAD.IADD R4, R16, 0x1, R4 ;  /* 0x0000000110047824 */ /* 0x000fca00078e0204 */
[----:B------:R-:W-:-:S13]  /*1eda0*/  ISETP.GT.AND P6, PT, R4, R0, PT ;  /* 0x000000000400720c */ /* 0x000fda0003fc4270 */
[----:B------:R-:W-:Y:S05]  /*1edb0*/  @!P6 BRA `(.L_x_3010) ;  /* 0xfffffffc0064e947 */ /* 0x000fea000383ffff */
.L_x_3005:
        /* <DEDUP_REMOVED lines=8> */
.L_x_3112:
[----:B------:R-:W-:Y:S01]  /*1ee40*/  ISETP.NE.AND P0, PT, R4, RZ, PT ;  /* 0x000000ff0400720c */ /* 0x000fe20003f05270 */
[----:B------:R-:W-:-:S12]  /*1ee50*/  IMAD.MOV.U32 R4, RZ, RZ, RZ ;  /* 0x000000ffff047224 */ /* 0x000fd800078e00ff */
[----:B------:R-:W-:Y:S05]  /*1ee60*/  @!P0 BRA `(.L_x_3012) ;  /* 0x0000000000108947 */ /* 0x000fea0003800000 */
[----:B------:R-:W-:Y:S01]  /*1ee70*/  UMOV UR4, 0xffffffff ;  /* 0xffffffff00047882 */ /* 0x000fe20000000000 */
[----:B------:R-:W-:Y:S02]  /*1ee80*/  VIADD R12, R6, 0xffffffff ;  /* 0xffffffff060c7836 */ /* 0x000fe40000000000 */
[----:B------:R-:W-:Y:S05]  /*1ee90*/  BRA.DIV UR4, `(.L_x_3013) ;  /* 0x0000002a04a07947 */ /* 0x000fea000b800000 */
[----:B------:R3:W4:Y:S02]  /*1eea0*/  SHFL.IDX PT, R4, R3, R12, 0x1f ;  /* 0x00001f0c03047589 */ /* 0x00072400000e0000 */
.L_x_3012:
        /* <DEDUP_REMOVED lines=35> */
[----:B------:R-:W-:-:S04]  /*1f0e0*/  VIADDMNMX R5, R3, R5, R7, PT ;  /* 0x0000000503057246 */ /* 0x000fc80003800107 */
        /* <DEDUP_REMOVED lines=20> */
[----:B------:R-:W-:Y:S01]  /*1f230*/  ISETP.GE.AND P2, PT, R3, RZ, PT ;  /* 0x000000ff0300720c */ /* 0x000fe20003f46270 */
[----:B------:R-:W-:-:S06]  /*1f240*/  IMAD.IADD R3, R0, 0x1, R4 ;  /* 0x0000000100037824 */ /* 0x000fcc00078e0204 */
[----:B------:R-:W-:-:S06]  /*1f250*/  @P0 VIADD R2, R2, 0x1 ;  /* 0x0000000102020836 */ /* 0x000fcc0000000000 */
[----:B------:R-:W-:Y:S01]  /*1f260*/  @!P2 IMAD.MOV R2, RZ, RZ, -R2 ;  /* 0x000000ffff02a224 */ /* 0x000fe200078e0a02 */
[----:B------:R-:W-:Y:S01]  /*1f270*/  @!P1 LOP3.LUT R2, RZ, R5, RZ, 0x33, !PT ;  /* 0x00000005ff029212 */ /* 0x000fe200078e33ff */
[----:B------:R-:W-:-:S04]  /*1f280*/  IMAD.MOV R5, RZ, RZ, -R5 ;  /* 0x000000ffff057224 */ /* 0x000fc800078e0a05 */
[----:B------:R-:W-:Y:S01]  /*1f290*/  IMAD R18, R2, R5, R3 ;  /* 0x0000000502127224 */ /* 0x000fe200078e0203 */
[----:B------:R-:W-:-:S05]  /*1f2a0*/  LOP3.LUT R2, RZ, R2, RZ, 0x33, !PT ;  /* 0x00000002ff027212 */ /* 0x000fca00078e33ff */
[----:B------:R-:W-:Y:S01]  /*1f2b0*/  IMAD.IADD R17, R17, 0x1, R2 ;  /* 0x0000000111117824 */ /* 0x000fe200078e0202 */
[----:B------:R-:W-:Y:S06]  /*1f2c0*/  BRA `(.L_x_3014) ;  /* 0x00000000001c7947 */ /* 0x000fec0003800000 */
.L_x_3006:
[----:B------:R-:W-:Y:S01]  /*1f2d0*/  UMOV UR4, URZ ;  /* 0x0000003f00047c82 */ /* 0x000fe20008000000 */
[----:B------:R-:W-:Y:S01]  /*1f2e0*/  UMOV UR5, URZ ;  /* 0x0000003f00057c82 */ /* 0x000fe20008000000 */
[----:B------:R-:W-:Y:S01]  /*1f2f0*/  ULDC UR6, c[0x0][0xc3c] ;  /* 0x00030f0000067ab9 */ /* 0x000fe20000000800 */
[----:B------:R-:W-:Y:S02]  /*1f300*/  IMAD.MOV.U32 R16, RZ, RZ, R0 ;  /* 0x000000ffff107224 */ /* 0x000fe400078e0000 */
[----:B------:R-:W-:Y:S02]  /*1f310*/  IMAD.U32 R17, RZ, RZ, UR4 ;  /* 0x00000004ff117e24 */ /* 0x000fe4000f8e00ff */
[----:B------:R-:W-:Y:S02]  /*1f320*/  IMAD.U32 R18, RZ, RZ, UR5 ;  /* 0x00000005ff127e24 */ /* 0x000fe4000f8e00ff */
[----:B------:R-:W-:-:S07]  /*1f330*/  IMAD.U32 R19, RZ, RZ, UR6 ;  /* 0x00000006ff137e24 */ /* 0x000fce000f8e00ff */
.L_x_3014:
[----:B------:R1:W2:Y:S01]  /*1f340*/  LDL R2, [R1] ;  /* 0x0000000001027983 */ /* 0x0002a20000100800 */
[----:B------:R-:W3:Y:S01]  /*1f350*/  S2R R0, SR_TID.X ;  /* 0x0000000000007919 */ /* 0x000ee20000002100 */
[----:B------:R-:W-:Y:S05]  /*1f360*/  WARPSYNC.ALL ;  /* 0x0000000000007948 */ /* 0x000fea0003800000 */
[----:B---3--:R-:W-:Y:S01]  /*1f370*/  LOP3.LUT R0, R0, 0x1f, RZ, 0xc0, !PT ;  /* 0x0000001f00007812 */ /* 0x008fe200078ec0ff */
[----:B------:R-:W-:Y:S03]  /*1f380*/  BAR.SYNC.DEFER_BLOCKING 0x4, 0x180 ;  /* 0x0106000000007b1d */ /* 0x000fe60000010000 */
[----:B------:R-:W-:-:S13]  /*1f390*/  ISETP.NE.AND P0, PT, R0, RZ, PT ;  /* 0x000000ff0000720c */ /* 0x000fda0003f05270 */
[----:B0-----:R-:W2:Y:S01]  /*1f3a0*/  @!P0 S2R R3, SR_CgaCtaId ;  /* 0x0000000000038919 */ /* 0x001ea20000008800 */
[----:B------:R-:W-:-:S04]  /*1f3b0*/  @!P0 MOV R0, 0x400 ;  /* 0x0000040000008802 */ /* 0x000fc80000000f00 */
[----:B--2---:R-:W-:-:S05]  /*1f3c0*/  @!P0 LEA R2, R3, R0, 0x18 ;  /* 0x0000000003028211 */ /* 0x004fca00078ec0ff */
[----:B------:R1:W-:Y:S04]  /*1f3d0*/  @!P0 STS.128 [R2+0x28cd0], R16 ;  /* 0x028cd01002008388 */ /* 0x0003e80000000c00 */
[----:B------:R1:W-:Y:S01]  /*1f3e0*/  @!P0 STL [R1], R2 ;  /* 0x0000000201008387 */ /* 0x0003e20000100800 */
[----:B------:R-:W-:Y:S06]  /*1f3f0*/  BAR.ARV 0x5, 0x180 ;  /* 0x0146000000007b1d */ /* 0x000fec0000002000 */
.L_x_3003:
[----:B------:R-:W-:Y:S02]  /*1f400*/  ULDC UR4, c[0x0][0xc3c] ;  /* 0x00030f0000047ab9 */ /* 0x000fe40000000800 */
[----:B---3--:R-:W-:-:S13]  /*1f410*/  ISETP.GE.AND P0, PT, R19, UR4, PT ;  /* 0x0000000413007c0c */ /* 0x008fda000bf06270 */
[----:B------:R-:W-:Y:S05]  /*1f420*/  @!P0 BRA `(.L_x_3015) ;  /* 0xffffff7c00808947 */ /* 0x000fea000383ffff */
[----:B------:R-:W-:Y:S05]  /*1f430*/  BSYNC B8 ;  /* 0x0000000000087941 */ /* 0x000fea0003800000 */
.L_x_2835:
[----:B--2---:R-:W2:Y:S01]  /*1f440*/  LDL.LU R0, [R1+0x48] ;  /* 0x0000480001007983 */ /* 0x004ea20000300800 */
[----:B------:R-:W-:Y:S01]  /*1f450*/  BSSY B0, `(.L_x_3016) ;  /* 0x000000b000007945 */ /* 0x000fe20003800000 */
[----:B0-----:R-:W0:Y:S01]  /*1f460*/  S2R R5, SR_CgaCtaId ;  /* 0x0000000000057919 */ /* 0x001e220000008800 */
[----:B--2---:R-:W-:-:S05]  /*1f470*/  VIADD R0, R0, 0x1 ;  /* 0x0000000100007836 */ /* 0x004fca0000000000 */
[----:B-1----:R-:W-:-:S04]  /*1f480*/  LEA.HI R2, R0, R0, RZ, 0x1 ;  /* 0x0000000000027211 */ /* 0x002fc800078f08ff */
[----:B------:R-:W-:-:S05]  /*1f490*/  LOP3.LUT R3, R2, 0xfffffffe, RZ, 0xc0, !PT ;  /* 0xfffffffe02037812 */ /* 0x000fca00078ec0ff */
[----:B------:R-:W-:Y:S01]  /*1f4a0*/  IMAD.IADD R3, R0, 0x1, -R3 ;  /* 0x0000000100037824 */ /* 0x000fe200078e0a03 */
[----:B------:R-:W-:-:S04]  /*1f4b0*/  MOV R0, 0x400 ;  /* 0x0000040000007802 */ /* 0x000fc80000000f00 */
[----:B0-----:R-:W-:Y:S02]  /*1f4c0*/  LEA R0, R5, R0, 0x18 ;  /* 0x0000000005007211 */ /* 0x001fe400078ec0ff */
[----:B------:R-:W-:-:S04]  /*1f4d0*/  SHF.L.U32 R3, R3, 0x1f, RZ ;  /* 0x0000001f03037819 */ /* 0x000fc800000006ff */
[----:B------:R-:W0:Y:S02]  /*1f4e0*/  SYNCS.PHASECHK.TRANS64.TRYWAIT P0, [R0+URZ+0x28c20], R3 ;  /* 0x028c2003000075a7 */ /* 0x000e24000800017f */
[----:B0-----:R-:W-:Y:S05]  /*1f4f0*/  @!P0 BRA `(.L_x_3017) ;  /* 0x0000002400308947 */ /* 0x001fea0003800000 */
.L_x_3115:
[----:B------:R-:W-:Y:S05]  /*1f500*/  BSYNC B0 ;  /* 0x0000000000007941 */ /* 0x000fea0003800000 */
.L_x_3016:
[----:B------:R-:W-:-:S03]  /*1f510*/  UMOV UR4, 0xffffffff ;  /* 0xffffffff00047882 */ /* 0x000fc60000000000 */
[----:B------:R-:W-:Y:S05]  /*1f520*/  BRA.DIV UR4, `(.L_x_3018) ;  /* 0x0000002604387947 */ /* 0x000fea000b800000 */
[----:B------:R-:W1:Y:S02]  /*1f530*/  S2R R2, SR_TID.X ;  /* 0x0000000000027919 */ /* 0x000e640000002100 */
[----:B-1----:R-:W-:-:S04]  /*1f540*/  SHF.R.U32.HI R2, RZ, 0x5, R2 ;  /* 0x00000005ff027819 */ /* 0x002fc80000011602 */
[----:B------:R-:W-:-:S05]  /*1f550*/  LOP3.LUT R2, R2, 0x3, RZ, 0xc0, !PT ;  /* 0x0000000302027812 */ /* 0x000fca00078ec0ff */
[----:B------:R1:W2:Y:S02]  /*1f560*/  SHFL.IDX PT, R14, R2, RZ, 0x1f ;  /* 0x00001fff020e7589 */ /* 0x0002a400000e0000 */
.L_x_3118:
[----:B--2---:R-:W-:-:S13]  /*1f570*/  ISETP.NE.AND P0, PT, R14, RZ, PT ;  /* 0x000000ff0e00720c */ /* 0x004fda0003f05270 */
[----:B------:R-:W-:Y:S05]  /*1f580*/  @P0 BRA `(.L_x_2616) ;  /* 0x0000000000940947 */ /* 0x000fea0003800000 */
[----:B------:R-:W-:-:S03]  /*1f590*/  UMOV UR4, 0xffffffff ;  /* 0xffffffff00047882 */ /* 0x000fc60000000000 */
[----:B------:R-:W-:Y:S05]  /*1f5a0*/  BRA.DIV UR4, `(.L_x_3019) ;  /* 0x00000026044c7947 */ /* 0x000fea000b800000 */
[----:B------:R-:W-:-:S13]  /*1f5b0*/  ELECT P6, URZ, PT ;  /* 0x00000000003f782f */ /* 0x000fda00038c0000 */
.L_x_3121:
[----:B------:R-:W-:Y:S05]  /*1f5c0*/  @!P6 BRA `(.L_x_2616) ;  /* 0x000000000084e947 */ /* 0x000fea0003800000 */
[----:B------:R-:W-:-:S06]  /*1f5d0*/  ULOP3.LUT UR4, UR36, 0x2, URZ, 0xfc, !UPT ;  /* 0x0000000224047892 */ /* 0x000fcc000f8efc3f */
[----:B-1----:R-:W-:-:S05]  /*1f5e0*/  IMAD.U32 R2, RZ, RZ, UR4 ;  /* 0x00000004ff027e24 */ /* 0x002fca000f8e00ff */
[----:B------:R-:W-:-:S13]  /*1f5f0*/  ISETP.NE.AND P2, PT, R2, 0x3, PT ;  /* 0x000000030200780c */ /* 0x000fda0003f45270 */
[----:B------:R-:W-:Y:S05]  /*1f600*/  @!P2 BRA `(.L_x_3020) ;  /* 0x000000000004a947 */ /* 0x000fea0003800000 */
[----:B------:R-:W-:Y:S01]  /*1f610*/  BPT.TRAP 0x1 ;  /* 0x000000040000795c */ /* 0x000fe20000300000 */
.L_x_3020:
        /* <DEDUP_REMOVED lines=14> */
.L_x_3122:
[----:B------:R-:W1:Y:S02]  /*1f700*/  SYNCS.PHASECHK.TRANS64.TRYWAIT P0, [R7+URZ], R2 ;  /* 0x00000002070075a7 */ /* 0x000e64000800017f */
[----:B-1----:R-:W-:Y:S05]  /*1f710*/  @!P0 BRA `(.L_x_3022) ;  /* 0x0000002400248947 */ /* 0x002fea0003800000 */
.L_x_3123:
[----:B------:R-:W-:Y:S05]  /*1f720*/  @!P2 BRA `(.L_x_3023) ;  /* 0x000000000004a947 */ /* 0x000fea0003800000 */
[----:B------:R-:W-:Y:S01]  /*1f730*/  BPT.TRAP 0x1 ;  /* 0x000000040000795c */ /* 0x000fe20000300000 */
.L_x_3023:
[----:B------:R-:W2:Y:S01]  /*1f740*/  LDL.LU R4, [R1+0x4] ;  /* 0x0000040001047983 */ /* 0x000ea20000300800 */
[----:B------:R-:W-:-:S04]  /*1f750*/  VIADD R0, R0, 0x28c60 ;  /* 0x00028c6000007836 */ /* 0x000fc80000000000 */
[----:B--2---:R-:W-:-:S04]  /*1f760*/  IMAD R4, R4, 0x8, R0 ;  /* 0x0000000804047824 */ /* 0x004fc800078e0200 */
[----:B------:R-:W2:Y:S02]  /*1f770*/  SYNCS.PHASECHK.TRANS64.TRYWAIT P0, [R4+URZ], R5 ;  /* 0x00000005040075a7 */ /* 0x000ea4000800017f */
[----:B--2---:R-:W-:Y:S05]  /*1f780*/  @!P0 BRA `(.L_x_3024) ;  /* 0x00000024001c8947 */ /* 0x004fea0003800000 */
.L_x_3124:
[----:B------:R-:W-:-:S07]  /*1f790*/  IMAD R3, R3, 0x8, R0 ;  /* 0x0000000803037824 */ /* 0x000fce00078e0200 */
.L_x_3025:
[----:B---3--:R3:W4:Y:S02]  /*1f7a0*/  SYNCS.PHASECHK.TRANS64.TRYWAIT P0, [R3+URZ], R2 ;  /* 0x00000002030075a7 */ /* 0x008724000800017f */
[----:B----4-:R-:W-:Y:S05]  /*1f7b0*/  @!P0 NANOSLEEP.SYNCS 0x989680 ;  /* 0x009896800000895d */ /* 0x010fea0003900000 */
[----:B------:R-:W4:Y:S02]  /*1f7c0*/  @!P0 SYNCS.PHASECHK.TRANS64 P0, [R3+URZ], R2 ;  /* 0x00000002030085a7 */ /* 0x000f24000800007f */
[----:B----4-:R-:W-:Y:S05]  /*1f7d0*/  @!P0 BRA `(.L_x_3025) ;  /* 0xfffffffc00f08947 */ /* 0x010fea000383ffff */
.L_x_2616:
[----:B------:R-:W-:Y:S05]  /*1f7e0*/  BSYNC B9 ;  /* 0x0000000000097941 */ /* 0x000fea0003800000 */
.L_x_2613:
[----:B------:R-:W-:Y:S05]  /*1f7f0*/  EXIT ;  /* 0x000000000000794d */ /* 0x000fea0003800000 */
.L_x_2640:
[----:B0-----:R0:W1:Y:S02]  /*1f800*/  SYNCS.PHASECHK.TRANS64.TRYWAIT P5, [R64+URZ+0x28c90], R43 ;  /* 0x028c902b400075a7 */ /* 0x00106400080a017f */
[----:B-1----:R-:W-:Y:S05]  /*1f810*/  @!P5 NANOSLEEP.SYNCS 0x989680 ;  /* 0x009896800000d95d */ /* 0x002fea0003900000 */
[----:B------:R-:W1:Y:S02]  /*1f820*/  @!P5 SYNCS.PHASECHK.TRANS64 P5, [R64+URZ+0x28c90], R43 ;  /* 0x028c902b4000d5a7 */ /* 0x000e6400080a007f */
[----:B-1----:R-:W-:Y:S05]  /*1f830*/  @!P5 BRA `(.L_x_2640) ;  /* 0xfffffffc00f0d947 */ /* 0x002fea000383ffff */
[----:B------:R-:W-:Y:S05]  /*1f840*/  BRA `(.L_x_3026) ;  /* 0xfffffe30007c7947 */ /* 0x000fea000383ffff */
.L_x_2650:
[----:B0-----:R0:W1:Y:S02]  /*1f850*/  SYNCS.PHASECHK.TRANS64.TRYWAIT P5, [R64+URZ+0x28c90], R43 ;  /* 0x028c902b400075a7 */ /* 0x00106400080a017f */
[----:B-1----:R-:W-:Y:S05]  /*1f860*/  @!P5 NANOSLEEP.SYNCS 0x989680 ;  /* 0x009896800000d95d */ /* 0x002fea0003900000 */
[----:B------:R-:W1:Y:S02]  /*1f870*/  @!P5 SYNCS.PHASECHK.TRANS64 P5, [R64+URZ+0x28c90], R43 ;  /* 0x028c902b4000d5a7 */ /* 0x000e6400080a007f */
[----:B-1----:R-:W-:Y:S05]  /*1f880*/  @!P5 BRA `(.L_x_2650) ;  /* 0xfffffffc00f0d947 */ /* 0x002fea000383ffff */
[----:B------:R-:W-:Y:S05]  /*1f890*/  BRA `(.L_x_3027) ;  /* 0xfffffe3800f47947 */ /* 0x000fea000383ffff */
.L_x_2655:
[----:B0-----:R0:W1:Y:S02]  /*1f8a0*/  SYNCS.PHASECHK.TRANS64.TRYWAIT P5, [R64+URZ+0x28c90], R43 ;  /* 0x028c902b400075a7 */ /* 0x00106400080a017f */
[----:B-1----:R-:W-:Y:S05]  /*1f8b0*/  @!P5 NANOSLEEP.SYNCS 0x989680 ;  /* 0x009896800000d95d */ /* 0x002fea0003900000 */
[----:B------:R-:W1:Y:S02]  /*1f8c0*/  @!P5 SYNCS.PHASECHK.TRANS64 P5, [R64+URZ+0x28c90], R43 ;  /* 0x028c902b4000d5a7 */ /* 0x000e6400080a007f */
[----:B-1----:R-:W-:Y:S05]  /*1f8d0*/  @!P5 BRA `(.L_x_2655) ;  /* 0xfffffffc00f0d947 */ /* 0x002fea000383ffff */
[----:B------:R-:W-:Y:S05]  /*1f8e0*/  BRA `(.L_x_3028) ;  /* 0xfffffe44002c7947 */ /* 0x000fea000383ffff */
.L_x_2659:
[----:B--2---:R2:W0:Y:S02]  /*1f8f0*/  SYNCS.PHASECHK.TRANS64.TRYWAIT P5, [R64+URZ+0x28cb0], R43 ;  /* 0x028cb02b400075a7 */ /* 0x00442400080a017f */
[----:B0-----:R-:W-:Y:S05]  /*1f900*/  @!P5 NANOSLEEP.SYNCS 0x989680 ;  /* 0x009896800000d95d */ /* 0x001fea0003900000 */
[----:B------:R-:W0:Y:S02]  /*1f910*/  @!P5 SYNCS.PHASECHK.TRANS64 P5, [R64+URZ+0x28cb0], R43 ;  /* 0x028cb02b4000d5a7 */ /* 0x000e2400080a007f */
[----:B0-----:R-:W-:Y:S05]  /*1f920*/  @!P5 BRA `(.L_x_2659) ;  /* 0xfffffffc00f0d947 */ /* 0x001fea000383ffff */
[----:B------:R-:W-:Y:S05]  /*1f930*/  BRA `(.L_x_3029) ;  /* 0xfffffe4400a87947 */ /* 0x000fea000383ffff */
.L_x_2678:
[----:B0-----:R0:W1:Y:S02]  /*1f940*/  SYNCS.PHASECHK.TRANS64.TRYWAIT P1, [R22+URZ+0x28c50], R3 ;  /* 0x028c5003160075a7 */ /* 0x001064000802017f */
[----:B-1----:R-:W-:Y:S05]  /*1f950*/  @!P1 NANOSLEEP.SYNCS 0x989680 ;  /* 0x009896800000995d */ /* 0x002fea0003900000 */
[----:B------:R-:W1:Y:S02]  /*1f960*/  @!P1 SYNCS.PHASECHK.TRANS64 P1, [R22+URZ+0x28c50], R3 ;  /* 0x028c5003160095a7 */ /* 0x000e64000802007f */
[----:B-1----:R-:W-:Y:S05]  /*1f970*/  @!P1 BRA `(.L_x_2678) ;  /* 0xfffffffc00f09947 */ /* 0x002fea000383ffff */
[----:B------:R-:W-:Y:S05]  /*1f980*/  BRA `(.L_x_3030) ;  /* 0xfffffe5400d07947 */ /* 0x000fea000383ffff */
.L_x_2685:
[----:B-1----:R1:W2:Y:S02]  /*1f990*/  SYNCS.PHASECHK.TRANS64.TRYWAIT P2, [R0+URZ+0x28c50], R5 ;  /* 0x028c5005000075a7 */ /* 0x0022a4000804017f */
[----:B--2---:R-:W-:Y:S05]  /*1f9a0*/  @!P2 NANOSLEEP.SYNCS 0x989680 ;  /* 0x009896800000a95d */ /* 0x004fea0003900000 */
[----:B------:R-:W2:Y:S02]  /*1f9b0*/  @!P2 SYNCS.PHASECHK.TRANS64 P2, [R0+URZ+0x28c50], R5 ;  /* 0x028c50050000a5a7 */ /* 0x000ea4000804007f */
[----:B--2---:R-:W-:Y:S05]  /*1f9c0*/  @!P2 BRA `(.L_x_2685) ;  /* 0xfffffffc00f0a947 */ /* 0x004fea000383ffff */
[----:B------:R-:W-:Y:S05]  /*1f9d0*/  BRA `(.L_x_2684) ;  /* 0xfffffe6000f87947 */ /* 0x000fea000383ffff */
.L_x_2706:
        /* <DEDUP_REMOVED lines=8> */
.L_x_3032:
[----:B------:R-:W-:Y:S05]  /*1fa60*/  BSYNC B1 ;  /* 0x0000000000017941 */ /* 0x000fea0003800000 */
.L_x_3031:
        /* <DEDUP_REMOVED lines=8> */
.L_x_3033:
[----:B------:R-:W-:Y:S02]  /*1faf0*/  IMAD.MOV.U32 R13, RZ, RZ, R8 ;  /* 0x000000ffff0d7224 */ /* 0x000fe400078e0008 */
[----:B------:R-:W-:-:S07]  /*1fb00*/  IMAD.MOV.U32 R0, RZ, RZ, R14 ;  /* 0x000000ffff007224 */ /* 0x000fce00078e000e */
[----:B------:R-:W-:Y:S05]  /*1fb10*/  WARPSYNC.COLLECTIVE R15, `(.L_x_3034) ;  /* 0x000000000f087348 */ /* 0x000fea0003c00000 */
[----:B------:R0:W1:Y:S02]  /*1fb20*/  SHFL.IDX P6, R14, R13, R12, R11 ;  /* 0x0000000c0d0e7389 */ /* 0x00006400000c000b */
[----:B01----:R-:W-:Y:S01]  /*1fb30*/  ENDCOLLECTIVE ;  /* 0x000000000000791b */ /* 0x003fe20003800000 */
.L_x_3034:
[----:B------:R-:W-:Y:S02]  /*1fb40*/  IMAD.MOV.U32 R13, RZ, RZ, R7 ;  /* 0x000000ffff0d7224 */ /* 0x000fe400078e0007 */
[----:B------:R-:W-:-:S07]  /*1fb50*/  IMAD.MOV.U32 R5, RZ, RZ, R14 ;  /* 0x000000ffff057224 */ /* 0x000fce00078e000e */
[----:B------:R-:W-:Y:S05]  /*1fb60*/  WARPSYNC.COLLECTIVE R15, `(.L_x_3035) ;  /* 0x000000000f087348 */ /* 0x000fea0003c00000 */
[----:B------:R0:W1:Y:S02]  /*1fb70*/  SHFL.IDX P6, R14, R13, R12, R11 ;  /* 0x0000000c0d0e7389 */ /* 0x00006400000c000b */
[----:B01----:R-:W-:Y:S01]  /*1fb80*/  ENDCOLLECTIVE ;  /* 0x000000000000791b */ /* 0x003fe20003800000 */
.L_x_3035:
[----:B------:R-:W-:Y:S05]  /*1fb90*/  BRA `(.L_x_3036) ;  /* 0xfffffe7c007c7947 */ /* 0x000fea000383ffff */
.L_x_2709:
[----:B------:R-:W-:Y:S01]  /*1fba0*/  BSSY B1, `(.L_x_3037) ;  /* 0x0000008000017945 */ /* 0x000fe20003800000 */
[----:B------:R-:W-:Y:S02]  /*1fbb0*/  IMAD.MOV.U32 R13, RZ, RZ, R6 ;  /* 0x000000ffff0d7224 */ /* 0x000fe400078e0006 */
[----:B------:R-:W-:Y:S02]  /*1fbc0*/  IMAD.MOV.U32 R12, RZ, RZ, 0x1 ;  /* 0x00000001ff0c7424 */ /* 0x000fe400078e00ff */
[----:B------:R-:W-:Y:S02]  /*1fbd0*/  IMAD.MOV.U32 R11, RZ, RZ, 0x1c1f ;  /* 0x00001c1fff0b7424 */ /* 0x000fe400078e00ff */
[----:B------:R-:W-:-:S07]  /*1fbe0*/  IMAD.MOV.U32 R15, RZ, RZ, -0x1 ;  /* 0xffffffffff0f7424 */ /* 0x000fce00078e00ff */
[----:B0---4-:R-:W-:Y:S05]  /*1fbf0*/  WARPSYNC.COLLECTIVE R15, `(.L_x_3038) ;  /* 0x000000000f087348 */ /* 0x011fea0003c00000 */
[----:B----4-:R1:W2:Y:S02]  /*1fc00*/  SHFL.IDX P6, R14, R13, R12, R11 ;  /* 0x0000000c0d0e7389 */ /* 0x0102a400000c000b */
[----:B012---:R-:W-:Y:S01]  /*1fc10*/  ENDCOLLECTIVE ;  /* 0x000000000000791b */ /* 0x007fe20003800000 */
.L_x_3038:
[----:B------:R-:W-:Y:S05]  /*1fc20*/  BSYNC B1 ;  /* 0x0000000000017941 */ /* 0x000fea0003800000 */
.L_x_3037:
[----:B------:R-:W-:Y:S02]  /*1fc30*/  IMAD.MOV.U32 R13, RZ, RZ, R4 ;  /* 0x000000ffff0d7224 */ /* 0x000fe400078e0004 */
[----:B------:R-:W-:Y:S02]  /*1fc40*/  IMAD.MOV.U32 R12, RZ, RZ, 0x1 ;  /* 0x00000001ff0c7424 */ /* 0x000fe400078e00ff */
[----:B------:R-:W-:Y:S02]  /*1fc50*/  IMAD.MOV.U32 R11, RZ, RZ, 0x1c1f ;  /* 0x00001c1fff0b7424 */ /* 0x000fe400078e00ff */
[----:B------:R-:W-:Y:S02]  /*1fc60*/  IMAD.MOV.U32 R15, RZ, RZ, -0x1 ;  /* 0xffffffffff0f7424 */ /* 0x000fe400078e00ff */
[----:B------:R-:W-:-:S07]  /*1fc70*/  IMAD.MOV.U32 R3, RZ, RZ, R14 ;  /* 0x000000ffff037224 */ /* 0x000fce00078e000e */
[----:B------:R-:W-:Y:S05]  /*1fc80*/  WARPSYNC.COLLECTIVE R15, `(.L_x_3039) ;  /* 0x000000000f087348 */ /* 0x000fea0003c00000 */
[----:B------:R0:W1:Y:S02]  /*1fc90*/  SHFL.IDX P6, R14, R13, R12, R11 ;  /* 0x0000000c0d0e7389 */ /* 0x00006400000c000b */
[----:B01----:R-:W-:Y:S01]  /*1fca0*/  ENDCOLLECTIVE ;  /* 0x000000000000791b */ /* 0x003fe20003800000 */
.L_x_3039:
[----:B------:R-:W-:Y:S02]  /*1fcb0*/  IMAD.MOV.U32 R13, RZ, RZ, R8 ;  /* 0x000000ffff0d7224 */ /* 0x000fe400078e0008 */
[----:B------:R-:W-:-:S07]  /*1fcc0*/  IMAD.MOV.U32 R0, RZ, RZ, R14 ;  /* 0x000000ffff007224 */ /* 0x000fce00078e000e */
[----:B------:R-:W-:Y:S05]  /*1fcd0*/  WARPSYNC.COLLECTIVE R15, `(.L_x_3040) ;  /* 0x000000000f087348 */ /* 0x000fea0003c00000 */
[----:B------:R0:W1:Y:S02]  /*1fce0*/  SHFL.IDX P6, R14, R13, R12, R11 ;  /* 0x0000000c0d0e7389 */ /* 0x00006400000c000b */
[----:B01----:R-:W-:Y:S01]  /*1fcf0*/  ENDCOLLECTIVE ;  /* 0x000000000000791b */ /* 0x003fe20003800000 */
.L_x_3040:
[----:B------:R-:W-:Y:S02]  /*1fd00*/  IMAD.MOV.U32 R13, RZ, RZ, R7 ;  /* 0x000000ffff0d7224 */ /* 0x000fe400078e0007 */
[----:B------:R-:W-:-:S07]  /*1fd10*/  IMAD.MOV.U32 R5, RZ, RZ, R14 ;  /* 0x000000ffff057224 */ /* 0x000fce00078e000e */
[----:B------:R-:W-:Y:S05]  /*1fd20*/  WARPSYNC.COLLECTIVE R15, `(.L_x_3041) ;  /* 0x000000000f087348 */ /* 0x000fea0003c00000 */
[----:B------:R0:W1:Y:S02]  /*1fd30*/  SHFL.IDX P6, R14, R13, R12, R11 ;  /* 0x0000000c0d0e7389 */ /* 0x00006400000c000b */
[----:B01----:R-:W-:Y:S01]  /*1fd40*/  ENDCOLLECTIVE ;  /* 0x000000000000791b */ /* 0x003fe20003800000 */
.L_x_3041:
[----:B------:R-:W-:Y:S05]  /*1fd50*/  BRA `(.L_x_3042) ;  /* 0xfffffe7c00d87947 */ /* 0x000fea000383ffff */
.L_x_2713:
[----:B0-----:R0:W1:Y:S02]  /*1fd60*/  SYNCS.PHASECHK.TRANS64.TRYWAIT P0, [R2+URZ+0x28c00], R35 ;  /* 0x028c0023020075a7 */ /* 0x001064000800017f */
[----:B-1----:R-:W-:Y:S05]  /*1fd70*/  @!P0 NANOSLEEP.SYNCS 0x989680 ;  /* 0x009896800000895d */ /* 0x002fea0003900000 */
[----:B------:R-:W1:Y:S02]  /*1fd80*/  @!P0 SYNCS.PHASECHK.TRANS64 P0, [R2+URZ+0x28c00], R35 ;  /* 0x028c0023020085a7 */ /* 0x000e64000800007f */
[----:B-1----:R-:W-:Y:S05]  /*1fd90*/  @!P0 BRA `(.L_x_2713) ;  /* 0xfffffffc00f08947 */ /* 0x002fea000383ffff */
[----:B------:R-:W-:Y:S05]  /*1fda0*/  BRA `(.L_x_3043) ;  /* 0xfffffe8000c07947 */ /* 0x000fea000383ffff */
.L_x_2721:
        /* <DEDUP_REMOVED lines=8> */
.L_x_3045:
[----:B------:R-:W-:Y:S05]  /*1fe30*/  BSYNC B1 ;  /* 0x0000000000017941 */ /* 0x000fea0003800000 */
.L_x_3044:
        /* <DEDUP_REMOVED lines=8> */
.L_x_3046:
[----:B------:R-:W-:Y:S02]  /*1fec0*/  IMAD.MOV.U32 R13, RZ, RZ, R7 ;  /* 0x000000ffff0d7224 */ /* 0x000fe400078e0007 */
[----:B------:R-:W-:-:S07]  /*1fed0*/  IMAD.MOV.U32 R0, RZ, RZ, R14 ;  /* 0x000000ffff007224 */ /* 0x000fce00078e000e */
[----:B------:R-:W-:Y:S05]  /*1fee0*/  WARPSYNC.COLLECTIVE R15, `(.L_x_3047) ;  /* 0x000000000f087348 */ /* 0x000fea0003c00000 */
[----:B------:R0:W1:Y:S02]  /*1fef0*/  SHFL.IDX P6, R14, R13, R12, R11 ;  /* 0x0000000c0d0e7389 */ /* 0x00006400000c000b */
[----:B01----:R-:W-:Y:S01]  /*1ff00*/  ENDCOLLECTIVE ;  /* 0x000000000000791b */ /* 0x003fe20003800000 */
.L_x_3047:
[----:B------:R-:W-:Y:S02]  /*1ff10*/  IMAD.MOV.U32 R10, RZ, RZ, R0 ;  /* 0x000000ffff0a7224 */ /* 0x000fe400078e0000 */
[----:B------:R-:W-:Y:S02]  /*1ff20*/  IMAD.MOV.U32 R13, RZ, RZ, R9 ;  /* 0x000000ffff0d7224 */ /* 0x000fe400078e0009 */
[----:B------:R-:W-:-:S07]  /*1ff30*/  IMAD.MOV.U32 R5, RZ, RZ, R14 ;  /* 0x000000ffff057224 */ /* 0x000fce00078e000e */
[----:B------:R-:W-:Y:S05]  /*1ff40*/  WARPSYNC.COLLECTIVE R15, `(.L_x_3048) ;  /* 0x000000000f087348 */ /* 0x000fea0003c00000 */
[----:B------:R0:W1:Y:S02]  /*1ff50*/  SHFL.IDX P6, R14, R13, R12, R11 ;  /* 0x0000000c0d0e7389 */ /* 0x00006400000c000b */
[----:B01----:R-:W-:Y:S01]  /*1ff60*/  ENDCOLLECTIVE ;  /* 0x000000000000791b */ /* 0x003fe20003800000 */
.L_x_3048:
[----:B------:R-:W-:Y:S01]  /*1ff70*/  IMAD.MOV.U32 R11, RZ, RZ, R3 ;  /* 0x000000ffff0b7224 */ /* 0x000fe200078e0003 */
[----:B------:R-:W-:Y:S06]  /*1ff80*/  BRA `(.L_x_3049) ;  /* 0xfffffe9000147947 */ /* 0x000fec000383ffff */
.L_x_2724:
[----:B------:R-:W-:Y:S01]  /*1ff90*/  BSSY B1, `(.L_x_3050) ;  /* 0x0000008000017945 */ /* 0x000fe20003800000 */
[----:B------:R-:W-:Y:S02]  /*1ffa0*/  IMAD.MOV.U32 R13, RZ, RZ, R8 ;  /* 0x000000ffff0d7224 */ /* 0x000fe400078e0008 */
[----:B------:R-:W-:Y:S02]  /*1ffb0*/  IMAD.MOV.U32 R12, RZ, RZ, 0x1 ;  /* 0x00000001ff0c7424 */ /* 0x000fe400078e00ff */
[----:B0-----:R-:W-:Y:S02]  /*1ffc0*/  IMAD.MOV.U32 R11, RZ, RZ, 0x1c1f ;  /* 0x00001c1fff0b7424 */ /* 0x001fe400078e00ff */
[----:B------:R-:W-:-:S07]  /*1ffd0*/  IMAD.MOV.U32 R15, RZ, RZ, -0x1 ;  /* 0xffffffffff0f7424 */ /* 0x000fce00078e00ff */
[----:B----4-:R-:W-:Y:S05]  /*1ffe0*/  WARPSYNC.COLLECTIVE R15, `(.L_x_3051) ;  /* 0x000000000f087348 */ /* 0x010fea0003c00000 */
[----:B----4-:R0:W1:Y:S02]  /*1fff0*/  SHFL.IDX P6, R14, R13, R12, R11 ;  /* 0x0000000c0d0e7389 */ /* 0x01006400000c000b */
[----:B01----:R-:W-:Y:S01]  /*20000*/  ENDCOLLECTIVE ;  /* 0x000000000000791b */ /* 0x003fe20003800000 */
.L_x_3051:
[----:B------:R-:W-:Y:S05]  /*20010*/  BSYNC B1 ;  /* 0x0000000000017941 */ /* 0x000fea0003800000 */
.L_x_3050:
        /* <DEDUP_REMOVED lines=8> */
.L_x_3052:
[----:B------:R-:W-:Y:S02]  /*200a0*/  IMAD.MOV.U32 R13, RZ, RZ, R7 ;  /* 0x000000ffff0d7224 */ /* 0x000fe400078e0007 */
[----:B------:R-:W-:-:S07]  /*200b0*/  IMAD.MOV.U32 R0, RZ, RZ, R14 ;  /* 0x000000ffff007224 */ /* 0x000fce00078e000e */
[----:B------:R-:W-:Y:S05]  /*200c0*/  WARPSYNC.COLLECTIVE R15, `(.L_x_3053) ;  /* 0x000000000f087348 */ /* 0x000fea0003c00000 */
[----:B------:R0:W1:Y:S02]  /*200d0*/  SHFL.IDX P6, R14, R13, R12, R11 ;  /* 0x0000000c0d0e7389 */ /* 0x00006400000c000b */
[----:B01----:R-:W-:Y:S01]  /*200e0*/  ENDCOLLECTIVE ;  /* 0x000000000000791b */ /* 0x003fe20003800000 */
.L_x_3053:
[----:B------:R-:W-:Y:S02]  /*200f0*/  IMAD.MOV.U32 R13, RZ, RZ, R9 ;  /* 0x000000ffff0d7224 */ /* 0x000fe400078e0009 */
[----:B------:R-:W-:-:S07]  /*20100*/  IMAD.MOV.U32 R7, RZ, RZ, R14 ;  /* 0x000000ffff077224 */ /* 0x000fce00078e000e */
[----:B------:R-:W-:Y:S05]  /*20110*/  WARPSYNC.COLLECTIVE R15, `(.L_x_3054) ;  /* 0x000000000f087348 */ /* 0x000fea0003c00000 */
[----:B------:R0:W1:Y:S02]  /*20120*/  SHFL.IDX P6, R14, R13, R12, R11 ;  /* 0x0000000c0d0e7389 */ /* 0x00006400000c000b */
[----:B01----:R-:W-:Y:S01]  /*20130*/  ENDCOLLECTIVE ;  /* 0x000000000000791b */ /* 0x003fe20003800000 */
.L_x_3054:
[----:B------:R-:W-:Y:S02]  /*20140*/  IMAD.MOV.U32 R12, RZ, RZ, R0 ;  /* 0x000000ffff0c7224 */ /* 0x000fe400078e0000 */
[----:B------:R-:W-:Y:S01]  /*20150*/  IMAD.MOV.U32 R13, RZ, RZ, R3 ;  /* 0x000000ffff0d7224 */ /* 0x000fe200078e0003 */
[----:B------:R-:W-:Y:S06]  /*20160*/  BRA `(.L_x_3055) ;  /* 0xfffffe9000387947 */ /* 0x000fec000383ffff */
.L_x_2728:
[----:B0-----:R0:W1:Y:S02]  /*20170*/  SYNCS.PHASECHK.TRANS64.TRYWAIT P1, [R2+URZ+0x28c00], R3 ;  /* 0x028c0003020075a7 */ /* 0x001064000802017f */
[----:B-1----:R-:W-:Y:S05]  /*20180*/  @!P1 NANOSLEEP.SYNCS 0x989680 ;  /* 0x009896800000995d */ /* 0x002fea0003900000 */
[----:B------:R-:W1:Y:S02]  /*20190*/  @!P1 SYNCS.PHASECHK.TRANS64 P1, [R2+URZ+0x28c00], R3 ;  /* 0x028c0003020095a7 */ /* 0x000e64000802007f */
[----:B-1----:R-:W-:Y:S05]  /*201a0*/  @!P1 BRA `(.L_x_2728) ;  /* 0xfffffffc00f09947 */ /* 0x002fea000383ffff */
[----:B------:R-:W-:Y:S05]  /*201b0*/  BRA `(.L_x_3056) ;  /* 0xfffffe9000d87947 */ /* 0x000fea000383ffff */
.L_x_2734:
[----:B--2---:R2:W3:Y:S02]  /*201c0*/  SYNCS.PHASECHK.TRANS64.TRYWAIT P2, [R14+URZ+0x28c30], R57 ;  /* 0x028c30390e0075a7 */ /* 0x0044e4000804017f */
[----:B---3--:R-:W-:Y:S05]  /*201d0*/  @!P2 NANOSLEEP.SYNCS 0x989680 ;  /* 0x009896800000a95d */ /* 0x008fea0003900000 */
[----:B------:R-:W3:Y:S02]  /*201e0*/  @!P2 SYNCS.PHASECHK.TRANS64 P2, [R14+URZ+0x28c30], R57 ;  /* 0x028c30390e00a5a7 */ /* 0x000ee4000804007f */
[----:B---3--:R-:W-:Y:S05]  /*201f0*/  @!P2 BRA `(.L_x_2734) ;  /* 0xfffffffc00f0a947 */ /* 0x008fea000383ffff */
[----:B------:R-:W-:Y:S05]  /*20200*/  BRA `(.L_x_2733) ;  /* 0xfffffea000707947 */ /* 0x000fea000383ffff */
.L_x_2747:
[----:B-1----:R1:W4:Y:S02]  /*20210*/  SYNCS.PHASECHK.TRANS64.TRYWAIT P3, [R14+URZ+0x28c50], R57 ;  /* 0x028c50390e0075a7 */ /* 0x002324000806017f */
[----:B----4-:R-:W-:Y:S05]  /*20220*/  @!P3 NANOSLEEP.SYNCS 0x989680 ;  /* 0x009896800000b95d */ /* 0x010fea0003900000 */
[----:B------:R-:W4:Y:S02]  /*20230*/  @!P3 SYNCS.PHASECHK.TRANS64 P3, [R14+URZ+0x28c50], R57 ;  /* 0x028c50390e00b5a7 */ /* 0x000f24000806007f */
[----:B----4-:R-:W-:Y:S05]  /*20240*/  @!P3 BRA `(.L_x_2747) ;  /* 0xfffffffc00f0b947 */ /* 0x010fea000383ffff */
[----:B------:R-:W-:Y:S05]  /*20250*/  BRA `(.L_x_2746) ;  /* 0xfffffebc00587947 */ /* 0x000fea000383ffff */
.L_x_2759:
[----:B-1----:R1:W2:Y:S02]  /*20260*/  SYNCS.PHASECHK.TRANS64.TRYWAIT P3, [R212+URZ+0x28c30], R213 ;  /* 0x028c30d5d40075a7 */ /* 0x0022a4000806017f */
[----:B--2---:R-:W-:Y:S05]  /*20270*/  @!P3 NANOSLEEP.SYNCS 0x989680 ;  /* 0x009896800000b95d */ /* 0x004fea0003900000 */
[----:B------:R-:W2:Y:S02]  /*20280*/  @!P3 SYNCS.PHASECHK.TRANS64 P3, [R212+URZ+0x28c30], R213 ;  /* 0x028c30d5d400b5a7 */ /* 0x000ea4000806007f */
[----:B--2---:R-:W-:Y:S05]  /*20290*/  @!P3 BRA `(.L_x_2759) ;  /* 0xfffffffc00f0b947 */ /* 0x004fea000383ffff */
[----:B------:R-:W-:Y:S05]  /*202a0*/  BRA `(.L_x_2758) ;  /* 0xfffffec000d07947 */ /* 0x000fea000383ffff */
.L_x_2772:
[----:B---3--:R3:W4:Y:S02]  /*202b0*/  SYNCS.PHASECHK.TRANS64.TRYWAIT P3, [R212+URZ+0x28c50], R213 ;  /* 0x028c50d5d40075a7 */ /* 0x008724000806017f */
[----:B----4-:R-:W-:Y:S05]  /*202c0*/  @!P3 NANOSLEEP.SYNCS 0x989680 ;  /* 0x009896800000b95d */ /* 0x010fea0003900000 */
[----:B------:R-:W4:Y:S02]  /*202d0*/  @!P3 SYNCS.PHASECHK.TRANS64 P3, [R212+URZ+0x28c50], R213 ;  /* 0x028c50d5d400b5a7 */ /* 0x000f24000806007f */
[----:B----4-:R-:W-:Y:S05]  /*202e0*/  @!P3 BRA `(.L_x_2772) ;  /* 0xfffffffc00f0b947 */ /* 0x010fea000383ffff */
[----:B------:R-:W-:Y:S05]  /*202f0*/  BRA `(.L_x_2771) ;  /* 0xfffffee000d47947 */ /* 0x000fea000383ffff */
.L_x_2785:
[----:B--2---:R2:W3:Y:S02]  /*20300*/  SYNCS.PHASECHK.TRANS64.TRYWAIT P3, [R14+URZ+0x28c30], R207 ;  /* 0x028c30cf0e0075a7 */ /* 0x0044e4000806017f */
[----:B---3--:R-:W-:Y:S05]  /*20310*/  @!P3 NANOSLEEP.SYNCS 0x989680 ;  /* 0x009896800000b95d */ /* 0x008fea0003900000 */
[----:B------:R-:W3:Y:S02]  /*20320*/  @!P3 SYNCS.PHASECHK.TRANS64 P3, [R14+URZ+0x28c30], R207 ;  /* 0x028c30cf0e00b5a7 */ /* 0x000ee4000806007f */
[----:B---3--:R-:W-:Y:S05]  /*20330*/  @!P3 BRA `(.L_x_2785) ;  /* 0xfffffffc00f0b947 */ /* 0x008fea000383ffff */
[----:B------:R-:W-:Y:S05]  /*20340*/  BRA `(.L_x_2784) ;  /* 0xfffffee800987947 */ /* 0x000fea000383ffff */
.L_x_2790:
[----:B-1----:R1:W3:Y:S02]  /*20350*/  SYNCS.PHASECHK.TRANS64.TRYWAIT P3, [R14+URZ+0x28c50], R207 ;  /* 0x028c50cf0e0075a7 */ /* 0x0022e4000806017f */
[----:B---3--:R-:W-:Y:S05]  /*20360*/  @!P3 NANOSLEEP.SYNCS 0x989680 ;  /* 0x009896800000b95d */ /* 0x008fea0003900000 */
[----:B------:R-:W3:Y:S02]  /*20370*/  @!P3 SYNCS.PHASECHK.TRANS64 P3, [R14+URZ+0x28c50], R207 ;  /* 0x028c50cf0e00b5a7 */ /* 0x000ee4000806007f */
[----:B---3--:R-:W-:Y:S05]  /*20380*/  @!P3 BRA `(.L_x_2790) ;  /* 0xfffffffc00f0b947 */ /* 0x008fea000383ffff */
[----:B------:R-:W-:Y:S05]  /*20390*/  BRA `(.L_x_2789) ;  /* 0xfffffefc00f47947 */ /* 0x000fea000383ffff */
.L_x_2798:
[----:B--2---:R2:W3:Y:S02]  /*203a0*/  SYNCS.PHASECHK.TRANS64.TRYWAIT P2, [R206+URZ+0x28c30], R207 ;  /* 0x028c30cfce0075a7 */ /* 0x0044e4000804017f */
[----:B---3--:R-:W-:Y:S05]  /*203b0*/  @!P2 NANOSLEEP.SYNCS 0x989680 ;  /* 0x009896800000a95d */ /* 0x008fea0003900000 */
[----:B------:R-:W3:Y:S02]  /*203c0*/  @!P2 SYNCS.PHASECHK.TRANS64 P2, [R206+URZ+0x28c30], R207 ;  /* 0x028c30cfce00a5a7 */ /* 0x000ee4000804007f */
[----:B---3--:R-:W-:Y:S05]  /*203d0*/  @!P2 BRA `(.L_x_2798) ;  /* 0xfffffffc00f0a947 */ /* 0x008fea000383ffff */
[----:B------:R-:W-:Y:S05]  /*203e0*/  BRA `(.L_x_2797) ;  /* 0xffffff0400047947 */ /* 0x000fea000383ffff */
.L_x_2811:
[----:B-1----:R1:W2:Y:S02]  /*203f0*/  SYNCS.PHASECHK.TRANS64.TRYWAIT P2, [R206+URZ+0x28c50], R207 ;  /* 0x028c50cfce0075a7 */ /* 0x0022a4000804017f */
[----:B--2---:R-:W-:Y:S05]  /*20400*/  @!P2 NANOSLEEP.SYNCS 0x989680 ;  /* 0x009896800000a95d */ /* 0x004fea0003900000 */
[----:B------:R-:W2:Y:S02]  /*20410*/  @!P2 SYNCS.PHASECHK.TRANS64 P2, [R206+URZ+0x28c50], R207 ;  /* 0x028c50cfce00a5a7 */ /* 0x000ea4000804007f */
[----:B--2---:R-:W-:Y:S05]  /*20420*/  @!P2 BRA `(.L_x_2811) ;  /* 0xfffffffc00f0a947 */ /* 0x004fea000383ffff */
[----:B------:R-:W-:Y:S05]  /*20430*/  BRA `(.L_x_2810) ;  /* 0xffffff2400107947 */ /* 0x000fea000383ffff */
.L_x_2849:
        /* <DEDUP_REMOVED lines=11> */
.L_x_3058:
[----:B------:R-:W-:Y:S05]  /*204f0*/  BSYNC B1 ;  /* 0x0000000000017941 */ /* 0x000fea0003800000 */
.L_x_3057:
[----:B------:R-:W-:Y:S05]  /*20500*/  BRA `(.L_x_3059) ;  /* 0xffffff7400ec7947 */ /* 0x000fea000383ffff */
.L_x_2851:
[----:B------:R-:W-:Y:S01]  /*20510*/  BSSY B1, `(.L_x_3060) ;  /* 0x0000006000017945 */ /* 0x000fe20003800000 */
[----:B------:R-:W-:-:S07]  /*20520*/  IMAD.MOV.U32 R15, RZ, RZ, -0x1 ;  /* 0xffffffffff0f7424 */ /* 0x000fce00078e00ff */
[----:B0-----:R-:W-:Y:S05]  /*20530*/  WARPSYNC.COLLECTIVE R15, `(.L_x_3061) ;  /* 0x000000000f0c7348 */ /* 0x001fea0003c00000 */
[----:B------:R-:W-:Y:S02]  /*20540*/  ELECT P6, UR62, PT ;  /* 0x00000000003e782f */ /* 0x000fe400038c0000 */
[----:B------:R-:W-:Y:S01]  /*20550*/  MOV R14, UR62 ;  /* 0x0000003e000e7c02 */ /* 0x000fe20008000f00 */
[----:B0-----:R-:W-:Y:S10]  /*20560*/  ENDCOLLECTIVE ;  /* 0x000000000000791b */ /* 0x001ff40003800000 */
.L_x_3061:
[----:B------:R-:W-:Y:S05]  /*20570*/  BSYNC B1 ;  /* 0x0000000000017941 */ /* 0x000fea0003800000 */
.L_x_3060:
[----:B------:R-:W-:Y:S05]  /*20580*/  BRA `(.L_x_2850) ;  /* 0xffffff7400e47947 */ /* 0x000fea000383ffff */
.L_x_2853:
[----:B0-----:R-:W2:Y:S02]  /*20590*/  LDL R6, [R1] ;  /* 0x0000000001067983 */ /* 0x001ea40000100800 */
[----:B--2---:R0:W1:Y:S02]  /*205a0*/  SYNCS.PHASECHK.TRANS64.TRYWAIT P0, [R6+URZ+0x28c20], R5 ;  /* 0x028c2005060075a7 */ /* 0x004064000800017f */
[----:B-1----:R-:W-:Y:S05]  /*205b0*/  @!P0 NANOSLEEP.SYNCS 0x989680 ;  /* 0x009896800000895d */ /* 0x002fea0003900000 */
[----:B------:R-:W1:Y:S02]  /*205c0*/  @!P0 SYNCS.PHASECHK.TRANS64 P0, [R6+URZ+0x28c20], R5 ;  /* 0x028c2005060085a7 */ /* 0x000e64000800007f */
[----:B-1----:R-:W-:Y:S05]  /*205d0*/  @!P0 BRA `(.L_x_2853) ;  /* 0xfffffffc00ec8947 */ /* 0x002fea000383ffff */
[----:B------:R-:W-:Y:S05]  /*205e0*/  BRA `(.L_x_3062) ;  /* 0xffffff7400f47947 */ /* 0x000fea000383ffff */
.L_x_2857:
[----:B0-----:R0:W1:Y:S02]  /*205f0*/  SYNCS.PHASECHK.TRANS64.TRYWAIT P0, [R6+URZ+0x28ca0], R9 ;  /* 0x028ca009060075a7 */ /* 0x001064000800017f */
[----:B-1----:R-:W-:Y:S05]  /*20600*/  @!P0 NANOSLEEP.SYNCS 0x989680 ;  /* 0x009896800000895d */ /* 0x002fea0003900000 */
[----:B------:R-:W1:Y:S02]  /*20610*/  @!P0 SYNCS.PHASECHK.TRANS64 P0, [R6+URZ+0x28ca0], R9 ;  /* 0x028ca009060085a7 */ /* 0x000e64000800007f */
[----:B-1----:R-:W-:Y:S05]  /*20620*/  @!P0 BRA `(.L_x_2857) ;  /* 0xfffffffc00f08947 */ /* 0x002fea000383ffff */
[----:B------:R-:W-:Y:S05]  /*20630*/  BRA `(.L_x_3063) ;  /* 0xffffff7800187947 */ /* 0x000fea000383ffff */
.L_x_2862:
[----:B-1----:R1:W2:Y:S02]  /*20640*/  SYNCS.PHASECHK.TRANS64.TRYWAIT P0, [R6+URZ+0x28cc0], R9 ;  /* 0x028cc009060075a7 */ /* 0x0022a4000800017f */
[----:B--2---:R-:W-:Y:S05]  /*20650*/  @!P0 NANOSLEEP.SYNCS 0x989680 ;  /* 0x009896800000895d */ /* 0x004fea0003900000 */
[----:B------:R-:W2:Y:S02]  /*20660*/  @!P0 SYNCS.PHASECHK.TRANS64 P0, [R6+URZ+0x28cc0], R9 ;  /* 0x028cc009060085a7 */ /* 0x000ea4000800007f */
[----:B--2---:R-:W-:Y:S05]  /*20670*/  @!P0 BRA `(.L_x_2862) ;  /* 0xfffffffc00f08947 */ /* 0x004fea000383ffff */
[----:B------:R-:W-:Y:S05]  /*20680*/  BRA `(.L_x_3064) ;  /* 0xffffff78009c7947 */ /* 0x000fea000383ffff */
.L_x_2876:
[----:B0-----:R0:W1:Y:S02]  /*20690*/  SYNCS.PHASECHK.TRANS64.TRYWAIT P1, [R5+URZ+0x28ca0], R6 ;  /* 0x028ca006050075a7 */ /* 0x001064000802017f */
[----:B-1----:R-:W-:Y:S05]  /*206a0*/  @!P1 NANOSLEEP.SYNCS 0x989680 ;  /* 0x009896800000995d */ /* 0x002fea0003900000 */
[----:B------:R-:W1:Y:S02]  /*206b0*/  @!P1 SYNCS.PHASECHK.TRANS64 P1, [R5+URZ+0x28ca0], R6 ;  /* 0x028ca006050095a7 */ /* 0x000e64000802007f */
[----:B-1----:R-:W-:Y:S05]  /*206c0*/  @!P1 BRA `(.L_x_2876) ;  /* 0xfffffffc00f09947 */ /* 0x002fea000383ffff */
[----:B------:R-:W-:Y:S05]  /*206d0*/  BRA `(.L_x_3065) ;  /* 0xffffff8400247947 */ /* 0x000fea000383ffff */
.L_x_2881:
[----:B-1----:R1:W2:Y:S02]  /*206e0*/  SYNCS.PHASECHK.TRANS64.TRYWAIT P1, [R5+URZ+0x28cc0], R6 ;  /* 0x028cc006050075a7 */ /* 0x0022a4000802017f */
[----:B--2---:R-:W-:Y:S05]  /*206f0*/  @!P1 NANOSLEEP.SYNCS 0x989680 ;  /* 0x009896800000995d */ /* 0x004fea0003900000 */
[----:B------:R-:W2:Y:S02]  /*20700*/  @!P1 SYNCS.PHASECHK.TRANS64 P1, [R5+URZ+0x28cc0], R6 ;  /* 0x028cc006050095a7 */ /* 0x000ea4000802007f */
[----:B--2---:R-:W-:Y:S05]  /*20710*/  @!P1 BRA `(.L_x_2881) ;  /* 0xfffffffc00f09947 */ /* 0x004fea000383ffff */
[----:B------:R-:W-:Y:S05]  /*20720*/  BRA `(.L_x_3066) ;  /* 0xffffff8400a47947 */ /* 0x000fea000383ffff */
.L_x_2909:
        /* <DEDUP_REMOVED lines=11> */
.L_x_3068:
[----:B------:R-:W-:Y:S05]  /*207e0*/  BSYNC B0 ;  /* 0x0000000000007941 */ /* 0x000fea0003800000 */
.L_x_3067:
[----:B------:R-:W-:Y:S05]  /*207f0*/  BRA `(.L_x_3069) ;  /* 0xffffff9800807947 */ /* 0x000fea000383ffff */
.L_x_2911:
[----:B------:R-:W-:Y:S01]  /*20800*/  BSSY B0, `(.L_x_3070) ;  /* 0x0000006000007945 */ /* 0x000fe20003800000 */
[----:B------:R-:W-:-:S07]  /*20810*/  IMAD.MOV.U32 R15, RZ, RZ, -0x1 ;  /* 0xffffffffff0f7424 */ /* 0x000fce00078e00ff */
[----:B01----:R-:W-:Y:S05]  /*20820*/  WARPSYNC.COLLECTIVE R15, `(.L_x_3071) ;  /* 0x000000000f0c7348 */ /* 0x003fea0003c00000 */
[----:B------:R-:W-:Y:S02]  /*20830*/  ELECT P6, UR62, PT ;  /* 0x00000000003e782f */ /* 0x000fe400038c0000 */
[----:B------:R-:W-:Y:S01]  /*20840*/  MOV R14, UR62 ;  /* 0x0000003e000e7c02 */ /* 0x000fe20008000f00 */
[----:B01----:R-:W-:Y:S10]  /*20850*/  ENDCOLLECTIVE ;  /* 0x000000000000791b */ /* 0x003ff40003800000 */
.L_x_3071:
[----:B------:R-:W-:Y:S05]  /*20860*/  BSYNC B0 ;  /* 0x0000000000007941 */ /* 0x000fea0003800000 */
.L_x_3070:
[----:B------:R-:W-:Y:S05]  /*20870*/  BRA `(.L_x_3072) ;  /* 0xffffff98008c7947 */ /* 0x000fea000383ffff */
.L_x_2913:
[----:B0-----:R0:W1:Y:S02]  /*20880*/  SYNCS.PHASECHK.TRANS64.TRYWAIT P0, [R0+URZ+0x28c40], R2 ;  /* 0x028c4002000075a7 */ /* 0x001064000800017f */
[----:B-1----:R-:W-:Y:S05]  /*20890*/  @!P0 NANOSLEEP.SYNCS 0x989680 ;  /* 0x009896800000895d */ /* 0x002fea0003900000 */
[----:B------:R-:W1:Y:S02]  /*208a0*/  @!P0 SYNCS.PHASECHK.TRANS64 P0, [R0+URZ+0x28c40], R2 ;  /* 0x028c4002000085a7 */ /* 0x000e64000800007f */
[----:B-1----:R-:W-:Y:S05]  /*208b0*/  @!P0 BRA `(.L_x_2913) ;  /* 0xfffffffc00f08947 */ /* 0x002fea000383ffff */
[----:B------:R-:W-:Y:S05]  /*208c0*/  BRA `(.L_x_3073) ;  /* 0xffffff9800f47947 */ /* 0x000fea000383ffff */
.L_x_2917:
        /* <DEDUP_REMOVED lines=13> */
.L_x_3074:
[----:B------:R-:W-:Y:S02]  /*209a0*/  IMAD.MOV.U32 R13, RZ, RZ, R4 ;  /* 0x000000ffff0d7224 */ /* 0x000fe400078e0004 */
[----:B------:R-:W-:-:S07]  /*209b0*/  IMAD.MOV.U32 R6, RZ, RZ, R14 ;  /* 0x000000ffff067224 */ /* 0x000fce00078e000e */
[----:B------:R-:W-:Y:S05]  /*209c0*/  WARPSYNC.COLLECTIVE R15, `(.L_x_3075) ;  /* 0x000000000f087348 */ /* 0x000fea0003c00000 */
[----:B------:R0:W1:Y:S02]  /*209d0*/  SHFL.IDX P6, R14, R13, R12, R11 ;  /* 0x0000000c0d0e7389 */ /* 0x00006400000c000b */
[----:B01----:R-:W-:Y:S01]  /*209e0*/  ENDCOLLECTIVE ;  /* 0x000000000000791b */ /* 0x003fe20003800000 */
.L_x_3075:
[----:B------:R-:W-:Y:S02]  /*209f0*/  IMAD.MOV.U32 R13, RZ, RZ, R3 ;  /* 0x000000ffff0d7224 */ /* 0x000fe400078e0003 */
[----:B------:R-:W-:Y:S02]  /*20a00*/  IMAD.MOV.U32 R12, RZ, RZ, 0x1 ;  /* 0x00000001ff0c7424 */ /* 0x000fe400078e00ff */
[----:B------:R-:W-:-:S07]  /*20a10*/  IMAD.MOV.U32 R7, RZ, RZ, R14 ;  /* 0x000000ffff077224 */ /* 0x000fce00078e000e */
[----:B------:R-:W-:Y:S05]  /*20a20*/  WARPSYNC.COLLECTIVE R15, `(.L_x_3076) ;  /* 0x000000000f087348 */ /* 0x000fea0003c00000 */
[----:B------:R0:W1:Y:S02]  /*20a30*/  SHFL.IDX P6, R14, R13, R12, R11 ;  /* 0x0000000c0d0e7389 */ /* 0x00006400000c000b */
[----:B01----:R-:W-:Y:S01]  /*20a40*/  ENDCOLLECTIVE ;  /* 0x000000000000791b */ /* 0x003fe20003800000 */
.L_x_3076:
        /* <DEDUP_REMOVED lines=15> */
.L_x_3077:
[----:B------:R-:W-:Y:S02]  /*20b40*/  IMAD.MOV.U32 R13, RZ, RZ, R3 ;  /* 0x000000ffff0d7224 */ /* 0x000fe400078e0003 */
[----:B------:R-:W-:Y:S02]  /*20b50*/  IMAD.MOV.U32 R12, RZ, RZ, 0x2 ;  /* 0x00000002ff0c7424 */ /* 0x000fe400078e00ff */
[----:B------:R-:W-:-:S07]  /*20b60*/  IMAD.MOV.U32 R5, RZ, RZ, R14 ;  /* 0x000000ffff057224 */ /* 0x000fce00078e000e */
[----:B------:R-:W-:Y:S05]  /*20b70*/  WARPSYNC.COLLECTIVE R15, `(.L_x_3078) ;  /* 0x000000000f087348 */ /* 0x000fea0003c00000 */
[----:B------:R0:W1:Y:S02]  /*20b80*/  SHFL.IDX P6, R14, R13, R12, R11 ;  /* 0x0000000c0d0e7389 */ /* 0x00006400000c000b */
[----:B01----:R-:W-:Y:S01]  /*20b90*/  ENDCOLLECTIVE ;  /* 0x000000000000791b */ /* 0x003fe20003800000 */
.L_x_3078:
        /* <DEDUP_REMOVED lines=15> */
.L_x_3079:
[----:B------:R-:W-:Y:S02]  /*20c90*/  IMAD.MOV.U32 R13, RZ, RZ, R3 ;  /* 0x000000ffff0d7224 */ /* 0x000fe400078e0003 */
[----:B------:R-:W-:Y:S02]  /*20ca0*/  IMAD.MOV.U32 R12, RZ, RZ, 0x3 ;  /* 0x00000003ff0c7424 */ /* 0x000fe400078e00ff */
[----:B------:R-:W-:-:S07]  /*20cb0*/  IMAD.MOV.U32 R5, RZ, RZ, R14 ;  /* 0x000000ffff057224 */ /* 0x000fce00078e000e */
[----:B------:R-:W-:Y:S05]  /*20cc0*/  WARPSYNC.COLLECTIVE R15, `(.L_x_3080) ;  /* 0x000000000f087348 */ /* 0x000fea0003c00000 */
[----:B------:R0:W1:Y:S02]  /*20cd0*/  SHFL.IDX P6, R14, R13, R12, R11 ;  /* 0x0000000c0d0e7389 */ /* 0x00006400000c000b */
[----:B01----:R-:W-:Y:S01]  /*20ce0*/  ENDCOLLECTIVE ;  /* 0x000000000000791b */ /* 0x003fe20003800000 */
.L_x_3080:
        /* <DEDUP_REMOVED lines=13> */
.L_x_3081:
[----:B------:R-:W-:Y:S01]  /*20dc0*/  IMAD.MOV.U32 R3, RZ, RZ, R14 ;  /* 0x000000ffff037224 */ /* 0x000fe200078e000e */
[----:B------:R-:W-:Y:S06]  /*20dd0*/  BRA `(.L_x_3082) ;  /* 0xffffffa0004c7947 */ /* 0x000fec000383ffff */
.L_x_2920:
[----:B0-----:R-:W2:Y:S02]  /*20de0*/  LDL R2, [R1] ;  /* 0x0000000001027983 */ /* 0x001ea40000100800 */
[----:B--2---:R0:W1:Y:S02]  /*20df0*/  SYNCS.PHASECHK.TRANS64.TRYWAIT P0, [R2+URZ+0x28c20], R0 ;  /* 0x028c2000020075a7 */ /* 0x004064000800017f */
[----:B-1----:R-:W-:Y:S05]  /*20e00*/  @!P0 NANOSLEEP.SYNCS 0x989680 ;  /* 0x009896800000895d */ /* 0x002fea0003900000 */
[----:B------:R-:W1:Y:S02]  /*20e10*/  @!P0 SYNCS.PHASECHK.TRANS64 P0, [R2+URZ+0x28c20], R0 ;  /* 0x028c2000020085a7 */ /* 0x000e64000800007f */
[----:B-1----:R-:W-:Y:S05]  /*20e20*/  @!P0 BRA `(.L_x_2920) ;  /* 0xfffffffc00ec8947 */ /* 0x002fea000383ffff */
[----:B------:R-:W-:Y:S05]  /*20e30*/  BRA `(.L_x_3083) ;  /* 0xffffffa000ac7947 */ /* 0x000fea000383ffff */
.L_x_2924:
[----:B0-----:R0:W1:Y:S02]  /*20e40*/  SYNCS.PHASECHK.TRANS64.TRYWAIT P0, [R0+URZ+0x28c60], R2 ;  /* 0x028c6002000075a7 */ /* 0x001064000800017f */
[----:B-1----:R-:W-:Y:S05]  /*20e50*/  @!P0 NANOSLEEP.SYNCS 0x989680 ;  /* 0x009896800000895d */ /* 0x002fea0003900000 */
[----:B------:R-:W1:Y:S02]  /*20e60*/  @!P0 SYNCS.PHASECHK.TRANS64 P0, [R0+URZ+0x28c60], R2 ;  /* 0x028c6002000085a7 */ /* 0x000e64000800007f */
[----:B-1----:R-:W-:Y:S05]  /*20e70*/  @!P0 BRA `(.L_x_2924) ;  /* 0xfffffffc00f08947 */ /* 0x002fea000383ffff */
[----:B------:R-:W-:Y:S05]  /*20e80*/  BRA `(.L_x_3084) ;  /* 0xffffffa000d87947 */ /* 0x000fea000383ffff */
.L_x_2943:
[----:B-1----:R1:W2:Y:S02]  /*20e90*/  SYNCS.PHASECHK.TRANS64.TRYWAIT P0, [R3+URZ+0x28c40], R2 ;  /* 0x028c4002030075a7 */ /* 0x0022a4000800017f */
[----:B--2---:R-:W-:Y:S05]  /*20ea0*/  @!P0 NANOSLEEP.SYNCS 0x989680 ;  /* 0x009896800000895d */ /* 0x004fea0003900000 */
[----:B------:R-:W2:Y:S02]  /*20eb0*/  @!P0 SYNCS.PHASECHK.TRANS64 P0, [R3+URZ+0x28c40], R2 ;  /* 0x028c4002030085a7 */ /* 0x000ea4000800007f */
[----:B--2---:R-:W-:Y:S05]  /*20ec0*/  @!P0 BRA `(.L_x_2943) ;  /* 0xfffffffc00f08947 */ /* 0x004fea000383ffff */
[----:B------:R-:W-:Y:S05]  /*20ed0*/  BRA `(.L_x_3085) ;  /* 0xffffffac00e47947 */ /* 0x000fea000383ffff */
.L_x_2948:
[----:B0-----:R0:W2:Y:S02]  /*20ee0*/  SYNCS.PHASECHK.TRANS64.TRYWAIT P0, [R3+URZ+0x28c60], R2 ;  /* 0x028c6002030075a7 */ /* 0x0010a4000800017f */
[----:B--2---:R-:W-:Y:S05]  /*20ef0*/  @!P0 NANOSLEEP.SYNCS 0x989680 ;  /* 0x009896800000895d */ /* 0x004fea0003900000 */
[----:B------:R-:W2:Y:S02]  /*20f00*/  @!P0 SYNCS.PHASECHK.TRANS64 P0, [R3+URZ+0x28c60], R2 ;  /* 0x028c6002030085a7 */ /* 0x000ea4000800007f */
[----:B--2---:R-:W-:Y:S05]  /*20f10*/  @!P0 BRA `(.L_x_2948) ;  /* 0xfffffffc00f08947 */ /* 0x004fea000383ffff */
[----:B------:R-:W-:Y:S05]  /*20f20*/  BRA `(.L_x_3086) ;  /* 0xffffffb000687947 */ /* 0x000fea000383ffff */
.L_x_2963:
[----:B0-----:R0:W1:Y:S02]  /*20f30*/  SYNCS.PHASECHK.TRANS64.TRYWAIT P0, [R2+URZ+0x28c40], R3 ;  /* 0x028c4003020075a7 */ /* 0x001064000800017f */
[----:B-1----:R-:W-:Y:S05]  /*20f40*/  @!P0 NANOSLEEP.SYNCS 0x989680 ;  /* 0x009896800000895d */ /* 0x002fea0003900000 */
[----:B------:R-:W1:Y:S02]  /*20f50*/  @!P0 SYNCS.PHASECHK.TRANS64 P0, [R2+URZ+0x28c40], R3 ;  /* 0x028c4003020085a7 */ /* 0x000e64000800007f */
[----:B-1----:R-:W-:Y:S05]  /*20f60*/  @!P0 BRA `(.L_x_2963) ;  /* 0xfffffffc00f08947 */ /* 0x002fea000383ffff */
[----:B------:R-:W-:Y:S05]  /*20f70*/  BRA `(.L_x_3087) ;  /* 0xffffffbc00587947 */ /* 0x000fea000383ffff */
.L_x_2968:
[----:B-1----:R1:W2:Y:S02]  /*20f80*/  SYNCS.PHASECHK.TRANS64.TRYWAIT P0, [R2+URZ+0x28c60], R3 ;  /* 0x028c6003020075a7 */ /* 0x0022a4000800017f */
[----:B--2---:R-:W-:Y:S05]  /*20f90*/  @!P0 NANOSLEEP.SYNCS 0x989680 ;  /* 0x009896800000895d */ /* 0x004fea0003900000 */
[----:B------:R-:W2:Y:S02]  /*20fa0*/  @!P0 SYNCS.PHASECHK.TRANS64 P0, [R2+URZ+0x28c60], R3 ;  /* 0x028c6003020085a7 */ /* 0x000ea4000800007f */
[----:B--2---:R-:W-:Y:S05]  /*20fb0*/  @!P0 BRA `(.L_x_2968) ;  /* 0xfffffffc00f08947 */ /* 0x004fea000383ffff */
[----:B------:R-:W-:Y:S05]  /*20fc0*/  BRA `(.L_x_3088) ;  /* 0xffffffbc00d87947 */ /* 0x000fea000383ffff */
.L_x_2983:
[----:B0-----:R0:W1:Y:S02]  /*20fd0*/  SYNCS.PHASECHK.TRANS64.TRYWAIT P0, [R3+URZ+0x28c40], R2 ;  /* 0x028c4002030075a7 */ /* 0x001064000800017f */
[----:B-1----:R-:W-:Y:S05]  /*20fe0*/  @!P0 NANOSLEEP.SYNCS 0x989680 ;  /* 0x009896800000895d */ /* 0x002fea0003900000 */
[----:B------:R-:W1:Y:S02]  /*20ff0*/  @!P0 SYNCS.PHASECHK.TRANS64 P0, [R3+URZ+0x28c40], R2 ;  /* 0x028c4002030085a7 */ /* 0x000e64000800007f */
[----:B-1----:R-:W-:Y:S05]  /*21000*/  @!P0 BRA `(.L_x_2983) ;  /* 0xfffffffc00f08947 */ /* 0x002fea000383ffff */
[----:B------:R-:W-:Y:S05]  /*21010*/  BRA `(.L_x_3089) ;  /* 0xffffffc800a47947 */ /* 0x000fea000383ffff */
.L_x_2988:
[----:B-1----:R1:W2:Y:S02]  /*21020*/  SYNCS.PHASECHK.TRANS64.TRYWAIT P0, [R3+URZ+0x28c60], R2 ;  /* 0x028c6002030075a7 */ /* 0x0022a4000800017f */
[----:B--2---:R-:W-:Y:S05]  /*21030*/  @!P0 NANOSLEEP.SYNCS 0x989680 ;  /* 0x009896800000895d */ /* 0x004fea0003900000 */
[----:B------:R-:W2:Y:S02]  /*21040*/  @!P0 SYNCS.PHASECHK.TRANS64 P0, [R3+URZ+0x28c60], R2 ;  /* 0x028c6002030085a7 */ /* 0x000ea4000800007f */
[----:B--2---:R-:W-:Y:S05]  /*21050*/  @!P0 BRA `(.L_x_2988) ;  /* 0xfffffffc00f08947 */ /* 0x004fea000383ffff */
[----:B------:R-:W-:Y:S05]  /*21060*/  BRA `(.L_x_3090) ;  /* 0xffffffcc00287947 */ /* 0x000fea000383ffff */
.L_x_3004:
        /* <DEDUP_REMOVED lines=8> */
.L_x_3092:
[----:B------:R-:W-:Y:S05]  /*210f0*/  BSYNC B0 ;  /* 0x0000000000007941 */ /* 0x000fea0003800000 */
.L_x_3091:
        /* <DEDUP_REMOVED lines=9> */
.L_x_3093:
        /* <DEDUP_REMOVED lines=18> */
.L_x_3094:
[----:B------:R-:W-:Y:S01]  /*212b0*/  IMAD.MOV.U32 R12, RZ, RZ, 0x2 ;  /* 0x00000002ff0c7424 */ /* 0x000fe200078e00ff */
[----:B------:R-:W-:-:S05]  /*212c0*/  SEL R5, R14, RZ, P1 ;  /* 0x000000ff0e057207 */ /* 0x000fca0000800000 */
[----:B------:R-:W-:-:S04]  /*212d0*/  IMAD.IADD R3, R2, 0x1, R5 ;  /* 0x0000000102037824 */ /* 0x000fc800078e0205 */
[----:B------:R-:W-:-:S07]  /*212e0*/  IMAD.MOV.U32 R13, RZ, RZ, R3 ;  /* 0x000000ffff0d7224 */ /* 0x000fce00078e0003 */
[----:B------:R-:W-:Y:S05]  /*212f0*/  WARPSYNC.COLLECTIVE R15, `(.L_x_3095) ;  /* 0x000000000f087348 */ /* 0x000fea0003c00000 */
[----:B------:R0:W1:Y:S02]  /*21300*/  SHFL.UP P6, R14, R13, R12, R11 ;  /* 0x0400000c0d0e7389 */ /* 0x00006400000c000b */
[----:B01----:R-:W-:Y:S01]  /*21310*/  ENDCOLLECTIVE ;  /* 0x000000000000791b */ /* 0x003fe20003800000 */
.L_x_3095:
[----:B------:R-:W-:Y:S01]  /*21320*/  IMAD.MOV.U32 R12, RZ, RZ, 0x4 ;  /* 0x00000004ff0c7424 */ /* 0x000fe200078e00ff */
[----:B------:R-:W-:-:S05]  /*21330*/  SEL R14, R14, RZ, P2 ;  /* 0x000000ff0e0e7207 */ /* 0x000fca0001000000 */
[----:B------:R-:W-:-:S04]  /*21340*/  IMAD.IADD R3, R3, 0x1, R14 ;  /* 0x0000000103037824 */ /* 0x000fc800078e020e */
[----:B------:R-:W-:-:S07]  /*21350*/  IMAD.MOV.U32 R13, RZ, RZ, R3 ;  /* 0x000000ffff0d7224 */ /* 0x000fce00078e0003 */
[----:B------:R-:W-:Y:S05]  /*21360*/  WARPSYNC.COLLECTIVE R15, `(.L_x_3096) ;  /* 0x000000000f087348 */ /* 0x000fea0003c00000 */
[----:B------:R0:W1:Y:S02]  /*21370*/  SHFL.UP P6, R14, R13, R12, R11 ;  /* 0x0400000c0d0e7389 */ /* 0x00006400000c000b */
[----:B01----:R-:W-:Y:S01]  /*21380*/  ENDCOLLECTIVE ;  /* 0x000000000000791b */ /* 0x003fe20003800000 */
.L_x_3096:
[----:B------:R-:W-:Y:S01]  /*21390*/  IMAD.MOV.U32 R12, RZ, RZ, 0x8 ;  /* 0x00000008ff0c7424 */ /* 0x000fe200078e00ff */
[----:B------:R-:W-:-:S05]  /*213a0*/  SEL R14, R14, RZ, P3 ;  /* 0x000000ff0e0e7207 */ /* 0x000fca0001800000 */
[----:B------:R-:W-:-:S04]  /*213b0*/  IMAD.IADD R3, R3, 0x1, R14 ;  /* 0x0000000103037824 */ /* 0x000fc800078e020e */
[----:B------:R-:W-:-:S07]  /*213c0*/  IMAD.MOV.U32 R13, RZ, RZ, R3 ;  /* 0x000000ffff0d7224 */ /* 0x000fce00078e0003 */
[----:B------:R-:W-:Y:S05]  /*213d0*/  WARPSYNC.COLLECTIVE R15, `(.L_x_3097) ;  /* 0x000000000f087348 */ /* 0x000fea0003c00000 */
[----:B------:R0:W1:Y:S02]  /*213e0*/  SHFL.UP P6, R14, R13, R12, R11 ;  /* 0x0400000c0d0e7389 */ /* 0x00006400000c000b */
[----:B01----:R-:W-:Y:S01]  /*213f0*/  ENDCOLLECTIVE ;  /* 0x000000000000791b */ /* 0x003fe20003800000 */
.L_x_3097:
[----:B------:R-:W-:Y:S01]  /*21400*/  IMAD.MOV.U32 R12, RZ, RZ, 0x10 ;  /* 0x00000010ff0c7424 */ /* 0x000fe200078e00ff */
[----:B------:R-:W-:-:S05]  /*21410*/  SEL R14, R14, RZ, P4 ;  /* 0x000000ff0e0e7207 */ /* 0x000fca0002000000 */
[----:B------:R-:W-:-:S04]  /*21420*/  IMAD.IADD R3, R3, 0x1, R14 ;  /* 0x0000000103037824 */ /* 0x000fc800078e020e */
[----:B------:R-:W-:-:S07]  /*21430*/  IMAD.MOV.U32 R13, RZ, RZ, R3 ;  /* 0x000000ffff0d7224 */ /* 0x000fce00078e0003 */
[----:B------:R-:W-:Y:S05]  /*21440*/  WARPSYNC.COLLECTIVE R15, `(.L_x_3098) ;  /* 0x000000000f087348 */ /* 0x000fea0003c00000 */
[----:B------:R0:W1:Y:S02]  /*21450*/  SHFL.UP P6, R14, R13, R12, R11 ;  /* 0x0400000c0d0e7389 */ /* 0x00006400000c000b */
[----:B01----:R-:W-:Y:S01]  /*21460*/  ENDCOLLECTIVE ;  /* 0x000000000000791b */ /* 0x003fe20003800000 */
.L_x_3098:
        /* <DEDUP_REMOVED lines=8> */
.L_x_3099:
[----:B------:R-:W-:Y:S05]  /*214f0*/  BRA `(.L_x_3100) ;  /* 0xffffffd4007c7947 */ /* 0x000fea000383ffff */
.L_x_3009:
        /* <DEDUP_REMOVED lines=8> */
.L_x_3102:
[----:B------:R-:W-:Y:S05]  /*21580*/  BSYNC B0 ;  /* 0x0000000000007941 */ /* 0x000fea0003800000 */
.L_x_3101:
        /* <DEDUP_REMOVED lines=9> */
.L_x_3103:
[----:B------:R-:W-:Y:S01]  /*21620*/  IMAD.MOV.U32 R12, RZ, RZ, 0x4 ;  /* 0x00000004ff0c7424 */ /* 0x000fe200078e00ff */
[----:B------:R-:W-:-:S05]  /*21630*/  SEL R14, R14, RZ, P2 ;  /* 0x000000ff0e0e7207 */ /* 0x000fca0001000000 */
[----:B------:R-:W-:-:S04]  /*21640*/  IMAD.IADD R3, R3, 0x1, R14 ;  /* 0x0000000103037824 */ /* 0x000fc800078e020e */
[----:B------:R-:W-:-:S07]  /*21650*/  IMAD.MOV.U32 R13, RZ, RZ, R3 ;  /* 0x000000ffff0d7224 */ /* 0x000fce00078e0003 */
[----:B------:R-:W-:Y:S05]  /*21660*/  WARPSYNC.COLLECTIVE R15, `(.L_x_3104) ;  /* 0x000000000f087348 */ /* 0x000fea0003c00000 */
[----:B------:R0:W1:Y:S02]  /*21670*/  SHFL.UP P6, R14, R13, R12, R11 ;  /* 0x0400000c0d0e7389 */ /* 0x00006400000c000b */
[----:B01----:R-:W-:Y:S01]  /*21680*/  ENDCOLLECTIVE ;  /* 0x000000000000791b */ /* 0x003fe20003800000 */
.L_x_3104:
[----:B------:R-:W-:Y:S01]  /*21690*/  IMAD.MOV.U32 R12, RZ, RZ, 0x8 ;  /* 0x00000008ff0c7424 */ /* 0x000fe200078e00ff */
[----:B------:R-:W-:-:S05]  /*216a0*/  SEL R14, R14, RZ, P3 ;  /* 0x000000ff0e0e7207 */ /* 0x000fca0001800000 */
[----:B------:R-:W-:-:S04]  /*216b0*/  IMAD.IADD R3, R3, 0x1, R14 ;  /* 0x0000000103037824 */ /* 0x000fc800078e020e */
[----:B------:R-:W-:-:S07]  /*216c0*/  IMAD.MOV.U32 R13, RZ, RZ, R3 ;  /* 0x000000ffff0d7224 */ /* 0x000fce00078e0003 */
[----:B------:R-:W-:Y:S05]  /*216d0*/  WARPSYNC.COLLECTIVE R15, `(.L_x_3105) ;  /* 0x000000000f087348 */ /* 0x000fea0003c00000 */
[----:B------:R0:W1:Y:S02]  /*216e0*/  SHFL.UP P6, R14, R13, R12, R11 ;  /* 0x0400000c0d0e7389 */ /* 0x00006400000c000b */
[----:B01----:R-:W-:Y:S01]  /*216f0*/  ENDCOLLECTIVE ;  /* 0x000000000000791b */ /* 0x003fe20003800000 */
.L_x_3105:
[----:B------:R-:W-:Y:S01]  /*21700*/  IMAD.MOV.U32 R12, RZ, RZ, 0x10 ;  /* 0x00000010ff0c7424 */ /* 0x000fe200078e00ff */
[----:B------:R-:W-:-:S05]  /*21710*/  SEL R14, R14, RZ, P4 ;  /* 0x000000ff0e0e7207 */ /* 0x000fca0002000000 */
[----:B------:R-:W-:-:S04]  /*21720*/  IMAD.IADD R3, R3, 0x1, R14 ;  /* 0x0000000103037824 */ /* 0x000fc800078e020e */
[----:B------:R-:W-:-:S07]  /*21730*/  IMAD.MOV.U32 R13, RZ, RZ, R3 ;  /* 0x000000ffff0d7224 */ /* 0x000fce00078e0003 */
[----:B------:R-:W-:Y:S05]  /*21740*/  WARPSYNC.COLLECTIVE R15, `(.L_x_3106) ;  /* 0x000000000f087348 */ /* 0x000fea0003c00000 */
[----:B------:R0:W1:Y:S02]  /*21750*/  SHFL.UP P6, R14, R13, R12, R11 ;  /* 0x0400000c0d0e7389 */ /* 0x00006400000c000b */
[----:B01----:R-:W-:Y:S01]  /*21760*/  ENDCOLLECTIVE ;  /* 0x000000000000791b */ /* 0x003fe20003800000 */
.L_x_3106:
        /* <DEDUP_REMOVED lines=8> */
.L_x_3107:
[----:B------:R-:W-:Y:S05]  /*217f0*/  BRA `(.L_x_3108) ;  /* 0xffffffd400587947 */ /* 0x000fea000383ffff */
.L_x_3011:
[----:B------:R-:W-:Y:S01]  /*21800*/  BSSY B0, `(.L_x_3109) ;  /* 0x0000006000007945 */ /* 0x000fe20003800000 */
[----:B------:R-:W-:Y:S01]  /*21810*/  PLOP3.LUT P6, PT, P6, PT, PT, 0x8, 0x0 ;  /* 0x000000000000781c */ /* 0x000fe200037ce170 */
[----:B------:R-:W-:-:S12]  /*21820*/  IMAD.MOV.U32 R15, RZ, RZ, -0x1 ;  /* 0xffffffffff0f7424 */ /* 0x000fd800078e00ff */
[----:B0----5:R-:W-:Y:S05]  /*21830*/  WARPSYNC.COLLECTIVE R15, `(.L_x_3110) ;  /* 0x000000000f087348 */ /* 0x021fea0003c00000 */
[----:B------:R-:W-:Y:S01]  /*21840*/  VOTE.ANY R14, PT, P6 ;  /* 0x00000000000e7806 */ /* 0x000fe200030e0100 */
[----:B0----5:R-:W-:Y:S06]  /*21850*/  ENDCOLLECTIVE ;  /* 0x000000000000791b */ /* 0x021fec0003800000 */
.L_x_3110:
[----:B------:R-:W-:Y:S05]  /*21860*/  BSYNC B0 ;  /* 0x0000000000007941 */ /* 0x000fea0003800000 */
.L_x_3109:
        /* <DEDUP_REMOVED lines=9> */
.L_x_3111:
[----:B------:R-:W-:Y:S01]  /*21900*/  IMAD.MOV.U32 R17, RZ, RZ, R14 ;  /* 0x000000ffff117224 */ /* 0x000fe200078e000e */
[----:B------:R-:W-:Y:S06]  /*21910*/  BRA `(.L_x_3112) ;  /* 0xffffffd400487947 */ /* 0x000fec000383ffff */
.L_x_3013:
[----:B------:R-:W-:Y:S01]  /*21920*/  BSSY B0, `(.L_x_3113) ;  /* 0x0000007000007945 */ /* 0x000fe20003800000 */
[----:B------:R-:W-:Y:S02]  /*21930*/  IMAD.MOV.U32 R13, RZ, RZ, R3 ;  /* 0x000000ffff0d7224 */ /* 0x000fe400078e0003 */
[----:B------:R-:W-:Y:S02]  /*21940*/  IMAD.MOV.U32 R11, RZ, RZ, 0x1f ;  /* 0x0000001fff0b7424 */ /* 0x000fe400078e00ff */
[----:B------:R-:W-:-:S07]  /*21950*/  IMAD.MOV.U32 R15, RZ, RZ, -0x1 ;  /* 0xffffffffff0f7424 */ /* 0x000fce00078e00ff */
[----:B012--5:R-:W-:Y:S05]  /*21960*/  WARPSYNC.COLLECTIVE R15, `(.L_x_3114) ;  /* 0x000000000f087348 */ /* 0x027fea0003c00000 */
[----:B------:R3:W4:Y:S02]  /*21970*/  SHFL.IDX P6, R14, R13, R12, R11 ;  /* 0x0000000c0d0e7389 */ /* 0x00072400000c000b */
[----:B012345:R-:W-:Y:S01]  /*21980*/  ENDCOLLECTIVE ;  /* 0x000000000000791b */ /* 0x03ffe20003800000 */
.L_x_3114:
[----:B------:R-:W-:Y:S05]  /*21990*/  BSYNC B0 ;  /* 0x0000000000007941 */ /* 0x000fea0003800000 */
.L_x_3113:
[----:B------:R-:W-:Y:S01]  /*219a0*/  IMAD.MOV.U32 R4, RZ, RZ, R14 ;  /* 0x000000ffff047224 */ /* 0x000fe200078e000e */
[----:B------:R-:W-:Y:S06]  /*219b0*/  BRA `(.L_x_3012) ;  /* 0xffffffd4003c7947 */ /* 0x000fec000383ffff */
.L_x_3017:
[----:B0-----:R0:W1:Y:S02]  /*219c0*/  SYNCS.PHASECHK.TRANS64.TRYWAIT P0, [R0+URZ+0x28c20], R3 ;  /* 0x028c2003000075a7 */ /* 0x001064000800017f */
[----:B-1----:R-:W-:Y:S05]  /*219d0*/  @!P0 NANOSLEEP.SYNCS 0x989680 ;  /* 0x009896800000895d */ /* 0x002fea0003900000 */
[----:B------:R-:W1:Y:S02]  /*219e0*/  @!P0 SYNCS.PHASECHK.TRANS64 P0, [R0+URZ+0x28c20], R3 ;  /* 0x028c2003000085a7 */ /* 0x000e64000800007f */
[----:B-1----:R-:W-:Y:S05]  /*219f0*/  @!P0 BRA `(.L_x_3017) ;  /* 0xfffffffc00f08947 */ /* 0x002fea000383ffff */
[----:B------:R-:W-:Y:S05]  /*21a00*/  BRA `(.L_x_3115) ;  /* 0xffffffd800bc7947 */ /* 0x000fea000383ffff */
.L_x_3018:
        /* <DEDUP_REMOVED lines=11> */
.L_x_3117:
[----:B------:R-:W-:Y:S05]  /*21ac0*/  BSYNC B0 ;  /* 0x0000000000007941 */ /* 0x000fea0003800000 */
.L_x_3116:
[----:B------:R-:W-:Y:S05]  /*21ad0*/  BRA `(.L_x_3118) ;  /* 0xffffffd800a47947 */ /* 0x000fea000383ffff */
.L_x_3019:
[----:B------:R-:W-:Y:S01]  /*21ae0*/  BSSY B0, `(.L_x_3119) ;  /* 0x0000006000007945 */ /* 0x000fe20003800000 */
[----:B------:R-:W-:-:S07]  /*21af0*/  IMAD.MOV.U32 R15, RZ, RZ, -0x1 ;  /* 0xffffffffff0f7424 */ /* 0x000fce00078e00ff */
[----:B01---5:R-:W-:Y:S05]  /*21b00*/  WARPSYNC.COLLECTIVE R15, `(.L_x_3120) ;  /* 0x000000000f0c7348 */ /* 0x023fea0003c00000 */
[----:B------:R-:W-:Y:S02]  /*21b10*/  ELECT P6, UR62, PT ;  /* 0x00000000003e782f */ /* 0x000fe400038c0000 */
[----:B------:R-:W-:Y:S01]  /*21b20*/  MOV R14, UR62 ;  /* 0x0000003e000e7c02 */ /* 0x000fe20008000f00 */
[----:B01---5:R-:W-:Y:S10]  /*21b30*/  ENDCOLLECTIVE ;  /* 0x000000000000791b */ /* 0x023ff40003800000 */
.L_x_3120:
[----:B------:R-:W-:Y:S05]  /*21b40*/  BSYNC B0 ;  /* 0x0000000000007941 */ /* 0x000fea0003800000 */
.L_x_3119:
[----:B------:R-:W-:Y:S05]  /*21b50*/  BRA `(.L_x_3121) ;  /* 0xffffffd800987947 */ /* 0x000fea000383ffff */
.L_x_3021:
[----:B0-----:R0:W1:Y:S02]  /*21b60*/  SYNCS.PHASECHK.TRANS64.TRYWAIT P0, [R6+URZ], R5 ;  /* 0x00000005060075a7 */ /* 0x001064000800017f */
[----:B-1----:R-:W-:Y:S05]  /*21b70*/  @!P0 NANOSLEEP.SYNCS 0x989680 ;  /* 0x009896800000895d */ /* 0x002fea0003900000 */
[----:B------:R-:W1:Y:S02]  /*21b80*/  @!P0 SYNCS.PHASECHK.TRANS64 P0, [R6+URZ], R5 ;  /* 0x00000005060085a7 */ /* 0x000e64000800007f */
[----:B-1----:R-:W-:Y:S05]  /*21b90*/  @!P0 BRA `(.L_x_3021) ;  /* 0xfffffffc00f08947 */ /* 0x002fea000383ffff */
[----:B------:R-:W-:Y:S05]  /*21ba0*/  BRA `(.L_x_3122) ;  /* 0xffffffd800d47947 */ /* 0x000fea000383ffff */
.L_x_3022:
[----:B-1----:R1:W2:Y:S02]  /*21bb0*/  SYNCS.PHASECHK.TRANS64.TRYWAIT P0, [R7+URZ], R2 ;  /* 0x00000002070075a7 */ /* 0x0022a4000800017f */
[----:B--2---:R-:W-:Y:S05]  /*21bc0*/  @!P0 NANOSLEEP.SYNCS 0x989680 ;  /* 0x009896800000895d */ /* 0x004fea0003900000 */
[----:B------:R-:W2:Y:S02]  /*21bd0*/  @!P0 SYNCS.PHASECHK.TRANS64 P0, [R7+URZ], R2 ;  /* 0x00000002070085a7 */ /* 0x000ea4000800007f */
[----:B--2---:R-:W-:Y:S05]  /*21be0*/  @!P0 BRA `(.L_x_3022) ;  /* 0xfffffffc00f08947 */ /* 0x004fea000383ffff */
[----:B------:R-:W-:Y:S05]  /*21bf0*/  BRA `(.L_x_3123) ;  /* 0xffffffd800c87947 */ /* 0x000fea000383ffff */
.L_x_3024:
[----:B--2---:R2:W3:Y:S02]  /*21c00*/  SYNCS.PHASECHK.TRANS64.TRYWAIT P0, [R4+URZ], R5 ;  /* 0x00000005040075a7 */ /* 0x0044e4000800017f */
[----:B---3--:R-:W-:Y:S05]  /*21c10*/  @!P0 NANOSLEEP.SYNCS 0x989680 ;  /* 0x009896800000895d */ /* 0x008fea0003900000 */
[----:B------:R-:W3:Y:S02]  /*21c20*/  @!P0 SYNCS.PHASECHK.TRANS64 P0, [R4+URZ], R5 ;  /* 0x00000005040085a7 */ /* 0x000ee4000800007f */
[----:B---3--:R-:W-:Y:S05]  /*21c30*/  @!P0 BRA `(.L_x_3024) ;  /* 0xfffffffc00f08947 */ /* 0x008fea000383ffff */
[----:B------:R-:W-:Y:S05]  /*21c40*/  BRA `(.L_x_3124) ;  /* 0xffffffd800d07947 */ /* 0x000fea000383ffff */
.L_x_3125:
        /* <DEDUP_REMOVED lines=11> */
.L_x_5876:


//--------------------- .text._ZN7cutlass13device_kernelIN5flash11enable_sm90INS1_16FlashAttnFwdSm90INS1_25CollectiveMainloopFwdSm90ILi2EN4cute5tupleIJNS5_1CILi1EEES8_S8_EEENS6_IJNS7_ILi64EEESA_SA_EEELi512ENS_10bfloat16_tEfNS_4arch4Sm90ELb0ELb1ELb0ELb1ELb0ELb0ELb1ELb0ELb0ELb1ELb0ELb0EEENS1_21CollectiveEpilogueFwdINS6_IJSA_NS7_ILi512EEESA_EEES9_SC_SE_Li256ELb1ELb1ELb0ELb0EEENS1_36VarlenDynamicPersistentTileSchedulerILi64ELi64ELi256ELi128ELb0ELb1ELb1ELb1ELb0ELb1EEEEEEEEEvNT_6ParamsE --------------------------
	.section	.text._ZN7cutlass13device_kernelIN5flash11enable_sm90INS1_16FlashAttnFwdSm90INS1_25CollectiveMainloopFwdSm90ILi2EN4cute5tupleIJNS5_1CILi1EEES8_S8_EEENS6_IJNS7_ILi64EEESA_SA_EEELi512ENS_10bfloat16_tEfNS_4arch4Sm90ELb0ELb1ELb0ELb1ELb0ELb0ELb1ELb0ELb0ELb1ELb0ELb0EEENS1_21CollectiveEpilogueFwdINS6_IJSA_NS7_ILi512EEESA_EEES9_SC_SE_Li256ELb1ELb1ELb0ELb0EEENS1_36VarlenDynamicPersistentTileSchedulerILi64ELi64ELi256ELi128ELb0ELb1ELb1ELb1ELb0ELb1EEEEEEEEEvNT_6ParamsE,"ax",@progbits
	.align	128
.text._ZN7cutlass13device_kernelIN5flash11enable_sm90INS1_16FlashAttnFwdSm90INS1_25CollectiveMainloopFwdSm90ILi2EN4cute5tupleIJNS5_1CILi1EEES8_S8_EEENS6_IJNS7_ILi64EEESA_SA_EEELi512ENS_10bfloat16_tEfNS_4arch4Sm90ELb0ELb1ELb0ELb1ELb0ELb0ELb1ELb0ELb0ELb1ELb0ELb0EEENS1_21CollectiveEpilogueFwdINS6_IJSA_NS7_ILi512EEESA_EEES9_SC_SE_Li256ELb1ELb1ELb0ELb0EEENS1_36VarlenDynamicPersistentTileSchedulerILi64ELi64ELi256ELi128ELb0ELb1ELb1ELb1ELb0ELb1EEEEEEEEEvNT_6ParamsE:
        .type           _ZN7cutlass13device_kernelIN5flash11enable_sm90INS1_16FlashAttnFwdSm90INS1_25CollectiveMainloopFwdSm90ILi2EN4cute5tupleIJNS5_1CILi1EEES8_S8_EEENS6_IJNS7_ILi64EEESA_SA_EEELi512ENS_10bfloat16_tEfNS_4arch4Sm90ELb0ELb1ELb0ELb1ELb0ELb0ELb1ELb0ELb0ELb1ELb0ELb0EEENS1_21CollectiveEpilogueFwdINS6_IJSA_NS7_ILi512EEESA_EEES9_SC_SE_Li256ELb1ELb1ELb0ELb0EEENS1_36VarlenDynamicPersistentTileSchedulerILi64ELi64ELi256ELi128ELb0ELb1ELb1ELb1ELb0ELb1EEEEEEEEEvNT_6ParamsE,@function
        .size           _ZN7cutlass13device_kernelIN5flash11enable_sm90INS1_16FlashAttnFwdSm90INS1_25CollectiveMainloopFwdSm90ILi2EN4cute5tupleIJNS5_1CILi1EEES8_S8_EEENS6_IJNS7_ILi64EEESA_SA_EEELi512ENS_10bfloat16_tEfNS_4arch4Sm90ELb0ELb1ELb0ELb1ELb0ELb0ELb1ELb0ELb0ELb1ELb0ELb0EEENS1_21CollectiveEpilogueFwdINS6_IJSA_NS7_ILi512EEESA_EEES9_SC_SE_Li256ELb1ELb1ELb0ELb0EEENS1_36VarlenDynamicPersistentTileSchedulerILi64ELi64ELi256ELi128ELb0ELb1ELb1ELb1ELb0ELb1EEEEEEEEEvNT_6ParamsE,(.L_x_5877 - _ZN7cutlass13device_kernelIN5flash11enable_sm90INS1_16FlashAttnFwdSm90INS1_25CollectiveMainloopFwdSm90ILi2EN4cute5tupleIJNS5_1CILi1EEES8_S8_EEENS6_IJNS7_ILi64EEESA_SA_EEELi512ENS_10bfloat16_tEfNS_4arch4Sm90ELb0ELb1ELb0ELb1ELb0ELb0ELb1ELb0ELb0ELb1ELb0ELb0EEENS1_21CollectiveEpilogueFwdINS6_IJSA_NS7_ILi512EEESA_EEES9_SC_SE_Li256ELb1ELb1ELb0ELb0EEENS1_36VarlenDynamicPersistentTileSchedulerILi64ELi64ELi256ELi128ELb0ELb1ELb1ELb1ELb0ELb1EEEEEEEEEvNT_6ParamsE)
        .other          _ZN7cutlass13device_kernelIN5flash11enable_sm90INS1_16FlashAttnFwdSm90INS1_25CollectiveMainloopFwdSm90ILi2EN4cute5tupleIJNS5_1CILi1EEES8_S8_EEENS6_IJNS7_ILi64EEESA_SA_EEELi512ENS_10bfloat16_tEfNS_4arch4Sm90ELb0ELb1ELb0ELb1ELb0ELb0ELb1ELb0ELb0ELb1ELb0ELb0EEENS1_21CollectiveEpilogueFwdINS6_IJSA_NS7_ILi512EEESA_EEES9_SC_SE_Li256ELb1ELb1ELb0ELb0EEENS1_36VarlenDynamicPersistentTileSchedulerILi64ELi64ELi256ELi128ELb0ELb1ELb1ELb1ELb0ELb1EEEEEEEEEvNT_6ParamsE,@"STO_CUDA_ENTRY STV_DEFAULT"
_ZN7cutlass13device_kernelIN5flash11enable_sm90INS1_16FlashAttnFwdSm90INS1_25CollectiveMainloopFwdSm90ILi2EN4cute5tupleIJNS5_1CILi1EEES8_S8_EEENS6_IJNS7_ILi64EEESA_SA_EEELi512ENS_10bfloat16_tEfNS_4arch4Sm90ELb0ELb1ELb0ELb1ELb0ELb0ELb1ELb0ELb0ELb1ELb0ELb0EEENS1_21CollectiveEpilogueFwdINS6_IJSA_NS7_ILi512EEESA_EEES9_SC_SE_Li256ELb1ELb1ELb0ELb0EEENS1_36VarlenDynamicPersistentTileSchedulerILi64ELi64ELi256ELi128ELb0ELb1ELb1ELb1ELb0ELb1EEEEEEEEEvNT_6ParamsE:
        /* <DEDUP_REMOVED lines=17> */
.L_x_3127:
[----:B------:R-:W-:Y:S05]  /*0110*/  BSYNC B0 ;  /* 0x0000000000007941 */ /* 0x000fea0003800000 */
.L_x_3126:
        /* <DEDUP_REMOVED lines=39> */
.L_x_3128:
        /* <DEDUP_REMOVED lines=22> */
.L_x_3129:
        /* <DEDUP_REMOVED lines=18> */
.L_x_3130:
        /* <DEDUP_REMOVED lines=22> */
.L_x_3131:
        /* <DEDUP_REMOVED lines=22> */
.L_x_3132:
        /* <DEDUP_REMOVED lines=8> */
.L_x_3134:
        /* <DEDUP_REMOVED lines=18> */
[----:B------:R-:W2:Y:S01]  /*0a70*/  LDL.LU R17, [R1+0x64] ;  /* 0x0000640001117983 */ /* 0x000ea20000300800 */
[----:B------:R-:W-:Y:S01]  /*0a80*/  VIADD R205, R4, 0xffffff80 ;  /* 0xffffff8004cd7836 */ /* 0x000fe20000000000 */
[----:B------:R-:W-:Y:S01]  /*0a90*/  R2UR UR4, R13 ;  /* 0x000000000d0472ca */ /* 0x000fe200000e0000 */
[----:B------:R-:W-:Y:S01]  /*0aa0*/  IMAD.MOV.U32 R185, RZ, RZ, 0x40 ;  /* 0x00000040ffb97424 */ /* 0x000fe200078e00ff */
[----:B------:R-:W-:Y:S01]  /*0ab0*/  UMOV UR36, URZ ;  /* 0x0000003f00247c82 */ /* 0x000fe20008000000 */
[----:B------:R-:W-:Y:S01]  /*0ac0*/  IMAD.MOV.U32 R200, RZ, RZ, RZ ;  /* 0x000000ffffc87224 */ /* 0x000fe200078e00ff */
[----:B------:R-:W-:-:S04]  /*0ad0*/  SHF.R.S32.HI R0, RZ, 0x1f, R205 ;  /* 0x0000001fff007819 */ /* 0x000fc800000114cd */
[CC--:B------:R-:W-:Y:S02]  /*0ae0*/  LEA.HI R2, R0.reuse, R205.reuse, RZ, 0x4 ;  /* 0x000000cd00027211 */ /* 0x0c0fe400078f20ff */
[CC--:B------:R-:W-:Y:S02]  /*0af0*/  LEA.HI R6, R0.reuse, R205.reuse, RZ, 0x2 ;  /* 0x000000cd00067211 */ /* 0x0c0fe400078f10ff */
[----:B------:R-:W-:Y:S02]  /*0b00*/  SHF.R.S32.HI R5, RZ, 0x4, R2 ;  /* 0x00000004ff057819 */ /* 0x000fe40000011402 */
[----:B------:R-:W-:Y:S02]  /*0b10*/  LEA.HI R8, R0, R205, RZ, 0x7 ;  /* 0x000000cd00087211 */ /* 0x000fe400078f38ff */
[C---:B------:R-:W-:Y:S02]  /*0b20*/  LEA.HI R3, R2.reuse, R5, RZ, 0x1 ;  /* 0x0000000502037211 */ /* 0x040fe400078f08ff */
[----:B------:R-:W-:-:S02]  /*0b30*/  LOP3.LUT R2, R2, 0xfffffff0, RZ, 0xc0, !PT ;  /* 0xfffffff002027812 */ /* 0x000fc400078ec0ff */
[----:B------:R-:W-:Y:S02]  /*0b40*/  LOP3.LUT R4, R3, 0x1ffffffe, RZ, 0xc0, !PT ;  /* 0x1ffffffe03047812 */ /* 0x000fe400078ec0ff */
[----:B------:R-:W-:Y:S01]  /*0b50*/  LEA.HI R3, R0, R205, RZ, 0x5 ;  /* 0x000000cd00037211 */ /* 0x000fe200078f28ff */
[----:B------:R-:W-:Y:S01]  /*0b60*/  IMAD.IADD R2, R205, 0x1, -R2 ;  /* 0x00000001cd027824 */ /* 0x000fe200078e0a02 */
[----:B------:R-:W-:Y:S01]  /*0b70*/  LOP3.LUT R10, R6, 0xfffffffc, RZ, 0xc0, !PT ;  /* 0xfffffffc060a7812 */ /* 0x000fe200078ec0ff */
[----:B------:R-:W-:Y:S01]  /*0b80*/  IMAD.IADD R5, R5, 0x1, -R4 ;  /* 0x0000000105057824 */ /* 0x000fe200078e0a04 */
[--C-:B------:R-:W-:Y:S02]  /*0b90*/  SHF.R.S32.HI R4, RZ, 0x5, R3.reuse ;  /* 0x00000005ff047819 */ /* 0x100fe40000011403 */
[----:B------:R-:W-:Y:S01]  /*0ba0*/  SHF.R.S32.HI R3, RZ, 0x1f, R3 ;  /* 0x0000001fff037819 */ /* 0x000fe20000011403 */
[----:B------:R-:W-:Y:S01]  /*0bb0*/  IMAD.IADD R12, R205, 0x1, -R10 ;  /* 0x00000001cd0c7824 */ /* 0x000fe200078e0a0a */
[----:B------:R-:W-:Y:S01]  /*0bc0*/  LOP3.LUT R6, R8, 0xffffff80, RZ, 0xc0, !PT ;  /* 0xffffff8008067812 */ /* 0x000fe200078ec0ff */
[----:B------:R-:W-:Y:S01]  /*0bd0*/  IMAD.SHL.U32 R5, R5, 0x8, RZ ;  /* 0x0000000805057824 */ /* 0x000fe200078e00ff */
[----:B------:R-:W-:-:S02]  /*0be0*/  LEA.HI R3, R3, R4, RZ, 0x2 ;  /* 0x0000000403037211 */ /* 0x000fc400078f10ff */
[----:B------:R-:W-:Y:S01]  /*0bf0*/  SHF.R.S32.HI R9, RZ, 0x1f, R2 ;  /* 0x0000001fff097819 */ /* 0x000fe20000011402 */
[----:B------:R-:W-:Y:S01]  /*0c00*/  IMAD.IADD R6, R205, 0x1, -R6 ;  /* 0x00000001cd067824 */ /* 0x000fe200078e0a06 */
[----:B------:R-:W-:Y:S02]  /*0c10*/  SHF.R.S32.HI R201, RZ, 0x7, R8 ;  /* 0x00000007ffc97819 */ /* 0x000fe40000011408 */
[----:B------:R-:W-:Y:S02]  /*0c20*/  LOP3.LUT R3, R3, 0x3ffffc, RZ, 0xc0, !PT ;  /* 0x003ffffc03037812 */ /* 0x000fe400078ec0ff */
[----:B------:R-:W-:Y:S01]  /*0c30*/  SHF.R.S32.HI R7, RZ, 0x1f, R6 ;  /* 0x0000001fff077819 */ /* 0x000fe20000011406 */
[----:B------:R-:W-:Y:S01]  /*0c40*/  IMAD R16, R201, 0x100, R2 ;  /* 0x00000100c9107824 */ /* 0x000fe200078e0202 */
[----:B------:R-:W-:Y:S01]  /*0c50*/  LEA.HI R11, R12, R12, RZ, 0x1 ;  /* 0x0000000c0c0b7211 */ /* 0x000fe200078f08ff */
[----:B------:R-:W-:Y:S01]  /*0c60*/  IMAD.IADD R3, R4, 0x1, -R3 ;  /* 0x0000000104037824 */ /* 0x000fe200078e0a03 */
[----:B------:R-:W-:-:S02]  /*0c70*/  LEA.HI R10, R9, R2, RZ, 0x3 ;  /* 0x00000002090a7211 */ /* 0x000fc400078f18ff */
[-C--:B------:R-:W-:Y:S01]  /*0c80*/  LEA.HI R9, R7, R6.reuse, RZ, 0x2 ;  /* 0x0000000607097211 */ /* 0x080fe200078f10ff */
[----:B------:R-:W-:Y:S01]  /*0c90*/  IMAD R16, R3, 0x10, R16 ;  /* 0x0000001003107824 */ /* 0x000fe200078e0210 */
[----:B------:R-:W-:Y:S02]  /*0ca0*/  LOP3.LUT R13, R11, 0x1ffffffe, RZ, 0xc0, !PT ;  /* 0x1ffffffe0b0d7812 */ /* 0x000fe400078ec0ff */
[C---:B------:R-:W-:Y:S01]  /*0cb0*/  LOP3.LUT R11, R10.reuse, 0xfffffff8, RZ, 0xc0, !PT ;  /* 0xfffffff80a0b7812 */ /* 0x040fe200078ec0ff */
[----:B------:R-:W-:Y:S01]  /*0cc0*/  IMAD.SHL.U32 R10, R10, 0x40, RZ ;  /* 0x000000400a0a7824 */ /* 0x000fe200078e00ff */
[----:B------:R-:W-:Y:S01]  /*0cd0*/  LOP3.LUT R3, R9, 0x7ffffffc, RZ, 0xc0, !PT ;  /* 0x7ffffffc09037812 */ /* 0x000fe200078ec0ff */
[----:B------:R-:W-:Y:S01]  /*0ce0*/  IMAD.U32 R204, R16, 0x40, R5 ;  /* 0x0000004010cc7824 */ /* 0x000fe200078e0005 */
[----:B------:R-:W-:Y:S01]  /*0cf0*/  LEA.HI R7, R7, R6, RZ, 0x5 ;  /* 0x0000000607077211 */ /* 0x000fe200078f28ff */
[----:B------:R-:W-:Y:S01]  /*0d00*/  IMAD.IADD R11, R2, 0x1, -R11 ;  /* 0x00000001020b7824 */ /* 0x000fe200078e0a0b */
[----:B------:R-:W-:Y:S01]  /*0d10*/  SHF.R.S32.HI R2, RZ, 0x2, R9 ;  /* 0x00000002ff027819 */ /* 0x000fe20000011409 */
[----:B------:R-:W-:Y:S01]  /*0d20*/  IMAD.IADD R18, R6, 0x1, -R3 ;  /* 0x0000000106127824 */ /* 0x000fe200078e0a03 */
[----:B------:R-:W-:Y:S01]  /*0d30*/  LEA.HI R0, R0, R205, RZ, 0x3 ;  /* 0x000000cd00007211 */ /* 0x000fe200078f18ff */
[----:B------:R-:W-:Y:S01]  /*0d40*/  IMAD.SHL.U32 R3, R11, 0x40, RZ ;  /* 0x000000400b037824 */ /* 0x000fe200078e00ff */
[----:B------:R-:W-:Y:S01]  /*0d50*/  SHF.R.S32.HI R9, RZ, 0x1f, R9 ;  /* 0x0000001fff097819 */ /* 0x000fe20000011409 */
[----:B------:R-:W-:Y:S01]  /*0d60*/  IMAD.IADD R12, R12, 0x1, -R13 ;  /* 0x000000010c0c7824 */ /* 0x000fe200078e0a0d */
[----:B------:R-:W-:Y:S01]  /*0d70*/  LOP3.LUT R198, R0, 0xfffffff8, RZ, 0xc0, !PT ;  /* 0xfffffff800c67812 */ /* 0x000fe200078ec0ff */
[----:B------:R-:W-:Y:S01]  /*0d80*/  IMAD.SHL.U32 R18, R18, 0x2, RZ ;  /* 0x0000000212127824 */ /* 0x000fe200078e00ff */
[----:B------:R-:W-:-:S02]  /*0d90*/  LOP3.LUT R6, R3, 0x1c0, RZ, 0xc0, !PT ;  /* 0x000001c003067812 */ /* 0x000fc400078ec0ff */
[----:B------:R-:W-:Y:S01]  /*0da0*/  LOP3.LUT R3, R10, 0x7ffffe00, RZ, 0xc0, !PT ;  /* 0x7ffffe000a037812 */ /* 0x000fe200078ec0ff */
[----:B------:R-:W-:Y:S01]  /*0db0*/  IMAD.IADD R198, R205, 0x1, -R198 ;  /* 0x00000001cdc67824 */ /* 0x000fe200078e0ac6 */
[----:B------:R-:W-:Y:S02]  /*0dc0*/  LOP3.LUT R5, R6, 0x8, R5, 0xf8, !PT ;  /* 0x0000000806057812 */ /* 0x000fe400078ef805 */
[----:B------:R-:W-:Y:S01]  /*0dd0*/  SHF.R.U32.HI R6, RZ, 0x3, R6 ;  /* 0x00000003ff067819 */ /* 0x000fe20000011606 */
[----:B------:R-:W-:Y:S01]  /*0de0*/  IMAD R3, R4, 0x400, R3 ;  /* 0x0000040004037824 */ /* 0x000fe200078e0203 */
[----:B------:R-:W-:Y:S01]  /*0df0*/  LEA.HI R9, R9, R2, RZ, 0x3 ;  /* 0x0000000209097211 */ /* 0x000fe200078f18ff */
[----:B------:R-:W-:Y:S01]  /*0e00*/  IMAD.SHL.U32 R187, R198, 0x8, RZ ;  /* 0x00000008c6bb7824 */ /* 0x000fe200078e00ff */
[----:B------:R-:W-:Y:S02]  /*0e10*/  LOP3.LUT R6, R5, R6, RZ, 0x3c, !PT ;  /* 0x0000000605067212 */ /* 0x000fe400078e3cff */
[----:B------:R-:W-:Y:S01]  /*0e20*/  R2P PR, R11, 0x6 ;  /* 0x000000060b007804 */ /* 0x000fe20000000000 */
[----:B------:R-:W-:Y:S01]  /*0e30*/  VIADD R197, R187, 0x40 ;  /* 0x00000040bbc57836 */ /* 0x000fe20000000000 */
        /* <DEDUP_REMOVED lines=9> */
[----:B------:R-:W-:Y:S01]  /*0ed0*/  VIADD R194, R187, 0x100 ;  /* 0x00000100bbc27836 */ /* 0x000fe20000000000 */
[----:B------:R-:W-:Y:S01]  /*0ee0*/  SEL R185, R185, 0xffffffc0, !P2 ;  /* 0xffffffc0b9b97807 */ /* 0x000fe20005000000 */
[----:B------:R-:W-:Y:S01]  /*0ef0*/  VIADD R186, R23, 0x36400 ;  /* 0x0003640017ba7836 */ /* 0x000fe20000000000 */
        /* <DEDUP_REMOVED lines=16> */
[----:B------:R-:W-:Y:S02]  /*1000*/  IMAD.MOV.U32 R6, RZ, RZ, R14 ;  /* 0x000000ffff067224 */ /* 0x000fe400078e000e */
[----:B------:R-:W-:Y:S02]  /*1010*/  IMAD.MOV.U32 R7, RZ, RZ, R15 ;  /* 0x000000ffff077224 */ /* 0x000fe400078e000f */
[----:B------:R-:W-:Y:S02]  /*1020*/  IMAD.MOV.U32 R2, RZ, RZ, RZ ;  /* 0x000000ffff027224 */ /* 0x000fe400078e00ff */
[----:B------:R-:W-:Y:S02]  /*1030*/  IMAD.SHL.U32 R22, R8, 0x100, RZ ;  /* 0x0000010008167824 */ /* 0x000fe400078e00ff */
[----:B------:R-:W-:Y:S02]  /*1040*/  IMAD R189, R12, 0x8, R19 ;  /* 0x000000080cbd7824 */ /* 0x000fe400078e0213 */
[----:B------:R-:W-:Y:S01]  /*1050*/  IMAD.IADD R185, R185, 0x1, R184 ;  /* 0x00000001b9b97824 */ /* 0x000fe200078e02b8 */
[----:B--2---:R-:W-:-:S07]  /*1060*/  LOP3.LUT R188, R17, 0x1, RZ, 0xfc, !PT ;  /* 0x0000000111bc7812 */ /* 0x004fce00078efcff */
.L_x_3237:
[----:B0-23--:R-:W0:Y:S08]  /*1070*/  LDC.64 R4, c[0x0][0xb20] ;  /* 0x0002c800ff047b82 */ /* 0x00de300000000a00 */
[----:B-1--4-:R-:W1:Y:S01]  /*1080*/  LDC.64 R8, c[0x0][0xb10] ;  /* 0x0002c400ff087b82 */ /* 0x012e620000000a00 */
[----:B------:R-:W-:Y:S01]  /*1090*/  ULDC UR5, c[0x0][0x288] ;  /* 0x0000a20000057ab9 */ /* 0x000fe20000000800 */
[----:B------:R-:W-:Y:S01]  /*10a0*/  IMAD.MOV.U32 R3, RZ, RZ, RZ ;  /* 0x000000ffff037224 */ /* 0x000fe200078e00ff */
[----:B------:R-:W-:Y:S01]  /*10b0*/  ULDC.64 UR6, c[0x0][0x418] ;  /* 0x0001060000067ab9 */ /* 0x000fe20000000a00 */
[----:B0-----:R-:W-:-:S04]  /*10c0*/  ISETP.NE.U32.AND P0, PT, R4, RZ, PT ;  /* 0x000000ff0400720c */ /* 0x001fc80003f05070 */
[----:B------:R-:W-:Y:S02]  /*10d0*/  ISETP.NE.AND.EX P0, PT, R5, RZ, PT, P0 ;  /* 0x000000ff0500720c */ /* 0x000fe40003f05300 */
[----:B-1----:R-:W-:-:S04]  /*10e0*/  ISETP.NE.U32.AND P1, PT, R8, RZ, PT ;  /* 0x000000ff0800720c */ /* 0x002fc80003f25070 */
[----:B------:R-:W-:-:S07]  /*10f0*/  ISETP.NE.AND.EX P1, PT, R9, RZ, PT, P1 ;  /* 0x000000ff0900720c */ /* 0x000fce0003f25310 */
[----:B------:R-:W0:Y:S08]  /*1100*/  @P0 LDC.64 R4, c[0x0][0xb20] ;  /* 0x0002c800ff040b82 */ /* 0x000e300000000a00 */
[----:B------:R-:W1:Y:S01]  /*1110*/  @P1 LDC.64 R8, c[0x0][0xb10] ;  /* 0x0002c400ff081b82 */ /* 0x000e620000000a00 */
[----:B------:R-:W-:Y:S01]  /*1120*/  IMAD.U32 R17, RZ, RZ, UR5 ;  /* 0x00000005ff117e24 */ /* 0x000fe2000f8e00ff */
[----:B------:R-:W-:Y:S01]  /*1130*/  UISETP.NE.U32.AND UP0, UPT, UR6, URZ, UPT ;  /* 0x0000003f0600728c */ /* 0x000fe2000bf05070 */
[----:B------:R-:W-:Y:S01]  /*1140*/  ULDC UR5, c[0x0][0x424] ;  /* 0x0001090000057ab9 */ /* 0x000fe20000000800 */
[----:B0-----:R-:W-:-:S05]  /*1150*/  @P0 IMAD.WIDE R4, R7, 0x4, R4 ;  /* 0x0000000407040825 */ /* 0x001fca00078e0204 */
[----:B------:R0:W5:Y:S01]  /*1160*/  @P0 LDG.E R3, desc[UR38][R4.64] ;  /* 0x0000002604030981 */ /* 0x000162000c1e1900 */
[----:B-1----:R-:W-:-:S05]  /*1170*/  @P1 IMAD.WIDE R8, R7, 0x4, R8 ;  /* 0x0000000407081825 */ /* 0x002fca00078e0208 */
[----:B------:R0:W5:Y:S01]  /*1180*/  @P1 LDG.E R17, desc[UR38][R8.64] ;  /* 0x0000002608111981 */ /* 0x000162000c1e1900 */
[----:B------:R-:W-:Y:S01]  /*1190*/  UISETP.NE.AND.EX UP0, UPT, UR7, URZ, UPT, UP0 ;  /* 0x0000003f0700728c */ /* 0x000fe2000bf05300 */
[----:B------:R-:W-:Y:S02]  /*11a0*/  IMAD.MOV.U32 R191, RZ, RZ, R6 ;  /* 0x000000ffffbf7224 */ /* 0x000fe400078e0006 */
[----:B------:R-:W-:Y:S01]  /*11b0*/  ULDC.64 UR6, c[0x0][0xb18] ;  /* 0x0002c60000067ab9 */ /* 0x000fe20000000a00 */
[----:B------:R-:W-:Y:S01]  /*11c0*/  USEL UR5, UR5, 0x1, UP0 ;  /* 0x0000000105057887 */ /* 0x000fe20008000000 */
[----:B------:R-:W-:Y:S01]  /*11d0*/  ISETP.NE.U32.AND P2, PT, RZ, UR6, PT ;  /* 0x00000006ff007c0c */ /* 0x000fe2000bf45070 */
[----:B------:R-:W-:Y:S02]  /*11e0*/  ULDC UR6, c[0x0][0x2f0] ;  /* 0x0000bc0000067ab9 */ /* 0x000fe40000000800 */
[----:B------:R-:W-:Y:S01]  /*11f0*/  UIMAD UR5, UR5, UR6, URZ ;  /* 0x00000006050572a4 */ /* 0x000fe2000f8e023f */
[----:B------:R-:W-:Y:S01]  /*1200*/  ISETP.NE.AND.EX P2, PT, RZ, UR7, PT, P2 ;  /* 0x00000007ff007c0c */ /* 0x000fe2000bf45320 */
[----:B0-----:R-:W-:-:S12]  /*1210*/  @P1 BRA `(.L_x_3135) ;  /* 0x0000000000241947 */ /* 0x001fd80003800000 */
        /* <DEDUP_REMOVED lines=9> */
.L_x_3135:
[----:B------:R-:W-:Y:S02]  /*12b0*/  IMAD.U32 R16, RZ, RZ, UR5 ;  /* 0x00000005ff107e24 */ /* 0x000fe4000f8e00ff */
[----:B------:R-:W-:Y:S01]  /*12c0*/  IMAD.MOV.U32 R192, RZ, RZ, R7 ;  /* 0x000000ffffc07224 */ /* 0x000fe200078e0007 */
[----:B------:R-:W-:Y:S06]  /*12d0*/  @!P2 BRA `(.L_x_3136) ;  /* 0x000000000010a947 */ /* 0x000fec0003800000 */
[----:B------:R-:W0:Y:S02]  /*12e0*/  LDC.64 R4, c[0x0][0xb18] ;  /* 0x0002c600ff047b82 */ /* 0x000e240000000a00 */
[----:B0-----:R-:W-:-:S05]  /*12f0*/  IMAD.WIDE R4, R7, 0x4, R4 ;  /* 0x0000000407047825 */ /* 0x001fca00078e0204 */
[----:B------:R0:W5:Y:S01]  /*1300*/  LDG.E R16, desc[UR38][R4.64] ;  /* 0x0000002604107981 */ /* 0x000162000c1e1900 */
[----:B------:R-:W-:Y:S05]  /*1310*/  BRA `(.L_x_3137) ;  /* 0x0000000000247947 */ /* 0x000fea0003800000 */
.L_x_3136:
[----:B------:R-:W-:Y:S02]  /*1320*/  ULDC.64 UR6, c[0x0][0xb00] ;  /* 0x0002c00000067ab9 */ /* 0x000fe40000000a00 */
[----:B------:R-:W-:-:S04]  /*1330*/  ISETP.NE.U32.AND P0, PT, RZ, UR6, PT ;  /* 0x00000006ff007c0c */ /* 0x000fc8000bf05070 */
[----:B------:R-:W-:-:S13]  /*1340*/  ISETP.NE.AND.EX P0, PT, RZ, UR7, PT, P0 ;  /* 0x00000007ff007c0c */ /* 0x000fda000bf05300 */
[----:B------:R-:W-:Y:S05]  /*1350*/  @!P0 BRA `(.L_x_3137) ;  /* 0x0000000000148947 */ /* 0x000fea0003800000 */
[----:B------:R-:W0:Y:S02]  /*1360*/  LDC.64 R4, c[0x0][0xb00] ;  /* 0x0002c000ff047b82 */ /* 0x000e240000000a00 */
[----:B0-----:R-:W-:-:S05]  /*1370*/  IMAD.WIDE R4, R7, 0x4, R4 ;  /* 0x0000000407047825 */ /* 0x001fca00078e0204 */
[----:B------:R-:W2:Y:S04]  /*1380*/  LDG.E R16, desc[UR38][R4.64] ;  /* 0x0000002604107981 */ /* 0x000ea8000c1e1900 */
[----:B------:R-:W2:Y:S02]  /*1390*/  LDG.E R7, desc[UR38][R4.64+0x4] ;  /* 0x0000042604077981 */ /* 0x000ea4000c1e1900 */
[----:B--2---:R-:W-:-:S07]  /*13a0*/  IMAD.IADD R16, R7, 0x1, -R16 ;  /* 0x0000000107107824 */ /* 0x004fce00078e0a10 */
.L_x_3137:
[----:B0-----:R-:W2:Y:S01]  /*13b0*/  LDL R4, [R1+0x4] ;  /* 0x0000040001047983 */ /* 0x001ea20000100800 */
[----:B-----5:R-:W-:Y:S01]  /*13c0*/  IMAD.IADD R16, R16, 0x1, -R3 ;  /* 0x0000000110107824 */ /* 0x020fe200078e0a03 */
[----:B------:R-:W-:-:S03]  /*13d0*/  USHF.L.U32 UR40, UR4, 0x6, URZ ;  /* 0x0000000604287899 */ /* 0x000fc6000800063f */
[----:B------:R-:W-:-:S05]  /*13e0*/  VIADD R0, R16, 0x3f ;  /* 0x0000003f10007836 */ /* 0x000fca0000000000 */
[----:B------:R-:W-:-:S04]  /*13f0*/  SHF.R.S32.HI R3, RZ, 0x1f, R0 ;  /* 0x0000001fff037819 */ /* 0x000fc80000011400 */
[----:B------:R-:W-:-:S04]  /*1400*/  LEA.HI R3, R3, R0, RZ, 0x6 ;  /* 0x0000000003037211 */ /* 0x000fc800078f30ff */
[----:B------:R-:W-:Y:S02]  /*1410*/  SHF.R.S32.HI R168, RZ, 0x6, R3 ;  /* 0x00000006ffa87819 */ /* 0x000fe40000011403 */
[----:B--2---:R-:W-:-:S13]  /*1420*/  ISETP.NE.AND P0, PT, R4, 0x1, PT ;  /* 0x000000010400780c */ /* 0x004fda0003f05270 */
[----:B------:R-:W-:Y:S05]  /*1430*/  @!P0 BRA `(.L_x_3138) ;  /* 0x0000001c00e88947 */ /* 0x000fea0003800000 */
[----:B------:R-:W0:Y:S01]  /*1440*/  LDC R0, c[0x0][0x448] ;  /* 0x00011200ff007b82 */ /* 0x000e220000000800 */
[----:B------:R-:W-:Y:S01]  /*1450*/  UIADD3 UR4, UR40, 0x3f, URZ ;  /* 0x0000003f28047890 */ /* 0x000fe2000fffe03f */
[----:B------:R-:W-:-:S06]  /*1460*/  IADD3 R5, R16, 0x1, -R17 ;  /* 0x0000000110057810 */ /* 0x000fcc0007ffe811 */
[----:B------:R-:W1:Y:S01]  /*1470*/  LDC.64 R6, c[0x0][0xad8] ;  /* 0x0002b600ff067b82 */ /* 0x000e620000000a00 */
[----:B0-----:R-:W-:Y:S01]  /*1480*/  ISETP.NE.AND P1, PT, R0, 0x1, PT ;  /* 0x000000010000780c */ /* 0x001fe20003f25270 */
[----:B------:R-:W-:Y:S01]  /*1490*/  IMAD.U32 R0, RZ, RZ, UR4 ;  /* 0x00000004ff007e24 */ /* 0x000fe2000f8e00ff */
[----:B-1----:R-:W-:-:S11]  /*14a0*/  ISETP.GE.AND P2, PT, R7, 0x1, PT ;  /* 0x000000010700780c */ /* 0x002fd60003f46270 */
[----:B------:R-:W0:Y:S08]  /*14b0*/  @P1 LDC R3, c[0x0][0x44c] ;  /* 0x00011300ff031b82 */ /* 0x000e300000000800 */
[----:B------:R-:W1:Y:S01]  /*14c0*/  @P1 LDC R4, c[0x0][0x450] ;  /* 0x00011400ff041b82 */ /* 0x000e620000000800 */
[----:B0-----:R-:W-:-:S05]  /*14d0*/  @P1 IMAD.HI.U32 R3, R3, UR4, RZ ;  /* 0x0000000403031c27 */ /* 0x001fca000f8e00ff */
[----:B-1----:R-:W-:-:S05]  /*14e0*/  @P1 SHF.R.U32.HI R0, RZ, R4, R3 ;  /* 0x00000004ff001219 */ /* 0x002fca0000011603 */
[----:B------:R-:W-:-:S04]  /*14f0*/  IMAD.IADD R9, R5, 0x1, R0 ;  /* 0x0000000105097824 */ /* 0x000fc800078e0200 */
        /* <DEDUP_REMOVED lines=12> */
.L_x_3140:
[----:B------:R-:W-:-:S13]  /*15c0*/  ISETP.NE.AND P0, PT, R7, 0x1, PT ;  /* 0x000000010700780c */ /* 0x000fda0003f05270 */
[----:B------:R-:W0:Y:S02]  /*15d0*/  @P0 LDC.64 R4, c[0x0][0xae0] ;  /* 0x0002b800ff040b82 */ /* 0x000e240000000a00 */
[----:B0-----:R-:W-:-:S05]  /*15e0*/  @P0 IMAD.HI.U32 R4, R3, R4, RZ ;  /* 0x0000000403040227 */ /* 0x001fca00078e00ff */
[----:B------:R-:W-:-:S07]  /*15f0*/  @P0 SHF.R.U32.HI R3, RZ, R5, R4 ;  /* 0x00000005ff030219 */ /* 0x000fce0000011604 */
.L_x_3141:
[----:B------:R-:W-:-:S05]  /*1600*/  IMAD R3, R3, R7, R7 ;  /* 0x0000000703037224 */ /* 0x000fca00078e0207 */
[----:B------:R-:W-:-:S07]  /*1610*/  VIMNMX R0, R0, R3, PT ;  /* 0x0000000300007248 */ /* 0x000fce0003fe0100 */
.L_x_3139:
[----:B------:R-:W0:Y:S01]  /*1620*/  @P1 LDC R5, c[0x0][0x44c] ;  /* 0x00011300ff051b82 */ /* 0x000e220000000800 */
[----:B------:R-:W-:Y:S01]  /*1630*/  VIADD R0, R0, 0x3f ;  /* 0x0000003f00007836 */ /* 0x000fe20000000000 */
[----:B------:R-:W-:Y:S01]  /*1640*/  ULDC UR4, c[0x0][0xad4] ;  /* 0x0002b50000047ab9 */ /* 0x000fe20000000800 */
[----:B------:R-:W-:-:S03]  /*1650*/  IMAD.U32 R4, RZ, RZ, UR40 ;  /* 0x00000028ff047e24 */ /* 0x000fc6000f8e00ff */
[----:B------:R-:W-:Y:S02]  /*1660*/  SHF.R.S32.HI R3, RZ, 0x1f, R0 ;  /* 0x0000001fff037819 */ /* 0x000fe40000011400 */
[----:B------:R-:W1:Y:S02]  /*1670*/  @P1 LDC R6, c[0x0][0x450] ;  /* 0x00011400ff061b82 */ /* 0x000e640000000800 */
[----:B------:R-:W-:-:S04]  /*1680*/  LEA.HI R3, R3, R0, RZ, 0x6 ;  /* 0x0000000003037211 */ /* 0x000fc800078f30ff */
[----:B------:R-:W-:Y:S01]  /*1690*/  SHF.R.S32.HI R3, RZ, 0x6, R3 ;  /* 0x00000006ff037819 */ /* 0x000fe20000011403 */
[----:B0-----:R-:W-:-:S05]  /*16a0*/  @P1 IMAD.HI.U32 R5, R5, UR40, RZ ;  /* 0x0000002805051c27 */ /* 0x001fca000f8e00ff */
[----:B-1----:R-:W-:Y:S02]  /*16b0*/  @P1 SHF.R.U32.HI R4, RZ, R6, R5 ;  /* 0x00000006ff041219 */ /* 0x002fe40000011605 */
[----:B------:R-:W-:Y:S02]  /*16c0*/  VIMNMX R5, R168, R3, PT ;  /* 0x00000003a8057248 */ /* 0x000fe40003fe0100 */
[----:B------:R-:W-:-:S05]  /*16d0*/  IADD3 R4, R4, R16, -R17 ;  /* 0x0000001004047210 */ /* 0x000fca0007ffe811 */
        /* <DEDUP_REMOVED lines=11> */
.L_x_3143:
[----:B------:R-:W-:-:S13]  /*1790*/  ISETP.NE.AND P0, PT, R7, 0x1, PT ;  /* 0x000000010700780c */ /* 0x000fda0003f05270 */
[----:B------:R-:W0:Y:S02]  /*17a0*/  @P0 LDC.64 R8, c[0x0][0xae0] ;  /* 0x0002b800ff080b82 */ /* 0x000e240000000a00 */
[----:B0-----:R-:W-:-:S05]  /*17b0*/  @P0 IMAD.HI.U32 R6, R4, R8, RZ ;  /* 0x0000000804060227 */ /* 0x001fca00078e00ff */
[----:B------:R-:W-:-:S07]  /*17c0*/  @P0 SHF.R.U32.HI R4, RZ, R9, R6 ;  /* 0x00000009ff040219 */ /* 0x000fce0000011606 */
.L_x_3144:
[----:B------:R-:W-:-:S05]  /*17d0*/  IMAD R3, R4, R7, RZ ;  /* 0x0000000704037224 */ /* 0x000fca00078e02ff */
[----:B------:R-:W-:-:S07]  /*17e0*/  VIMNMX R0, R0, R3, !PT ;  /* 0x0000000300007248 */ /* 0x000fce0007fe0100 */
.L_x_3142:
        /* <DEDUP_REMOVED lines=132> */
.L_x_3147:
        /* <DEDUP_REMOVED lines=171> */
.L_x_3146:
[----:B------:R-:W-:Y:S01]  /*2ae0*/  BAR.SYNC.DEFER_BLOCKING 0xe, 0x100 ;  /* 0x0384000000007b1d */ /* 0x000fe20000010000 */
[----:B01----:R-:W-:Y:S01]  /*2af0*/  IMAD.U32 R0, RZ, RZ, UR36 ;  /* 0x00000024ff007e24 */ /* 0x003fe2000f8e00ff */
[----:B------:R-:W-:Y:S01]  /*2b00*/  UIADD3 UR36, UR36, 0x1, URZ ;  /* 0x0000000124247890 */ /* 0x000fe2000fffe03f */
[----:B------:R-:W-:Y:S01]  /*2b10*/  PLOP3.LUT P0, PT, PT, PT, PT, 0x8, 0x0 ;  /* 0x000000000000781c */ /* 0x000fe20003f0e170 */
[----:B------:R-:W-:Y:S02]  /*2b20*/  IMAD.MOV.U32 R20, RZ, RZ, RZ ;  /* 0x000000ffff147224 */ /* 0x000fe400078e00ff */
        /* <DEDUP_REMOVED lines=139> */
.L_x_3138:
[----:B------:R-:W0:Y:S01]  /*33e0*/  LDC R0, c[0x0][0x448] ;  /* 0x00011200ff007b82 */ /* 0x000e220000000800 */
[----:B------:R-:W-:Y:S01]  /*33f0*/  UIADD3 UR4, UR40, 0x3f, URZ ;  /* 0x0000003f28047890 */ /* 0x000fe2000fffe03f */
[----:B------:R-:W-:-:S06]  /*3400*/  IADD3 R5, R16, 0x1, -R17 ;  /* 0x0000000110057810 */ /* 0x000fcc0007ffe811 */
[----:B------:R-:W1:Y:S01]  /*3410*/  LDC.64 R6, c[0x0][0xad8] ;  /* 0x0002b600ff067b82 */ /* 0x000e620000000a00 */
[----:B0-----:R-:W-:Y:S02]  /*3420*/  ISETP.NE.AND P1, PT, R0, 0x1, PT ;  /* 0x000000010000780c */ /* 0x001fe40003f25270 */
[----:B-1----:R-:W-:-:S11]  /*3430*/  ISETP.GE.AND P2, PT, R7, 0x1, PT ;  /* 0x000000010700780c */ /* 0x002fd60003f46270 */
[----:B------:R-:W0:Y:S08]  /*3440*/  @P1 LDC R0, c[0x0][0x44c] ;  /* 0x00011300ff001b82 */ /* 0x000e300000000800 */
[----:B------:R-:W1:Y:S01]  /*3450*/  @P1 LDC R4, c[0x0][0x450] ;  /* 0x00011400ff041b82 */ /* 0x000e620000000800 */
[----:B0-----:R-:W-:-:S04]  /*3460*/  @P1 IMAD.HI.U32 R3, R0, UR4, RZ ;  /* 0x0000000400031c27 */ /* 0x001fc8000f8e00ff */
[----:B------:R-:W-:Y:S01]  /*3470*/  IMAD.U32 R0, RZ, RZ, UR4 ;  /* 0x00000004ff007e24 */ /* 0x000fe2000f8e00ff */
        /* <DEDUP_REMOVED lines=14> */
.L_x_3149:
[----:B------:R-:W-:-:S13]  /*3560*/  ISETP.NE.AND P0, PT, R7, 0x1, PT ;  /* 0x000000010700780c */ /* 0x000fda0003f05270 */
[----:B------:R-:W0:Y:S02]  /*3570*/  @P0 LDC.64 R4, c[0x0][0xae0] ;  /* 0x0002b800ff040b82 */ /* 0x000e240000000a00 */
[----:B0-----:R-:W-:-:S05]  /*3580*/  @P0 IMAD.HI.U32 R4, R3, R4, RZ ;  /* 0x0000000403040227 */ /* 0x001fca00078e00ff */
[----:B------:R-:W-:-:S07]  /*3590*/  @P0 SHF.R.U32.HI R3, RZ, R5, R4 ;  /* 0x00000005ff030219 */ /* 0x000fce0000011604 */
.L_x_3150:
[----:B------:R-:W-:-:S05]  /*35a0*/  IMAD R3, R3, R7, R7 ;  /* 0x0000000703037224 */ /* 0x000fca00078e0207 */
[----:B------:R-:W-:-:S07]  /*35b0*/  VIMNMX R0, R0, R3, PT ;  /* 0x0000000300007248 */ /* 0x000fce0003fe0100 */
.L_x_3148:
[----:B------:R-:W0:Y:S01]  /*35c0*/  @P1 LDC R4, c[0x0][0x44c] ;  /* 0x00011300ff041b82 */ /* 0x000e220000000800 */
[----:B------:R-:W-:Y:S01]  /*35d0*/  VIADD R0, R0, 0x3f ;  /* 0x0000003f00007836 */ /* 0x000fe20000000000 */
[----:B------:R-:W-:Y:S01]  /*35e0*/  ULDC UR4, c[0x0][0xad4] ;  /* 0x0002b50000047ab9 */ /* 0x000fe20000000800 */
[----:B------:R-:W-:-:S03]  /*35f0*/  IMAD.IADD R173, R16, 0x1, -R17 ;  /* 0x0000000110ad7824 */ /* 0x000fc600078e0a11 */
[----:B------:R-:W-:Y:S02]  /*3600*/  SHF.R.S32.HI R3, RZ, 0x1f, R0 ;  /* 0x0000001fff037819 */ /* 0x000fe40000011400 */
[----:B------:R-:W1:Y:S02]  /*3610*/  @P1 LDC R6, c[0x0][0x450] ;  /* 0x00011400ff061b82 */ /* 0x000e640000000800 */
[----:B------:R-:W-:-:S04]  /*3620*/  LEA.HI R3, R3, R0, RZ, 0x6 ;  /* 0x0000000003037211 */ /* 0x000fc800078f30ff */
[----:B------:R-:W-:-:S04]  /*3630*/  SHF.R.S32.HI R3, RZ, 0x6, R3 ;  /* 0x00000006ff037819 */ /* 0x000fc80000011403 */
[----:B------:R-:W-:Y:S01]  /*3640*/  VIMNMX R168, R168, R3, PT ;  /* 0x00000003a8a87248 */ /* 0x000fe20003fe0100 */
[----:B0-----:R-:W-:-:S04]  /*3650*/  @P1 IMAD.HI.U32 R5, R4, UR40, RZ ;  /* 0x0000002804051c27 */ /* 0x001fc8000f8e00ff */
[----:B------:R-:W-:Y:S01]  /*3660*/  IMAD.U32 R4, RZ, RZ, UR40 ;  /* 0x00000028ff047e24 */ /* 0x000fe2000f8e00ff */
[----:B-1----:R-:W-:-:S05]  /*3670*/  @P1 SHF.R.U32.HI R4, RZ, R6, R5 ;  /* 0x00000006ff041219 */ /* 0x002fca0000011605 */
        /* <DEDUP_REMOVED lines=12> */
.L_x_3152:
[----:B------:R-:W-:-:S13]  /*3740*/  ISETP.NE.AND P0, PT, R7, 0x1, PT ;  /* 0x000000010700780c */ /* 0x000fda0003f05270 */
[----:B------:R-:W0:Y:S02]  /*3750*/  @P0 LDC.64 R8, c[0x0][0xae0] ;  /* 0x0002b800ff080b82 */ /* 0x000e240000000a00 */
[----:B0-----:R-:W-:-:S05]  /*3760*/  @P0 IMAD.HI.U32 R6, R4, R8, RZ ;  /* 0x0000000804060227 */ /* 0x001fca00078e00ff */
[----:B------:R-:W-:-:S07]  /*3770*/  @P0 SHF.R.U32.HI R4, RZ, R9, R6 ;  /* 0x00000009ff040219 */ /* 0x000fce0000011606 */
.L_x_3153:
[----:B------:R-:W-:-:S05]  /*3780*/  IMAD R3, R4, R7, RZ ;  /* 0x0000000704037224 */ /* 0x000fca00078e02ff */
[----:B------:R-:W-:-:S07]  /*3790*/  VIMNMX R0, R0, R3, !PT ;  /* 0x0000000300007248 */ /* 0x000fce0007fe0100 */
.L_x_3151:
        /* <DEDUP_REMOVED lines=105> */
.L_x_3154:
[----:B------:R-:W-:Y:S02]  /*3e30*/  LEA.HI R0, R200, R200, RZ, 0x1 ;  /* 0x000000c8c8007211 */ /* 0x000fe400078f08ff */
[----:B------:R-:W-:Y:S02]  /*3e40*/  ISETP.NE.AND P0, PT, R188, 0x3, PT ;  /* 0x00000003bc00780c */ /* 0x000fe40003f05270 */
[----:B------:R-:W-:-:S05]  /*3e50*/  LOP3.LUT R3, R0, 0xfffffffe, RZ, 0xc0, !PT ;  /* 0xfffffffe00037812 */ /* 0x000fca00078ec0ff */
[----:B------:R-:W-:-:S05]  /*3e60*/  IMAD.IADD R3, R200, 0x1, -R3 ;  /* 0x00000001c8037824 */ /* 0x000fca00078e0a03 */
[----:B------:R-:W-:-:S04]  /*3e70*/  SHF.L.U32 R4, R3, 0x1f, RZ ;  /* 0x0000001f03047819 */ /* 0x000fc800000006ff */
[----:B------:R-:W0:Y:S02]  /*3e80*/  SYNCS.PHASECHK.TRANS64.TRYWAIT P1, [UR37+0x38800], R4 ;  /* 0x03880004ff0075a7 */ /* 0x000e240008020165 */
[----:B0-----:R-:W-:Y:S05]  /*3e90*/  @!P1 BRA `(.L_x_3155) ;  /* 0x0000017c00f89947 */ /* 0x001fea0003800000 */
.L_x_3392:
[----:B------:R-:W-:Y:S05]  /*3ea0*/  @!P0 BRA `(.L_x_3156) ;  /* 0x0000000000048947 */ /* 0x000fea0003800000 */
[----:B------:R-:W-:Y:S01]  /*3eb0*/  BPT.TRAP 0x1 ;  /* 0x000000040000795c */ /* 0x000fe20000300000 */
.L_x_3156:
[----:B0-----:R-:W-:Y:S01]  /*3ec0*/  IMAD.U32 R3, RZ, RZ, UR36 ;  /* 0x00000024ff037e24 */ /* 0x001fe2000f8e00ff */
[----:B------:R-:W-:-:S04]  /*3ed0*/  SHF.L.U32 R6, R2, 0x1f, RZ ;  /* 0x0000001f02067819 */ /* 0x000fc800000006ff */
[----:B------:R-:W-:-:S04]  /*3ee0*/  LEA R3, R3, UR37, 0x3 ;  /* 0x0000002503037c11 */ /* 0x000fc8000f8e18ff */
[----:B------:R0:W1:Y:S01]  /*3ef0*/  SYNCS.PHASECHK.TRANS64.TRYWAIT P1, [R3+URZ+0x38830], R6 ;  /* 0x03883006030075a7 */ /* 0x000062000802017f */
[----:B------:R-:W-:Y:S05]  /*3f00*/  @!P0 BRA `(.L_x_3157) ;  /* 0x0000000000048947 */ /* 0x000fea0003800000 */
[----:B------:R-:W-:Y:S01]  /*3f10*/  BPT.TRAP 0x1 ;  /* 0x000000040000795c */ /* 0x000fe20000300000 */
.L_x_3157:
[----:B-1----:R-:W-:Y:S05]  /*3f20*/  @P1 BRA `(.L_x_3158) ;  /* 0x0000000000081947 */ /* 0x002fea0003800000 */
[----:B------:R-:W1:Y:S02]  /*3f30*/  SYNCS.PHASECHK.TRANS64.TRYWAIT P1, [R3+URZ+0x38830], R6 ;  /* 0x03883006030075a7 */ /* 0x000e64000802017f */
[----:B-1----:R-:W-:Y:S05]  /*3f40*/  @!P1 BRA `(.L_x_3159) ;  /* 0x0000017c00e49947 */ /* 0x002fea0003800000 */
.L_x_3158:
        /* <DEDUP_REMOVED lines=40> */
.L_x_3393:
[----:B------:R-:W-:Y:S05]  /*41d0*/  @!P0 BRA `(.L_x_3161) ;  /* 0x0000000000048947 */ /* 0x000fea0003800000 */
[----:B------:R-:W-:Y:S01]  /*41e0*/  BPT.TRAP 0x1 ;  /* 0x000000040000795c */ /* 0x000fe20000300000 */
.L_x_3161:
[----:B------:R3:W4:Y:S01]  /*41f0*/  SYNCS.PHASECHK.TRANS64.TRYWAIT P1, [R3+URZ+0x38850], R6 ;  /* 0x03885006030075a7 */ /* 0x000722000802017f */
[----:B------:R-:W-:Y:S05]  /*4200*/  @!P0 BRA `(.L_x_3162) ;  /* 0x0000000000048947 */ /* 0x000fea0003800000 */
[----:B------:R-:W-:Y:S01]  /*4210*/  BPT.TRAP 0x1 ;  /* 0x000000040000795c */ /* 0x000fe20000300000 */
.L_x_3162:
[----:B----4-:R-:W-:Y:S05]  /*4220*/  @P1 BRA `(.L_x_3163) ;  /* 0x0000000000081947 */ /* 0x010fea0003800000 */
[----:B------:R-:W4:Y:S02]  /*4230*/  SYNCS.PHASECHK.TRANS64.TRYWAIT P1, [R3+URZ+0x38850], R6 ;  /* 0x03885006030075a7 */ /* 0x000f24000802017f */
[----:B----4-:R-:W-:Y:S05]  /*4240*/  @!P1 BRA `(.L_x_3164) ;  /* 0x0000017c00509947 */ /* 0x010fea0003800000 */
.L_x_3163:
[----:B------:R-:W-:Y:S01]  /*4250*/  UIADD3 UR4, UR37, 0x400, URZ ;  /* 0x0000040025047890 */ /* 0x000fe2000fffe03f */
[----:B------:R-:W-:Y:S01]  /*4260*/  WARPGROUP.ARRIVE ;  /* 0x00000000000079c5 */ /* 0x000fe20000000000 */
[----:B------:R-:W-:-:S05]  /*4270*/  UIADD3 UR5, UR37, 0x26400, URZ ;  /* 0x0002640025057890 */ /* 0x000fca000fffe03f */
[----:B--2---:R-:W2:Y:S01]  /*4280*/  S2R R4, SR_TID.X ;  /* 0x0000000000047919 */ /* 0x004ea20000002100 */
[----:B------:R-:W-:Y:S01]  /*4290*/  USHF.R.U32.HI UR4, URZ, 0x4, UR4 ;  /* 0x000000043f047899 */ /* 0x000fe20008011604 */
[----:B------:R-:W-:Y:S01]  /*42a0*/  IMAD.MOV.U32 R7, RZ, RZ, -0x40 ;  /* 0xffffffc0ff077424 */ /* 0x000fe200078e00ff */
[----:B------:R-:W-:Y:S01]  /*42b0*/  USHF.R.U32.HI UR5, URZ, 0x4, UR5 ;  /* 0x000000043f057899 */ /* 0x000fe20008011605 */
[----:B------:R-:W5:Y:S01]  /*42c0*/  S2R R5, SR_TID.X ;  /* 0x0000000000057919 */ /* 0x000f620000002100 */
[----:B------:R-:W-:Y:S01]  /*42d0*/  ULOP3.LUT UR4, UR4, 0x3fff, URZ, 0xc0, !UPT ;  /* 0x00003fff04047892 */ /* 0x000fe2000f8ec03f */
[C---:B------:R-:W-:Y:S01]  /*42e0*/  IMAD R7, R168.reuse, R7, 0x41 ;  /* 0x00000041a8077424 */ /* 0x040fe200078e0207 */
[----:B------:R-:W-:Y:S01]  /*42f0*/  ULOP3.LUT UR5, UR5, 0x3fff, URZ, 0xc0, !UPT ;  /* 0x00003fff05057892 */ /* 0x000fe2000f8ec03f */
[----:B------:R-:W-:Y:S01]  /*4300*/  LEA R8, R168, 0xffffffc0, 0x6 ;  /* 0xffffffc0a8087811 */ /* 0x000fe200078e30ff */
[----:B------:R-:W-:Y:S01]  /*4310*/  ULOP3.LUT UR4, UR4, 0x10000, URZ, 0xfc, !UPT ;  /* 0x0001000004047892 */ /* 0x000fe2000f8efc3f */
[----:B------:R-:W-:Y:S01]  /*4320*/  VIADD R12, R7, 0xffffffff ;  /* 0xffffffff070c7836 */ /* 0x000fe20000000000 */
[----:B------:R-:W-:Y:S01]  /*4330*/  ULOP3.LUT UR6, UR5, 0x10000, URZ, 0xfc, !UPT ;  /* 0x0001000005067892 */ /* 0x000fe2000f8efc3f */
[----:B------:R-:W-:Y:S01]  /*4340*/  IADD3 R9, -R18, R16, -R8 ;  /* 0x0000001012097210 */ /* 0x000fe20007ffe908 */
[----:B------:R-:W-:Y:S01]  /*4350*/  ULEA UR26, UR36, UR4, 0xc ;  /* 0x00000004241a7291 */ /* 0x000fe2000f8e603f */
[----:B------:R-:W-:Y:S01]  /*4360*/  UMOV UR25, 0x40000040 ;  /* 0x4000004000197882 */ /* 0x000fe20000000000 */
[----:B------:R-:W-:Y:S01]  /*4370*/  UMOV UR27, 0x40000040 ;  /* 0x40000040001b7882 */ /* 0x000fe20000000000 */
[----:B------:R-:W-:-:S02]  /*4380*/  UIADD3 UR28, UR6, 0x2, URZ ;  /* 0x00000002061c7890 */ /* 0x000fc4000fffe03f */
        /* <DEDUP_REMOVED lines=8> */
[----:B-----5:R-:W-:-:S04]  /*4410*/  LOP3.LUT R5, R5, 0x7f, RZ, 0xc0, !PT ;  /* 0x0000007f05057812 */ /* 0x020fc800078ec0ff */
[----:B------:R-:W2:Y:S01]  /*4420*/  SHFL.IDX PT, R4, R4, RZ, 0x1f ;  /* 0x00001fff04047589 */ /* 0x000ea200000e0000 */
[----:B------:R-:W-:Y:S02]  /*4430*/  ISETP.NE.AND P1, PT, R5, RZ, PT ;  /* 0x000000ff0500720c */ /* 0x000fe40003f25270 */
[----:B--2---:R-:W-:Y:S01]  /*4440*/  R2UR UR5, R4 ;  /* 0x00000000040572ca */ /* 0x004fe200000e0000 */
[----:B------:R-:W-:-:S04]  /*4450*/  VIADD R4, R189, UR40 ;  /* 0x00000028bd047c36 */ /* 0x000fc80008000000 */
[----:B------:R-:W-:-:S08]  /*4460*/  IMAD.MOV.U32 R5, RZ, RZ, R4 ;  /* 0x000000ffff057224 */ /* 0x000fd000078e0004 */
        /* <DEDUP_REMOVED lines=253> */
[----:B01-34-:R-:W-:Y:S01]  /*5440*/  @P2 IMAD.HI.U32 R6, R4, UR5, RZ ;  /* 0x0000000504062c27 */ /* 0x01bfe2000f8e00ff */
[----:B------:R-:W-:Y:S01]  /*5450*/  @UP0 ULDC UR5, c[0x0][0x450] ;  /* 0x0001140000050ab9 */ /* 0x000fe20000000800 */
[----:B------:R-:W-:Y:S02]  /*5460*/  PLOP3.LUT P2, PT, PT, PT, UP1, 0x40, 0x0 ;  /* 0x000000000000781c */ /* 0x000fe40003f4e818 */
[----:B------:R-:W-:Y:S01]  /*5470*/  @!P1 VIADD R4, R3, 0x38840 ;  /* 0x0003884003049836 */ /* 0x000fe20000000000 */
[----:B------:R-:W-:Y:S01]  /*5480*/  @P3 SHF.R.U32.HI R5, RZ, UR5, R6 ;  /* 0x00000005ff053c19 */ /* 0x000fe20008011606 */
[----:B------:R-:W-:-:S03]  /*5490*/  ULOP3.LUT UR5, URZ, UR26, URZ, 0x33, !UPT ;  /* 0x0000001a3f057292 */ /* 0x000fc6000f8e333f */
[----:B------:R-:W-:Y:S01]  /*54a0*/  @!P1 PRMT R4, RZ, 0x654, R4 ;  /* 0x00000654ff049816 */ /* 0x000fe20000000004 */
[----:B------:R-:W0:Y:S01]  /*54b0*/  SHFL.IDX PT, R14, R5, RZ, 0x1c1f ;  /* 0x001c1fff050e7589 */ /* 0x000e2200000e0000 */
[----:B------:R-:W-:Y:S02]  /*54c0*/  WARPGROUP.DEPBAR.LE gsb0, 0x0 ;  /* 0x00008000000079c5 */ /* 0x000fe40000010000 */
[----:B------:R-:W-:-:S06]  /*54d0*/  WARPGROUP.ARRIVE ;  /* 0x00000000000079c5 */ /* 0x000fcc0000000000 */
[----:B------:R-:W-:Y:S03]  /*54e0*/  HGMMA.64x64x16.F32.BF16 R24, gdesc[UR28], R24, gsb0 ;  /* 0x00e000001c1879f0 */ /* 0x000fe60008001818 */
[----:B------:R-:W-:Y:S02]  /*54f0*/  WARPGROUP.DEPBAR.LE gsb0, 0x0 ;  /* 0x00008000000079c5 */ /* 0x000fe40000010000 */
[----:B------:R1:W-:Y:S02]  /*5500*/  @!P1 SYNCS.ARRIVE.TRANS64.RED.A1T0 RZ, [R4+URZ], RZ ;  /* 0x000000ff04ff99a7 */ /* 0x0003e4000810043f */
[----:B-1----:R-:W-:-:S05]  /*5510*/  IADD3 R4, -R18, R7, R16 ;  /* 0x0000000712047210 */ /* 0x002fca0007ffe110 */
[----:B------:R-:W-:-:S04]  /*5520*/  IMAD.IADD R4, R4, 0x1, -R17 ;  /* 0x0000000104047824 */ /* 0x000fc800078e0a11 */
[C---:B------:R-:W-:Y:S02]  /*5530*/  VIADD R10, R4.reuse, UR10 ;  /* 0x0000000a040a7c36 */ /* 0x040fe40008000000 */
[----:B------:R-:W-:-:S03]  /*5540*/  VIADD R11, R4, UR5 ;  /* 0x00000005040b7c36 */ /* 0x000fc60008000000 */
[----:B0-----:R-:W-:Y:S01]  /*5550*/  VIADDMNMX R4, R14, R10, R9, PT ;  /* 0x0000000a0e047246 */ /* 0x001fe20003800109 */
        /* <DEDUP_REMOVED lines=14> */
.L_x_3167:
[----:B------:R-:W-:-:S06]  /*5640*/  UISETP.NE.AND UP2, UPT, UR11, 0x1, UPT ;  /* 0x000000010b00788c */ /* 0x000fcc000bf45270 */
[----:B------:R-:W-:-:S05]  /*5650*/  PLOP3.LUT P2, PT, PT, PT, UP2, 0x80, 0x0 ;  /* 0x000000000000781c */ /* 0x000fca0003f4f028 */
[----:B------:R-:W-:-:S08]  /*5660*/  @UP2 ULDC.64 UR14, c[0x0][0xae0] ;  /* 0x0002b800000e2ab9 */ /* 0x000fd00000000a00 */
[----:B------:R-:W-:-:S05]  /*5670*/  @P2 IMAD.HI.U32 R13, R7, UR14, RZ ;  /* 0x0000000e070d2c27 */ /* 0x000fca000f8e00ff */
[----:B------:R-:W-:-:S07]  /*5680*/  @P2 SHF.R.U32.HI R7, RZ, UR15, R13 ;  /* 0x0000000fff072c19 */ /* 0x000fce000801160d */
.L_x_3168:
[----:B------:R-:W-:Y:S05]  /*5690*/  BSYNC B0 ;  /* 0x0000000000007941 */ /* 0x000fea0003800000 */
.L_x_3166:
[----:B------:R-:W-:-:S04]  /*56a0*/  IMAD R7, R7, UR11, -R8 ;  /* 0x0000000b07077c24 */ /* 0x000fc8000f8e0a08 */
[----:B------:R-:W-:-:S05]  /*56b0*/  IMAD.IADD R7, R7, 0x1, -R18 ;  /* 0x0000000107077824 */ /* 0x000fca00078e0a12 */
[----:B------:R-:W-:Y:S02]  /*56c0*/  VIMNMX R6, R6, R7, !PT ;  /* 0x0000000706067248 */ /* 0x000fe40007fe0100 */
[----:B------:R-:W-:-:S07]  /*56d0*/  VIADDMNMX R4, R7, UR11, R4, PT ;  /* 0x0000000b07047c46 */ /* 0x000fce000b800104 */
.L_x_3165:
        /* <DEDUP_REMOVED lines=71> */
[----:B------:R-:W-:Y:S02]  /*5b50*/  ISETP.GE.AND P6, PT, R12, 0x3a, PT ;  /* 0x0000003a0c00780c */ /* 0x000fe40003fc6270 */
[----:B------:R-:W0:Y:S02]  /*5b60*/  SHFL.IDX PT, R12, R5, 0x1, 0x1c1f ;  /* 0x003c1f00050c7f89 */ /* 0x000e2400000e0000 */
[----:B------:R-:W-:Y:S02]  /*5b70*/  P2R R49, PR, RZ, 0x40 ;  /* 0x00000040ff317803 */ /* 0x000fe40000000000 */
[----:B------:R-:W-:-:S04]  /*5b80*/  ISETP.GT.AND P6, PT, R6, 0x39, !P6 ;  /* 0x000000390600780c */ /* 0x000fc800077c4270 */
[----:B------:R-:W-:-:S04]  /*5b90*/  ISETP.LT.OR P6, PT, R4, 0x3a, P6 ;  /* 0x0000003a0400780c */ /* 0x000fc800037c1670 */
[----:B------:R-:W-:Y:S02]  /*5ba0*/  FSEL R66, R53, -INF , !P6 ;  /* 0xff80000035427808 */ /* 0x000fe40007000000 */
[----:B------:R-:W-:Y:S02]  /*5bb0*/  PLOP3.LUT P6, PT, PT, PT, UP1, 0x40, 0x0 ;  /* 0x000000000000781c */ /* 0x000fe40003fce818 */
[----:B0-----:R-:W-:Y:S01]  /*5bc0*/  VIADDMNMX R6, R12, R10, R9, PT ;  /* 0x0000000a0c067246 */ /* 0x001fe20003800109 */
[----:B------:R-:W-:-:S10]  /*5bd0*/  IMAD.IADD R4, R11, 0x1, R12 ;  /* 0x000000010b047824 */ /* 0x000fd400078e020c */
        /* <DEDUP_REMOVED lines=14> */
.L_x_3171:
[----:B------:R-:W-:-:S06]  /*5cc0*/  UISETP.NE.AND UP2, UPT, UR11, 0x1, UPT ;  /* 0x000000010b00788c */ /* 0x000fcc000bf45270 */
[----:B------:R-:W-:-:S05]  /*5cd0*/  PLOP3.LUT P6, PT, PT, PT, UP2, 0x80, 0x0 ;  /* 0x000000000000781c */ /* 0x000fca0003fcf028 */
[----:B------:R-:W-:-:S08]  /*5ce0*/  @UP2 ULDC.64 UR14, c[0x0][0xae0] ;  /* 0x0002b800000e2ab9 */ /* 0x000fd00000000a00 */
[----:B------:R-:W-:Y:S01]  /*5cf0*/  @P6 IMAD.HI.U32 R9, R5, UR14, RZ ;  /* 0x0000000e05096c27 */ /* 0x000fe2000f8e00ff */
[----:B------:R-:W-:-:S13]  /*5d00*/  PLOP3.LUT P6, PT, PT, PT, UP2, 0x80, 0x0 ;  /* 0x000000000000781c */ /* 0x000fda0003fcf028 */
[----:B------:R-:W-:-:S07]  /*5d10*/  @P6 SHF.R.U32.HI R5, RZ, UR15, R9 ;  /* 0x0000000fff056c19 */ /* 0x000fce0008011609 */
.L_x_3172:
[----:B------:R-:W-:Y:S05]  /*5d20*/  BSYNC B0 ;  /* 0x0000000000007941 */ /* 0x000fea0003800000 */
.L_x_3170:
[----:B------:R-:W-:-:S04]  /*5d30*/  IMAD R5, R5, UR11, -R8 ;  /* 0x0000000b05057c24 */ /* 0x000fc8000f8e0a08 */
[----:B------:R-:W-:-:S05]  /*5d40*/  IMAD.IADD R5, R5, 0x1, -R18 ;  /* 0x0000000105057824 */ /* 0x000fca00078e0a12 */
[----:B------:R-:W-:Y:S02]  /*5d50*/  VIMNMX R4, R4, R5, !PT ;  /* 0x0000000504047248 */ /* 0x000fe40007fe0100 */
[----:B------:R-:W-:-:S07]  /*5d60*/  VIADDMNMX R6, R5, UR11, R6, PT ;  /* 0x0000000b05067c46 */ /* 0x000fce000b800106 */
.L_x_3169:
        /* <DEDUP_REMOVED lines=11> */
[----:B------:R-:W-:Y:S01]  /*5e20*/  @!P1 VIADD R3, R3, 0x38860 ;  /* 0x0003886003039836 */ /* 0x000fe20000000000 */
[----:B------:R-:W-:Y:S01]  /*5e30*/  FMNMX.FTZ R5, R20, R5, !PT ;  /* 0x0000000514057209 */ /* 0x000fe20007810000 */
[----:B------:R-:W-:Y:S01]  /*5e40*/  UMOV UR5, UR40 ;  /* 0x0000002800057c82 */ /* 0x000fe20008000000 */
        /* <DEDUP_REMOVED lines=23> */
[C---:B------:R-:W-:Y:S02]  /*5fc0*/  ISETP.GT.AND P2, PT, R4.reuse, 0x18, !P2 ;  /* 0x000000180400780c */ /* 0x040fe40005744270 */
[----:B------:R-:W-:Y:S02]  /*5fd0*/  ISETP.GT.AND P3, PT, R4, 0x8, !P3 ;  /* 0x000000080400780c */ /* 0x000fe40005f64270 */
[----:B------:R-:W-:Y:S02]  /*5fe0*/  ISETP.LT.OR P2, PT, R6, 0x19, P2 ;  /* 0x000000190600780c */ /* 0x000fe40001741670 */
[----:B------:R-:W-:Y:S02]  /*5ff0*/  FMNMX.FTZ R5, R64, R5, !PT ;  /* 0x0000000540057209 */ /* 0x000fe40007810000 */
[----:B------:R-:W-:Y:S02]  /*6000*/  FSEL R38, R38, -INF , !P2 ;  /* 0xff80000026267808 */ /* 0x000fe40005000000 */
[----:B------:R-:W-:-:S02]  /*6010*/  ISETP.NE.AND P2, PT, R29, RZ, PT ;  /* 0x000000ff1d00720c */ /* 0x000fc40003f45270 */
[----:B------:R-:W-:Y:S02]  /*6020*/  ISETP.LT.OR P3, PT, R6, 0x9, P3 ;  /* 0x000000090600780c */ /* 0x000fe40001f61670 */
[----:B------:R-:W-:Y:S02]  /*6030*/  ISETP.GT.AND P2, PT, R4, 0x19, !P2 ;  /* 0x000000190400780c */ /* 0x000fe40005744270 */
[----:B------:R-:W-:Y:S02]  /*6040*/  FMNMX.FTZ R5, R52, R5, !PT ;  /* 0x0000000534057209 */ /* 0x000fe40007810000 */
[----:B------:R-:W-:Y:S02]  /*6050*/  ISETP.LT.OR P2, PT, R6, 0x1a, P2 ;  /* 0x0000001a0600780c */ /* 0x000fe40001741670 */
[----:B------:R-:W-:Y:S02]  /*6060*/  FSEL R30, R30, -INF , !P3 ;  /* 0xff8000001e1e7808 */ /* 0x000fe40005800000 */
[----:B------:R-:W-:-:S02]  /*6070*/  FSEL R39, R39, -INF , !P2 ;  /* 0xff80000027277808 */ /* 0x000fc40005000000 */
[----:B------:R-:W-:Y:S02]  /*6080*/  ISETP.NE.AND P2, PT, R33, RZ, PT ;  /* 0x000000ff2100720c */ /* 0x000fe40003f45270 */
[----:B------:R-:W-:Y:S02]  /*6090*/  FMNMX.FTZ R9, R66, R5, !PT ;  /* 0x0000000542097209 */ /* 0x000fe40007810000 */
[----:B------:R-:W-:Y:S02]  /*60a0*/  ISETP.GT.AND P2, PT, R4, 0x20, !P2 ;  /* 0x000000200400780c */ /* 0x000fe40005744270 */
[----:B------:R-:W-:Y:S01]  /*60b0*/  ISETP.NE.AND P3, PT, R41, RZ, PT ;  /* 0x000000ff2900720c */ /* 0x000fe20003f65270 */
[----:B------:R-:W0:Y:S01]  /*60c0*/  SHFL.BFLY PT, R8, R9, 0x2, 0x1f ;  /* 0x0c401f0009087f89 */ /* 0x000e2200000e0000 */
[----:B------:R-:W-:Y:S01]  /*60d0*/  BAR.SYNC.DEFER_BLOCKING 0xf, 0x100 ;  /* 0x03c4000000007b1d */ /* 0x000fe20000010000 */
        /* <DEDUP_REMOVED lines=11> */
[----:B0-----:R-:W-:Y:S02]  /*6190*/  FMNMX.FTZ R10, R9, R8, !PT ;  /* 0x00000008090a7209 */ /* 0x001fe40007810000 */
[----:B------:R-:W-:Y:S02]  /*61a0*/  ISETP.LT.OR P2, PT, R6, 0x29, P2 ;  /* 0x000000290600780c */ /* 0x000fe40001741670 */
[----:B------:R-:W-:Y:S01]  /*61b0*/  ISETP.NE.AND P3, PT, R45, RZ, PT ;  /* 0x000000ff2d00720c */ /* 0x000fe20003f65270 */
[----:B------:R-:W0:Y:S01]  /*61c0*/  SHFL.BFLY PT, R11, R10, 0x1, 0x1f ;  /* 0x0c201f000a0b7f89 */ /* 0x000e2200000e0000 */
[----:B------:R-:W-:-:S02]  /*61d0*/  FSEL R46, R46, -INF , !P2 ;  /* 0xff8000002e2e7808 */ /* 0x000fc40005000000 */
[C---:B------:R-:W-:Y:S02]  /*61e0*/  ISETP.GT.AND P2, PT, R4.reuse, RZ, !P6 ;  /* 0x000000ff0400720c */ /* 0x040fe40007744270 */
[----:B------:R-:W-:Y:S02]  /*61f0*/  ISETP.GT.AND P3, PT, R4, 0x30, !P3 ;  /* 0x000000300400780c */ /* 0x000fe40005f64270 */
[C---:B------:R-:W-:Y:S02]  /*6200*/  ISETP.LT.OR P2, PT, R6.reuse, 0x1, P2 ;  /* 0x000000010600780c */ /* 0x040fe40001741670 */
[----:B------:R-:W-:Y:S02]  /*6210*/  ISETP.LT.OR P3, PT, R6, 0x31, P3 ;  /* 0x000000310600780c */ /* 0x000fe40001f61670 */
        /* <DEDUP_REMOVED lines=8> */
[----:B------:R-:W-:Y:S02]  /*62a0*/  FMNMX.FTZ R8, R34, R5, !PT ;  /* 0x0000000522087209 */ /* 0x000fe40007810000 */
[----:B0-----:R-:W-:Y:S02]  /*62b0*/  FMNMX.FTZ R5, R10, R11, !PT ;  /* 0x0000000b0a057209 */ /* 0x001fe40007810000 */
[----:B------:R-:W-:Y:S02]  /*62c0*/  FMNMX.FTZ R7, R35, R8, !PT ;  /* 0x0000000823077209 */ /* 0x000fe40007810000 */
[C---:B------:R-:W-:Y:S01]  /*62d0*/  FSETP.NEU.FTZ.AND P2, PT, R5.reuse, -INF , PT ;  /* 0xff8000000500780b */ /* 0x040fe20003f5d000 */
[----:B------:R-:W-:Y:S01]  /*62e0*/  FMUL.FTZ R9, R5, UR19 ;  /* 0x0000001305097c20 */ /* 0x000fe20008410000 */
[----:B------:R-:W-:Y:S02]  /*62f0*/  FMNMX.FTZ R8, R38, R7, !PT ;  /* 0x0000000726087209 */ /* 0x000fe40007810000 */
[----:B------:R-:W-:-:S02]  /*6300*/  ISETP.NE.AND P6, PT, R49, RZ, PT ;  /* 0x000000ff3100720c */ /* 0x000fc40003fc5270 */
[----:B------:R-:W-:Y:S02]  /*6310*/  FMNMX.FTZ R7, R39, R8, !PT ;  /* 0x0000000827077209 */ /* 0x000fe40007810000 */
        /* <DEDUP_REMOVED lines=32> */
[----:B------:R-:W-:Y:S01]  /*6520*/  MUFU.EX2 R4, R4 ;  /* 0x0000000400047308 */ /* 0x000fe20000000800 */
[----:B------:R-:W0:Y:S01]  /*6530*/  SHFL.BFLY PT, R12, R7, 0x2, 0x1f ;  /* 0x0c401f00070c7f89 */ /* 0x000e2200000e0000 */
[----:B------:R-:W-:-:S02]  /*6540*/  R2UR UR7, R173 ;  /* 0x00000000ad0772ca */ /* 0x000fc400000e0000 */
[----:B------:R-:W-:-:S04]  /*6550*/  @!P1 PRMT R3, RZ, 0x654, R3 ;  /* 0x00000654ff039816 */ /* 0x000fc80000000003 */
[----:B------:R-:W1:Y:S08]  /*6560*/  MUFU.EX2 R9, R9 ;  /* 0x0000000900097308 */ /* 0x000e700000000800 */
[----:B------:R-:W-:Y:S08]  /*6570*/  MUFU.EX2 R6, R6 ;  /* 0x0000000600067308 */ /* 0x000ff00000000800 */
[----:B------:R-:W2:Y:S01]  /*6580*/  MUFU.EX2 R11, R11 ;  /* 0x0000000b000b7308 */ /* 0x000ea20000000800 */
[----:B0-----:R-:W-:-:S02]  /*6590*/  FMNMX.FTZ R24, R7, R12, !PT ;  /* 0x0000000c07187209 */ /* 0x001fc40007810000 */
[----:B-1----:R-:W-:Y:S01]  /*65a0*/  F2FP.BF16.F32.PACK_AB R152, R9, R4 ;  /* 0x000000040998723e */ /* 0x002fe200000010ff */
[----:B------:R-:W-:Y:S02]  /*65b0*/  FADD.FTZ R9, R4, R9 ;  /* 0x0000000904097221 */ /* 0x000fe40000010000 */
[----:B------:R-:W0:Y:S02]  /*65c0*/  SHFL.BFLY PT, R7, R24, 0x1, 0x1f ;  /* 0x0c201f0018077f89 */ /* 0x000e2400000e0000 */
[----:B------:R-:W-:Y:S08]  /*65d0*/  MUFU.EX2 R8, R8 ;  /* 0x0000000800087308 */ /* 0x000ff00000000800 */
[----:B------:R-:W1:Y:S01]  /*65e0*/  MUFU.EX2 R13, R13 ;  /* 0x0000000d000d7308 */ /* 0x000e620000000800 */
[----:B--2---:R-:W-:Y:S01]  /*65f0*/  F2FP.BF16.F32.PACK_AB R154, R11, R6 ;  /* 0x000000060b9a723e */ /* 0x004fe200000010ff */
[----:B------:R-:W-:-:S04]  /*6600*/  FADD.FTZ R6, R6, R9 ;  /* 0x0000000906067221 */ /* 0x000fc80000010000 */
[----:B------:R-:W-:Y:S01]  /*6610*/  FADD.FTZ R11, R11, R6 ;  /* 0x000000060b0b7221 */ /* 0x000fe20000010000 */
[----:B------:R-:W-:Y:S01]  /*6620*/  VIADD R6, R168, 0xfffffffe ;  /* 0xfffffffea8067836 */ /* 0x000fe20000000000 */
[----:B------:R-:W-:Y:S01]  /*6630*/  MUFU.EX2 R10, R10 ;  /* 0x0000000a000a7308 */ /* 0x000fe20000000800 */
[----:B0-----:R-:W-:-:S07]  /*6640*/  FMNMX.FTZ R7, R24, R7, !PT ;  /* 0x0000000718077209 */ /* 0x001fce0007810000 */
[----:B------:R-:W0:Y:S01]  /*6650*/  MUFU.EX2 R15, R15 ;  /* 0x0000000f000f7308 */ /* 0x000e220000000800 */
[----:B-1----:R-:W-:Y:S01]  /*6660*/  F2FP.BF16.F32.PACK_AB R156, R13, R8 ;  /* 0x000000080d9c723e */ /* 0x002fe200000010ff */
[----:B------:R-:W-:Y:S01]  /*6670*/  FADD.FTZ R8, R8, R11 ;  /* 0x0000000b08087221 */ /* 0x000fe20000010000 */
[C---:B------:R-:W-:Y:S01]  /*6680*/  FMUL.FTZ R24, R7.reuse, UR19 ;  /* 0x0000001307187c20 */ /* 0x040fe20008410000 */
[----:B------:R-:W-:Y:S02]  /*6690*/  FSETP.NEU.FTZ.AND P2, PT, R7, -INF , PT ;  /* 0xff8000000700780b */ /* 0x000fe40003f5d000 */
[----:B------:R-:W-:Y:S02]  /*66a0*/  FADD.FTZ R13, R13, R8 ;  /* 0x000000080d0d7221 */ /* 0x000fe40000010000 */
[----:B------:R-:W-:Y:S01]  /*66b0*/  FSEL R24, R24, RZ, P2 ;  /* 0x000000ff18187208 */ /* 0x000fe20001000000 */
[----:B------:R-:W-:Y:S01]  /*66c0*/  MUFU.EX2 R12, R28 ;  /* 0x0000001c000c7308 */ /* 0x000fe20000000800 */
[----:B------:R-:W-:-:S03]  /*66d0*/  PLOP3.LUT P2, PT, PT, PT, UP1, 0x40, 0x0 ;  /* 0x000000000000781c */ /* 0x000fc60003f4e818 */
        /* <DEDUP_REMOVED lines=17> */
[----:B0-----:R-:W-:Y:S01]  /*67f0*/  F2FP.BF16.F32.PACK_AB R158, R15, R10 ;  /* 0x0000000a0f9e723e */ /* 0x001fe200000010ff */
[----:B------:R-:W-:-:S04]  /*6800*/  FADD.FTZ R10, R10, R13 ;  /* 0x0000000d0a0a7221 */ /* 0x000fc80000010000 */
[----:B------:R-:W-:Y:S02]  /*6810*/  FADD.FTZ R15, R15, R10 ;  /* 0x0000000a0f0f7221 */ /* 0x000fe40000010000 */
[----:B------:R-:W0:Y:S08]  /*6820*/  MUFU.EX2 R177, R177 ;  /* 0x000000b100b17308 */ /* 0x000e300000000800 */
        /* <DEDUP_REMOVED lines=15> */
[----:B------:R-:W0:Y:S08]  /*6920*/  MUFU.EX2 R21, R21 ;  /* 0x0000001500157308 */ /* 0x000e300000000800 */
[----:B------:R-:W-:Y:S01]  /*6930*/  MUFU.EX2 R14, R14 ;  /* 0x0000000e000e7308 */ /* 0x000fe20000000800 */
[----:B--2---:R-:W-:Y:S01]  /*6940*/  F2FP.BF16.F32.PACK_AB R159, R183, R178 ;  /* 0x000000b2b79f723e */ /* 0x004fe200000010ff */
[----:B------:R-:W-:-:S04]  /*6950*/  FADD.FTZ R178, R178, R181 ;  /* 0x000000b5b2b27221 */ /* 0x000fc80000010000 */
[----:B------:R1:W-:Y:S01]  /*6960*/  STSM.16.M88.4 [R184], R156 ;  /* 0x0000009cb8007844 */ /* 0x0003e20000000200 */
[----:B------:R-:W-:Y:S01]  /*6970*/  FADD.FTZ R183, R183, R178 ;  /* 0x000000b2b7b77221 */ /* 0x000fe20000010000 */
        /* <DEDUP_REMOVED lines=28> */
[----:B------:R-:W-:-:S06]  /*6b40*/  FADD.FTZ R170, R170, R171 ;  /* 0x000000abaaaa7221 */ /* 0x000fcc0000010000 */
[----:B------:R-:W2:Y:S08]  /*6b50*/  MUFU.EX2 R216, R216 ;  /* 0x000000d800d87308 */ /* 0x000eb00000000800 */
[----:B------:R-:W3:Y:S01]  /*6b60*/  MUFU.EX2 R219, R219 ;  /* 0x000000db00db7308 */ /* 0x000ee20000000800 */
[----:B0-----:R-:W-:Y:S01]  /*6b70*/  F2FP.BF16.F32.PACK_AB R165, R217, R214 ;  /* 0x000000d6d9a5723e */ /* 0x001fe200000010ff */
[----:B------:R-:W-:-:S04]  /*6b80*/  FADD.FTZ R214, R214, R215 ;  /* 0x000000d7d6d67221 */ /* 0x000fc80000010000 */
[----:B------:R-:W-:-:S04]  /*6b90*/  FADD.FTZ R217, R217, R214 ;  /* 0x000000d6d9d97221 */ /* 0x000fc80000010000 */
[----:B--2---:R-:W-:Y:S01]  /*6ba0*/  FADD.FTZ R4, R216, R217 ;  /* 0x000000d9d8047221 */ /* 0x004fe20000010000 */
        /* <DEDUP_REMOVED lines=13> */
[----:B------:R-:W-:Y:S01]  /*6c80*/  @UP0 ULDC UR18, c[0x0][0x450] ;  /* 0x0001140000120ab9 */ /* 0x000fe20000000800 */
[----:B------:R-:W-:Y:S02]  /*6c90*/  WARPGROUP.DEPBAR.LE gsb0, 0x0 ;  /* 0x00008000000079c5 */ /* 0x000fe40000010000 */
[----:B------:R-:W-:-:S15]  /*6ca0*/  WARPGROUP.ARRIVE ;  /* 0x00000000000079c5 */ /* 0x000fde0000000000 */
[----:B------:R-:W-:-:S07]  /*6cb0*/  NOP ;  /* 0x0000000000007918 */ /* 0x000fce0000000000 */
        /* <DEDUP_REMOVED lines=11> */
[----:B------:R-:W-:Y:S01]  /*6d70*/  @!PT LDS RZ, [RZ] ;  /* 0x00000000fffff984 */ /* 0x000fe20000000800 */
        /* <DEDUP_REMOVED lines=17> */
.L_x_3174:
[----:B------:R-:W-:-:S11]  /*6e90*/  UISETP.NE.AND UP2, UPT, UR11, 0x1, UPT ;  /* 0x000000010b00788c */ /* 0x000fd6000bf45270 */
[----:B------:R-:W-:Y:S02]  /*6ea0*/  @UP2 ULDC.64 UR22, c[0x0][0xae0] ;  /* 0x0002b80000162ab9 */ /* 0x000fe40000000a00 */
[----:B------:R-:W-:-:S04]  /*6eb0*/  UIMAD.WIDE.U32 UR14, UR5, UR22, URZ ;  /* 0x00000016050e72a5 */ /* 0x000fc8000f8e003f */
[----:B------:R-:W-:-:S12]  /*6ec0*/  @UP2 USHF.R.U32.HI UR5, URZ, UR23, UR15 ;  /* 0x000000173f052299 */ /* 0x000fd8000801160f */
.L_x_3175:
[----:B------:R-:W-:-:S04]  /*6ed0*/  UIMAD UR5, UR5, UR11, UR11 ;  /* 0x0000000b050572a4 */ /* 0x000fc8000f8e020b */
[----:B------:R-:W-:-:S04]  /*6ee0*/  UISETP.LT.AND UP2, UPT, UR10, UR5, UPT ;  /* 0x000000050a00728c */ /* 0x000fc8000bf41270 */
[----:B------:R-:W-:-:S12]  /*6ef0*/  USEL UR10, UR10, UR5, UP2 ;  /* 0x000000050a0a7287 */ /* 0x000fd80009000000 */
.L_x_3173:
        /* <DEDUP_REMOVED lines=8> */
.L_x_3193:
[----:B------:R-:W-:-:S04]  /*6f80*/  UIADD3 UR7, UR36, 0x1, URZ ;  /* 0x0000000124077890 */ /* 0x000fc8000fffe03f */
[----:B------:R-:W-:-:S04]  /*6f90*/  UISETP.NE.AND UP2, UPT, UR7, 0x2, UPT ;  /* 0x000000020700788c */ /* 0x000fc8000bf45270 */
[----:B------:R-:W-:Y:S02]  /*6fa0*/  USEL UR5, URZ, 0x1, UP2 ;  /* 0x000000013f057887 */ /* 0x000fe40009000000 */
[----:B------:R-:W-:-:S04]  /*6fb0*/  USEL UR7, UR7, URZ, UP2 ;  /* 0x0000003f07077287 */ /* 0x000fc80009000000 */
[----:B------:R-:W-:Y:S01]  /*6fc0*/  LOP3.LUT R2, R2, UR5, RZ, 0x3c, !PT ;  /* 0x0000000502027c12 */ /* 0x000fe2000f8e3cff */
[----:B-1----:R-:W-:Y:S07]  /*6fd0*/  @!P0 BRA `(.L_x_3177) ;  /* 0x0000000000048947 */ /* 0x002fee0003800000 */
[----:B------:R-:W-:Y:S01]  /*6fe0*/  BPT.TRAP 0x1 ;  /* 0x000000040000795c */ /* 0x000fe20000300000 */
.L_x_3177:
[----:B------:R-:W-:Y:S01]  /*6ff0*/  ULEA UR5, UR7, UR37, 0x3 ;  /* 0x0000002507057291 */ /* 0x000fe2000f8e183f */
[----:B------:R-:W-:-:S08]  /*7000*/  SHF.L.U32 R8, R2, 0x1f, RZ ;  /* 0x0000001f02087819 */ /* 0x000fd000000006ff */
[----:B------:R0:W1:Y:S01]  /*7010*/  SYNCS.PHASECHK.TRANS64.TRYWAIT P2, [UR5+0x38830], R8 ;  /* 0x03883008ff0075a7 */ /* 0x0000620008040145 */
[----:B------:R-:W-:Y:S05]  /*7020*/  @!P0 BRA `(.L_x_3178) ;  /* 0x0000000000048947 */ /* 0x000fea0003800000 */
[----:B------:R-:W-:Y:S01]  /*7030*/  BPT.TRAP 0x1 ;  /* 0x000000040000795c */ /* 0x000fe20000300000 */
.L_x_3178:
[----:B-1----:R-:W-:Y:S05]  /*7040*/  @P2 BRA `(.L_x_3179) ;  /* 0x0000000000082947 */ /* 0x002fea0003800000 */
[----:B------:R-:W1:Y:S02]  /*7050*/  SYNCS.PHASECHK.TRANS64.TRYWAIT P2, [UR5+0x38830], R8 ;  /* 0x03883008ff0075a7 */ /* 0x000e640008040145 */
[----:B-1----:R-:W-:Y:S05]  /*7060*/  @!P2 BRA `(.L_x_3180) ;  /* 0x0000014c00dca947 */ /* 0x002fea0003800000 */
.L_x_3179:
        /* <DEDUP_REMOVED lines=23> */
.L_x_3181:
[----:B------:R2:W3:Y:S01]  /*71e0*/  SYNCS.PHASECHK.TRANS64.TRYWAIT P2, [UR5+0x38850], R8 ;  /* 0x03885008ff0075a7 */ /* 0x0004e20008040145 */
[----:B------:R-:W-:Y:S05]  /*71f0*/  @!P0 BRA `(.L_x_3182) ;  /* 0x0000000000048947 */ /* 0x000fea0003800000 */
[----:B------:R-:W-:Y:S01]  /*7200*/  BPT.TRAP 0x1 ;  /* 0x000000040000795c */ /* 0x000fe20000300000 */
.L_x_3182:
[----:B---3--:R-:W-:Y:S05]  /*7210*/  @P2 BRA `(.L_x_3183) ;  /* 0x0000000000082947 */ /* 0x008fea0003800000 */
[----:B------:R-:W3:Y:S02]  /*7220*/  SYNCS.PHASECHK.TRANS64.TRYWAIT P2, [UR5+0x38850], R8 ;  /* 0x03885008ff0075a7 */ /* 0x000ee40008040145 */
[----:B---3--:R-:W-:Y:S05]  /*7230*/  @!P2 BRA `(.L_x_3184) ;  /* 0x0000014c0080a947 */ /* 0x008fea0003800000 */
.L_x_3183:
        /* <DEDUP_REMOVED lines=13> */
[----:B------:R-:W-:Y:S02]  /*7310*/  VIADD R12, R189, UR40 ;  /* 0x00000028bd0c7c36 */ /* 0x000fe40008000000 */
[----:B------:R-:W-:-:S02]  /*7320*/  IMAD.U32 R10, RZ, RZ, UR5 ;  /* 0x00000005ff0a7e24 */ /* 0x000fc4000f8e00ff */
[----:B------:R-:W-:Y:S01]  /*7330*/  IMAD.SHL.U32 R11, R6, 0x40, RZ ;  /* 0x00000040060b7824 */ /* 0x000fe200078e00ff */
        /* <DEDUP_REMOVED lines=257> */
[----:B------:R-:W0:Y:S01]  /*8350*/  SHFL.IDX PT, R21, R12, RZ, 0x1c1f ;  /* 0x001c1fff0c157589 */ /* 0x000e2200000e0000 */
[----:B------:R-:W-:Y:S01]  /*8360*/  @!P1 PRMT R8, RZ, 0x654, R8 ;  /* 0x00000654ff089816 */ /* 0x000fe20000000008 */
[----:B------:R-:W-:Y:S02]  /*8370*/  WARPGROUP.DEPBAR.LE gsb0, 0x0 ;  /* 0x00008000000079c5 */ /* 0x000fe40000010000 */
[----:B------:R-:W-:-:S06]  /*8380*/  WARPGROUP.ARRIVE ;  /* 0x00000000000079c5 */ /* 0x000fcc0000000000 */
[----:B------:R-:W-:Y:S03]  /*8390*/  HGMMA.64x64x16.F32.BF16 R152, gdesc[UR28], R152, gsb0 ;  /* 0x00e000001c9879f0 */ /* 0x000fe60008001898 */
[----:B------:R-:W-:Y:S02]  /*83a0*/  WARPGROUP.DEPBAR.LE gsb0, 0x0 ;  /* 0x00008000000079c5 */ /* 0x000fe40000010000 */
[----:B------:R1:W-:Y:S02]  /*83b0*/  @!P1 SYNCS.ARRIVE.TRANS64.RED.A1T0 RZ, [R8+URZ], RZ ;  /* 0x000000ff08ff99a7 */ /* 0x0003e4000810043f */
[----:B-1----:R-:W-:-:S04]  /*83c0*/  IADD3 R8, -R18, 0x1, -R11 ;  /* 0x0000000112087810 */ /* 0x002fc80007ffe90b */
[----:B------:R-:W-:-:S05]  /*83d0*/  IADD3 R8, -R17, R8, R16 ;  /* 0x0000000811087210 */ /* 0x000fca0007ffe110 */
[C---:B------:R-:W-:Y:S02]  /*83e0*/  VIADD R13, R8.reuse, UR10 ;  /* 0x0000000a080d7c36 */ /* 0x040fe40008000000 */
[----:B------:R-:W-:Y:S01]  /*83f0*/  VIADD R14, R8, UR5 ;  /* 0x00000005080e7c36 */ /* 0x000fe20008000000 */
[----:B------:R-:W-:Y:S01]  /*8400*/  ULDC UR5, c[0x0][0xadc] ;  /* 0x0002b70000057ab9 */ /* 0x000fe20000000800 */
[C---:B0-----:R-:W-:Y:S02]  /*8410*/  IMAD.IADD R15, R21.reuse, 0x1, R13 ;  /* 0x00000001150f7824 */ /* 0x041fe400078e020d */
        /* <DEDUP_REMOVED lines=14> */
.L_x_3187:
[----:B------:R-:W-:-:S05]  /*8500*/  IMAD.U32 R214, RZ, RZ, UR5 ;  /* 0x00000005ffd67e24 */ /* 0x000fca000f8e00ff */
[----:B------:R-:W-:-:S13]  /*8510*/  ISETP.NE.AND P2, PT, R214, 0x1, PT ;  /* 0x00000001d600780c */ /* 0x000fda0003f45270 */
[----:B------:R-:W0:Y:S02]  /*8520*/  @P2 LDC.64 R8, c[0x0][0xae0] ;  /* 0x0002b800ff082b82 */ /* 0x000e240000000a00 */
[----:B0-----:R-:W-:-:S05]  /*8530*/  @P2 IMAD.HI.U32 R8, R21, R8, RZ ;  /* 0x0000000815082227 */ /* 0x001fca00078e00ff */
[----:B------:R-:W-:-:S07]  /*8540*/  @P2 SHF.R.U32.HI R21, RZ, R9, R8 ;  /* 0x00000009ff152219 */ /* 0x000fce0000011608 */
.L_x_3188:
[----:B------:R-:W-:Y:S05]  /*8550*/  BSYNC B0 ;  /* 0x0000000000007941 */ /* 0x000fea0003800000 */
.L_x_3186:
[----:B------:R-:W-:-:S04]  /*8560*/  IMAD R21, R21, R214, -R11 ;  /* 0x000000d615157224 */ /* 0x000fc800078e0a0b */
[----:B------:R-:W-:-:S05]  /*8570*/  IMAD.IADD R21, R21, 0x1, -R18 ;  /* 0x0000000115157824 */ /* 0x000fca00078e0a12 */
[----:B------:R-:W-:Y:S02]  /*8580*/  VIADDMNMX R15, R21, R214, R15, PT ;  /* 0x000000d6150f7246 */ /* 0x000fe4000380010f */
[----:B------:R-:W-:-:S07]  /*8590*/  VIMNMX R20, R20, R21, !PT ;  /* 0x0000001514147248 */ /* 0x000fce0007fe0100 */
.L_x_3185:
        /* <DEDUP_REMOVED lines=13> */
[--C-:B0-----:R-:W-:Y:S01]  /*8670*/  IMAD.IADD R13, R13, 0x1, R12.reuse ;  /* 0x000000010d0d7824 */ /* 0x101fe200078e020c */
[C---:B------:R-:W-:Y:S01]  /*8680*/  ISETP.LT.OR P6, PT, R15.reuse, 0x9, P6 ;  /* 0x000000090f00780c */ /* 0x040fe200037c1670 */
[----:B------:R-:W-:Y:S01]  /*8690*/  IMAD.IADD R14, R14, 0x1, R12 ;  /* 0x000000010e0e7824 */ /* 0x000fe200078e020c */
        /* <DEDUP_REMOVED lines=33> */
[----:B------:R-:W-:-:S02]  /*88b0*/  ISETP.LT.OR P3, PT, R15, 0x3a, P3 ;  /* 0x0000003a0f00780c */ /* 0x000fc40001f61670 */
[----:B------:R-:W-:Y:S02]  /*88c0*/  FSEL R177, R177, -INF , !P4 ;  /* 0xff800000b1b17808 */ /* 0x000fe40006000000 */
[----:B------:R-:W-:Y:S02]  /*88d0*/  FSEL R180, R180, -INF , !P6 ;  /* 0xff800000b4b47808 */ /* 0x000fe40007000000 */
[----:B------:R-:W-:Y:S01]  /*88e0*/  FSEL R181, R181, -INF , !P3 ;  /* 0xff800000b5b57808 */ /* 0x000fe20005800000 */
        /* <DEDUP_REMOVED lines=13> */
.L_x_3191:
[----:B------:R-:W-:-:S05]  /*89c0*/  IMAD.U32 R20, RZ, RZ, UR5 ;  /* 0x00000005ff147e24 */ /* 0x000fca000f8e00ff */
[----:B------:R-:W-:-:S13]  /*89d0*/  ISETP.NE.AND P3, PT, R20, 0x1, PT ;  /* 0x000000011400780c */ /* 0x000fda0003f65270 */
[----:B------:R-:W0:Y:S02]  /*89e0*/  @P3 LDC.64 R8, c[0x0][0xae0] ;  /* 0x0002b800ff083b82 */ /* 0x000e240000000a00 */
[----:B0-----:R-:W-:-:S05]  /*89f0*/  @P3 IMAD.HI.U32 R8, R12, R8, RZ ;  /* 0x000000080c083227 */ /* 0x001fca00078e00ff */
[----:B------:R-:W-:-:S07]  /*8a00*/  @P3 SHF.R.U32.HI R12, RZ, R9, R8 ;  /* 0x00000009ff0c3219 */ /* 0x000fce0000011608 */
.L_x_3192:
[----:B------:R-:W-:Y:S05]  /*8a10*/  BSYNC B0 ;  /* 0x0000000000007941 */ /* 0x000fea0003800000 */
.L_x_3190:
[----:B------:R-:W-:-:S04]  /*8a20*/  IMAD R11, R12, R20, -R11 ;  /* 0x000000140c0b7224 */ /* 0x000fc800078e0a0b */
[----:B------:R-:W-:-:S05]  /*8a30*/  IMAD.IADD R11, R11, 0x1, -R18 ;  /* 0x000000010b0b7824 */ /* 0x000fca00078e0a12 */
[----:B------:R-:W-:Y:S02]  /*8a40*/  VIADDMNMX R13, R11, R20, R13, PT ;  /* 0x000000140b0d7246 */ /* 0x000fe4000380010d */
[----:B------:R-:W-:-:S07]  /*8a50*/  VIMNMX R14, R14, R11, !PT ;  /* 0x0000000b0e0e7248 */ /* 0x000fce0007fe0100 */
.L_x_3189:
[----:B------:R-:W-:Y:S01]  /*8a60*/  FMNMX.FTZ R8, R152, R5, !PT ;  /* 0x0000000598087209 */ /* 0x000fe20007810000 */
[----:B------:R-:W-:Y:S01]  /*8a70*/  ULDC UR19, c[0x0][0xa80] ;  /* 0x0002a00000137ab9 */ /* 0x000fe20000000800 */
[C---:B------:R-:W-:Y:S01]  /*8a80*/  ISETP.GT.AND P4, PT, R14.reuse, RZ, P2 ;  /* 0x000000ff0e00720c */ /* 0x040fe20001784270 */
        /* <DEDUP_REMOVED lines=35> */
[----:B------:R-:W-:Y:S01]  /*8cc0*/  ISETP.GT.AND P6, PT, R14, 0x18, P2 ;  /* 0x000000180e00780c */ /* 0x000fe200017c4270 */
[----:B------:R-:W0:Y:S01]  /*8cd0*/  SHFL.BFLY PT, R8, R9, 0x2, 0x1f ;  /* 0x0c401f0009087f89 */ /* 0x000e2200000e0000 */
[C---:B------:R-:W-:Y:S02]  /*8ce0*/  ISETP.LT.OR P5, PT, R13.reuse, 0x12, P5 ;  /* 0x000000120d00780c */ /* 0x040fe40002fa1670 */
[----:B------:R-:W-:Y:S02]  /*8cf0*/  FSEL R162, R162, -INF , !P3 ;  /* 0xff800000a2a27808 */ /* 0x000fe40005800000 */
[----:B------:R-:W-:Y:S02]  /*8d00*/  ISETP.GT.AND P4, PT, R14, 0x19, P2 ;  /* 0x000000190e00780c */ /* 0x000fe40001784270 */
[----:B------:R-:W-:-:S02]  /*8d10*/  ISETP.LT.OR P6, PT, R13, 0x19, P6 ;  /* 0x000000190d00780c */ /* 0x000fc400037c1670 */
[----:B------:R-:W-:Y:S02]  /*8d20*/  FSEL R163, R163, -INF , !P5 ;  /* 0xff800000a3a37808 */ /* 0x000fe40006800000 */
[----:B------:R-:W-:Y:S02]  /*8d30*/  ISETP.GT.AND P3, PT, R14, 0x20, P2 ;  /* 0x000000200e00780c */ /* 0x000fe40001764270 */
[----:B------:R-:W-:Y:S02]  /*8d40*/  FSEL R166, R166, -INF , !P6 ;  /* 0xff800000a6a67808 */ /* 0x000fe40007000000 */
[C---:B------:R-:W-:Y:S02]  /*8d50*/  ISETP.LT.OR P4, PT, R13.reuse, 0x1a, P4 ;  /* 0x0000001a0d00780c */ /* 0x040fe40002781670 */
[----:B------:R-:W-:Y:S02]  /*8d60*/  ISETP.GT.AND P5, PT, R14, 0x21, P2 ;  /* 0x000000210e00780c */ /* 0x000fe400017a4270 */
[----:B------:R-:W-:-:S02]  /*8d70*/  ISETP.LT.OR P3, PT, R13, 0x21, P3 ;  /* 0x000000210d00780c */ /* 0x000fc40001f61670 */
[----:B------:R-:W-:Y:S02]  /*8d80*/  FSEL R167, R167, -INF , !P4 ;  /* 0xff800000a7a77808 */ /* 0x000fe40006000000 */
[----:B------:R-:W-:Y:S02]  /*8d90*/  ISETP.GT.AND P6, PT, R14, 0x28, P2 ;  /* 0x000000280e00780c */ /* 0x000fe400017c4270 */
[----:B0-----:R-:W-:Y:S02]  /*8da0*/  FMNMX.FTZ R11, R9, R8, !PT ;  /* 0x00000008090b7209 */ /* 0x001fe40007810000 */
[----:B------:R-:W-:Y:S02]  /*8db0*/  FMNMX.FTZ R9, R155, R12, !PT ;  /* 0x0000000c9b097209 */ /* 0x000fe40007810000 */
[----:B------:R-:W-:Y:S01]  /*8dc0*/  ISETP.LT.OR P5, PT, R13, 0x22, P5 ;  /* 0x000000220d00780c */ /* 0x000fe20002fa1670 */
[----:B------:R-:W0:Y:S01]  /*8dd0*/  SHFL.BFLY PT, R8, R11, 0x1, 0x1f ;  /* 0x0c201f000b087f89 */ /* 0x000e2200000e0000 */
        /* <DEDUP_REMOVED lines=8> */
[----:B------:R-:W-:Y:S02]  /*8e60*/  FMNMX.FTZ R12, R166, R9, !PT ;  /* 0x00000009a60c7209 */ /* 0x000fe40007810000 */
[----:B------:R-:W-:Y:S02]  /*8e70*/  ISETP.LT.OR P3, PT, R13, 0x2a, P3 ;  /* 0x0000002a0d00780c */ /* 0x000fe40001f61670 */
[----:B------:R-:W-:Y:S02]  /*8e80*/  FMNMX.FTZ R9, R167, R12, !PT ;  /* 0x0000000ca7097209 */ /* 0x000fe40007810000 */
[----:B------:R-:W-:Y:S02]  /*8e90*/  ISETP.GT.AND P5, PT, R14, 0x30, P2 ;  /* 0x000000300e00780c */ /* 0x000fe400017a4270 */
[----:B0-----:R-:W-:-:S02]  /*8ea0*/  FMNMX.FTZ R8, R11, R8, !PT ;  /* 0x000000080b087209 */ /* 0x001fc40007810000 */
[----:B------:R-:W-:Y:S02]  /*8eb0*/  FMNMX.FTZ R20, R170, R9, !PT ;  /* 0x00000009aa147209 */ /* 0x000fe40007810000 */
[C---:B------:R-:W-:Y:S01]  /*8ec0*/  FSETP.NEU.FTZ.AND P4, PT, R8.reuse, -INF , PT ;  /* 0xff8000000800780b */ /* 0x040fe20003f9d000 */
[----:B------:R-:W-:Y:S01]  /*8ed0*/  FMUL.FTZ R214, R8, UR19 ;  /* 0x0000001308d67c20 */ /* 0x000fe20008410000 */
[----:B------:R-:W-:Y:S02]  /*8ee0*/  FMNMX.FTZ R11, R171, R20, !PT ;  /* 0x00000014ab0b7209 */ /* 0x000fe40007810000 */
[----:B------:R-:W-:Y:S02]  /*8ef0*/  FSEL R213, R175, -INF , !P3 ;  /* 0xff800000afd57808 */ /* 0x000fe40005800000 */
[----:B------:R-:W-:Y:S02]  /*8f00*/  FSEL R214, R214, RZ, P4 ;  /* 0x000000ffd6d67208 */ /* 0x000fe40002000000 */
[----:B------:R-:W-:-:S02]  /*8f10*/  ISETP.GT.AND P3, PT, R14, 0x38, P2 ;  /* 0x000000380e00780c */ /* 0x000fc40001764270 */
[----:B------:R-:W-:Y:S01]  /*8f20*/  ISETP.LT.OR P5, PT, R13, 0x31, P5 ;  /* 0x000000310d00780c */ /* 0x000fe20002fa1670 */
[--C-:B------:R-:W-:Y:S01]  /*8f30*/  FFMA.FTZ R15, R152, UR19, -R214.reuse ;  /* 0x00000013980f7c23 */ /* 0x100fe200080108d6 */
[----:B------:R-:W-:Y:S01]  /*8f40*/  FSEL R152, R174, -INF , !P6 ;  /* 0xff800000ae987808 */ /* 0x000fe20007000000 */
[--C-:B------:R-:W-:Y:S01]  /*8f50*/  FFMA.FTZ R9, R153, UR19, -R214.reuse ;  /* 0x0000001399097c23 */ /* 0x100fe200080108d6 */
[C---:B------:R-:W-:Y:S01]  /*8f60*/  ISETP.GT.AND P6, PT, R14.reuse, 0x31, P2 ;  /* 0x000000310e00780c */ /* 0x040fe200017c4270 */
[----:B------:R0:W-:Y:S01]  /*8f70*/  MUFU.EX2 R12, R15 ;  /* 0x0000000f000c7308 */ /* 0x0001e20000000800 */
[----:B------:R-:W-:Y:S01]  /*8f80*/  ISETP.GT.AND P2, PT, R14, 0x39, P2 ;  /* 0x000000390e00780c */ /* 0x000fe20001744270 */
        /* <DEDUP_REMOVED lines=13> */
[----:B0-----:R-:W-:Y:S01]  /*9060*/  FMNMX.FTZ R15, R153, R14, !PT ;  /* 0x0000000e990f7209 */ /* 0x001fe20007810000 */
        /* <DEDUP_REMOVED lines=84> */
[----:B------:R-:W-:Y:S01]  /*95b0*/  @!P2 STS [R155+0x38400], R5 ;  /* 0x038400059b00a388 */ /* 0x000fe20000000800 */
[--C-:B------:R-:W-:Y:S01]  /*95c0*/  FFMA.FTZ R157, R170, UR19, -R160.reuse ;  /* 0x00000013aa9d7c23 */ /* 0x100fe200080108a0 */
[--C-:B------:R-:W-:Y:S01]  /*95d0*/  FFMA.FTZ R159, R152, UR19, -R160.reuse ;  /* 0x00000013989f7c23 */ /* 0x100fe200080108a0 */
        /* <DEDUP_REMOVED lines=44> */
[-C--:B------:R-:W-:Y:S01]  /*98a0*/  FMUL.FTZ R141, R141, R5.reuse ;  /* 0x000000058d8d7220 */ /* 0x080fe20000410000 */
[-C--:B------:R-:W-:Y:S01]  /*98b0*/  FMUL.FTZ R144, R144, R5.reuse ;  /* 0x0000000590907220 */ /* 0x080fe20000410000 */
[-C--:B------:R-:W-:Y:S01]  /*98c0*/  FMUL.FTZ R145, R145, R5.reuse ;  /* 0x0000000591917220 */ /* 0x080fe20000410000 */
[-C--:B------:R-:W-:Y:S01]  /*98d0*/  FMUL.FTZ R148, R148, R5.reuse ;  /* 0x0000000594947220 */ /* 0x080fe20000410000 */
[----:B------:R-:W-:Y:S01]  /*98e0*/  FMUL.FTZ R149, R149, R5 ;  /* 0x0000000595957220 */ /* 0x000fe20000410000 */
        /* <DEDUP_REMOVED lines=79> */
[----:B------:R-:W-:Y:S01]  /*9de0*/  FFMA.FTZ R12, R5, R3, R12 ;  /* 0x00000003050c7223 */ /* 0x000fe2000001000c */
[----:B------:R-:W-:Y:S01]  /*9df0*/  ISETP.GT.AND P2, PT, R6, UR32, PT ;  /* 0x0000002006007c0c */ /* 0x000fe2000bf44270 */
[----:B------:R-:W0:Y:S01]  /*9e00*/  MUFU.EX2 R176, R176 ;  /* 0x000000b000b07308 */ /* 0x000e220000000800 */
[----:B-1----:R-:W-:Y:S01]  /*9e10*/  F2FP.BF16.F32.PACK_AB R163, R220, R213 ;  /* 0x000000d5dca3723e */ /* 0x002fe200000010ff */
[----:B------:R-:W-:Y:S01]  /*9e20*/  FADD.FTZ R12, R9, R12 ;  /* 0x0000000c090c7221 */ /* 0x000fe20000010000 */
[----:B------:R-:W-:-:S02]  /*9e30*/  VIADD R6, R6, 0xffffffff ;  /* 0xffffffff06067836 */ /* 0x000fc40000000000 */
[----:B------:R-:W-:Y:S02]  /*9e40*/  IMAD.MOV.U32 R5, RZ, RZ, R8 ;  /* 0x000000ffff057224 */ /* 0x000fe400078e0008 */
[----:B------:R-:W-:Y:S01]  /*9e50*/  FADD.FTZ R11, R11, R12 ;  /* 0x0000000c0b0b7221 */ /* 0x000fe20000010000 */
[----:B------:R-:W-:Y:S03]  /*9e60*/  MUFU.EX2 R175, R175 ;  /* 0x000000af00af7308 */ /* 0x000fe60000000800 */
[----:B------:R-:W-:-:S04]  /*9e70*/  FADD.FTZ R14, R14, R11 ;  /* 0x0000000b0e0e7221 */ /* 0x000fc80000010000 */
[----:B------:R-:W-:Y:S01]  /*9e80*/  FADD.FTZ R13, R13, R14 ;  /* 0x0000000e0d0d7221 */ /* 0x000fe20000010000 */
[----:B------:R-:W1:Y:S01]  /*9e90*/  MUFU.EX2 R178, R178 ;  /* 0x000000b200b27308 */ /* 0x000e620000000800 */
[----:B0-----:R-:W-:Y:S02]  /*9ea0*/  F2FP.BF16.F32.PACK_AB R164, R176, R173 ;  /* 0x000000adb0a4723e */ /* 0x001fe400000010ff */
[----:B------:R-:W-:-:S04]  /*9eb0*/  FADD.FTZ R20, R20, R13 ;  /* 0x0000000d14147221 */ /* 0x000fc80000010000 */
[----:B------:R-:W-:Y:S01]  /*9ec0*/  FADD.FTZ R15, R15, R20 ;  /* 0x000000140f0f7221 */ /* 0x000fe20000010000 */
[----:B------:R0:W-:Y:S03]  /*9ed0*/  MUFU.EX2 R215, R153 ;  /* 0x0000009900d77308 */ /* 0x0001e60000000800 */
[----:B------:R-:W-:-:S04]  /*9ee0*/  FADD.FTZ R174, R174, R15 ;  /* 0x0000000faeae7221 */ /* 0x000fc80000010000 */
[----:B------:R-:W-:Y:S01]  /*9ef0*/  FADD.FTZ R21, R21, R174 ;  /* 0x000000ae15157221 */ /* 0x000fe20000010000 */
[----:B------:R-:W2:Y:S01]  /*9f00*/  MUFU.EX2 R222, R222 ;  /* 0x000000de00de7308 */ /* 0x000ea20000000800 */
[----:B0-----:R-:W-:Y:S01]  /*9f10*/  F2FP.BF16.F32.PACK_AB R153, R180, R179 ;  /* 0x000000b3b499723e */ /* 0x001fe200000010ff */
[----:B------:R-:W-:Y:S01]  /*9f20*/  BAR.SYNC.DEFER_BLOCKING 0xf, 0x100 ;  /* 0x03c4000000007b1d */ /* 0x000fe20000010000 */
[----:B-1----:R-:W-:Y:S01]  /*9f30*/  F2FP.BF16.F32.PACK_AB R166, R178, R175 ;  /* 0x000000afb2a6723e */ /* 0x002fe200000010ff */
[----:B------:R-:W-:Y:S01]  /*9f40*/  FFMA.FTZ R179, R182, R4, R179 ;  /* 0x00000004b6b37223 */ /* 0x000fe200000100b3 */
[----:B------:R-:W-:-:S03]  /*9f50*/  FADD.FTZ R168, R168, R21 ;  /* 0x00000015a8a87221 */ /* 0x000fc60000010000 */
[----:B------:R-:W-:Y:S01]  /*9f60*/  MUFU.EX2 R217, R217 ;  /* 0x000000d900d97308 */ /* 0x000fe20000000800 */
[----:B------:R-:W-:Y:S01]  /*9f70*/  FADD.FTZ R180, R180, R179 ;  /* 0x000000b3b4b47221 */ /* 0x000fe20000010000 */
[----:B------:R-:W-:-:S03]  /*9f80*/  FADD.FTZ R169, R169, R168 ;  /* 0x000000a8a9a97221 */ /* 0x000fc60000010000 */
[----:B------:R-:W-:Y:S01]  /*9f90*/  FADD.FTZ R7, R7, R180 ;  /* 0x000000b407077221 */ /* 0x000fe20000010000 */
[----:B------:R-:W-:Y:S02]  /*9fa0*/  FADD.FTZ R172, R172, R169 ;  /* 0x000000a9acac7221 */ /* 0x000fe40000010000 */
[----:B------:R-:W0:Y:S01]  /*9fb0*/  MUFU.EX2 R224, R224 ;  /* 0x000000e000e07308 */ /* 0x000e220000000800 */
[----:B--2---:R-:W-:Y:S01]  /*9fc0*/  F2FP.BF16.F32.PACK_AB R165, R222, R215 ;  /* 0x000000d7dea5723e */ /* 0x004fe200000010ff */
[----:B------:R-:W-:Y:S01]  /*9fd0*/  FADD.FTZ R7, R214, R7 ;  /* 0x00000007d6077221 */ /* 0x000fe20000010000 */
[----:B------:R-:W-:-:S03]  /*9fe0*/  FADD.FTZ R173, R173, R172 ;  /* 0x000000acadad7221 */ /* 0x000fc60000010000 */
[----:B------:R-:W-:Y:S01]  /*9ff0*/  FADD.FTZ R170, R170, R7 ;  /* 0x00000007aaaa7221 */ /* 0x000fe20000010000 */
[----:B------:R-:W-:Y:S01]  /*a000*/  FADD.FTZ R176, R176, R173 ;  /* 0x000000adb0b07221 */ /* 0x000fe20000010000 */
[----:B------:R-:W-:Y:S01]  /*a010*/  IMAD.MOV.U32 R7, RZ, RZ, R177 ;  /* 0x000000ffff077224 */ /* 0x000fe200078e00b1 */
[----:B------:R1:W-:Y:S01]  /*a020*/  STSM.16.M88.4 [R23+0x36400], R152 ;  /* 0x0364009817007844 */ /* 0x0003e20000000200 */
[----:B------:R-:W-:Y:S01]  /*a030*/  FADD.FTZ R170, R171, R170 ;  /* 0x000000aaabaa7221 */ /* 0x000fe20000010000 */
[----:B------:R-:W-:Y:S02]  /*a040*/  FADD.FTZ R3, R175, R176 ;  /* 0x000000b0af037221 */ /* 0x000fe40000010000 */
[----:B------:R1:W-:Y:S01]  /*a050*/  STSM.16.M88.4 [R184], R156 ;  /* 0x0000009cb8007844 */ /* 0x0003e20000000200 */
[----:B------:R-:W-:Y:S01]  /*a060*/  FADD.FTZ R181, R181, R170 ;  /* 0x000000aab5b57221 */ /* 0x000fe20000010000 */
[----:B------:R-:W-:Y:S01]  /*a070*/  FADD.FTZ R3, R178, R3 ;  /* 0x00000003b2037221 */ /* 0x000fe20000010000 */
[----:B0-----:R-:W-:Y:S01]  /*a080*/  F2FP.BF16.F32.PACK_AB R167, R224, R217 ;  /* 0x000000d9e0a7723e */ /* 0x001fe200000010ff */
[----:B------:R1:W-:Y:S01]  /*a090*/  STSM.16.M88.4 [R186], R160 ;  /* 0x000000a0ba007844 */ /* 0x0003e20000000200 */
[----:B------:R-:W-:-:S03]  /*a0a0*/  FADD.FTZ R216, R216, R181 ;  /* 0x000000b5d8d87221 */ /* 0x000fc60000010000 */
[----:B------:R1:W-:Y:S01]  /*a0b0*/  STSM.16.M88.4 [R185], R164 ;  /* 0x000000a4b9007844 */ /* 0x0003e20000000200 */
[----:B------:R-:W-:Y:S01]  /*a0c0*/  WARPGROUP.ARRIVE ;  /* 0x00000000000079c5 */ /* 0x000fe20000000000 */
[----:B------:R-:W-:-:S04]  /*a0d0*/  FADD.FTZ R183, R183, R216 ;  /* 0x000000d8b7b77221 */ /* 0x000fc80000010000 */
[----:B------:R-:W-:Y:S01]  /*a0e0*/  FADD.FTZ R218, R218, R183 ;  /* 0x000000b7dada7221 */ /* 0x000fe20000010000 */
[----:B------:R-:W-:Y:S01]  /*a0f0*/  HGMMA.64x256x16.F32.BF16 R24, R152, gdesc[UR8].tnspB, R24, gsb0 ;  /* 0x43e0000898187df0 */ /* 0x000fe20008001818 */
[----:B------:R-:W-:Y:S02]  /*a100*/  UMOV UR11, 0x40000040 ;  /* 0x40000040000b7882 */ /* 0x000fe40000000000 */
[----:B------:R-:W-:-:S04]  /*a110*/  FADD.FTZ R213, R213, R218 ;  /* 0x000000dad5d57221 */ /* 0x000fc80000010000 */
[----:B------:R-:W-:-:S04]  /*a120*/  FADD.FTZ R220, R220, R213 ;  /* 0x000000d5dcdc7221 */ /* 0x000fc80000010000 */
[----:B------:R-:W-:-:S04]  /*a130*/  FADD.FTZ R215, R215, R220 ;  /* 0x000000dcd7d77221 */ /* 0x000fc80000010000 */
[----:B------:R-:W-:-:S04]  /*a140*/  FADD.FTZ R222, R222, R215 ;  /* 0x000000d7dede7221 */ /* 0x000fc80000010000 */
[----:B------:R-:W-:-:S04]  /*a150*/  FADD.FTZ R217, R217, R222 ;  /* 0x000000ded9d97221 */ /* 0x000fc80000010000 */
[----:B------:R-:W-:Y:S01]  /*a160*/  FADD.FTZ R4, R224, R217 ;  /* 0x000000d9e0047221 */ /* 0x000fe20000010000 */
[----:B------:R-:W-:Y:S02]  /*a170*/  WARPGROUP.DEPBAR.LE gsb0, 0x0 ;  /* 0x00008000000079c5 */ /* 0x000fe40000010000 */
[----:B------:R-:W-:-:S06]  /*a180*/  WARPGROUP.ARRIVE ;  /* 0x00000000000079c5 */ /* 0x000fcc0000000000 */
        /* <DEDUP_REMOVED lines=23> */
[----:B------:R-:W-:Y:S01]  /*a300*/  IMAD.MOV.U32 R7, RZ, RZ, R177 ;  /* 0x000000ffff077224 */ /* 0x000fe200078e00b1 */
[----:B------:R-:W-:Y:S01]  /*a310*/  UMOV UR36, UR7 ;  /* 0x0000000700247c82 */ /* 0x000fe20008000000 */
[----:B------:R-:W-:-:S07]  /*a320*/  IMAD.MOV.U32 R5, RZ, RZ, R8 ;  /* 0x000000ffff057224 */ /* 0x000fce00078e0008 */
.L_x_3176:
[----:B------:R-:W0:Y:S01]  /*a330*/  LDC R8, c[0x0][0x448] ;  /* 0x00011200ff087b82 */ /* 0x000e220000000800 */
[----:B------:R-:W-:Y:S01]  /*a340*/  UIADD3 UR5, UR40, 0x3f, URZ ;  /* 0x0000003f28057890 */ /* 0x000fe2000fffe03f */
[----:B------:R-:W-:-:S06]  /*a350*/  IADD3 R11, R16, 0x1, -R17 ;  /* 0x00000001100b7810 */ /* 0x000fcc0007ffe811 */
[----:B------:R-:W2:Y:S01]  /*a360*/  LDC R13, c[0x0][0xadc] ;  /* 0x0002b700ff0d7b82 */ /* 0x000ea20000000800 */
[----:B0-----:R-:W-:Y:S02]  /*a370*/  ISETP.NE.AND P5, PT, R8, 0x1, PT ;  /* 0x000000010800780c */ /* 0x001fe40003fa5270 */
[----:B--2---:R-:W-:-:S11]  /*a380*/  ISETP.GE.AND P6, PT, R13, 0x1, PT ;  /* 0x000000010d00780c */ /* 0x004fd60003fc6270 */
[----:B------:R-:W0:Y:S08]  /*a390*/  @P5 LDC R8, c[0x0][0x44c] ;  /* 0x00011300ff085b82 */ /* 0x000e300000000800 */
[----:B-1----:R-:W1:Y:S01]  /*a3a0*/  @P5 LDC R10, c[0x0][0x450] ;  /* 0x00011400ff0a5b82 */ /* 0x002e620000000800 */
        /* <DEDUP_REMOVED lines=15> */
.L_x_3195:
[----:B------:R-:W-:-:S13]  /*a4a0*/  ISETP.NE.AND P2, PT, R13, 0x1, PT ;  /* 0x000000010d00780c */ /* 0x000fda0003f45270 */
[----:B------:R-:W0:Y:S02]  /*a4b0*/  @P2 LDC.64 R10, c[0x0][0xae0] ;  /* 0x0002b800ff0a2b82 */ /* 0x000e240000000a00 */
[----:B0-----:R-:W-:-:S05]  /*a4c0*/  @P2 IMAD.HI.U32 R10, R8, R10, RZ ;  /* 0x0000000a080a2227 */ /* 0x001fca00078e00ff */
[----:B------:R-:W-:-:S07]  /*a4d0*/  @P2 SHF.R.U32.HI R8, RZ, R11, R10 ;  /* 0x0000000bff082219 */ /* 0x000fce000001160a */
.L_x_3196:
[----:B------:R-:W-:-:S05]  /*a4e0*/  IMAD R8, R8, R13, RZ ;  /* 0x0000000d08087224 */ /* 0x000fca00078e02ff */
[----:B------:R-:W-:-:S07]  /*a4f0*/  VIMNMX R9, R9, R8, !PT ;  /* 0x0000000809097248 */ /* 0x000fce0007fe0100 */
.L_x_3194:
        /* <DEDUP_REMOVED lines=11> */
.L_x_3206:
        /* <DEDUP_REMOVED lines=10> */
.L_x_3198:
[----:B------:R-:W-:Y:S01]  /*a650*/  ULEA UR5, UR36, UR37, 0x3 ;  /* 0x0000002524057291 */ /* 0x000fe2000f8e183f */
[----:B------:R-:W-:-:S08]  /*a660*/  SHF.L.U32 R5, R2, 0x1f, RZ ;  /* 0x0000001f02057819 */ /* 0x000fd000000006ff */
[----:B------:R0:W1:Y:S01]  /*a670*/  SYNCS.PHASECHK.TRANS64.TRYWAIT P3, [UR5+0x38830], R5 ;  /* 0x03883005ff0075a7 */ /* 0x0000620008060145 */
[----:B------:R-:W-:Y:S05]  /*a680*/  @!P0 BRA `(.L_x_3199) ;  /* 0x0000000000048947 */ /* 0x000fea0003800000 */
[----:B------:R-:W-:Y:S01]  /*a690*/  BPT.TRAP 0x1 ;  /* 0x000000040000795c */ /* 0x000fe20000300000 */
.L_x_3199:
[----:B-1----:R-:W-:Y:S05]  /*a6a0*/  @P3 BRA `(.L_x_3200) ;  /* 0x0000000000083947 */ /* 0x002fea0003800000 */
[----:B------:R-:W1:Y:S02]  /*a6b0*/  SYNCS.PHASECHK.TRANS64.TRYWAIT P3, [UR5+0x38830], R5 ;  /* 0x03883005ff0075a7 */ /* 0x000e640008060145 */
[----:B-1----:R-:W-:Y:S05]  /*a6c0*/  @!P3 BRA `(.L_x_3201) ;  /* 0x000001180074b947 */ /* 0x002fea0003800000 */
.L_x_3200:
        /* <DEDUP_REMOVED lines=23> */
.L_x_3202:
[----:B------:R2:W3:Y:S01]  /*a840*/  SYNCS.PHASECHK.TRANS64.TRYWAIT P3, [UR5+0x38850], R5 ;  /* 0x03885005ff0075a7 */ /* 0x0004e20008060145 */
[----:B------:R-:W-:Y:S05]  /*a850*/  @!P0 BRA `(.L_x_3203) ;  /* 0x0000000000048947 */ /* 0x000fea0003800000 */
[----:B------:R-:W-:Y:S01]  /*a860*/  BPT.TRAP 0x1 ;  /* 0x000000040000795c */ /* 0x000fe20000300000 */
.L_x_3203:
[----:B---3--:R-:W-:Y:S05]  /*a870*/  @P3 BRA `(.L_x_3204) ;  /* 0x0000000000083947 */ /* 0x008fea0003800000 */
[----:B------:R-:W3:Y:S02]  /*a880*/  SYNCS.PHASECHK.TRANS64.TRYWAIT P3, [UR5+0x38850], R5 ;  /* 0x03885005ff0075a7 */ /* 0x000ee40008060145 */
[----:B---3--:R-:W-:Y:S05]  /*a890*/  @!P3 BRA `(.L_x_3205) ;  /* 0x000001180018b947 */ /* 0x008fea0003800000 */
.L_x_3204:
        /* <DEDUP_REMOVED lines=607> */
.L_x_3197:
[----:B------:R-:W-:-:S13]  /*ce90*/  ISETP.GE.AND P2, PT, R6, R190, PT ;  /* 0x000000be0600720c */ /* 0x000fda0003f46270 */
[----:B------:R-:W-:Y:S05]  /*cea0*/  @!P2 BRA `(.L_x_3207) ;  /* 0x0000003000dca947 */ /* 0x000fea0003800000 */
[----:B------:R-:W-:Y:S01]  /*ceb0*/  IMAD.MOV.U32 R12, RZ, RZ, R7 ;  /* 0x000000ffff0c7224 */ /* 0x000fe200078e0007 */
[----:B------:R-:W-:Y:S01]  /*cec0*/  UMOV UR7, UR36 ;  /* 0x0000002400077c82 */ /* 0x000fe20008000000 */
[----:B------:R-:W-:-:S07]  /*ced0*/  IMAD.MOV.U32 R11, RZ, RZ, R5 ;  /* 0x000000ffff0b7224 */ /* 0x000fce00078e0005 */
.L_x_3224:
[----:B------:R-:W-:-:S04]  /*cee0*/  UIADD3 UR36, UR7, 0x1, URZ ;  /* 0x0000000107247890 */ /* 0x000fc8000fffe03f */
[----:B------:R-:W-:-:S04]  /*cef0*/  UISETP.NE.AND UP0, UPT, UR36, 0x2, UPT ;  /* 0x000000022400788c */ /* 0x000fc8000bf05270 */
[----:B------:R-:W-:Y:S02]  /*cf00*/  USEL UR5, URZ, 0x1, UP0 ;  /* 0x000000013f057887 */ /* 0x000fe40008000000 */
[----:B------:R-:W-:-:S04]  /*cf10*/  USEL UR36, UR36, URZ, UP0 ;  /* 0x0000003f24247287 */ /* 0x000fc80008000000 */
[----:B------:R-:W-:Y:S01]  /*cf20*/  LOP3.LUT R2, R2, UR5, RZ, 0x3c, !PT ;  /* 0x0000000502027c12 */ /* 0x000fe2000f8e3cff */
[----:B--2---:R-:W-:Y:S07]  /*cf30*/  @!P0 BRA `(.L_x_3208) ;  /* 0x0000000000048947 */ /* 0x004fee0003800000 */
[----:B------:R-:W-:Y:S01]  /*cf40*/  BPT.TRAP 0x1 ;  /* 0x000000040000795c */ /* 0x000fe20000300000 */
.L_x_3208:
[----:B------:R-:W-:Y:S01]  /*cf50*/  ULEA UR5, UR36, UR37, 0x3 ;  /* 0x0000002524057291 */ /* 0x000fe2000f8e183f */
[----:B------:R-:W-:-:S08]  /*cf60*/  SHF.L.U32 R5, R2, 0x1f, RZ ;  /* 0x0000001f02057819 */ /* 0x000fd000000006ff */
[----:B------:R1:W2:Y:S01]  /*cf70*/  SYNCS.PHASECHK.TRANS64.TRYWAIT P2, [UR5+0x38830], R5 ;  /* 0x03883005ff0075a7 */ /* 0x0002a20008040145 */
[----:B------:R-:W-:Y:S05]  /*cf80*/  @!P0 BRA `(.L_x_3209) ;  /* 0x0000000000048947 */ /* 0x000fea0003800000 */
[----:B------:R-:W-:Y:S01]  /*cf90*/  BPT.TRAP 0x1 ;  /* 0x000000040000795c */ /* 0x000fe20000300000 */
.L_x_3209:
[----:B--2---:R-:W-:Y:S05]  /*cfa0*/  @P2 BRA `(.L_x_3210) ;  /* 0x0000000000082947 */ /* 0x004fea0003800000 */
[----:B------:R-:W2:Y:S02]  /*cfb0*/  SYNCS.PHASECHK.TRANS64.TRYWAIT P2, [UR5+0x38830], R5 ;  /* 0x03883005ff0075a7 */ /* 0x000ea40008040145 */
[----:B--2---:R-:W-:Y:S05]  /*cfc0*/  @!P2 BRA `(.L_x_3211) ;  /* 0x000000f00064a947 */ /* 0x004fea0003800000 */
.L_x_3210:
        /* <DEDUP_REMOVED lines=23> */
.L_x_3212:
[----:B------:R0:W3:Y:S01]  /*d140*/  SYNCS.PHASECHK.TRANS64.TRYWAIT P2, [UR5+0x38850], R5 ;  /* 0x03885005ff0075a7 */ /* 0x0000e20008040145 */
[----:B------:R-:W-:Y:S05]  /*d150*/  @!P0 BRA `(.L_x_3213) ;  /* 0x0000000000048947 */ /* 0x000fea0003800000 */
[----:B------:R-:W-:Y:S01]  /*d160*/  BPT.TRAP 0x1 ;  /* 0x000000040000795c */ /* 0x000fe20000300000 */
.L_x_3213:
[----:B---3--:R-:W-:Y:S05]  /*d170*/  @P2 BRA `(.L_x_3214) ;  /* 0x0000000000082947 */ /* 0x008fea0003800000 */
[----:B------:R-:W3:Y:S02]  /*d180*/  SYNCS.PHASECHK.TRANS64.TRYWAIT P2, [UR5+0x38850], R5 ;  /* 0x03885005ff0075a7 */ /* 0x000ee40008040145 */
[----:B---3--:R-:W-:Y:S05]  /*d190*/  @!P2 BRA `(.L_x_3215) ;  /* 0x000000f00008a947 */ /* 0x008fea0003800000 */
.L_x_3214:
        /* <DEDUP_REMOVED lines=11> */
[----:B------:R-:W-:Y:S01]  /*d250*/  VIADD R20, R189, UR40 ;  /* 0x00000028bd147c36 */ /* 0x000fe20008000000 */
[----:B------:R-:W-:Y:S01]  /*d260*/  UIADD3 UR18, UR26, 0x800, URZ ;  /* 0x000008001a127890 */ /* 0x000fe2000fffe03f */
[----:B------:R-:W-:Y:S01]  /*d270*/  IMAD.U32 R10, RZ, RZ, UR5 ;  /* 0x00000005ff0a7e24 */ /* 0x000fe2000f8e00ff */
[----:B------:R-:W-:-:S02]  /*d280*/  ULDC UR5, c[0x0][0xad4] ;  /* 0x0002b50000057ab9 */ /* 0x000fc40000000800 */
[----:B------:R-:W-:Y:S01]  /*d290*/  ULOP3.LUT UR5, URZ, UR5, URZ, 0x33, !UPT ;  /* 0x000000053f057292 */ /* 0x000fe2000f8e333f */
[----:B---3--:R-:W-:-:S05]  /*d2a0*/  SHF.R.U32.HI R7, RZ, 0x7, R7 ;  /* 0x00000007ff077819 */ /* 0x008fca0000011607 */
[----:B01----:R-:W0:Y:S02]  /*d2b0*/  SHFL.IDX PT, R5, R7, RZ, 0x1f ;  /* 0x00001fff07057589 */ /* 0x003e2400000e0000 */
[----:B0-----:R-:W-:Y:S02]  /*d2c0*/  R2UR UR10, R5 ;  /* 0x00000000050a72ca */ /* 0x001fe400000e0000 */
[----:B------:R-:W0:Y:S11]  /*d2d0*/  @P5 LDC R5, c[0x0][0x44c] ;  /* 0x00011300ff055b82 */ /* 0x000e360000000800 */
[----:B------:R-:W-:-:S03]  /*d2e0*/  UISETP.GT.AND UP0, UPT, UR10, 0x7f, UPT ;  /* 0x0000007f0a00788c */ /* 0x000fc6000bf04270 */
[----:B------:R-:W-:Y:S01]  /*d2f0*/  UMOV UR10, 0x4 ;  /* 0x00000004000a7882 */ /* 0x000fe20000000000 */
[----:B------:R-:W-:Y:S02]  /*d300*/  USEL UR14, URZ, 0x2, !UP0 ;  /* 0x000000023f0e7887 */ /* 0x000fe4000c000000 */
[----:B------:R-:W-:Y:S01]  /*d310*/  USEL UR11, UR10, 0x2, UP0 ;  /* 0x000000020a0b7887 */ /* 0x000fe20008000000 */
[----:B------:R-:W-:Y:S02]  /*d320*/  WARPGROUP.DEPBAR.LE gsb0, 0x0 ;  /* 0x00008000000079c5 */ /* 0x000fe40000010000 */
[----:B------:R-:W-:Y:S01]  /*d330*/  WARPGROUP.ARRIVE ;  /* 0x00000000000079c5 */ /* 0x000fe20000000000 */
[----:B------:R-:W-:Y:S01]  /*d340*/  USEL UR10, UR10, 0x6, !UP0 ;  /* 0x000000060a0a7887 */ /* 0x000fe2000c000000 */
[----:B0-----:R-:W-:-:S04]  /*d350*/  @P5 IMAD.HI.U32 R5, R20, R5, RZ ;  /* 0x0000000514055227 */ /* 0x001fc800078e00ff */
[----:B------:R-:W-:Y:S01]  /*d360*/  HGMMA.64x64x16.F32.BF16 R152, gdesc[UR28], R152, gsb0 ;  /* 0x00e000001c9879f0 */ /* 0x000fe20008001898 */
[----:B------:R-:W-:Y:S02]  /*d370*/  UIADD3 UR28, UR6, 0x4, URZ ;  /* 0x00000004061c7890 */ /* 0x000fe4000fffe03f */
[----:B------:R-:W-:Y:S01]  /*d380*/  UIADD3 UR30, UR26, 0x4, URZ ;  /* 0x000000041a1e7890 */ /* 0x000fe2000fffe03f */
[----:B--2---:R-:W-:Y:S01]  /*d390*/  @P5 SHF.R.U32.HI R20, RZ, R8, R5 ;  /* 0x00000008ff145219 */ /* 0x004fe20000011605 */
[----:B------:R-:W-:Y:S01]  /*d3a0*/  UMOV UR29, 0x40000040 ;  /* 0x40000040001d7882 */ /* 0x000fe20000000000 */
[----:B------:R-:W-:Y:S01]  /*d3b0*/  UMOV UR31, 0x40000040 ;  /* 0x40000040001f7882 */ /* 0x000fe20000000000 */
[----:B------:R-:W-:Y:S02]  /*d3c0*/  @!P1 VIADD R5, R10, 0x38840 ;  /* 0x000388400a059836 */ /* 0x000fe40000000000 */
[----:B------:R-:W0:Y:S03]  /*d3d0*/  SHFL.IDX PT, R8, R20, RZ, 0x1c1f ;  /* 0x001c1fff14087589 */ /* 0x000e2600000e0000 */
[----:B------:R-:W-:Y:S01]  /*d3e0*/  @!P1 PRMT R7, RZ, 0x654, R5 ;  /* 0x00000654ff079816 */ /* 0x000fe20000000005 */
[----:B------:R-:W-:Y:S01]  /*d3f0*/  IMAD.SHL.U32 R5, R6, 0x40, RZ ;  /* 0x0000004006057824 */ /* 0x000fe200078e00ff */
        /* <DEDUP_REMOVED lines=244> */
[--C-:B0-----:R-:W-:Y:S02]  /*e340*/  IMAD.IADD R15, R7, 0x1, R8.reuse ;  /* 0x00000001070f7824 */ /* 0x101fe400078e0208 */
[----:B------:R-:W-:Y:S01]  /*e350*/  IMAD.IADD R14, R13, 0x1, R8 ;  /* 0x000000010d0e7824 */ /* 0x000fe200078e0208 */
[----:B------:R-:W-:Y:S06]  /*e360*/  @!P6 BRA `(.L_x_3216) ;  /* 0x000000000058e947 */ /* 0x000fec0003800000 */
        /* <DEDUP_REMOVED lines=12> */
.L_x_3218:
[----:B------:R-:W-:-:S05]  /*e430*/  IMAD.U32 R214, RZ, RZ, UR5 ;  /* 0x00000005ffd67e24 */ /* 0x000fca000f8e00ff */
[----:B------:R-:W-:-:S13]  /*e440*/  ISETP.NE.AND P2, PT, R214, 0x1, PT ;  /* 0x00000001d600780c */ /* 0x000fda0003f45270 */
[----:B------:R-:W0:Y:S02]  /*e450*/  @P2 LDC.64 R8, c[0x0][0xae0] ;  /* 0x0002b800ff082b82 */ /* 0x000e240000000a00 */
[----:B0-----:R-:W-:-:S05]  /*e460*/  @P2 IMAD.HI.U32 R8, R21, R8, RZ ;  /* 0x0000000815082227 */ /* 0x001fca00078e00ff */
[----:B------:R-:W-:-:S07]  /*e470*/  @P2 SHF.R.U32.HI R21, RZ, R9, R8 ;  /* 0x00000009ff152219 */ /* 0x000fce0000011608 */
.L_x_3219:
[----:B------:R-:W-:Y:S05]  /*e480*/  BSYNC B0 ;  /* 0x0000000000007941 */ /* 0x000fea0003800000 */
.L_x_3217:
[----:B------:R-:W-:-:S04]  /*e490*/  IMAD R21, R21, R214, -R5 ;  /* 0x000000d615157224 */ /* 0x000fc800078e0a05 */
[----:B------:R-:W-:-:S05]  /*e4a0*/  IMAD.IADD R21, R21, 0x1, -R18 ;  /* 0x0000000115157824 */ /* 0x000fca00078e0a12 */
[----:B------:R-:W-:Y:S02]  /*e4b0*/  VIADDMNMX R15, R21, R214, R15, PT ;  /* 0x000000d6150f7246 */ /* 0x000fe4000380010f */
[----:B------:R-:W-:-:S07]  /*e4c0*/  VIMNMX R14, R14, R21, !PT ;  /* 0x000000150e0e7248 */ /* 0x000fce0007fe0100 */
.L_x_3216:
[----:B------:R-:W-:Y:S01]  /*e4d0*/  ISETP.GT.AND P2, PT, R6, -0x1, PT ;  /* 0xffffffff0600780c */ /* 0x000fe20003f44270 */
[----:B------:R-:W0:Y:S03]  /*e4e0*/  SHFL.IDX PT, R20, R20, 0x1, 0x1c1f ;  /* 0x003c1f0014147f89 */ /* 0x000e2600000e0000 */
        /* <DEDUP_REMOVED lines=63> */
.L_x_3222:
[----:B------:R-:W-:-:S05]  /*e8e0*/  IMAD.U32 R20, RZ, RZ, UR5 ;  /* 0x00000005ff147e24 */ /* 0x000fca000f8e00ff */
[----:B------:R-:W-:-:S13]  /*e8f0*/  ISETP.NE.AND P3, PT, R20, 0x1, PT ;  /* 0x000000011400780c */ /* 0x000fda0003f65270 */
[----:B------:R-:W0:Y:S02]  /*e900*/  @P3 LDC.64 R8, c[0x0][0xae0] ;  /* 0x0002b800ff083b82 */ /* 0x000e240000000a00 */
[----:B0-----:R-:W-:-:S05]  /*e910*/  @P3 IMAD.HI.U32 R8, R14, R8, RZ ;  /* 0x000000080e083227 */ /* 0x001fca00078e00ff */
[----:B------:R-:W-:-:S07]  /*e920*/  @P3 SHF.R.U32.HI R14, RZ, R9, R8 ;  /* 0x00000009ff0e3219 */ /* 0x000fce0000011608 */
.L_x_3223:
[----:B------:R-:W-:Y:S05]  /*e930*/  BSYNC B0 ;  /* 0x0000000000007941 */ /* 0x000fea0003800000 */
.L_x_3221:
[----:B------:R-:W-:-:S04]  /*e940*/  IMAD R5, R14, R20, -R5 ;  /* 0x000000140e057224 */ /* 0x000fc800078e0a05 */
[----:B------:R-:W-:-:S05]  /*e950*/  IMAD.IADD R8, R5, 0x1, -R18 ;  /* 0x0000000105087824 */ /* 0x000fca00078e0a12 */
[----:B------:R-:W-:Y:S02]  /*e960*/  VIADDMNMX R7, R8, R20, R7, PT ;  /* 0x0000001408077246 */ /* 0x000fe40003800107 */
[----:B------:R-:W-:-:S07]  /*e970*/  VIMNMX R13, R13, R8, !PT ;  /* 0x000000080d0d7248 */ /* 0x000fce0007fe0100 */
.L_x_3220:
        /* <DEDUP_REMOVED lines=81> */
[--C-:B------:R-:W-:Y:S01]  /*ee90*/  FFMA.FTZ R21, R156, UR19, -R215.reuse ;  /* 0x000000139c157c23 */ /* 0x100fe200080108d7 */
[----:B------:R-:W-:Y:S01]  /*eea0*/  FMNMX.FTZ R15, R171, R14, !PT ;  /* 0x0000000eab0f7209 */ /* 0x000fe20007810000 */
[----:B------:R0:W-:Y:S01]  /*eeb0*/  MUFU.EX2 R8, R20 ;  /* 0x0000001400087308 */ /* 0x0001e20000000800 */
        /* <DEDUP_REMOVED lines=8> */
[----:B------:R-:W-:Y:S01]  /*ef40*/  FMNMX.FTZ R15, R214, R15, !PT ;  /* 0x0000000fd60f7209 */ /* 0x000fe20007810000 */
[--C-:B------:R-:W-:Y:S01]  /*ef50*/  FFMA.FTZ R178, R181, UR19, -R215.reuse ;  /* 0x00000013b5b27c23 */ /* 0x100fe200080108d7 */
[----:B------:R-:W-:Y:S01]  /*ef60*/  ISETP.GT.AND P2, PT, R13, 0x39, P2 ;  /* 0x000000390d00780c */ /* 0x000fe20001744270 */
[--C-:B------:R-:W-:Y:S01]  /*ef70*/  FFMA.FTZ R174, R165, UR19, -R215.reuse ;  /* 0x00000013a5ae7c23 */ /* 0x100fe200080108d7 */
[C---:B------:R-:W-:Y:S01]  /*ef80*/  ISETP.LT.OR P3, PT, R7.reuse, 0x39, P3 ;  /* 0x000000390700780c */ /* 0x040fe20001f61670 */
        /* <DEDUP_REMOVED lines=10> */
[----:B------:R-:W-:Y:S01]  /*f030*/  MUFU.EX2 R14, R157 ;  /* 0x0000009d000e7308 */ /* 0x000fe20000000800 */
[----:B0-----:R-:W-:Y:S01]  /*f040*/  FMNMX.FTZ R20, R156, R7, !PT ;  /* 0x000000079c147209 */ /* 0x001fe20007810000 */
[--C-:B-1----:R-:W-:Y:S01]  /*f050*/  FFMA.FTZ R21, R164, UR19, -R215.reuse ;  /* 0x00000013a4157c23 */ /* 0x102fe200080108d7 */
[----:B------:R-:W-:Y:S01]  /*f060*/  FSEL R164, R5, RZ, P4 ;  /* 0x000000ff05a47208 */ /* 0x000fe20002000000 */
[--C-:B------:R-:W-:Y:S01]  /*f070*/  FFMA.FTZ R173, R173, UR19, -R215.reuse ;  /* 0x00000013adad7c23 */ /* 0x100fe200080108d7 */
[----:B------:R-:W-:Y:S01]  /*f080*/  FMNMX.FTZ R7, R183, R20, !PT ;  /* 0x00000014b7077209 */ /* 0x000fe20007810000 */
[----:B------:R-:W-:Y:S01]  /*f090*/  FFMA.FTZ R20, R161, UR19, -R215 ;  /* 0x00000013a1147c23 */ /* 0x000fe200080108d7 */
[----:B------:R-:W-:-:S02]  /*f0a0*/  IMAD.MOV R161, RZ, RZ, -R22 ;  /* 0x000000ffffa17224 */ /* 0x000fc400078e0a16 */
[----:B------:R-:W-:Y:S01]  /*f0b0*/  FADD.FTZ R164, -R164, R11 ;  /* 0x0000000ba4a47221 */ /* 0x000fe20000010100 */
[----:B------:R-:W-:Y:S01]  /*f0c0*/  MUFU.EX2 R9, R9 ;  /* 0x0000000900097308 */ /* 0x000fe20000000800 */
[----:B------:R-:W0:Y:S02]  /*f0d0*/  SHFL.BFLY PT, R160, R7, 0x2, 0x1f ;  /* 0x0c401f0007a07f89 */ /* 0x000e2400000e0000 */
[----:B------:R-:W-:Y:S01]  /*f0e0*/  FMUL.FTZ R11, R164, UR19 ;  /* 0x00000013a40b7c20 */ /* 0x000fe20008410000 */
[----:B------:R-:W-:-:S04]  /*f0f0*/  ISETP.NE.AND P3, PT, R18, R161, PT ;  /* 0x000000a11200720c */ /* 0x000fc80003f65270 */
[----:B------:R-:W-:Y:S08]  /*f100*/  MUFU.EX2 R15, R15 ;  /* 0x0000000f000f7308 */ /* 0x000ff00000000800 */
[----:B------:R-:W1:Y:S08]  /*f110*/  MUFU.EX2 R11, R11 ;  /* 0x0000000b000b7308 */ /* 0x000e700000000800 */
[----:B------:R-:W2:Y:S01]  /*f120*/  MUFU.EX2 R20, R20 ;  /* 0x0000001400147308 */ /* 0x000ea20000000800 */
[----:B0-----:R-:W-:-:S05]  /*f130*/  FMNMX.FTZ R160, R7, R160, !PT ;  /* 0x000000a007a07209 */ /* 0x001fca0007810000 */
[----:B------:R-:W0:Y:S02]  /*f140*/  SHFL.BFLY PT, R7, R160, 0x1, 0x1f ;  /* 0x0c201f00a0077f89 */ /* 0x000e2400000e0000 */
[----:B------:R-:W-:Y:S01]  /*f150*/  MUFU.EX2 R21, R21 ;  /* 0x0000001500157308 */ /* 0x000fe20000000800 */
        /* <DEDUP_REMOVED lines=21> */
[----:B0-----:R-:W-:Y:S01]  /*f2b0*/  FMNMX.FTZ R7, R160, R7, !PT ;  /* 0x00000007a0077209 */ /* 0x001fe20007810000 */
[-C--:B------:R-:W-:Y:S01]  /*f2c0*/  FMUL.FTZ R61, R61, R11.reuse ;  /* 0x0000000b3d3d7220 */ /* 0x080fe20000410000 */
[----:B------:R-:W-:Y:S01]  /*f2d0*/  MUFU.EX2 R169, R169 ;  /* 0x000000a900a97308 */ /* 0x000fe20000000800 */
[-C--:B------:R-:W-:Y:S01]  /*f2e0*/  FMUL.FTZ R64, R64, R11.reuse ;  /* 0x0000000b40407220 */ /* 0x080fe20000410000 */
[C---:B------:R-:W-:Y:S01]  /*f2f0*/  FSETP.NEU.FTZ.AND P2, PT, R7.reuse, -INF , PT ;  /* 0xff8000000700780b */ /* 0x040fe20003f5d000 */
[----:B------:R-:W-:Y:S01]  /*f300*/  FMUL.FTZ R157, R7, UR19 ;  /* 0x00000013079d7c20 */ /* 0x000fe20008410000 */
[-C--:B------:R-:W-:Y:S01]  /*f310*/  FMUL.FTZ R65, R65, R11.reuse ;  /* 0x0000000b41417220 */ /* 0x080fe20000410000 */
[-C--:B------:R-:W-:Y:S01]  /*f320*/  FMUL.FTZ R68, R68, R11.reuse ;  /* 0x0000000b44447220 */ /* 0x080fe20000410000 */
[-C--:B------:R-:W-:Y:S01]  /*f330*/  FMUL.FTZ R69, R69, R11.reuse ;  /* 0x0000000b45457220 */ /* 0x080fe20000410000 */
[-C--:B------:R-:W-:Y:S01]  /*f340*/  FMUL.FTZ R72, R72, R11.reuse ;  /* 0x0000000b48487220 */ /* 0x080fe20000410000 */
[----:B------:R-:W-:Y:S01]  /*f350*/  FSEL R157, R157, RZ, P2 ;  /* 0x000000ff9d9d7208 */ /* 0x000fe20001000000 */
[----:B------:R-:W-:Y:S01]  /*f360*/  MUFU.EX2 R172, R172 ;  /* 0x000000ac00ac7308 */ /* 0x000fe20000000800 */
[-C--:B------:R-:W-:Y:S01]  /*f370*/  FMUL.FTZ R73, R73, R11.reuse ;  /* 0x0000000b49497220 */ /* 0x080fe20000410000 */
[-C--:B------:R-:W-:Y:S01]  /*f380*/  FMUL.FTZ R76, R76, R11.reuse ;  /* 0x0000000b4c4c7220 */ /* 0x080fe20000410000 */
[----:B------:R-:W-:Y:S01]  /*f390*/  FMUL.FTZ R77, R77, R11 ;  /* 0x0000000b4d4d7220 */ /* 0x000fe20000410000 */
[--C-:B------:R-:W-:Y:S01]  /*f3a0*/  FFMA.FTZ R180, R155, UR19, -R157.reuse ;  /* 0x000000139bb47c23 */ /* 0x100fe2000801089d */
[----:B------:R-:W-:Y:S01]  /*f3b0*/  FSEL R155, R7, RZ, P2 ;  /* 0x000000ff079b7208 */ /* 0x000fe20001000000 */
[----:B------:R-:W-:Y:S01]  /*f3c0*/  FFMA.FTZ R160, R158, UR19, -R157 ;  /* 0x000000139ea07c23 */ /* 0x000fe2000801089d */
[----:B------:R-:W-:-:S02]  /*f3d0*/  IMAD.U32 R158, RZ, RZ, UR7 ;  /* 0x00000007ff9e7e24 */ /* 0x000fc4000f8e00ff */
[--C-:B------:R-:W-:Y:S01]  /*f3e0*/  FFMA.FTZ R179, R213, UR19, -R157.reuse ;  /* 0x00000013d5b37c23 */ /* 0x100fe2000801089d */
[----:B------:R-:W-:Y:S01]  /*f3f0*/  FFMA.FTZ R181, R159, UR19, -R157 ;  /* 0x000000139fb57c23 */ /* 0x000fe2000801089d */
[----:B------:R-:W-:Y:S01]  /*f400*/  FADD.FTZ R155, -R155, R12 ;  /* 0x0000000c9b9b7221 */ /* 0x000fe20000010100 */
[----:B------:R-:W-:Y:S02]  /*f410*/  @!P3 IMAD R158, R158, 0x40, R19 ;  /* 0x000000409e9eb824 */ /* 0x000fe400078e0213 */
[--C-:B------:R-:W-:Y:S01]  /*f420*/  FFMA.FTZ R213, R170, UR19, -R157.reuse ;  /* 0x00000013aad57c23 */ /* 0x100fe2000801089d */
[--C-:B------:R-:W-:Y:S01]  /*f430*/  FFMA.FTZ R216, R171, UR19, -R157.reuse ;  /* 0x00000013abd87c23 */ /* 0x100fe2000801089d */
[----:B------:R-:W-:Y:S01]  /*f440*/  FMUL.FTZ R155, R155, UR19 ;  /* 0x000000139b9b7c20 */ /* 0x000fe20008410000 */
[--C-:B------:R-:W-:Y:S01]  /*f450*/  FFMA.FTZ R215, R154, UR19, -R157.reuse ;  /* 0x000000139ad77c23 */ /* 0x100fe2000801089d */
[----:B------:R-:W-:Y:S01]  /*f460*/  @!P3 LEA R161, R158, UR37, 0x2 ;  /* 0x000000259ea1bc11 */ /* 0x000fe2000f8e10ff */
[--C-:B------:R-:W-:Y:S01]  /*f470*/  FFMA.FTZ R218, R214, UR19, -R157.reuse ;  /* 0x00000013d6da7c23 */ /* 0x100fe2000801089d */
        /* <DEDUP_REMOVED lines=9> */
[----:B------:R-:W-:Y:S01]  /*f510*/  @!P3 STS [R161+0x38400], R11 ;  /* 0x0384000ba100b388 */ /* 0x000fe20000000800 */
[----:B------:R-:W-:Y:S01]  /*f520*/  MUFU.EX2 R179, R179 ;  /* 0x000000b300b37308 */ /* 0x000fe20000000800 */
[----:B------:R-:W-:Y:S01]  /*f530*/  F2FP.BF16.F32.PACK_AB R152, R9, R8 ;  /* 0x000000080998723e */ /* 0x000fe200000010ff */
[----:B------:R-:W-:Y:S01]  /*f540*/  FMUL.FTZ R80, R80, R11 ;  /* 0x0000000b50507220 */ /* 0x000fe20000410000 */
[----:B------:R-:W-:Y:S01]  /*f550*/  F2FP.BF16.F32.PACK_AB R154, R14, R13 ;  /* 0x0000000d0e9a723e */ /* 0x000fe200000010ff */
[----:B------:R-:W-:Y:S01]  /*f560*/  FMUL.FTZ R81, R81, R11 ;  /* 0x0000000b51517220 */ /* 0x000fe20000410000 */
[----:B--2---:R-:W-:Y:S01]  /*f570*/  F2FP.BF16.F32.PACK_AB R156, R20, R15 ;  /* 0x0000000f149c723e */ /* 0x004fe200000010ff */
[----:B------:R-:W-:Y:S01]  /*f580*/  FMUL.FTZ R84, R84, R11 ;  /* 0x0000000b54547220 */ /* 0x000fe20000410000 */
[----:B0-----:R0:W-:Y:S01]  /*f590*/  @!P3 STS [R161+0x38420], R182 ;  /* 0x038420b6a100b388 */ /* 0x0011e20000000800 */
[----:B------:R-:W1:Y:S01]  /*f5a0*/  MUFU.EX2 R180, R180 ;  /* 0x000000b400b47308 */ /* 0x000e620000000800 */
[----:B------:R-:W-:Y:S01]  /*f5b0*/  F2FP.BF16.F32.PACK_AB R158, R174, R21 ;  /* 0x00000015ae9e723e */ /* 0x000fe200000010ff */
        /* <DEDUP_REMOVED lines=43> */
[-C--:B------:R-:W-:Y:S01]  /*f870*/  FMUL.FTZ R27, R27, R182.reuse ;  /* 0x000000b61b1b7220 */ /* 0x080fe20000410000 */
[-C--:B------:R-:W-:Y:S01]  /*f880*/  FMUL.FTZ R30, R30, R182.reuse ;  /* 0x000000b61e1e7220 */ /* 0x080fe20000410000 */
[----:B------:R-:W-:Y:S01]  /*f890*/  FMUL.FTZ R31, R31, R182 ;  /* 0x000000b61f1f7220 */ /* 0x000fe20000410000 */
        /* <DEDUP_REMOVED lines=75> */
[----:B------:R-:W-:Y:S01]  /*fd50*/  FMUL.FTZ R151, R151, R182 ;  /* 0x000000b697977220 */ /* 0x000fe20000410000 */
[----:B------:R2:W-:Y:S01]  /*fd60*/  STSM.16.M88.4 [R23+0x36400], R152 ;  /* 0x0364009817007844 */ /* 0x0005e20000000200 */
[----:B------:R-:W-:Y:S01]  /*fd70*/  FFMA.FTZ R8, R11, R3, R8 ;  /* 0x000000030b087223 */ /* 0x000fe20000010008 */
[----:B------:R-:W-:Y:S01]  /*fd80*/  FFMA.FTZ R179, R182, R4, R179 ;  /* 0x00000004b6b37223 */ /* 0x000fe200000100b3 */
[----:B------:R-:W-:Y:S01]  /*fd90*/  ISETP.GT.AND P2, PT, R6, R190, PT ;  /* 0x000000be0600720c */ /* 0x000fe20003f44270 */
[----:B------:R-:W-:Y:S01]  /*fda0*/  MUFU.EX2 R217, R217 ;  /* 0x000000d900d97308 */ /* 0x000fe20000000800 */
[----:B------:R2:W-:Y:S01]  /*fdb0*/  STSM.16.M88.4 [R184], R156 ;  /* 0x0000009cb8007844 */ /* 0x0005e20000000200 */
[----:B------:R-:W-:Y:S01]  /*fdc0*/  FADD.FTZ R8, R9, R8 ;  /* 0x0000000809087221 */ /* 0x000fe20000010000 */
[----:B------:R-:W-:Y:S01]  /*fdd0*/  FADD.FTZ R179, R180, R179 ;  /* 0x000000b3b4b37221 */ /* 0x000fe20000010000 */
[----:B------:R-:W-:Y:S01]  /*fde0*/  UMOV UR7, UR36 ;  /* 0x0000002400077c82 */ /* 0x000fe20008000000 */
[----:B------:R2:W-:Y:S01]  /*fdf0*/  STSM.16.M88.4 [R186], R160 ;  /* 0x000000a0ba007844 */ /* 0x0005e20000000200 */
[----:B------:R-:W-:Y:S01]  /*fe00*/  FADD.FTZ R13, R13, R8 ;  /* 0x000000080d0d7221 */ /* 0x000fe20000010000 */
[----:B------:R-:W-:Y:S01]  /*fe10*/  FADD.FTZ R12, R12, R179 ;  /* 0x000000b30c0c7221 */ /* 0x000fe20000010000 */
[----:B------:R-:W0:Y:S01]  /*fe20*/  MUFU.EX2 R220, R220 ;  /* 0x000000dc00dc7308 */ /* 0x000e220000000800 */
[----:B-1----:R-:W-:Y:S01]  /*fe30*/  F2FP.BF16.F32.PACK_AB R166, R178, R177 ;  /* 0x000000b1b2a6723e */ /* 0x002fe200000010ff */
[----:B------:R-:W-:Y:S01]  /*fe40*/  FADD.FTZ R14, R14, R13 ;  /* 0x0000000d0e0e7221 */ /* 0x000fe20000010000 */
[----:B------:R-:W-:Y:S01]  /*fe50*/  FADD.FTZ R181, R181, R12 ;  /* 0x0000000cb5b57221 */ /* 0x000fe20000010000 */
[----:B------:R-:W-:-:S02]  /*fe60*/  VIADD R6, R6, 0xffffffff ;  /* 0xffffffff06067836 */ /* 0x000fc40000000000 */
[----:B------:R-:W-:Y:S01]  /*fe70*/  FADD.FTZ R15, R15, R14 ;  /* 0x0000000e0f0f7221 */ /* 0x000fe20000010000 */
[----:B------:R-:W-:Y:S01]  /*fe80*/  FADD.FTZ R170, R170, R181 ;  /* 0x000000b5aaaa7221 */ /* 0x000fe20000010000 */
[----:B------:R-:W-:Y:S01]  /*fe90*/  MUFU.EX2 R219, R219 ;  /* 0x000000db00db7308 */ /* 0x000fe20000000800 */
[----:B------:R-:W-:Y:S02]  /*fea0*/  IMAD.MOV.U32 R11, RZ, RZ, R5 ;  /* 0x000000ffff0b7224 */ /* 0x000fe400078e0005 */
[----:B------:R-:W-:Y:S01]  /*feb0*/  FADD.FTZ R20, R20, R15 ;  /* 0x0000000f14147221 */ /* 0x000fe20000010000 */
        /* <DEDUP_REMOVED lines=14> */
[----:B-1----:R-:W-:Y:S02]  /*ffa0*/  F2FP.BF16.F32.PACK_AB R167, R222, R219 ;  /* 0x000000dbdea7723e */ /* 0x002fe400000010ff */
        /* <DEDUP_REMOVED lines=10> */
[----:B------:R-:W-:-:S03]  /*10050*/  FADD.FTZ R3, R177, R176 ;  /* 0x000000b0b1037221 */ /* 0x000fc60000010000 */
[----:B------:R-:W-:Y:S01]  /*10060*/  FADD.FTZ R219, R219, R220 ;  /* 0x000000dcdbdb7221 */ /* 0x000fe20000010000 */
[----:B------:R-:W-:-:S03]  /*10070*/  FADD.FTZ R3, R178, R3 ;  /* 0x00000003b2037221 */ /* 0x000fc60000010000 */
[----:B------:R-:W-:Y:S01]  /*10080*/  FADD.FTZ R4, R222, R219 ;  /* 0x000000dbde047221 */ /* 0x000fe20000010000 */
[----:B------:R-:W-:Y:S02]  /*10090*/  WARPGROUP.DEPBAR.LE gsb0, 0x0 ;  /* 0x00008000000079c5 */ /* 0x000fe40000010000 */
[----:B------:R-:W-:-:S15]  /*100a0*/  WARPGROUP.ARRIVE ;  /* 0x00000000000079c5 */ /* 0x000fde0000000000 */
        /* <DEDUP_REMOVED lines=23> */
.L_x_3207:
[----:B------:R-:W1:Y:S01]  /*10220*/  SHFL.BFLY PT, R0, R3, 0x2, 0x1f ;  /* 0x0c401f0003007f89 */ /* 0x000e6200000e0000 */
[----:B------:R-:W-:Y:S02]  /*10230*/  IMAD.MOV R13, RZ, RZ, -R22 ;  /* 0x000000ffff0d7224 */ /* 0x000fe400078e0a16 */
[----:B------:R-:W-:Y:S01]  /*10240*/  IMAD.MOV.U32 R6, RZ, RZ, RZ ;  /* 0x000000ffff067224 */ /* 0x000fe200078e00ff */
[----:B------:R-:W3:Y:S01]  /*10250*/  SHFL.BFLY PT, R9, R4, 0x2, 0x1f ;  /* 0x0c401f0004097f89 */ /* 0x000ee200000e0000 */
[----:B------:R-:W-:Y:S01]  /*10260*/  IMAD.U32 R16, RZ, RZ, UR19 ;  /* 0x00000013ff107e24 */ /* 0x000fe2000f8e00ff */
[----:B------:R-:W-:Y:S08]  /*10270*/  BAR.ARV 0x8, 0x100 ;  /* 0x0204000000007b1d */ /* 0x000ff00000002000 */
[----:B------:R-:W-:Y:S01]  /*10280*/  BAR.SYNC.DEFER_BLOCKING 0xf, 0x100 ;  /* 0x03c4000000007b1d */ /* 0x000fe20000010000 */
[----:B------:R-:W-:Y:S01]  /*10290*/  ISETP.NE.AND P0, PT, R18, R13, PT ;  /* 0x0000000d1200720c */ /* 0x000fe20003f05270 */
[----:B------:R-:W-:-:S02]  /*102a0*/  IMAD.U32 R13, RZ, RZ, UR19 ;  /* 0x00000013ff0d7e24 */ /* 0x000fc4000f8e00ff */
[----:B------:R-:W-:Y:S02]  /*102b0*/  IMAD.MOV.U32 R20, RZ, RZ, -0x800000 ;  /* 0xff800000ff147424 */ /* 0x000fe400078e00ff */
[----:B------:R-:W-:Y:S02]  /*102c0*/  VIADD R200, R200, 0x1 ;  /* 0x00000001c8c87836 */ /* 0x000fe40000000000 */
[----:B-1----:R-:W-:Y:S01]  /*102d0*/  FADD.FTZ R8, R0, R3 ;  /* 0x0000000300087221 */ /* 0x002fe20000010000 */
[----:B---3--:R-:W-:-:S04]  /*102e0*/  FADD.FTZ R9, R9, R4 ;  /* 0x0000000409097221 */ /* 0x008fc80000010000 */
[----:B------:R-:W1:Y:S01]  /*102f0*/  SHFL.BFLY PT, R11, R8, 0x1, 0x1f ;  /* 0x0c201f00080b7f89 */ /* 0x000e6200000e0000 */
[----:B------:R-:W-:Y:S01]  /*10300*/  IMAD.U32 R4, RZ, RZ, UR36 ;  /* 0x00000024ff047e24 */ /* 0x000fe2000f8e00ff */
[----:B------:R-:W-:Y:S02]  /*10310*/  UIADD3 UR36, UR36, 0x1, URZ ;  /* 0x0000000124247890 */ /* 0x000fe4000fffe03f */
[----:B------:R-:W3:Y:S01]  /*10320*/  SHFL.BFLY PT, R0, R9, 0x1, 0x1f ;  /* 0x0c201f0009007f89 */ /* 0x000ee200000e0000 */
[----:B------:R-:W-:Y:S01]  /*10330*/  @!P0 IMAD R3, R4, 0x40, R19 ;  /* 0x0000004004038824 */ /* 0x000fe200078e0213 */
[----:B------:R-:W-:Y:S01]  /*10340*/  UISETP.NE.AND UP0, UPT, UR36, 0x2, UPT ;  /* 0x000000022400788c */ /* 0x000fe2000bf05270 */
[----:B------:R-:W-:-:S03]  /*10350*/  IMAD.MOV.U32 R4, RZ, RZ, RZ ;  /* 0x000000ffff047224 */ /* 0x000fc600078e00ff */
[----:B------:R-:W-:Y:S02]  /*10360*/  USEL UR4, URZ, 0x1, UP0 ;  /* 0x000000013f047887 */ /* 0x000fe40008000000 */
[----:B------:R-:W-:-:S04]  /*10370*/  USEL UR36, UR36, URZ, UP0 ;  /* 0x0000003f24247287 */ /* 0x000fc80008000000 */
[----:B------:R-:W-:Y:S01]  /*10380*/  LOP3.LUT R2, R2, UR4, RZ, 0x3c, !PT ;  /* 0x0000000402027c12 */ /* 0x000fe2000f8e3cff */
[----:B-1----:R-:W-:Y:S01]  /*10390*/  FADD.FTZ R11, R8, R11 ;  /* 0x0000000b080b7221 */ /* 0x002fe20000010000 */
[----:B---3--:R-:W-:-:S04]  /*103a0*/  FADD.FTZ R0, R9, R0 ;  /* 0x0000000009007221 */ /* 0x008fc80000010000 */
[----:B------:R-:W-:Y:S02]  /*103b0*/  FSETP.NE.FTZ.AND P1, PT, R11, RZ, PT ;  /* 0x000000ff0b00720b */ /* 0x000fe40003f35000 */
[----:B------:R-:W-:Y:S01]  /*103c0*/  @!P0 LEA R9, R3, UR37, 0x2 ;  /* 0x0000002503098c11 */ /* 0x000fe2000f8e10ff */
[----:B------:R-:W-:Y:S01]  /*103d0*/  IMAD.MOV.U32 R3, RZ, RZ, -0x800000 ;  /* 0xff800000ff037424 */ /* 0x000fe200078e00ff */
[----:B------:R-:W-:-:S09]  /*103e0*/  FSETP.NE.FTZ.AND P2, PT, R0, RZ, PT ;  /* 0x000000ff0000720b */ /* 0x000fd20003f55000 */
[----:B------:R-:W1:Y:S04]  /*103f0*/  @P1 MUFU.RCP R6, R11 ;  /* 0x0000000b00061308 */ /* 0x000e680000001000 */
[----:B------:R-:W-:-:S04]  /*10400*/  @P2 FMUL.FTZ R16, R16, 0.69314718246459960938 ;  /* 0x3f31721810102820 */ /* 0x000fc80000410000 */
[----:B------:R-:W3:Y:S08]  /*10410*/  @P2 MUFU.RCP R4, R0 ;  /* 0x0000000000042308 */ /* 0x000ef00000001000 */
[----:B------:R-:W4:Y:S01]  /*10420*/  @P1 MUFU.LG2 R17, R11 ;  /* 0x0000000b00111308 */ /* 0x000f220000000c00 */
[-C--:B-1----:R-:W-:Y:S01]  /*10430*/  FMUL.FTZ R170, R32, R6.reuse ;  /* 0x0000000620aa7220 */ /* 0x082fe20000410000 */
[----:B------:R1:W-:Y:S01]  /*10440*/  @!P0 STS [R9+0x38400], R6 ;  /* 0x0384000609008388 */ /* 0x0003e20000000800 */
[-C--:B------:R-:W-:Y:S01]  /*10450*/  FMUL.FTZ R172, R24, R6.reuse ;  /* 0x0000000618ac7220 */ /* 0x080fe20000410000 */
[-C--:B------:R-:W-:Y:S01]  /*10460*/  FMUL.FTZ R171, R28, R6.reuse ;  /* 0x000000061cab7220 */ /* 0x080fe20000410000 */
[-C--:B------:R-:W-:Y:S01]  /*10470*/  FMUL.FTZ R8, R25, R6.reuse ;  /* 0x0000000619087220 */ /* 0x080fe20000410000 */
[-C--:B--2---:R-:W-:Y:S01]  /*10480*/  FMUL.FTZ R10, R29, R6.reuse ;  /* 0x000000061d0a7220 */ /* 0x084fe20000410000 */
[-C--:B0-----:R-:W-:Y:S01]  /*10490*/  FMUL.FTZ R167, R33, R6.reuse ;  /* 0x0000000621a77220 */ /* 0x081fe20000410000 */
        /* <DEDUP_REMOVED lines=61> */
[----:B----4-:R-:W-:Y:S01]  /*10870*/  @P1 FMUL.FTZ R17, R17, 0.69314718246459960938 ;  /* 0x3f31721811111820 */ /* 0x010fe20000410000 */
[----:B0-----:R-:W-:Y:S01]  /*10880*/  @P2 FMUL.FTZ R33, R32, 0.69314718246459960938 ;  /* 0x3f31721820212820 */ /* 0x001fe20000410000 */
[-C--:B------:R-:W-:Y:S01]  /*10890*/  FMUL.FTZ R0, R83, R4.reuse ;  /* 0x0000000453007220 */ /* 0x080fe20000410000 */
[-C--:B------:R-:W-:Y:S01]  /*108a0*/  FMUL.FTZ R13, R42, R4.reuse ;  /* 0x000000042a0d7220 */ /* 0x080fe20000410000 */
[-C--:B------:R-:W-:Y:S01]  /*108b0*/  FMUL.FTZ R15, R46, R4.reuse ;  /* 0x000000042e0f7220 */ /* 0x080fe20000410000 */
[-C--:B------:R-:W-:Y:S01]  /*108c0*/  FMUL.FTZ R25, R50, R4.reuse ;  /* 0x0000000432197220 */ /* 0x080fe20000410000 */
[-C--:B------:R-:W-:Y:S01]  /*108d0*/  FMUL.FTZ R29, R58, R4.reuse ;  /* 0x000000043a1d7220 */ /* 0x080fe20000410000 */
[-C--:B------:R-:W-:Y:S01]  /*108e0*/  FMUL.FTZ R83, R86, R4.reuse ;  /* 0x0000000456537220 */ /* 0x080fe20000410000 */
[----:B------:R-:W-:Y:S01]  /*108f0*/  PLOP3.LUT P0, PT, PT, PT, PT, 0x8, 0x0 ;  /* 0x000000000000781c */ /* 0x000fe20003f0e170 */
        /* <DEDUP_REMOVED lines=61> */
.L_x_3145:
[----:B------:R-:W0:Y:S08]  /*10cd0*/  S2UR UR4, SR_CgaCtaId ;  /* 0x00000000000479c3 */ /* 0x000e300000008800 */
[----:B------:R-:W-:Y:S06]  /*10ce0*/  BAR.SYNC.DEFER_BLOCKING 0x5, 0x180 ;  /* 0x0146000000007b1d */ /* 0x000fec0000010000 */
[----:B------:R-:W-:Y:S01]  /*10cf0*/  UMOV UR37, 0x400 ;  /* 0x0000040000257882 */ /* 0x000fe20000000000 */
[----:B------:R-:W-:Y:S01]  /*10d00*/  BSSY B0, `(.L_x_3225) ;  /* 0x00002da000007945 */ /* 0x000fe20003800000 */
[----:B0-----:R-:W-:-:S09]  /*10d10*/  ULEA UR37, UR4, UR37, 0x18 ;  /* 0x0000002504257291 */ /* 0x001fd2000f8ec03f */
[----:B------:R-:W0:Y:S02]  /*10d20*/  LDS.128 R4, [UR37+0x388d0] ;  /* 0x0388d025ff047984 */ /* 0x000e240008000c00 */
[----:B0-----:R-:W-:Y:S01]  /*10d30*/  R2UR UR4, R5 ;  /* 0x00000000050472ca */ /* 0x001fe200000e0000 */
        /* <DEDUP_REMOVED lines=21> */
[----:B------:R-:W-:-:S02]  /*10e90*/  F2FP.BF16.F32.PACK_AB R65, R67, R66 ;  /* 0x000000424341723e */ /* 0x000fc400000010ff */
[----:B------:R-:W-:Y:S01]  /*10ea0*/  F2FP.BF16.F32.PACK_AB R72, R73, R72 ;  /* 0x000000484948723e */ /* 0x000fe200000010ff */
[----:B------:R-:W-:Y:S01]  /*10eb0*/  IMAD.WIDE R122, R204, 0x2, R174 ;  /* 0x00000002cc7a7825 */ /* 0x000fe200078e02ae */
[----:B------:R-:W-:Y:S02]  /*10ec0*/  F2FP.BF16.F32.PACK_AB R66, R69, R68 ;  /* 0x000000444542723e */ /* 0x000fe400000010ff */
[----:B------:R-:W-:Y:S02]  /*10ed0*/  F2FP.BF16.F32.PACK_AB R67, R71, R70 ;  /* 0x000000464743723e */ /* 0x000fe400000010ff */
[C---:B------:R-:W-:Y:S02]  /*10ee0*/  IADD3 R173, P1, R122.reuse, 0x20, RZ ;  /* 0x000000207aad7810 */ /* 0x040fe40007f3e0ff */
[C---:B------:R-:W-:Y:S02]  /*10ef0*/  LOP3.LUT R5, R122.reuse, 0x380, RZ, 0xc0, !PT ;  /* 0x000003807a057812 */ /* 0x040fe400078ec0ff */
[C---:B------:R-:W-:Y:S01]  /*10f00*/  IADD3 R177, P0, R122.reuse, 0x40, RZ ;  /* 0x000000407ab17810 */ /* 0x040fe20007f1e0ff */
[----:B------:R-:W-:Y:S01]  /*10f10*/  IMAD.X R17, RZ, RZ, R123, P1 ;  /* 0x000000ffff117224 */ /* 0x000fe200008e067b */
[----:B------:R-:W-:-:S02]  /*10f20*/  IADD3 R179, P4, R122, 0x60, RZ ;  /* 0x000000607ab37810 */ /* 0x000fc40007f9e0ff */
        /* <DEDUP_REMOVED lines=29> */
[----:B------:R-:W-:-:S02]  /*11100*/  MOV R168, R122 ;  /* 0x0000007a00a87202 */ /* 0x000fc40000000f00 */
[----:B------:R-:W-:Y:S02]  /*11110*/  LOP3.LUT R123, R30, 0x380, RZ, 0xc0, !PT ;  /* 0x000003801e7b7812 */ /* 0x000fe400078ec0ff */
[----:B------:R-:W-:Y:S01]  /*11120*/  SHF.R.U64 R16, R16, 0x3, RZ ;  /* 0x0000000310107819 */ /* 0x000fe200000012ff */
[----:B------:R0:W-:Y:S01]  /*11130*/  STSM.16.M88.4 [R168], R8 ;  /* 0x00000008a8007844 */ /* 0x0001e20000000200 */
[----:B------:R-:W-:Y:S02]  /*11140*/  SHF.R.U64 R123, R123, 0x3, RZ ;  /* 0x000000037b7b7819 */ /* 0x000fe400000012ff */
[----:B------:R-:W-:Y:S02]  /*11150*/  LOP3.LUT R16, R16, R173, RZ, 0x3c, !PT ;  /* 0x000000ad10107212 */ /* 0x000fe400078e3cff */
[----:B------:R-:W-:Y:S02]  /*11160*/  LOP3.LUT R118, R123, R30, RZ, 0x3c, !PT ;  /* 0x0000001e7b767212 */ /* 0x000fe400078e3cff */
[----:B------:R-:W-:-:S02]  /*11170*/  MOV R123, R16 ;  /* 0x00000010007b7202 */ /* 0x000fc40000000f00 */
[----:B------:R-:W-:Y:S02]  /*11180*/  LOP3.LUT R36, R179, 0x380, RZ, 0xc0, !PT ;  /* 0x00000380b3247812 */ /* 0x000fe400078ec0ff */
[----:B------:R-:W-:Y:S02]  /*11190*/  LOP3.LUT R32, R177, 0x380, RZ, 0xc0, !PT ;  /* 0x00000380b1207812 */ /* 0x000fe400078ec0ff */
[----:B------:R-:W-:Y:S02]  /*111a0*/  LOP3.LUT R27, R4, 0x380, RZ, 0xc0, !PT ;  /* 0x00000380041b7812 */ /* 0x000fe400078ec0ff */
[----:B------:R-:W-:Y:S02]  /*111b0*/  LOP3.LUT R114, R26, 0x380, RZ, 0xc0, !PT ;  /* 0x000003801a727812 */ /* 0x000fe400078ec0ff */
[----:B0-----:R-:W-:Y:S02]  /*111c0*/  F2FP.BF16.F32.PACK_AB R8, R167, R170 ;  /* 0x000000aaa708723e */ /* 0x001fe400000010ff */
[----:B------:R-:W-:-:S02]  /*111d0*/  F2FP.BF16.F32.PACK_AB R9, R35, R34 ;  /* 0x000000222309723e */ /* 0x000fc400000010ff */
[----:B------:R-:W-:Y:S02]  /*111e0*/  F2FP.BF16.F32.PACK_AB R10, R165, R169 ;  /* 0x000000a9a50a723e */ /* 0x000fe400000010ff */
[----:B------:R-:W-:Y:S02]  /*111f0*/  F2FP.BF16.F32.PACK_AB R11, R39, R38 ;  /* 0x00000026270b723e */ /* 0x000fe400000010ff */
[----:B------:R-:W-:Y:S02]  /*11200*/  LOP3.LUT R40, R181, 0x380, RZ, 0xc0, !PT ;  /* 0x00000380b5287812 */ /* 0x000fe400078ec0ff */
[----:B------:R-:W-:Y:S01]  /*11210*/  SHF.R.U64 R36, R36, 0x3, RZ ;  /* 0x0000000324247819 */ /* 0x000fe200000012ff */
[----:B------:R0:W-:Y:S01]  /*11220*/  STSM.16.M88.4 [R123], R8 ;  /* 0x000000087b007844 */ /* 0x0001e20000000200 */
[----:B------:R-:W-:Y:S02]  /*11230*/  SHF.R.U64 R32, R32, 0x3, RZ ;  /* 0x0000000320207819 */ /* 0x000fe400000012ff */
[----:B------:R-:W-:-:S02]  /*11240*/  LOP3.LUT R44, R183, 0x380, RZ, 0xc0, !PT ;  /* 0x00000380b72c7812 */ /* 0x000fc400078ec0ff */
[----:B------:R-:W-:Y:S02]  /*11250*/  SHF.R.U64 R27, R27, 0x3, RZ ;  /* 0x000000031b1b7819 */ /* 0x000fe400000012ff */
[----:B------:R-:W-:Y:S02]  /*11260*/  LOP3.LUT R48, R213, 0x380, RZ, 0xc0, !PT ;  /* 0x00000380d5307812 */ /* 0x000fe400078ec0ff */
[----:B------:R-:W-:Y:S02]  /*11270*/  SHF.R.U64 R171, R114, 0x3, RZ ;  /* 0x0000000372ab7819 */ /* 0x000fe400000012ff */
[----:B------:R-:W-:Y:S02]  /*11280*/  SHF.R.U64 R40, R40, 0x3, RZ ;  /* 0x0000000328287819 */ /* 0x000fe400000012ff */
[----:B------:R-:W-:Y:S02]  /*11290*/  LOP3.LUT R52, R215, 0x380, RZ, 0xc0, !PT ;  /* 0x00000380d7347812 */ /* 0x000fe400078ec0ff */
[----:B------:R-:W-:Y:S01]  /*112a0*/  LOP3.LUT R36, R36, R179, RZ, 0x3c, !PT ;  /* 0x000000b324247212 */ /* 0x000fe200078e3cff */
[----:B0-----:R-:W0:Y:S01]  /*112b0*/  LDC.64 R8, c[0x0][0xd00] ;  /* 0x00034000ff087b82 */ /* 0x001e220000000a00 */
[----:B------:R-:W-:-:S02]  /*112c0*/  LOP3.LUT R94, R217, 0x380, RZ, 0xc0, !PT ;  /* 0x00000380d95e7812 */ /* 0x000fc400078ec0ff */
[----:B------:R-:W-:Y:S02]  /*112d0*/  LOP3.LUT R173, R98, 0x380, RZ, 0xc0, !PT ;  /* 0x0000038062ad7812 */ /* 0x000fe400078ec0ff */
[----:B------:R-:W-:Y:S02]  /*112e0*/  LOP3.LUT R32, R32, R177, RZ, 0x3c, !PT ;  /* 0x000000b120207212 */ /* 0x000fe400078e3cff */
[----:B------:R-:W-:Y:S02]  /*112f0*/  SHF.R.U64 R44, R44, 0x3, RZ ;  /* 0x000000032c2c7819 */ /* 0x000fe400000012ff */
[----:B------:R-:W-:Y:S02]  /*11300*/  LOP3.LUT R179, R106, 0x380, RZ, 0xc0, !PT ;  /* 0x000003806ab37812 */ /* 0x000fe400078ec0ff */
[----:B------:R-:W-:Y:S02]  /*11310*/  LOP3.LUT R114, R27, R4, RZ, 0x3c, !PT ;  /* 0x000000041b727212 */ /* 0x000fe400078e3cff */
[----:B------:R-:W-:-:S02]  /*11320*/  SHF.R.U64 R48, R48, 0x3, RZ ;  /* 0x0000000330307819 */ /* 0x000fc400000012ff */
[----:B------:R-:W-:Y:S02]  /*11330*/  LOP3.LUT R177, R102, 0x380, RZ, 0xc0, !PT ;  /* 0x0000038066b17812 */ /* 0x000fe400078ec0ff */
[----:B------:R-:W-:Y:S02]  /*11340*/  LOP3.LUT R4, R171, R26, RZ, 0x3c, !PT ;  /* 0x0000001aab047212 */ /* 0x000fe400078e3cff */
[----:B------:R-:W-:Y:S02]  /*11350*/  LOP3.LUT R40, R40, R181, RZ, 0x3c, !PT ;  /* 0x000000b528287212 */ /* 0x000fe400078e3cff */
[----:B------:R-:W-:Y:S02]  /*11360*/  SHF.R.U64 R52, R52, 0x3, RZ ;  /* 0x0000000334347819 */ /* 0x000fe400000012ff */
[----:B------:R-:W-:Y:S01]  /*11370*/  SHF.R.U64 R94, R94, 0x3, RZ ;  /* 0x000000035e5e7819 */ /* 0x000fe200000012ff */
[----:B0-----:R-:W-:Y:S01]  /*11380*/  IMAD.WIDE R10, R192, 0x4, R8 ;  /* 0x00000004c00a7825 */ /* 0x001fe200078e0208 */
[----:B------:R-:W-:Y:S01]  /*11390*/  LOP3.LUT R181, R110, 0x380, RZ, 0xc0, !PT ;  /* 0x000003806eb57812 */ /* 0x000fe200078ec0ff */
[----:B------:R-:W0:Y:S01]  /*113a0*/  LDC.64 R8, c[0x0][0xd08] ;  /* 0x00034200ff087b82 */ /* 0x000e220000000a00 */
[----:B------:R-:W-:-:S02]  /*113b0*/  SHF.R.U64 R173, R173, 0x3, RZ ;  /* 0x00000003adad7819 */ /* 0x000fc400000012ff */
[----:B------:R-:W-:Y:S02]  /*113c0*/  LOP3.LUT R44, R44, R183, RZ, 0x3c, !PT ;  /* 0x000000b72c2c7212 */ /* 0x000fe400078e3cff */
[----:B------:R-:W-:Y:S02]  /*113d0*/  SHF.R.U64 R179, R179, 0x3, RZ ;  /* 0x00000003b3b37819 */ /* 0x000fe400000012ff */
[----:B------:R-:W-:Y:S02]  /*113e0*/  LOP3.LUT R48, R48, R213, RZ, 0x3c, !PT ;  /* 0x000000d530307212 */ /* 0x000fe400078e3cff */
[----:B------:R-:W-:Y:S02]  /*113f0*/  SHF.R.U64 R177, R177, 0x3, RZ ;  /* 0x00000003b1b17819 */ /* 0x000fe400000012ff */
[----:B------:R-:W-:Y:S02]  /*11400*/  MOV R122, R32 ;  /* 0x00000020007a7202 */ /* 0x000fe40000000f00 */
[----:B------:R-:W-:-:S02]  /*11410*/  LOP3.LUT R52, R52, R215, RZ, 0x3c, !PT ;  /* 0x000000d734347212 */ /* 0x000fc400078e3cff */
[----:B------:R-:W-:Y:S01]  /*11420*/  MOV R36, R36 ;  /* 0x0000002400247202 */ /* 0x000fe20000000f00 */
[----:B------:R1:W-:Y:S01]  /*11430*/  STSM.16.M88.4 [R122], R12 ;  /* 0x0000000c7a007844 */ /* 0x0003e20000000200 */
[----:B------:R-:W-:Y:S02]  /*11440*/  F2FP.BF16.F32.PACK_AB R26, R28, R160 ;  /* 0x000000a01c1a723e */ /* 0x000fe400000010ff */
[----:B------:R-:W-:Y:S02]  /*11450*/  F2FP.BF16.F32.PACK_AB R27, R55, R54 ;  /* 0x00000036371b723e */ /* 0x000fe400000010ff */
[----:B------:R-:W-:Y:S02]  /*11460*/  MOV R32, R4 ;  /* 0x0000000400207202 */ /* 0x000fe40000000f00 */
[----:B------:R-:W-:Y:S01]  /*11470*/  LOP3.LUT R94, R94, R217, RZ, 0x3c, !PT ;  /* 0x000000d95e5e7212 */ /* 0x000fe200078e3cff */
[----:B------:R-:W2:Y:S01]  /*11480*/  LDC.64 R4, c[0x0][0xd00] ;  /* 0x00034000ff047b82 */ /* 0x000ea20000000a00 */
[----:B0-----:R-:W-:Y:S01]  /*11490*/  ISETP.NE.U32.AND P6, PT, R8, RZ, PT ;  /* 0x000000ff0800720c */ /* 0x001fe20003fc5070 */
[----:B------:R0:W-:Y:S01]  /*114a0*/  STSM.16.M88.4 [R36], R24 ;  /* 0x0000001824007844 */ /* 0x0001e20000000200 */
[----:B------:R-:W-:-:S02]  /*114b0*/  SHF.R.U64 R181, R181, 0x3, RZ ;  /* 0x00000003b5b57819 */ /* 0x000fc400000012ff */
[----:B------:R-:W-:Y:S02]  /*114c0*/  ISETP.NE.AND.EX P6, PT, R9, RZ, PT, P6 ;  /* 0x000000ff0900720c */ /* 0x000fe40003fc5360 */
[----:B------:R-:W-:Y:S02]  /*114d0*/  LOP3.LUT R98, R173, R98, RZ, 0x3c, !PT ;  /* 0x00000062ad627212 */ /* 0x000fe400078e3cff */
[----:B------:R-:W-:Y:S02]  /*114e0*/  MOV R40, R40 ;  /* 0x0000002800287202 */ /* 0x000fe40000000f00 */
[----:B------:R-:W-:Y:S02]  /*114f0*/  F2FP.BF16.F32.PACK_AB R28, R57, R153 ;  /* 0x00000099391c723e */ /* 0x000fe400000010ff */
[----:B------:R-:W-:Y:S02]  /*11500*/  F2FP.BF16.F32.PACK_AB R30, R61, R60 ;  /* 0x0000003c3d1e723e */ /* 0x000fe400000010ff */
[----:B------:R-:W-:-:S02]  /*11510*/  LOP3.LUT R106, R179, R106, RZ, 0x3c, !PT ;  /* 0x0000006ab36a7212 */ /* 0x000fc400078e3cff */
[----:B------:R-:W-:Y:S01]  /*11520*/  MOV R44, R44 ;  /* 0x0000002c002c7202 */ /* 0x000fe20000000f00 */
[----:B------:R3:W-:Y:S01]  /*11530*/  STSM.16.M88.4 [R40], R28 ;  /* 0x0000001c28007844 */ /* 0x0007e20000000200 */
[----:B------:R-:W-:Y:S01]  /*11540*/  F2FP.BF16.F32.PACK_AB R73, R75, R74 ;  /* 0x0000004a4b49723e */ /* 0x000fe200000010ff */
[----:B------:R-:W4:Y:S01]  /*11550*/  @P6 LDC.64 R8, c[0x0][0xd08] ;  /* 0x00034200ff086b82 */ /* 0x000f220000000a00 */
[----:B------:R-:W-:Y:S01]  /*11560*/  F2FP.BF16.F32.PACK_AB R80, R81, R80 ;  /* 0x000000505150723e */ /* 0x000fe200000010ff */
[----:B------:R-:W-:Y:S01]  /*11570*/  STSM.16.M88.4 [R44], R64 ;  /* 0x000000402c007844 */ /* 0x000fe20000000200 */
[----:B------:R-:W-:Y:S02]  /*11580*/  LOP3.LUT R102, R177, R102, RZ, 0x3c, !PT ;  /* 0x00000066b1667212 */ /* 0x000fe400078e3cff */
        /* <DEDUP_REMOVED lines=15> */
[----:B------:R-:W-:Y:S01]  /*11680*/  ULDC UR5, c[0x0][0xb88] ;  /* 0x0002e20000057ab9 */ /* 0x000fe20000000800 */
[----:B------:R-:W-:Y:S01]  /*11690*/  F2FP.BF16.F32.PACK_AB R82, R85, R84 ;  /* 0x000000545552723e */ /* 0x000fe200000010ff */
[----:B------:R-:W-:Y:S01]  /*116a0*/  IMAD.MOV.U32 R0, RZ, RZ, RZ ;  /* 0x000000ffff007224 */ /* 0x000fe200078e00ff */
[----:B------:R-:W-:-:S02]  /*116b0*/  F2FP.BF16.F32.PACK_AB R89, R91, R90 ;  /* 0x0000005a5b59723e */ /* 0x000fc400000010ff */
[----:B------:R-:W-:Y:S01]  /*116c0*/  LOP3.LUT R110, R181, R110, RZ, 0x3c, !PT ;  /* 0x0000006eb56e7212 */ /* 0x000fe200078e3cff */
[----:B------:R-:W-:Y:S01]  /*116d0*/  STSM.16.M88.4 [R52], R80 ;  /* 0x0000005034007844 */ /* 0x000fe20000000200 */
[----:B------:R-:W-:Y:S02]  /*116e0*/  MOV R94, R94 ;  /* 0x0000005e005e7202 */ /* 0x000fe40000000f00 */
[----:B------:R-:W-:Y:S02]  /*116f0*/  MOV R17, R98 ;  /* 0x0000006200117202 */ /* 0x000fe40000000f00 */
[----:B------:R-:W-:Y:S02]  /*11700*/  F2FP.BF16.F32.PACK_AB R90, R93, R92 ;  /* 0x0000005c5d5a723e */ /* 0x000fe400000010ff */
[----:B------:R-:W-:Y:S02]  /*11710*/  F2FP.BF16.F32.PACK_AB R91, R42, R21 ;  /* 0x000000152a5b723e */ /* 0x000fe400000010ff */
[----:B------:R-:W-:-:S02]  /*11720*/  MOV R33, R106 ;  /* 0x0000006a00217202 */ /* 0x000fc40000000f00 */
[----:B------:R-:W-:Y:S01]  /*11730*/  F2FP.BF16.F32.PACK_AB R97, R50, R46 ;  /* 0x0000002e3261723e */ /* 0x000fe200000010ff */
[----:B------:R-:W-:Y:S01]  /*11740*/  STSM.16.M88.4 [R94], R88 ;  /* 0x000000585e007844 */ /* 0x000fe20000000200 */
[----:B------:R-:W-:Y:S02]  /*11750*/  F2FP.BF16.F32.PACK_AB R98, R101, R100 ;  /* 0x000000646562723e */ /* 0x000fe400000010ff */
[----:B------:R-:W-:Y:S02]  /*11760*/  F2FP.BF16.F32.PACK_AB R99, R58, R56 ;  /* 0x000000383a63723e */ /* 0x000fe400000010ff */
[----:B------:R-:W-:Y:S02]  /*11770*/  MOV R102, R102 ;  /* 0x0000006600667202 */ /* 0x000fe40000000f00 */
[----:B------:R-:W-:Y:S01]  /*11780*/  MOV R16, R114 ;  /* 0x0000007200107202 */ /* 0x000fe20000000f00 */
[----:B------:R-:W-:Y:S01]  /*11790*/  STSM.16.M88.4 [R17], R96 ;  /* 0x0000006011007844 */ /* 0x000fe20000000200 */
[----:B------:R-:W-:-:S02]  /*117a0*/  F2FP.BF16.F32.PACK_AB R105, R152, R86 ;  /* 0x000000569869723e */ /* 0x000fc400000010ff */
[----:B------:R-:W-:Y:S02]  /*117b0*/  F2FP.BF16.F32.PACK_AB R106, R109, R108 ;  /* 0x0000006c6d6a723e */ /* 0x000fe400000010ff */
[----:B------:R-:W-:Y:S02]  /*117c0*/  F2FP.BF16.F32.PACK_AB R107, R155, R154 ;  /* 0x0000009a9b6b723e */ /* 0x000fe400000010ff */
[----:B------:R-:W-:Y:S02]  /*117d0*/  F2FP.BF16.F32.PACK_AB R113, R157, R156 ;  /* 0x0000009c9d71723e */ /* 0x000fe400000010ff */
[----:B------:R-:W-:Y:S01]  /*117e0*/  F2FP.BF16.F32.PACK_AB R114, R117, R116 ;  /* 0x000000747572723e */ /* 0x000fe200000010ff */
[----:B------:R-:W-:Y:S01]  /*117f0*/  STSM.16.M88.4 [R102], R104 ;  /* 0x0000006866007844 */ /* 0x000fe20000000200 */
[----:B------:R-:W-:Y:S02]  /*11800*/  F2FP.BF16.F32.PACK_AB R115, R159, R158 ;  /* 0x0000009e9f73723e */ /* 0x000fe400000010ff */
[----:B------:R-:W-:-:S02]  /*11810*/  MOV R110, R110 ;  /* 0x0000006e006e7202 */ /* 0x000fc40000000f00 */
[----:B------:R-:W-:Y:S01]  /*11820*/  F2FP.BF16.F32.PACK_AB R121, R162, R161 ;  /* 0x000000a1a279723e */ /* 0x000fe200000010ff */
[----:B------:R3:W-:Y:S01]  /*11830*/  STSM.16.M88.4 [R33], R112 ;  /* 0x0000007021007844 */ /* 0x0007e20000000200 */
[----:B-1----:R-:W-:Y:S02]  /*11840*/  F2FP.BF16.F32.PACK_AB R122, R125, R124 ;  /* 0x0000007c7d7a723e */ /* 0x002fe400000010ff */
[----:B------:R-:W-:Y:S02]  /*11850*/  F2FP.BF16.F32.PACK_AB R123, R127, R126 ;  /* 0x0000007e7f7b723e */ /* 0x000fe400000010ff */
[----:B------:R-:W-:Y:S02]  /*11860*/  F2FP.BF16.F32.PACK_AB R129, R131, R130 ;  /* 0x000000828381723e */ /* 0x000fe400000010ff */
[----:B------:R-:W-:Y:S01]  /*11870*/  F2FP.BF16.F32.PACK_AB R130, R133, R132 ;  /* 0x000000848582723e */ /* 0x000fe200000010ff */
[----:B------:R-:W-:Y:S01]  /*11880*/  STSM.16.M88.4 [R110], R120 ;  /* 0x000000786e007844 */ /* 0x000fe20000000200 */
[----:B------:R-:W-:-:S02]  /*11890*/  F2FP.BF16.F32.PACK_AB R131, R135, R134 ;  /* 0x000000868783723e */ /* 0x000fc400000010ff */
[----:B------:R-:W-:Y:S02]  /*118a0*/  F2FP.BF16.F32.PACK_AB R137, R139, R138 ;  /* 0x0000008a8b89723e */ /* 0x000fe400000010ff */
[----:B------:R-:W-:Y:S01]  /*118b0*/  MOV R118, R118 ;  /* 0x0000007600767202 */ /* 0x000fe20000000f00 */
[----:B------:R-:W-:Y:S01]  /*118c0*/  STSM.16.M88.4 [R16], R128 ;  /* 0x0000008010007844 */ /* 0x000fe20000000200 */
[----:B------:R-:W-:Y:S02]  /*118d0*/  F2FP.BF16.F32.PACK_AB R138, R141, R140 ;  /* 0x0000008c8d8a723e */ /* 0x000fe400000010ff */
[----:B------:R-:W-:Y:S02]  /*118e0*/  F2FP.BF16.F32.PACK_AB R139, R143, R142 ;  /* 0x0000008e8f8b723e */ /* 0x000fe400000010ff */
[----:B------:R-:W-:Y:S02]  /*118f0*/  F2FP.BF16.F32.PACK_AB R145, R147, R146 ;  /* 0x000000929391723e */ /* 0x000fe400000010ff */
[----:B------:R-:W-:Y:S01]  /*11900*/  F2FP.BF16.F32.PACK_AB R146, R149, R148 ;  /* 0x000000949592723e */ /* 0x000fe200000010ff */
[----:B------:R-:W-:Y:S01]  /*11910*/  STSM.16.M88.4 [R118], R136 ;  /* 0x0000008876007844 */ /* 0x000fe20000000200 */
[----:B------:R-:W-:-:S02]  /*11920*/  F2FP.BF16.F32.PACK_AB R147, R151, R150 ;  /* 0x000000969793723e */ /* 0x000fc400000010ff */
[----:B--2---:R-:W-:-:S03]  /*11930*/  ISETP.NE.U32.AND P0, PT, R4, RZ, PT ;  /* 0x000000ff0400720c */ /* 0x004fc60003f05070 */
[----:B------:R1:W-:Y:S01]  /*11940*/  STSM.16.M88.4 [R32], R144 ;  /* 0x0000009020007844 */ /* 0x0003e20000000200 */
[----:B------:R-:W-:Y:S01]  /*11950*/  BAR.SYNC.DEFER_BLOCKING 0x1, 0x100 ;  /* 0x0044000000007b1d */ /* 0x000fe20000010000 */
[----:B------:R-:W-:Y:S01]  /*11960*/  ISETP.NE.AND.EX P0, PT, R5, RZ, PT, P0 ;  /* 0x000000ff0500720c */ /* 0x000fe20003f05300 */
[----:B------:R-:W-:Y:S02]  /*11970*/  IMAD.U32 R4, RZ, RZ, UR5 ;  /* 0x00000005ff047e24 */ /* 0x000fe4000f8e00ff */
[----:B----4-:R-:W-:-:S10]  /*11980*/  @P6 IMAD.WIDE R8, R192, 0x4, R8 ;  /* 0x00000004c0086825 */ /* 0x010fd400078e0208 */
[----:B------:R2:W5:Y:S01]  /*11990*/  @P0 LDG.E R0, desc[UR38][R10.64] ;  /* 0x000000260a000981 */ /* 0x000562000c1e1900 */
[----:B------:R-:W-:-:S03]  /*119a0*/  IMAD R5, R199, 0x40, R187 ;  /* 0x00000040c7057824 */ /* 0x000fc600078e02bb */
[----:B------:R2:W5:Y:S01]  /*119b0*/  @P6 LDG.E R4, desc[UR38][R8.64] ;  /* 0x0000002608046981 */ /* 0x000562000c1e1900 */
[----:B------:R-:W-:-:S03]  /*119c0*/  IMAD.WIDE R174, R5, 0x2, R174 ;  /* 0x0000000205ae7825 */ /* 0x000fc600078e02ae */
[C---:B------:R-:W-:Y:S02]  /*119d0*/  IADD3 R13, P1, R174.reuse, 0x1000, RZ ;  /* 0x00001000ae0d7810 */ /* 0x040fe40007f3e0ff */
[C---:B0-----:R-:W-:Y:S02]  /*119e0*/  IADD3 R25, P2, R174.reuse, 0x2000, RZ ;  /* 0x00002000ae197810 */ /* 0x041fe40007f5e0ff */
[C---:B---3--:R-:W-:Y:S02]  /*119f0*/  IADD3 R29, P3, R174.reuse, 0x3000, RZ ;  /* 0x00003000ae1d7810 */ /* 0x048fe40007f7e0ff */
[----:B------:R-:W-:Y:S02]  /*11a00*/  IADD3 R33, P4, R174, 0x4000, RZ ;  /* 0x00004000ae217810 */ /* 0x000fe40007f9e0ff */
[----:B------:R-:W-:Y:S02]  /*11a10*/  LOP3.LUT R12, R13, 0x380, RZ, 0xc0, !PT ;  /* 0x000003800d0c7812 */ /* 0x000fe400078ec0ff */
[----:B------:R-:W-:-:S02]  /*11a20*/  LOP3.LUT R24, R25, 0x380, RZ, 0xc0, !PT ;  /* 0x0000038019187812 */ /* 0x000fc400078ec0ff */
[----:B------:R-:W-:Y:S02]  /*11a30*/  LOP3.LUT R28, R29, 0x380, RZ, 0xc0, !PT ;  /* 0x000003801d1c7812 */ /* 0x000fe400078ec0ff */
[----:B-1----:R-:W-:Y:S02]  /*11a40*/  LOP3.LUT R32, R33, 0x380, RZ, 0xc0, !PT ;  /* 0x0000038021207812 */ /* 0x002fe400078ec0ff */
        /* <DEDUP_REMOVED lines=18> */
[----:B------:R-:W-:Y:S02]  /*11b70*/  LOP3.LUT R36, R37, 0x380, RZ, 0xc0, !PT ;  /* 0x0000038025247812 */ /* 0x000fe400078ec0ff */
[----:B------:R-:W-:-:S02]  /*11b80*/  LOP3.LUT R40, R41, 0x380, RZ, 0xc0, !PT ;  /* 0x0000038029287812 */ /* 0x000fc400078ec0ff */
[----:B------:R-:W-:Y:S02]  /*11b90*/  LOP3.LUT R44, R45, 0x380, RZ, 0xc0, !PT ;  /* 0x000003802d2c7812 */ /* 0x000fe400078ec0ff */
[----:B------:R-:W-:Y:S02]  /*11ba0*/  LOP3.LUT R48, R49, 0x380, RZ, 0xc0, !PT ;  /* 0x0000038031307812 */ /* 0x000fe400078ec0ff */
[----:B------:R-:W-:Y:S02]  /*11bb0*/  LOP3.LUT R52, R53, 0x380, RZ, 0xc0, !PT ;  /* 0x0000038035347812 */ /* 0x000fe400078ec0ff */
[----:B------:R-:W-:Y:S02]  /*11bc0*/  IADD3 R57, P5, R174, 0xa000, RZ ;  /* 0x0000a000ae397810 */ /* 0x000fe40007fbe0ff */
[----:B------:R-:W-:Y:S02]  /*11bd0*/  SHF.R.U64 R36, R36, 0x3, RZ ;  /* 0x0000000324247819 */ /* 0x000fe400000012ff */
[----:B------:R-:W-:-:S02]  /*11be0*/  SHF.R.U64 R40, R40, 0x3, RZ ;  /* 0x0000000328287819 */ /* 0x000fc400000012ff */
[----:B------:R-:W-:Y:S02]  /*11bf0*/  SHF.R.U64 R44, R44, 0x3, RZ ;  /* 0x000000032c2c7819 */ /* 0x000fe400000012ff */
[----:B------:R-:W-:Y:S02]  /*11c00*/  SHF.R.U64 R48, R48, 0x3, RZ ;  /* 0x0000000330307819 */ /* 0x000fe400000012ff */
[----:B------:R-:W-:Y:S02]  /*11c10*/  SHF.R.U64 R52, R52, 0x3, RZ ;  /* 0x0000000334347819 */ /* 0x000fe400000012ff */
[----:B------:R-:W-:Y:S02]  /*11c20*/  LOP3.LUT R56, R57, 0x380, RZ, 0xc0, !PT ;  /* 0x0000038039387812 */ /* 0x000fe400078ec0ff */
        /* <DEDUP_REMOVED lines=11> */
.L_x_3227:
[----:B------:R-:W0:Y:S01]  /*11ce0*/  SHFL.IDX PT, R8, R201, RZ, 0x1f ;  /* 0x00001fffc9087589 */ /* 0x000e2200000e0000 */
        /* <DEDUP_REMOVED lines=19> */
[----:B0-----:R-:W-:-:S02]  /*11e20*/  ISETP.NE.AND P4, PT, R8, RZ, PT ;  /* 0x000000ff0800720c */ /* 0x001fc40003f85270 */
[----:B------:R-:W-:Y:S02]  /*11e30*/  SHF.R.U64 R5, R5, 0x3, RZ ;  /* 0x0000000305057819 */ /* 0x000fe400000012ff */
[----:B------:R-:W-:Y:S02]  /*11e40*/  LOP3.LUT R8, R9, 0x380, RZ, 0xc0, !PT ;  /* 0x0000038009087812 */ /* 0x000fe400078ec0ff */
[----:B------:R-:W-:Y:S02]  /*11e50*/  SHF.R.U64 R60, R60, 0x3, RZ ;  /* 0x000000033c3c7819 */ /* 0x000fe400000012ff */
[----:B------:R-:W-:Y:S02]  /*11e60*/  SHF.R.U64 R64, R64, 0x3, RZ ;  /* 0x0000000340407819 */ /* 0x000fe400000012ff */
[----:B------:R-:W-:Y:S02]  /*11e70*/  SHF.R.U64 R68, R68, 0x3, RZ ;  /* 0x0000000344447819 */ /* 0x000fe400000012ff */
[----:B------:R-:W-:-:S02]  /*11e80*/  SHF.R.U64 R72, R72, 0x3, RZ ;  /* 0x0000000348487819 */ /* 0x000fc400000012ff */
[----:B------:R-:W-:Y:S02]  /*11e90*/  LOP3.LUT R174, R5, R174, RZ, 0x3c, !PT ;  /* 0x000000ae05ae7212 */ /* 0x000fe400078e3cff */
        /* <DEDUP_REMOVED lines=16> */
[----:B------:R-:W0:Y:S01]  /*11fa0*/  LDC R17, c[0x0][0xce8] ;  /* 0x00033a00ff117b82 */ /* 0x000e220000000800 */
[----:B------:R-:W-:Y:S01]  /*11fb0*/  ULDC.64 UR6, c[0x0][0xc90] ;  /* 0x0003240000067ab9 */ /* 0x000fe20000000a00 */
[----:B------:R-:W-:Y:S02]  /*11fc0*/  VIADD R16, R189, UR40 ;  /* 0x00000028bd107c36 */ /* 0x000fe40008000000 */
[----:B------:R-:W-:Y:S02]  /*11fd0*/  IMAD R10, R80, UR6, RZ ;  /* 0x00000006500a7c24 */ /* 0x000fe4000f8e02ff */
[----:B------:R-:W-:Y:S02]  /*11fe0*/  IMAD.MOV.U32 R8, RZ, RZ, R0 ;  /* 0x000000ffff087224 */ /* 0x000fe400078e0000 */
[----:B------:R-:W-:Y:S02]  /*11ff0*/  IMAD R11, R191, UR7, R10 ;  /* 0x00000007bf0b7c24 */ /* 0x000fe4000f8e020a */
[----:B------:R-:W-:-:S02]  /*12000*/  IMAD.MOV.U32 R9, RZ, RZ, R21 ;  /* 0x000000ffff097224 */ /* 0x000fc400078e0015 */
[----:B------:R-:W-:Y:S02]  /*12010*/  VIADD R27, R19, UR40 ;  /* 0x00000028131b7c36 */ /* 0x000fe40008000000 */
[----:B------:R-:W-:Y:S01]  /*12020*/  IMAD.WIDE.U32 R8, R191, UR6, R8 ;  /* 0x00000006bf087c25 */ /* 0x000fe2000f8e0008 */
[----:B------:R-:W-:-:S03]  /*12030*/  ULDC.64 UR6, c[0x0][0xc98] ;  /* 0x0003260000067ab9 */ /* 0x000fc60000000a00 */
        /* <DEDUP_REMOVED lines=36> */
.L_x_3228:
[----:B------:R-:W1:Y:S01]  /*12280*/  LDC R83, c[0x0][0xce8] ;  /* 0x00033a00ff537b82 */ /* 0x000e620000000800 */
[----:B------:R-:W-:Y:S01]  /*12290*/  ULDC.64 UR6, c[0x0][0xba0] ;  /* 0x0002e80000067ab9 */ /* 0x000fe20000000a00 */
[----:B------:R-:W-:Y:S01]  /*122a0*/  ULDC UR8, c[0x0][0xbc8] ;  /* 0x0002f20000087ab9 */ /* 0x000fe20000000800 */
[----:B0-----:R-:W-:Y:S01]  /*122b0*/  IMAD R3, R21, UR6, RZ ;  /* 0x0000000615037c24 */ /* 0x001fe2000f8e02ff */
[----:B------:R-:W-:Y:S01]  /*122c0*/  ISETP.GE.AND P0, PT, R197, UR8, PT ;  /* 0x00000008c5007c0c */ /* 0x000fe2000bf06270 */
[----:B------:R0:W5:Y:S02]  /*122d0*/  LD.E.128 R8, desc[UR38][R174.64] ;  /* 0x00000026ae087980 */ /* 0x000164000c101d00 */
[C---:B------:R-:W-:Y:S01]  /*122e0*/  IMAD R5, R0.reuse, UR7, R3 ;  /* 0x0000000700057c24 */ /* 0x040fe2000f8e0203 */
[----:B------:R-:W-:Y:S01]  /*122f0*/  SEL R3, RZ, 0xffffffff, P0 ;  /* 0xffffffffff037807 */ /* 0x000fe20000000000 */
[----:B------:R-:W5:Y:S01]  /*12300*/  LD.E.128 R12, desc[UR38][R12.64] ;  /* 0x000000260c0c7980 */ /* 0x000f62000c101d00 */
[----:B------:R-:W-:Y:S01]  /*12310*/  ISETP.GE.AND P1, PT, R187, UR8, PT ;  /* 0x00000008bb007c0c */ /* 0x000fe2000bf26270 */
[----:B------:R-:W-:-:S02]  /*12320*/  IMAD.WIDE.U32 R16, R0, UR6, RZ ;  /* 0x0000000600107c25 */ /* 0x000fc4000f8e00ff */
[----:B------:R-:W5:Y:S04]  /*12330*/  LD.E.128 R24, desc[UR38][R24.64] ;  /* 0x0000002618187980 */ /* 0x000f68000c101d00 */
[----:B------:R-:W5:Y:S04]  /*12340*/  LD.E.128 R28, desc[UR38][R28.64] ;  /* 0x000000261c1c7980 */ /* 0x000f68000c101d00 */
[----:B------:R-:W5:Y:S01]  /*12350*/  LD.E.128 R32, desc[UR38][R32.64] ;  /* 0x0000002620207980 */ /* 0x000f62000c101d00 */
[----:B-1----:R-:W-:Y:S01]  /*12360*/  ISETP.NE.AND P2, PT, R83, 0x1, PT ;  /* 0x000000015300780c */ /* 0x002fe20003f45270 */
[----:B------:R-:W-:Y:S01]  /*12370*/  IMAD.SHL.U32 R3, R3, 0x2, RZ ;  /* 0x0000000203037824 */ /* 0x000fe200078e00ff */
[----:B------:R-:W-:Y:S01]  /*12380*/  SEL R0, RZ, 0x1, P1 ;  /* 0x00000001ff007807 */ /* 0x000fe20000800000 */
[----:B------:R-:W-:Y:S01]  /*12390*/  ULDC.64 UR6, c[0x0][0xbe8] ;  /* 0x0002fa0000067ab9 */ /* 0x000fe20000000a00 */
[----:B------:R-:W-:Y:S01]  /*123a0*/  ISETP.GE.AND P1, PT, R196, UR8, PT ;  /* 0x00000008c4007c0c */ /* 0x000fe2000bf26270 */
[----:B------:R-:W5:Y:S01]  /*123b0*/  LD.E.128 R36, desc[UR38][R36.64] ;  /* 0x0000002624247980 */ /* 0x000f62000c101d00 */
[----:B------:R-:W-:-:S02]  /*123c0*/  LOP3.LUT R0, R3, 0x2, R0, 0xe2, !PT ;  /* 0x0000000203007812 */ /* 0x000fc400078ee200 */
[----:B------:R-:W-:Y:S01]  /*123d0*/  SEL R3, RZ, 0xffffffff, P1 ;  /* 0xffffffffff037807 */ /* 0x000fe20000800000 */
[----:B------:R-:W5:Y:S04]  /*123e0*/  LD.E.128 R40, desc[UR38][R40.64] ;  /* 0x0000002628287980 */ /* 0x000f68000c101d00 */
[----:B------:R-:W1:Y:S01]  /*123f0*/  @P2 LDC R85, c[0x0][0xcec] ;  /* 0x00033b00ff552b82 */ /* 0x000e620000000800 */
[----:B------:R-:W-:Y:S01]  /*12400*/  ISETP.GE.AND P0, PT, R195, UR8, PT ;  /* 0x00000008c3007c0c */ /* 0x000fe2000bf06270 */
[----:B------:R-:W-:Y:S01]  /*12410*/  IMAD.IADD R17, R17, 0x1, R5 ;  /* 0x0000000111117824 */ /* 0x000fe200078e0205 */
[----:B------:R-:W5:Y:S04]  /*12420*/  LD.E.128 R44, desc[UR38][R44.64] ;  /* 0x000000262c2c7980 */ /* 0x000f68000c101d00 */
[----:B------:R-:W5:Y:S01]  /*12430*/  LD.E.128 R48, desc[UR38][R48.64] ;  /* 0x0000002630307980 */ /* 0x000f62000c101d00 */
[----:B------:R-:W2:Y:S01]  /*12440*/  @P2 LDC R87, c[0x0][0xcf0] ;  /* 0x00033c00ff572b82 */ /* 0x000ea20000000800 */
[----:B------:R-:W-:Y:S01]  /*12450*/  IMAD.SHL.U32 R3, R3, 0x4, RZ ;  /* 0x0000000403037824 */ /* 0x000fe200078e00ff */
[----:B------:R-:W-:Y:S01]  /*12460*/  SEL R5, RZ, 0xffffffff, P0 ;  /* 0xffffffffff057807 */ /* 0x000fe20000000000 */
[----:B------:R-:W-:Y:S01]  /*12470*/  IMAD R20, R80, UR6, RZ ;  /* 0x0000000650147c24 */ /* 0x000fe2000f8e02ff */
[----:B------:R-:W5:Y:S02]  /*12480*/  LD.E.128 R52, desc[UR38][R52.64] ;  /* 0x0000002634347980 */ /* 0x000f64000c101d00 */
[----:B------:R-:W-:Y:S01]  /*12490*/  LOP3.LUT R3, R3, 0x4, R0, 0xe2, !PT ;  /* 0x0000000403037812 */ /* 0x000fe200078ee200 */
[----:B------:R-:W-:Y:S01]  /*124a0*/  IMAD R21, R191, UR7, R20 ;  /* 0x00000007bf157c24 */ /* 0x000fe2000f8e0214 */
[----:B------:R-:W5:Y:S01]  /*124b0*/  LD.E.128 R56, desc[UR38][R56.64] ;  /* 0x0000002638387980 */ /* 0x000f62000c101d00 */
[----:B------:R-:W-:-:S02]  /*124c0*/  IMAD.SHL.U32 R20, R5, 0x8, RZ ;  /* 0x0000000805147824 */ /* 0x000fc400078e00ff */
[----:B------:R-:W-:Y:S01]  /*124d0*/  IMAD R0, R198, 0x20, R199 ;  /* 0x00000020c6007824 */ /* 0x000fe200078e02c7 */
[----:B------:R-:W-:Y:S01]  /*124e0*/  ISETP.GE.AND P0, PT, R194, UR8, PT ;  /* 0x00000008c2007c0c */ /* 0x000fe2000bf06270 */
[----:B------:R-:W-:Y:S01]  /*124f0*/  IMAD.WIDE.U32 R16, R191, UR6, R16 ;  /* 0x00000006bf107c25 */ /* 0x000fe2000f8e0010 */
[----:B------:R-:W-:Y:S01]  /*12500*/  LOP3.LUT R5, R20, 0x8, R3, 0xe2, !PT ;  /* 0x0000000814057812 */ /* 0x000fe200078ee203 */
[----:B------:R-:W-:Y:S01]  /*12510*/  ULDC.64 UR6, c[0x0][0xbf0] ;  /* 0x0002fc0000067ab9 */ /* 0x000fe20000000a00 */
[----:B------:R-:W5:Y:S01]  /*12520*/  LD.E.128 R60, desc[UR38][R60.64] ;  /* 0x000000263c3c7980 */ /* 0x000f62000c101d00 */
[----:B------:R-:W-:Y:S01]  /*12530*/  VIADD R84, R0, UR40 ;  /* 0x0000002800547c36 */ /* 0x000fe20008000000 */
[----:B------:R-:W-:Y:S01]  /*12540*/  SEL R20, RZ, 0xffffffff, P0 ;  /* 0xffffffffff147807 */ /* 0x000fe20000000000 */
[----:B------:R-:W-:Y:S01]  /*12550*/  IMAD.IADD R17, R17, 0x1, R21 ;  /* 0x0000000111117824 */ /* 0x000fe200078e0215 */
[----:B------:R-:W5:Y:S01]  /*12560*/  LD.E.128 R64, desc[UR38][R64.64] ;  /* 0x0000002640407980 */ /* 0x000f62000c101d00 */
[----:B-1----:R-:W-:-:S03]  /*12570*/  @P2 IMAD.HI.U32 R0, R84, R85, RZ ;  /* 0x0000005554002227 */ /* 0x002fc600078e00ff */
[----:B------:R-:W5:Y:S01]  /*12580*/  LD.E.128 R68, desc[UR38][R68.64] ;  /* 0x0000002644447980 */ /* 0x000f62000c101d00 */
[----:B------:R-:W-:Y:S02]  /*12590*/  IMAD R21, R82, UR6, RZ ;  /* 0x0000000652157c24 */ /* 0x000fe4000f8e02ff */
[----:B------:R-:W-:Y:S01]  /*125a0*/  IMAD.SHL.U32 R20, R20, 0x10, RZ ;  /* 0x0000001014147824 */ /* 0x000fe200078e00ff */
[----:B------:R-:W5:Y:S01]  /*125b0*/  LD.E.128 R72, desc[UR38][R72.64] ;  /* 0x0000002648487980 */ /* 0x000f62000c101d00 */
[----:B------:R-:W-:Y:S01]  /*125c0*/  IMAD.MOV.U32 R3, RZ, RZ, R84 ;  /* 0x000000ffff037224 */ /* 0x000fe200078e0054 */
[----:B--2---:R-:W-:Y:S01]  /*125d0*/  @P2 SHF.R.U32.HI R3, RZ, R87, R0 ;  /* 0x00000057ff032219 */ /* 0x004fe20000011600 */
[C---:B------:R-:W-:Y:S01]  /*125e0*/  IMAD R21, R81.reuse, UR7, R21 ;  /* 0x0000000751157c24 */ /* 0x040fe2000f8e0215 */
[----:B------:R-:W5:Y:S01]  /*125f0*/  LD.E.128 R76, desc[UR38][R76.64] ;  /* 0x000000264c4c7980 */ /* 0x000f62000c101d00 */
[----:B------:R-:W-:Y:S01]  /*12600*/  IMAD.WIDE.U32 R16, R81, UR6, R16 ;  /* 0x0000000651107c25 */ /* 0x000fe2000f8e0010 */
[----:B------:R-:W-:Y:S01]  /*12610*/  LOP3.LUT R0, R20, 0x10, R5, 0xe2, !PT ;  /* 0x0000001014007812 */ /* 0x000fe200078ee205 */
[----:B------:R-:W-:Y:S01]  /*12620*/  ULDC.64 UR6, c[0x0][0xbe0] ;  /* 0x0002f80000067ab9 */ /* 0x000fe20000000a00 */
[----:B------:R-:W-:Y:S01]  /*12630*/  SHF.R.S32.HI R5, RZ, 0x1f, R3 ;  /* 0x0000001fff057819 */ /* 0x000fe20000011403 */
[----:B------:R-:W-:Y:S01]  /*12640*/  IMAD.IADD R17, R17, 0x1, R21 ;  /* 0x0000000111117824 */ /* 0x000fe200078e0215 */
[----:B------:R-:W-:Y:S01]  /*12650*/  ISETP.GE.AND P0, PT, R193, UR8, PT ;  /* 0x00000008c1007c0c */ /* 0x000fe2000bf06270 */
[----:B------:R-:W-:Y:S01]  /*12660*/  IMAD.MOV R21, RZ, RZ, -R3 ;  /* 0x000000ffff157224 */ /* 0x000fe200078e0a03 */
[----:B------:R-:W-:Y:S01]  /*12670*/  @!PT LDS RZ, [RZ] ;  /* 0x00000000fffff984 */ /* 0x000fe20000000800 */
[----:B------:R-:W-:Y:S01]  /*12680*/  @!PT LDS RZ, [RZ] ;  /* 0x00000000fffff984 */ /* 0x000fe20000000800 */
[----:B------:R-:W-:Y:S01]  /*12690*/  @!PT LDS RZ, [RZ] ;  /* 0x00000000fffff984 */ /* 0x000fe20000000800 */
[----:B------:R-:W-:Y:S01]  /*126a0*/  @!PT LDS RZ, [RZ] ;  /* 0x00000000fffff984 */ /* 0x000fe20000000800 */
[----:B------:R1:W-:Y:S06]  /*126b0*/  MEMBAR.ALL.CTA ;  /* 0x0000000000007992 */ /* 0x0003ec0000008000 */
[----:B-1----:R-:W1:Y:S01]  /*126c0*/  FENCE.VIEW.ASYNC.S ;  /* 0x00000000000073c6 */ /* 0x002e620000000000 */
[----:B------:R-:W-:Y:S01]  /*126d0*/  IMAD R80, R5, UR6, RZ ;  /* 0x0000000605507c24 */ /* 0x000fe2000f8e02ff */
[----:B------:R-:W-:Y:S01]  /*126e0*/  SEL R20, RZ, 0xffffffff, P0 ;  /* 0xffffffffff147807 */ /* 0x000fe20000000000 */
[----:B------:R-:W-:Y:S01]  /*126f0*/  IMAD R5, R83, R21, R84 ;  /* 0x0000001553057224 */ /* 0x000fe200078e0254 */
[----:B------:R-:W-:Y:S01]  /*12700*/  ISETP.GE.AND P0, PT, R203, UR8, PT ;  /* 0x00000008cb007c0c */ /* 0x000fe2000bf06270 */
[C---:B------:R-:W-:Y:S01]  /*12710*/  IMAD R21, R3.reuse, UR7, R80 ;  /* 0x0000000703157c24 */ /* 0x040fe2000f8e0250 */
[----:B------:R-:W-:Y:S01]  /*12720*/  UIADD3 UR5, UR37, 0x38820, URZ ;  /* 0x0003882025057890 */ /* 0x000fe2000fffe03f */
[----:B------:R-:W-:Y:S01]  /*12730*/  IMAD.SHL.U32 R81, R20, 0x20, RZ ;  /* 0x0000002014517824 */ /* 0x000fe200078e00ff */
[----:B------:R-:W-:Y:S01]  /*12740*/  SHF.R.S32.HI R20, RZ, 0x1f, R5 ;  /* 0x0000001fff147819 */ /* 0x000fe20000011405 */
[----:B------:R-:W-:Y:S01]  /*12750*/  IMAD.WIDE.U32 R16, R3, UR6, R16 ;  /* 0x0000000603107c25 */ /* 0x000fe2000f8e0010 */
[----:B------:R-:W-:Y:S01]  /*12760*/  ULDC.64 UR6, c[0x0][0xbd8] ;  /* 0x0002f60000067ab9 */ /* 0x000fe20000000a00 */
[----:B------:R-:W-:Y:S01]  /*12770*/  SEL R3, RZ, 0x40, P0 ;  /* 0x00000040ff037807 */ /* 0x000fe20000000000 */
[----:B------:R-:W-:Y:S01]  /*12780*/  UPRMT UR5, URZ, 0x654, UR5 ;  /* 0x000006543f057896 */ /* 0x000fe20008000005 */
[----:B------:R-:W-:Y:S01]  /*12790*/  IMAD R20, R20, UR6, RZ ;  /* 0x0000000614147c24 */ /* 0x000fe2000f8e02ff */
[----:B------:R-:W-:Y:S01]  /*127a0*/  LOP3.LUT R0, R81, 0x20, R0, 0xe2, !PT ;  /* 0x0000002051007812 */ /* 0x000fe200078ee200 */
[----:B------:R-:W-:Y:S01]  /*127b0*/  IMAD.IADD R17, R17, 0x1, R21 ;  /* 0x0000000111117824 */ /* 0x000fe200078e0215 */
[----:B------:R-:W-:Y:S01]  /*127c0*/  ISETP.GE.AND P0, PT, R202, UR8, PT ;  /* 0x00000008ca007c0c */ /* 0x000fe2000bf06270 */
[----:B------:R-:W-:Y:S01]  /*127d0*/  IMAD R87, R4, R83, RZ ;  /* 0x0000005304577224 */ /* 0x000fe200078e02ff */
[----:B------:R-:W-:Y:S01]  /*127e0*/  LOP3.LUT R0, R0, R3, RZ, 0xfc, !PT ;  /* 0x0000000300007212 */ /* 0x000fe200078efcff */
[----:B------:R-:W-:Y:S01]  /*127f0*/  VIADD R86, R199, UR40 ;  /* 0x00000028c7567c36 */ /* 0x000fe20008000000 */
[----:B------:R-:W-:Y:S01]  /*12800*/  SEL R3, RZ, 0x80, P0 ;  /* 0x00000080ff037807 */ /* 0x000fe20000000000 */
[C---:B------:R-:W-:Y:S01]  /*12810*/  IMAD R21, R5.reuse, UR7, R20 ;  /* 0x0000000705157c24 */ /* 0x040fe2000f8e0214 */
[----:B------:R-:W-:Y:S01]  /*12820*/  BSSY B1, `(.L_x_3229) ;  /* 0x000002b000017945 */ /* 0x000fe20003800000 */
        /* <DEDUP_REMOVED lines=42> */
.L_x_3230:
[----:B------:R-:W-:Y:S05]  /*12ad0*/  BSYNC B1 ;  /* 0x0000000000017941 */ /* 0x000fea0003800000 */
.L_x_3229:
[----:B---3--:R-:W-:Y:S01]  /*12ae0*/  VIADD R4, R86, 0x20 ;  /* 0x0000002056047836 */ /* 0x008fe20000000000 */
[----:B-----5:R3:W4:Y:S04]  /*12af0*/  SHFL.IDX PT, R9, R85, 0x1, 0x181f ;  /* 0x00381f0055097f89 */ /* 0x02072800000e0000 */
        /* <DEDUP_REMOVED lines=36> */
.L_x_3226:
[----:B------:R-:W0:Y:S08]  /*12d40*/  LDC.64 R8, c[0x0][0xd00] ;  /* 0x00034000ff087b82 */ /* 0x000e300000000a00 */
[----:B------:R-:W1:Y:S01]  /*12d50*/  LDC.64 R4, c[0x0][0xd00] ;  /* 0x00034000ff047b82 */ /* 0x000e620000000a00 */
[----:B------:R-:W-:Y:S01]  /*12d60*/  ULDC UR5, c[0x0][0xb88] ;  /* 0x0002e20000057ab9 */ /* 0x000fe20000000800 */
[----:B------:R-:W-:-:S06]  /*12d70*/  IMAD.MOV.U32 R3, RZ, RZ, RZ ;  /* 0x000000ffff037224 */ /* 0x000fcc00078e00ff */
[----:B------:R-:W2:Y:S01]  /*12d80*/  LDC R21, c[0x0][0xce8] ;  /* 0x00033a00ff157b82 */ /* 0x000ea20000000800 */
[----:B0-----:R-:W-:-:S04]  /*12d90*/  ISETP.NE.U32.AND P0, PT, R8, RZ, PT ;  /* 0x000000ff0800720c */ /* 0x001fc80003f05070 */
[----:B------:R-:W-:-:S03]  /*12da0*/  ISETP.NE.AND.EX P0, PT, R9, RZ, PT, P0 ;  /* 0x000000ff0900720c */ /* 0x000fc60003f05300 */
[----:B------:R-:W0:Y:S01]  /*12db0*/  LDC.64 R8, c[0x0][0xd08] ;  /* 0x00034200ff087b82 */ /* 0x000e220000000a00 */
[----:B-1----:R-:W-:-:S04]  /*12dc0*/  IMAD.WIDE R4, R192, 0x4, R4 ;  /* 0x00000004c0047825 */ /* 0x002fc800078e0204 */
[----:B------:R-:W-:-:S05]  /*12dd0*/  IMAD.U32 R0, RZ, RZ, UR5 ;  /* 0x00000005ff007e24 */ /* 0x000fca000f8e00ff */
[----:B------:R1:W5:Y:S01]  /*12de0*/  @P0 LDG.E R3, desc[UR38][R4.64] ;  /* 0x0000002604030981 */ /* 0x000362000c1e1900 */
[----:B0-----:R-:W-:-:S04]  /*12df0*/  ISETP.NE.U32.AND P1, PT, R8, RZ, PT ;  /* 0x000000ff0800720c */ /* 0x001fc80003f25070 */
[----:B------:R-:W-:-:S13]  /*12e00*/  ISETP.NE.AND.EX P1, PT, R9, RZ, PT, P1 ;  /* 0x000000ff0900720c */ /* 0x000fda0003f25310 */
[----:B------:R-:W0:Y:S02]  /*12e10*/  @P1 LDC.64 R8, c[0x0][0xd08] ;  /* 0x00034200ff081b82 */ /* 0x000e240000000a00 */
[----:B0-----:R-:W-:-:S05]  /*12e20*/  @P1 IMAD.WIDE R8, R192, 0x4, R8 ;  /* 0x00000004c0081825 */ /* 0x001fca00078e0208 */
[----:B------:R1:W5:Y:S01]  /*12e30*/  @P1 LDG.E R0, desc[UR38][R8.64] ;  /* 0x0000002608001981 */ /* 0x000362000c1e1900 */
[----:B------:R-:W-:Y:S02]  /*12e40*/  ISETP.GE.AND P2, PT, R205, 0x40, PT ;  /* 0x00000040cd00780c */ /* 0x000fe40003f46270 */
[----:B------:R-:W-:Y:S01]  /*12e50*/  SHF.R.S32.HI R10, RZ, 0x1f, R192 ;  /* 0x0000001fff0a7819 */ /* 0x000fe200000114c0 */
[----:B--2---:R-:W-:Y:S10]  /*12e60*/  @P1 BRA `(.L_x_3232) ;  /* 0x0000000000101947 */ /* 0x004ff40003800000 */
[----:B------:R-:W-:Y:S05]  /*12e70*/  @!P0 BRA `(.L_x_3232) ;  /* 0x00000000000c8947 */ /* 0x000fea0003800000 */
[----:B-1----:R-:W2:Y:S04]  /*12e80*/  LDG.E R9, desc[UR38][R4.64] ;  /* 0x0000002604097981 */ /* 0x002ea8000c1e1900 */
[----:B-----5:R-:W2:Y:S02]  /*12e90*/  LDG.E R0, desc[UR38][R4.64+0x4] ;  /* 0x0000042604007981 */ /* 0x020ea4000c1e1900 */
[----:B--2---:R-:W-:-:S07]  /*12ea0*/  IMAD.IADD R0, R0, 0x1, -R9 ;  /* 0x0000000100007824 */ /* 0x004fce00078e0a09 */
.L_x_3232:
[----:B------:R-:W-:Y:S01]  /*12eb0*/  BSSY B1, `(.L_x_3233) ;  /* 0x000002e000017945 */ /* 0x000fe20003800000 */
[----:B------:R-:W-:Y:S02]  /*12ec0*/  SHF.R.S32.HI R14, RZ, 0x1f, R191 ;  /* 0x0000001fff0e7819 */ /* 0x000fe400000114bf */
[----:B------:R-:W-:Y:S02]  /*12ed0*/  SEL R15, R192, RZ, !P0 ;  /* 0x000000ffc00f7207 */ /* 0x000fe40004000000 */
[----:B------:R-:W-:Y:S02]  /*12ee0*/  SEL R16, R10, RZ, !P0 ;  /* 0x000000ff0a107207 */ /* 0x000fe40004000000 */
[----:B-----5:R-:W-:Y:S01]  /*12ef0*/  SHF.R.S32.HI R12, RZ, 0x1f, R3 ;  /* 0x0000001fff0c7819 */ /* 0x020fe20000011403 */
[----:B------:R-:W-:Y:S06]  /*12f00*/  @P2 BRA `(.L_x_3234) ;  /* 0x0000000000a02947 */ /* 0x000fec0003800000 */
[----:B------:R-:W0:Y:S01]  /*12f10*/  S2R R13, SR_TID.X ;  /* 0x00000000000d7919 */ /* 0x000e220000002100 */
[----:B------:R-:W2:Y:S01]  /*12f20*/  LDC R20, c[0x0][0xce8] ;  /* 0x00033a00ff147b82 */ /* 0x000ea20000000800 */
[----:B-1----:R-:W-:Y:S02]  /*12f30*/  IMAD.U32 R8, RZ, RZ, UR40 ;  /* 0x00000028ff087e24 */ /* 0x002fe4000f8e00ff */
[----:B--2---:R-:W-:-:S03]  /*12f40*/  IMAD R4, R0, R20, RZ ;  /* 0x0000001400047224 */ /* 0x004fc600078e02ff */
        /* <DEDUP_REMOVED lines=10> */
[----:B------:R-:W0:Y:S01]  /*12ff0*/  @P0 LDC R8, c[0x0][0xcec] ;  /* 0x00033b00ff080b82 */ /* 0x000e220000000800 */
[----:B------:R-:W-:Y:S01]  /*13000*/  IMAD R11, R191, UR7, R10 ;  /* 0x00000007bf0b7c24 */ /* 0x000fe2000f8e020a */
[----:B------:R-:W-:-:S03]  /*13010*/  ULDC.64 UR6, c[0x0][0xc98] ;  /* 0x0003260000067ab9 */ /* 0x000fc60000000a00 */
[----:B------:R-:W-:-:S03]  /*13020*/  IMAD.IADD R5, R5, 0x1, R11 ;  /* 0x0000000105057824 */ /* 0x000fc600078e020b */
[----:B------:R-:W1:Y:S01]  /*13030*/  @P0 LDC R17, c[0x0][0xcf0] ;  /* 0x00033c00ff110b82 */ /* 0x000e620000000800 */
[----:B------:R-:W-:-:S04]  /*13040*/  IMAD.WIDE.U32 R4, R15, UR6, R4 ;  /* 0x000000060f047c25 */ /* 0x000fc8000f8e0004 */
[----:B0-----:R-:W-:-:S05]  /*13050*/  @P0 IMAD.HI.U32 R8, R13, R8, RZ ;  /* 0x000000080d080227 */ /* 0x001fca00078e00ff */
[----:B-1----:R-:W-:Y:S01]  /*13060*/  @P0 SHF.R.U32.HI R9, RZ, R17, R8 ;  /* 0x00000011ff090219 */ /* 0x002fe20000011608 */
[----:B------:R-:W-:-:S03]  /*13070*/  IMAD R8, R16, UR6, RZ ;  /* 0x0000000610087c24 */ /* 0x000fc6000f8e02ff */
[----:B------:R-:W-:Y:S01]  /*13080*/  IADD3 R4, P0, R9, R4, RZ ;  /* 0x0000000409047210 */ /* 0x000fe20007f1e0ff */
[----:B------:R-:W-:Y:S02]  /*13090*/  IMAD.MOV R11, RZ, RZ, -R9 ;  /* 0x000000ffff0b7224 */ /* 0x000fe400078e0a09 */
[----:B------:R-:W-:Y:S01]  /*130a0*/  IMAD R10, R15, UR7, R8 ;  /* 0x000000070f0a7c24 */ /* 0x000fe2000f8e0208 */
[----:B------:R-:W-:Y:S01]  /*130b0*/  ULDC.64 UR6, c[0x0][0xc88] ;  /* 0x0003220000067ab9 */ /* 0x000fe20000000a00 */
[----:B------:R-:W-:Y:S01]  /*130c0*/  IMAD R11, R20, R11, R13 ;  /* 0x0000000b140b7224 */ /* 0x000fe200078e020d */
[----:B------:R-:W-:-:S04]  /*130d0*/  SHF.R.S32.HI R13, RZ, 0x1f, R9 ;  /* 0x0000001fff0d7819 */ /* 0x000fc80000011409 */
        /* <DEDUP_REMOVED lines=11> */
.L_x_3234:
[----:B------:R-:W-:Y:S05]  /*13190*/  BSYNC B1 ;  /* 0x0000000000017941 */ /* 0x000fea0003800000 */
.L_x_3233:
[----:B------:R-:W-:Y:S01]  /*131a0*/  ISETP.NE.AND P0, PT, R21, 0x1, PT ;  /* 0x000000011500780c */ /* 0x000fe20003f05270 */
[----:B------:R-:W-:Y:S01]  /*131b0*/  ULDC.64 UR6, c[0x0][0xba0] ;  /* 0x0002e80000067ab9 */ /* 0x000fe20000000a00 */
[----:B------:R-:W-:Y:S01]  /*131c0*/  ULDC UR5, c[0x0][0xbc8] ;  /* 0x0002f20000057ab9 */ /* 0x000fe20000000800 */
[----:B01----:R-:W-:Y:S01]  /*131d0*/  IMAD R8, R12, UR6, RZ ;  /* 0x000000060c087c24 */ /* 0x003fe2000f8e02ff */
[----:B------:R-:W-:Y:S01]  /*131e0*/  ISETP.GE.AND P1, PT, R197, UR5, PT ;  /* 0x00000005c5007c0c */ /* 0x000fe2000bf26270 */
[----:B------:R-:W-:Y:S01]  /*131f0*/  IMAD.WIDE.U32 R4, R3, UR6, RZ ;  /* 0x0000000603047c25 */ /* 0x000fe2000f8e00ff */
[----:B------:R-:W-:Y:S01]  /*13200*/  ISETP.GE.AND P2, PT, R187, UR5, PT ;  /* 0x00000005bb007c0c */ /* 0x000fe2000bf46270 */
[----:B------:R-:W-:Y:S01]  /*13210*/  BSSY B1, `(.L_x_3235) ;  /* 0x0000064000017945 */ /* 0x000fe20003800000 */
[----:B------:R-:W-:Y:S01]  /*13220*/  SEL R9, RZ, 0xffffffff, P1 ;  /* 0xffffffffff097807 */ /* 0x000fe20000800000 */
[----:B------:R-:W-:Y:S01]  /*13230*/  IMAD R3, R3, UR7, R8 ;  /* 0x0000000703037c24 */ /* 0x000fe2000f8e0208 */
[----:B------:R-:W-:Y:S01]  /*13240*/  ULDC.64 UR6, c[0x0][0xbe8] ;  /* 0x0002fa0000067ab9 */ /* 0x000fe20000000a00 */
[----:B------:R-:W-:Y:S01]  /*13250*/  ISETP.GE.AND P1, PT, R196, UR5, PT ;  /* 0x00000005c4007c0c */ /* 0x000fe2000bf26270 */
[----:B------:R-:W-:Y:S01]  /*13260*/  IMAD R8, R14, UR6, RZ ;  /* 0x000000060e087c24 */ /* 0x000fe2000f8e02ff */
[----:B------:R-:W0:Y:S01]  /*13270*/  @P0 LDC R11, c[0x0][0xcec] ;  /* 0x00033b00ff0b0b82 */ /* 0x000e220000000800 */
[----:B------:R-:W-:-:S02]  /*13280*/  IMAD.IADD R5, R5, 0x1, R3 ;  /* 0x0000000105057824 */ /* 0x000fc400078e0203 */
[----:B------:R-:W-:Y:S01]  /*13290*/  IMAD R3, R191, UR7, R8 ;  /* 0x00000007bf037c24 */ /* 0x000fe2000f8e0208 */
[----:B------:R-:W-:Y:S01]  /*132a0*/  SEL R8, RZ, 0x1, P2 ;  /* 0x00000001ff087807 */ /* 0x000fe20001000000 */
[----:B------:R-:W-:Y:S01]  /*132b0*/  IMAD.SHL.U32 R9, R9, 0x2, RZ ;  /* 0x0000000209097824 */ /* 0x000fe200078e00ff */
[----:B------:R-:W-:Y:S01]  /*132c0*/  ISETP.GE.AND P2, PT, R202, UR5, PT ;  /* 0x00000005ca007c0c */ /* 0x000fe2000bf46270 */
[----:B------:R-:W-:Y:S01]  /*132d0*/  IMAD.WIDE.U32 R4, R191, UR6, R4 ;  /* 0x00000006bf047c25 */ /* 0x000fe2000f8e0004 */
[----:B------:R-:W1:Y:S01]  /*132e0*/  @P0 LDC R13, c[0x0][0xcf0] ;  /* 0x00033c00ff0d0b82 */ /* 0x000e620000000800 */
[----:B------:R-:W-:Y:S01]  /*132f0*/  ULDC.64 UR6, c[0x0][0xbf0] ;  /* 0x0002fc0000067ab9 */ /* 0x000fe20000000a00 */
[----:B------:R-:W-:Y:S01]  /*13300*/  LOP3.LUT R12, R9, 0x2, R8, 0xe2, !PT ;  /* 0x00000002090c7812 */ /* 0x000fe200078ee208 */
[----:B------:R-:W-:Y:S01]  /*13310*/  IMAD R8, R198, 0x20, R199 ;  /* 0x00000020c6087824 */ /* 0x000fe200078e02c7 */
[----:B------:R-:W-:Y:S01]  /*13320*/  SEL R9, RZ, 0xffffffff, P1 ;  /* 0xffffffffff097807 */ /* 0x000fe20000800000 */
[----:B------:R-:W-:Y:S01]  /*13330*/  IMAD.IADD R5, R5, 0x1, R3 ;  /* 0x0000000105057824 */ /* 0x000fe200078e0203 */
[----:B------:R-:W-:Y:S01]  /*13340*/  ISETP.GE.AND P1, PT, R195, UR5, PT ;  /* 0x00000005c3007c0c */ /* 0x000fe2000bf26270 */
[----:B------:R-:W-:-:S02]  /*13350*/  VIADD R10, R8, UR40 ;  /* 0x00000028080a7c36 */ /* 0x000fc40008000000 */
[----:B------:R-:W-:Y:S01]  /*13360*/  IMAD R3, R16, UR6, RZ ;  /* 0x0000000610037c24 */ /* 0x000fe2000f8e02ff */
[----:B------:R-:W-:Y:S01]  /*13370*/  SEL R14, RZ, 0xffffffff, P1 ;  /* 0xffffffffff0e7807 */ /* 0x000fe20000800000 */
[----:B------:R-:W-:Y:S02]  /*13380*/  IMAD.SHL.U32 R17, R9, 0x4, RZ ;  /* 0x0000000409117824 */ /* 0x000fe400078e00ff */
[----:B------:R-:W-:Y:S02]  /*13390*/  IMAD R9, R15, UR7, R3 ;  /* 0x000000070f097c24 */ /* 0x000fe4000f8e0203 */
[----:B------:R-:W-:Y:S01]  /*133a0*/  IMAD.MOV.U32 R3, RZ, RZ, R10 ;  /* 0x000000ffff037224 */ /* 0x000fe200078e000a */
[----:B------:R-:W-:Y:S01]  /*133b0*/  LOP3.LUT R12, R17, 0x4, R12, 0xe2, !PT ;  /* 0x00000004110c7812 */ /* 0x000fe200078ee20c */
[----:B0-----:R-:W-:-:S04]  /*133c0*/  @P0 IMAD.HI.U32 R8, R10, R11, RZ ;  /* 0x0000000b0a080227 */ /* 0x001fc800078e00ff */
[----:B------:R-:W-:Y:S01]  /*133d0*/  IMAD.WIDE.U32 R4, R15, UR6, R4 ;  /* 0x000000060f047c25 */ /* 0x000fe2000f8e0004 */
[----:B------:R-:W-:Y:S01]  /*133e0*/  ULDC.64 UR6, c[0x0][0xbe0] ;  /* 0x0002f80000067ab9 */ /* 0x000fe20000000a00 */
[----:B-1----:R-:W-:Y:S02]  /*133f0*/  @P0 SHF.R.U32.HI R3, RZ, R13, R8 ;  /* 0x0000000dff030219 */ /* 0x002fe40000011608 */
[----:B------:R-:W-:Y:S01]  /*13400*/  IMAD.SHL.U32 R11, R14, 0x8, RZ ;  /* 0x000000080e0b7824 */ /* 0x000fe200078e00ff */
[----:B------:R-:W-:Y:S01]  /*13410*/  ISETP.GE.AND P0, PT, R194, UR5, PT ;  /* 0x00000005c2007c0c */ /* 0x000fe2000bf06270 */
[----:B------:R-:W-:Y:S01]  /*13420*/  IMAD.IADD R5, R5, 0x1, R9 ;  /* 0x0000000105057824 */ /* 0x000fe200078e0209 */
[--C-:B------:R-:W-:Y:S01]  /*13430*/  SHF.R.S32.HI R8, RZ, 0x1f, R3.reuse ;  /* 0x0000001fff087819 */ /* 0x100fe20000011403 */
[----:B------:R-:W-:Y:S01]  /*13440*/  IMAD.MOV R9, RZ, RZ, -R3 ;  /* 0x000000ffff097224 */ /* 0x000fe200078e0a03 */
[----:B------:R-:W-:Y:S01]  /*13450*/  LOP3.LUT R12, R11, 0x8, R12, 0xe2, !PT ;  /* 0x000000080b0c7812 */ /* 0x000fe200078ee20c */
[----:B------:R-:W-:Y:S01]  /*13460*/  IMAD.WIDE.U32 R4, R3, UR6, R4 ;  /* 0x0000000603047c25 */ /* 0x000fe2000f8e0004 */
[----:B------:R-:W-:-:S02]  /*13470*/  SEL R11, RZ, 0xffffffff, P0 ;  /* 0xffffffffff0b7807 */ /* 0x000fc40000000000 */
[----:B------:R-:W-:Y:S01]  /*13480*/  ISETP.GE.AND P0, PT, R193, UR5, PT ;  /* 0x00000005c1007c0c */ /* 0x000fe2000bf06270 */
        /* <DEDUP_REMOVED lines=8> */
[----:B------:R-:W-:Y:S01]  /*13510*/  IMAD R25, R0, R21, RZ ;  /* 0x0000001500197224 */ /* 0x000fe200078e02ff */
[----:B------:R-:W-:Y:S01]  /*13520*/  LOP3.LUT R12, R13, 0x10, R12, 0xe2, !PT ;  /* 0x000000100d0c7812 */ /* 0x000fe200078ee20c */
[----:B------:R-:W-:Y:S01]  /*13530*/  IMAD.IADD R5, R5, 0x1, R11 ;  /* 0x0000000105057824 */ /* 0x000fe200078e020b */
[----:B------:R-:W-:Y:S01]  /*13540*/  SEL R0, RZ, 0x80, P2 ;  /* 0x00000080ff007807 */ /* 0x000fe20001000000 */
[----:B------:R-:W-:-:S02]  /*13550*/  IMAD R8, R3, UR6, RZ ;  /* 0x0000000603087c24 */ /* 0x000fc4000f8e02ff */
[----:B------:R-:W-:Y:S02]  /*13560*/  VIADD R26, R199, UR40 ;  /* 0x00000028c71a7c36 */ /* 0x000fe40008000000 */
[C---:B------:R-:W-:Y:S02]  /*13570*/  IMAD R3, R9.reuse, UR7, R8 ;  /* 0x0000000709037c24 */ /* 0x040fe4000f8e0208 */
[----:B------:R-:W-:Y:S01]  /*13580*/  IMAD.WIDE.U32 R4, R9, UR6, R4 ;  /* 0x0000000609047c25 */ /* 0x000fe2000f8e0004 */
        /* <DEDUP_REMOVED lines=44> */
.L_x_3236:
[----:B------:R-:W-:Y:S05]  /*13850*/  BSYNC B1 ;  /* 0x0000000000017941 */ /* 0x000fea0003800000 */
.L_x_3235:
        /* <DEDUP_REMOVED lines=36> */
.L_x_3231:
[----:B------:R-:W-:Y:S05]  /*13aa0*/  BSYNC B0 ;  /* 0x0000000000007941 */ /* 0x000fea0003800000 */
.L_x_3225:
[----:B------:R-:W-:Y:S02]  /*13ab0*/  ULDC UR5, c[0x0][0xd3c] ;  /* 0x00034f0000057ab9 */ /* 0x000fe40000000800 */
[----:B------:R-:W-:-:S13]  /*13ac0*/  ISETP.GE.AND P0, PT, R7, UR5, PT ;  /* 0x0000000507007c0c */ /* 0x000fda000bf06270 */
[----:B------:R-:W-:Y:S05]  /*13ad0*/  @!P0 BRA `(.L_x_3237) ;  /* 0xfffffed400648947 */ /* 0x000fea000383ffff */
[----:B------:R-:W-:Y:S05]  /*13ae0*/  EXIT ;  /* 0x000000000000794d */ /* 0x000fea0003800000 */
.L_x_3133:
        /* <DEDUP_REMOVED lines=18> */
.L_x_3238:
        /* <DEDUP_REMOVED lines=41> */
.L_x_3244:
        /* <DEDUP_REMOVED lines=12> */
.L_x_3243:
[----:B------:R-:W-:Y:S05]  /*13f60*/  BSYNC B0 ;  /* 0x0000000000007941 */ /* 0x000fea0003800000 */
.L_x_3242:
        /* <DEDUP_REMOVED lines=21> */
.L_x_3240:
        /* <DEDUP_REMOVED lines=18> */
[----:B------:R-:W-:-:S06]  /*141e0*/  VIADD R16, R7, 0xffffffff ;  /* 0xffffffff07107836 */ /* 0x000fcc0000000000 */
[----:B------:R2:W3:Y:S02]  /*141f0*/  SHFL.IDX PT, R16, R5, R16, 0x1f ;  /* 0x00001f1005107589 */ /* 0x0004e400000e0000 */
.L_x_3245:
[----:B-12---:R-:W-:Y:S01]  /*14200*/  IMAD.MOV R5, RZ, RZ, -R3 ;  /* 0x000000ffff057224 */ /* 0x006fe200078e0a03 */
[----:B------:R-:W-:Y:S01]  /*14210*/  IABS R7, R9 ;  /* 0x0000000900077213 */ /* 0x000fe20000000000 */
[----:B---3--:R-:W-:Y:S02]  /*14220*/  IMAD R16, R16, UR5, R8 ;  /* 0x0000000510107c24 */ /* 0x008fe4000f8e0208 */
[----:B------:R-:W-:Y:S02]  /*14230*/  IMAD R5, R5, R10, RZ ;  /* 0x0000000a05057224 */ /* 0x000fe400078e02ff */
[----:B------:R-:W-:Y:S02]  /*14240*/  IMAD.MOV.U32 R2, RZ, RZ, RZ ;  /* 0x000000ffff027224 */ /* 0x000fe400078e00ff */
[----:B------:R-:W-:Y:S02]  /*14250*/  IMAD.MOV R7, RZ, RZ, -R7 ;  /* 0x000000ffff077224 */ /* 0x000fe400078e0a07 */
[----:B------:R-:W-:Y:S01]  /*14260*/  IMAD.HI.U32 R3, R3, R5, R2 ;  /* 0x0000000503037227 */ /* 0x000fe200078e0002 */
[----:B------:R-:W-:-:S04]  /*14270*/  IADD3 R2, -R16, UR6, RZ ;  /* 0x0000000610027c10 */ /* 0x000fc8000fffe1ff */
        /* <DEDUP_REMOVED lines=17> */
[----:B------:R-:W-:Y:S01]  /*14390*/  VIADDMNMX R11, R10, UR5, R11, PT ;  /* 0x000000050a0b7c46 */ /* 0x000fe2000b80010b */
[----:B------:R-:W-:-:S03]  /*143a0*/  IMAD.IADD R5, R8, 0x1, R5 ;  /* 0x0000000108057824 */ /* 0x000fc600078e0205 */
        /* <DEDUP_REMOVED lines=12> */
[----:B------:R-:W-:-:S03]  /*14470*/  LOP3.LUT R3, R8, R11, RZ, 0x3c, !PT ;  /* 0x0000000b08037212 */ /* 0x000fc600078e3cff */
        /* <DEDUP_REMOVED lines=11> */
[----:B------:R-:W-:-:S03]  /*14530*/  IMAD.MOV R11, RZ, RZ, -R11 ;  /* 0x000000ffff0b7224 */ /* 0x000fc600078e0a0b */
[----:B------:R-:W-:Y:S01]  /*14540*/  LOP3.LUT R17, RZ, R2, RZ, 0x33, !PT ;  /* 0x00000002ff117212 */ /* 0x000fe200078e33ff */
[----:B------:R-:W-:-:S04]  /*14550*/  IMAD R18, R2, R11, R5 ;  /* 0x0000000b02127224 */ /* 0x000fc800078e0205 */
[----:B------:R-:W-:Y:S01]  /*14560*/  IMAD.IADD R17, R6, 0x1, R17 ;  /* 0x0000000106117824 */ /* 0x000fe200078e0211 */
[----:B------:R-:W-:Y:S06]  /*14570*/  BRA `(.L_x_3246) ;  /* 0x00000000000c7947 */ /* 0x000fec0003800000 */
.L_x_3241:
[----:B------:R-:W-:Y:S02]  /*14580*/  IMAD.MOV.U32 R17, RZ, RZ, RZ ;  /* 0x000000ffff117224 */ /* 0x000fe400078e00ff */
[----:B------:R-:W-:Y:S02]  /*14590*/  IMAD.U32 R16, RZ, RZ, UR6 ;  /* 0x00000006ff107e24 */ /* 0x000fe4000f8e00ff */
[----:B------:R-:W-:-:S07]  /*145a0*/  IMAD.MOV.U32 R18, RZ, RZ, RZ ;  /* 0x000000ffff127224 */ /* 0x000fce00078e00ff */
.L_x_3246:
[----:B------:R-:W-:-:S13]  /*145b0*/  ISETP.NE.AND P0, PT, R0, RZ, PT ;  /* 0x000000ff0000720c */ /* 0x000fda0003f05270 */
[----:B------:R-:W1:Y:S01]  /*145c0*/  @!P0 S2R R3, SR_CgaCtaId ;  /* 0x0000000000038919 */ /* 0x000e620000008800 */
[----:B------:R-:W-:-:S04]  /*145d0*/  @!P0 MOV R0, 0x400 ;  /* 0x0000040000008802 */ /* 0x000fc80000000f00 */
[----:B-1----:R-:W-:-:S05]  /*145e0*/  @!P0 LEA R0, R3, R0, 0x18 ;  /* 0x0000000003008211 */ /* 0x002fca00078ec0ff */
[----:B------:R1:W-:Y:S01]  /*145f0*/  @!P0 STS.128 [R0+0x388d0], R16 ;  /* 0x0388d01000008388 */ /* 0x0003e20000000c00 */
[----:B------:R-:W-:Y:S06]  /*14600*/  BAR.ARV 0x5, 0x180 ;  /* 0x0146000000007b1d */ /* 0x000fec0000002000 */
.L_x_3239:
        /* <DEDUP_REMOVED lines=18> */
[----:B------:R-:W-:Y:S01]  /*14730*/  IMAD.SHL.U32 R4, R4, 0x10, RZ ;  /* 0x0000001004047824 */ /* 0x000fe200078e00ff */
[----:B------:R-:W-:-:S02]  /*14740*/  LOP3.LUT R0, R0, 0x38, RZ, 0xc0, !PT ;  /* 0x0000003800007812 */ /* 0x000fc400078ec0ff */
[----:B------:R-:W-:Y:S02]  /*14750*/  LOP3.LUT R2, R3, 0x200, R2, 0xf8, !PT ;  /* 0x0000020003027812 */ /* 0x000fe400078ef802 */
[----:B------:R-:W-:Y:S02]  /*14760*/  LOP3.LUT R4, R5, 0x70, R4, 0xf8, !PT ;  /* 0x0000007005047812 */ /* 0x000fe400078ef804 */
[C---:B------:R-:W-:Y:S02]  /*14770*/  LOP3.LUT R4, R0.reuse, 0x40, RZ, 0xfc, !PT ;  /* 0x0000004000047812 */ /* 0x040fe400078efcff */
[----:B------:R-:W-:Y:S01]  /*14780*/  LOP3.LUT R4, R0, 0x100, RZ, 0xfc, !PT ;  /* 0x0000010000047812 */ /* 0x000fe200078efcff */
[----:B-1----:R-:W-:-:S06]  /*14790*/  ULEA UR4, UR5, UR4, 0x18 ;  /* 0x0000000405047291 */ /* 0x002fcc000f8ec03f */
[----:B------:R-:W-:-:S05]  /*147a0*/  IMAD.U32 R3, RZ, RZ, UR4 ;  /* 0x00000004ff037e24 */ /* 0x000fca000f8e00ff */
[----:B------:R0:W-:Y:S02]  /*147b0*/  STL [R1], R3 ;  /* 0x0000000301007387 */ /* 0x0001e40000100800 */
[----:B0-----:R-:W-:Y:S02]  /*147c0*/  IMAD R3, R2, 0x2, R3 ;  /* 0x0000000202037824 */ /* 0x001fe400078e0203 */
[----:B------:R-:W-:-:S03]  /*147d0*/  IMAD.MOV.U32 R2, RZ, RZ, 0x1 ;  /* 0x00000001ff027424 */ /* 0x000fc600078e00ff */
[----:B------:R0:W-:Y:S04]  /*147e0*/  STL [R1+0x10], R3 ;  /* 0x0000100301007387 */ /* 0x0001e80000100800 */
[----:B------:R-:W-:Y:S04]  /*147f0*/  STL [R1+0x60], RZ ;  /* 0x000060ff01007387 */ /* 0x000fe80000100800 */
[----:B------:R1:W-:Y:S01]  /*14800*/  STL [R1+0x14], R2 ;  /* 0x0000140201007387 */ /* 0x0003e20000100800 */
[----:B0-----:R-:W-:-:S03]  /*14810*/  LOP3.LUT R3, R0, 0x80, RZ, 0xfc, !PT ;  /* 0x0000008000037812 */ /* 0x001fc600078efcff */
[----:B------:R0:W-:Y:S01]  /*14820*/  STL [R1+0x8], RZ ;  /* 0x000008ff01007387 */ /* 0x0001e20000100800 */
[C---:B------:R-:W-:Y:S02]  /*14830*/  LOP3.LUT R3, R0.reuse, 0x140, RZ, 0xfc, !PT ;  /* 0x0000014000037812 */ /* 0x040fe400078efcff */
[C---:B-1----:R-:W-:Y:S02]  /*14840*/  LOP3.LUT R2, R0.reuse, 0xc0, RZ, 0xfc, !PT ;  /* 0x000000c000027812 */ /* 0x042fe400078efcff */
[C---:B------:R-:W-:Y:S02]  /*14850*/  LOP3.LUT R2, R0.reuse, 0x180, RZ, 0xfc, !PT ;  /* 0x0000018000027812 */ /* 0x040fe400078efcff */
[----:B0-----:R-:W-:-:S07]  /*14860*/  LOP3.LUT R0, R0, 0x1c0, RZ, 0xfc, !PT ;  /* 0x000001c000007812 */ /* 0x001fce00078efcff */
.L_x_3379:
[----:B------:R-:W-:Y:S05]  /*14870*/  YIELD ;  /* 0x0000000000007946 */ /* 0x000fea0003800000 */
[----:B------:R-:W-:Y:S01]  /*14880*/  ULDC.64 UR4, c[0x0][0xb20] ;  /* 0x0002c80000047ab9 */ /* 0x000fe20000000a00 */
[----:B---3--:R-:W-:Y:S01]  /*14890*/  IMAD.MOV.U32 R0, RZ, RZ, RZ ;  /* 0x000000ffff007224 */ /* 0x008fe200078e00ff */
[----:B------:R-:W-:Y:S01]  /*148a0*/  ISETP.NE.U32.AND P0, PT, RZ, UR4, PT ;  /* 0x00000004ff007c0c */ /* 0x000fe2000bf05070 */
[----:B0-----:R-:W0:Y:S01]  /*148b0*/  LDC.64 R4, c[0x0][0xaf8] ;  /* 0x0002be00ff047b82 */ /* 0x001e220000000a00 */
[----:B-1----:R-:W-:Y:S01]  /*148c0*/  CS2R R8, SRZ ;  /* 0x0000000000087805 */ /* 0x002fe2000001ff00 */
[----:B------:R-:W-:Y:S01]  /*148d0*/  ULDC.64 UR6, c[0x0][0xb00] ;  /* 0x0002c00000067ab9 */ /* 0x000fe20000000a00 */
[----:B------:R-:W-:Y:S01]  /*148e0*/  ISETP.NE.AND.EX P0, PT, RZ, UR5, PT, P0 ;  /* 0x00000005ff007c0c */ /* 0x000fe2000bf05300 */
[----:B------:R-:W-:-:S12]  /*148f0*/  ULDC.64 UR4, c[0x0][0xb10] ;  /* 0x0002c40000047ab9 */ /* 0x000fd80000000a00 */
[----:B------:R-:W1:Y:S02]  /*14900*/  @P0 LDC.64 R2, c[0x0][0xb20] ;  /* 0x0002c800ff020b82 */ /* 0x000e640000000a00 */
        /* <DEDUP_REMOVED lines=11> */
[----:B--2---:R-:W1:Y:S08]  /*149c0*/  @P2 LDC.64 R6, c[0x0][0xb10] ;  /* 0x0002c400ff062b82 */ /* 0x004e700000000a00 */
        /* <DEDUP_REMOVED lines=23> */
.L_x_3248:
        /* <DEDUP_REMOVED lines=10> */
.L_x_3249:
[----:B------:R-:W-:Y:S05]  /*14be0*/  @!P1 BRA `(.L_x_3250) ;  /* 0x00000000000c9947 */ /* 0x000fea0003800000 */
[----:B------:R-:W2:Y:S04]  /*14bf0*/  LDG.E R6, desc[UR38][R2.64] ;  /* 0x0000002602067981 */ /* 0x000ea8000c1e1900 */
[----:B------:R-:W2:Y:S02]  /*14c00*/  LDG.E R2, desc[UR38][R2.64+0x4] ;  /* 0x0000042602027981 */ /* 0x000ea4000c1e1900 */
[----:B--2---:R-:W-:-:S07]  /*14c10*/  IMAD.IADD R6, R2, 0x1, -R6 ;  /* 0x0000000102067824 */ /* 0x004fce00078e0a06 */
.L_x_3250:
        /* <DEDUP_REMOVED lines=28> */
.L_x_3253:
[----:B------:R-:W-:-:S13]  /*14de0*/  ISETP.NE.AND P0, PT, R3, 0x1, PT ;  /* 0x000000010300780c */ /* 0x000fda0003f05270 */
[----:B------:R-:W2:Y:S02]  /*14df0*/  @P0 LDC.64 R4, c[0x0][0xae0] ;  /* 0x0002b800ff040b82 */ /* 0x000ea40000000a00 */
[----:B--2---:R-:W-:-:S05]  /*14e00*/  @P0 IMAD.HI.U32 R4, R7, R4, RZ ;  /* 0x0000000407040227 */ /* 0x004fca00078e00ff */
[----:B------:R-:W-:-:S07]  /*14e10*/  @P0 SHF.R.U32.HI R7, RZ, R5, R4 ;  /* 0x00000005ff070219 */ /* 0x000fce0000011604 */
.L_x_3254:
[----:B------:R-:W-:Y:S05]  /*14e20*/  BSYNC B0 ;  /* 0x0000000000007941 */ /* 0x000fea0003800000 */
.L_x_3252:
[----:B------:R-:W-:-:S05]  /*14e30*/  IMAD R7, R7, R3, R3 ;  /* 0x0000000307077224 */ /* 0x000fca00078e0203 */
[----:B------:R-:W-:-:S07]  /*14e40*/  VIMNMX R2, R2, R7, PT ;  /* 0x0000000702027248 */ /* 0x000fce0003fe0100 */
.L_x_3251:
        /* <DEDUP_REMOVED lines=29> */
.L_x_3257:
[----:B------:R-:W-:-:S13]  /*15020*/  ISETP.NE.AND P0, PT, R3, 0x1, PT ;  /* 0x000000010300780c */ /* 0x000fda0003f05270 */
[----:B------:R-:W3:Y:S02]  /*15030*/  @P0 LDC.64 R4, c[0x0][0xae0] ;  /* 0x0002b800ff040b82 */ /* 0x000ee40000000a00 */
[----:B---3--:R-:W-:-:S05]  /*15040*/  @P0 IMAD.HI.U32 R4, R2, R4, RZ ;  /* 0x0000000402040227 */ /* 0x008fca00078e00ff */
[----:B------:R-:W-:-:S07]  /*15050*/  @P0 SHF.R.U32.HI R2, RZ, R5, R4 ;  /* 0x00000005ff020219 */ /* 0x000fce0000011604 */
.L_x_3258:
[----:B------:R-:W-:Y:S05]  /*15060*/  BSYNC B0 ;  /* 0x0000000000007941 */ /* 0x000fea0003800000 */
.L_x_3256:
[----:B------:R-:W-:-:S05]  /*15070*/  IMAD R2, R2, R3, RZ ;  /* 0x0000000302027224 */ /* 0x000fca00078e02ff */
[----:B------:R-:W-:-:S07]  /*15080*/  VIMNMX R0, R0, R2, !PT ;  /* 0x0000000200007248 */ /* 0x000fce0007fe0100 */
.L_x_3255:
        /* <DEDUP_REMOVED lines=18> */
[----:B----4-:R-:W3:Y:S04]  /*151b0*/  @P0 ATOMG.E.ADD.STRONG.GPU PT, R2, desc[UR38][R4.64], R2 ;  /* 0x00000002040209a8 */ /* 0x010ee800081ee1e6 */
[----:B---3--:R3:W4:Y:S02]  /*151c0*/  SHFL.IDX PT, R2, R2, R0, 0x1f ;  /* 0x00001f0002027589 */ /* 0x00872400000e0000 */
[----:B---3--:R-:W3:Y:S02]  /*151d0*/  S2R R0, SR_LTMASK ;  /* 0x0000000000007919 */ /* 0x008ee40000003900 */
[----:B---3--:R-:W-:-:S06]  /*151e0*/  LOP3.LUT R0, R0, UR4, RZ, 0xc0, !PT ;  /* 0x0000000400007c12 */ /* 0x008fcc000f8ec0ff */
[----:B------:R-:W4:Y:S02]  /*151f0*/  POPC R0, R0 ;  /* 0x0000000000007309 */ /* 0x000f240000000000 */
[----:B----4-:R-:W-:Y:S01]  /*15200*/  IADD3 R16, R2, UR36, R0 ;  /* 0x0000002402107c10 */ /* 0x010fe2000fffe000 */
[----:B------:R-:W-:Y:S06]  /*15210*/  BRA `(.L_x_3261) ;  /* 0x0000005c00047947 */ /* 0x000fec0003800000 */
.L_x_3260:
        /* <DEDUP_REMOVED lines=21> */
.L_x_3263:
[----:B------:R-:W-:Y:S05]  /*15370*/  BSYNC B6 ;  /* 0x0000000000067941 */ /* 0x000fea0003800000 */
.L_x_3262:
        /* <DEDUP_REMOVED lines=20> */
.L_x_3266:
        /* <DEDUP_REMOVED lines=15> */
.L_x_3265:
[----:B------:R-:W-:Y:S05]  /*155b0*/  BSYNC B6 ;  /* 0x0000000000067941 */ /* 0x000fea0003800000 */
.L_x_3264:
        /* <DEDUP_REMOVED lines=23> */
.L_x_3396:
        /* <DEDUP_REMOVED lines=11> */
.L_x_3399:
        /* <DEDUP_REMOVED lines=24> */
.L_x_3270:
[----:B--2---:R-:W2:Y:S04]  /*15960*/  LDL R7, [R1] ;  /* 0x0000000001077983 */ /* 0x004ea80000100800 */
[----:B----4-:R-:W2:Y:S04]  /*15970*/  LDL R0, [R1+0x8] ;  /* 0x0000080001007983 */ /* 0x010ea80000100800 */
[----:B---3--:R-:W3:Y:S01]  /*15980*/  LDL R2, [R1+0x14] ;  /* 0x0000140001027983 */ /* 0x008ee20000100800 */
[----:B--2---:R-:W-:Y:S01]  /*15990*/  IMAD R0, R0, 0x8, R7 ;  /* 0x0000000800007824 */ /* 0x004fe200078e0207 */
[----:B---3--:R-:W-:-:S04]  /*159a0*/  SHF.L.U32 R2, R2, 0x1f, RZ ;  /* 0x0000001f02027819 */ /* 0x008fc800000006ff */
[----:B------:R-:W2:Y:S02]  /*159b0*/  SYNCS.PHASECHK.TRANS64.TRYWAIT P0, [R0+URZ+0x38840], R2 ;  /* 0x03884002000075a7 */ /* 0x000ea4000800017f */
[----:B--2---:R-:W-:Y:S05]  /*159c0*/  @!P0 BRA `(.L_x_3271) ;  /* 0x0000006800688947 */ /* 0x004fea0003800000 */
.L_x_3400:
        /* <DEDUP_REMOVED lines=11> */
.L_x_3272:
        /* <DEDUP_REMOVED lines=26> */
.L_x_3268:
[----:B----4-:R-:W4:Y:S04]  /*15c20*/  LDL R0, [R1] ;  /* 0x0000000001007983 */ /* 0x010f280000100800 */
[----:B---3--:R-:W3:Y:S01]  /*15c30*/  LDL R2, [R1+0x2c] ;  /* 0x00002c0001027983 */ /* 0x008ee20000100800 */
[----:B------:R-:W-:Y:S05]  /*15c40*/  WARPSYNC.ALL ;  /* 0x0000000000007948 */ /* 0x000fea0003800000 */
[----:B------:R-:W-:Y:S01]  /*15c50*/  ULDC.64 UR4, c[0x0][0xaf8] ;  /* 0x0002be0000047ab9 */ /* 0x000fe20000000a00 */
[----:B------:R-:W-:Y:S01]  /*15c60*/  BSSY B6, `(.L_x_3273) ;  /* 0x0000020000067945 */ /* 0x000fe20003800000 */
[----:B------:R-:W-:Y:S01]  /*15c70*/  BAR.SYNC.DEFER_BLOCKING 0x8, 0x100 ;  /* 0x0204000000007b1d */ /* 0x000fe20000010000 */
[----:B------:R-:W-:-:S04]  /*15c80*/  ISETP.NE.U32.AND P0, PT, RZ, UR4, PT ;  /* 0x00000004ff007c0c */ /* 0x000fc8000bf05070 */
[----:B------:R-:W-:Y:S01]  /*15c90*/  ISETP.NE.AND.EX P0, PT, RZ, UR5, PT, P0 ;  /* 0x00000005ff007c0c */ /* 0x000fe2000bf05300 */
[----:B----4-:R-:W-:Y:S01]  /*15ca0*/  VIADD R0, R0, 0x20400 ;  /* 0x0002040000007836 */ /* 0x010fe20000000000 */
[----:B---3--:R-:W-:-:S04]  /*15cb0*/  SHF.R.S32.HI R3, RZ, 0x1f, R2 ;  /* 0x0000001fff037819 */ /* 0x008fc80000011402 */
[----:B------:R-:W-:Y:S02]  /*15cc0*/  LOP3.LUT P1, RZ, R0, 0x3ff, RZ, 0xc0, !PT ;  /* 0x000003ff00ff7812 */ /* 0x000fe4000782c0ff */
[----:B------:R-:W-:Y:S02]  /*15cd0*/  SHF.R.S32.HI R0, RZ, 0x1f, R19 ;  /* 0x0000001fff007819 */ /* 0x000fe40000011413 */
[----:B------:R-:W-:Y:S02]  /*15ce0*/  SHF.R.S32.HI R2, RZ, 0x1f, R18 ;  /* 0x0000001fff027819 */ /* 0x000fe40000011412 */
[----:B------:R-:W-:-:S05]  /*15cf0*/  SEL R0, R0, RZ, !P0 ;  /* 0x000000ff00007207 */ /* 0x000fca0004000000 */
[----:B------:R3:W-:Y:S04]  /*15d00*/  STL [R1+0x54], R0 ;  /* 0x0000540001007387 */ /* 0x0007e80000100800 */
[----:B------:R4:W-:Y:S01]  /*15d10*/  STL [R1+0x48], R3 ;  /* 0x0000480301007387 */ /* 0x0009e20000100800 */
[----:B---3--:R-:W-:-:S05]  /*15d20*/  SEL R0, R19, RZ, !P0 ;  /* 0x000000ff13007207 */ /* 0x008fca0004000000 */
[----:B------:R4:W-:Y:S04]  /*15d30*/  STL [R1+0x3c], R0 ;  /* 0x00003c0001007387 */ /* 0x0009e80000100800 */
[----:B------:R4:W-:Y:S01]  /*15d40*/  STL [R1+0x50], R2 ;  /* 0x0000500201007387 */ /* 0x0009e20000100800 */
[----:B------:R-:W-:Y:S05]  /*15d50*/  @!P1 BRA `(.L_x_3274) ;  /* 0x0000000000409947 */ /* 0x000fea0003800000 */
[----:B----4-:R-:W-:Y:S01]  /*15d60*/  MOV R2, 0x0 ;  /* 0x0000000000027802 */ /* 0x010fe20000000f00 */
        /* <DEDUP_REMOVED lines=15> */
.L_x_3274:
[----:B------:R-:W-:Y:S05]  /*15e60*/  BSYNC B6 ;  /* 0x0000000000067941 */ /* 0x000fea0003800000 */
.L_x_3273:
[----:B------:R-:W3:Y:S01]  /*15e70*/  LDL R11, [R1+0x38] ;  /* 0x00003800010b7983 */ /* 0x000ee20000100800 */
[----:B--2---:R-:W2:Y:S01]  /*15e80*/  LDC R7, c[0x0][0x448] ;  /* 0x00011200ff077b82 */ /* 0x004ea20000000800 */
[----:B------:R-:W-:Y:S01]  /*15e90*/  ULDC.64 UR4, c[0x0][0x298] ;  /* 0x0000a60000047ab9 */ /* 0x000fe20000000a00 */
[----:B------:R-:W-:Y:S01]  /*15ea0*/  ULDC.64 UR6, c[0x0][0x280] ;  /* 0x0000a00000067ab9 */ /* 0x000fe20000000a00 */
[----:B------:R-:W3:Y:S04]  /*15eb0*/  LDL R4, [R1+0x48] ;  /* 0x0000480001047983 */ /* 0x000ee80000100800 */
[----:B------:R-:W3:Y:S04]  /*15ec0*/  LDL R10, [R1+0x2c] ;  /* 0x00002c00010a7983 */ /* 0x000ee80000100800 */
[----:B01----:R-:W3:Y:S01]  /*15ed0*/  LDL R9, [R1+0x50] ;  /* 0x0000500001097983 */ /* 0x003ee20000100800 */
[----:B----4-:R-:W0:Y:S01]  /*15ee0*/  S2R R2, SR_TID.X ;  /* 0x0000000000027919 */ /* 0x010e220000002100 */
[----:B------:R-:W1:Y:S02]  /*15ef0*/  S2R R0, SR_TID.X ;  /* 0x0000000000007919 */ /* 0x000e640000002100 */
[----:B------:R-:W4:Y:S01]  /*15f00*/  LDL R8, [R1+0x54] ;  /* 0x0000540001087983 */ /* 0x000f220000100800 */
[----:B--2---:R-:W-:-:S03]  /*15f10*/  ISETP.NE.AND P0, PT, R7, 0x1, PT ;  /* 0x000000010700780c */ /* 0x004fc60003f05270 */
[----:B------:R-:W2:Y:S10]  /*15f20*/  LDL R6, [R1+0x3c] ;  /* 0x00003c0001067983 */ /* 0x000eb40000100800 */
[----:B------:R-:W3:Y:S01]  /*15f30*/  @P0 LDC R3, c[0x0][0x450] ;  /* 0x00011400ff030b82 */ /* 0x000ee20000000800 */
[----:B0-----:R-:W-:-:S04]  /*15f40*/  LOP3.LUT R2, R2, 0x7f, RZ, 0xc0, !PT ;  /* 0x0000007f02027812 */ /* 0x001fc800078ec0ff */
[----:B------:R-:W-:Y:S01]  /*15f50*/  SHF.R.U32.HI R2, RZ, 0x3, R2 ;  /* 0x00000003ff027819 */ /* 0x000fe20000011602 */
[----:B-1----:R-:W-:-:S05]  /*15f60*/  IMAD.SHL.U32 R0, R0, 0x10, RZ ;  /* 0x0000001000007824 */ /* 0x002fca00078e00ff */
[----:B------:R-:W-:Y:S02]  /*15f70*/  LOP3.LUT R0, R2, 0x70, R0, 0xf8, !PT ;  /* 0x0000007002007812 */ /* 0x000fe400078ef800 */
[----:B------:R-:W0:Y:S03]  /*15f80*/  @P0 LDC R2, c[0x0][0x44c] ;  /* 0x00011300ff020b82 */ /* 0x000e260000000800 */
[----:B---3--:R-:W-:-:S04]  /*15f90*/  IMAD.IADD R5, R0, 0x1, R11 ;  /* 0x0000000100057824 */ /* 0x008fc800078e020b */
[----:B0-----:R-:W-:-:S04]  /*15fa0*/  @P0 IMAD.HI.U32 R2, R5, R2, RZ ;  /* 0x0000000205020227 */ /* 0x001fc800078e00ff */
[----:B------:R-:W-:Y:S01]  /*15fb0*/  IMAD.MOV.U32 R0, RZ, RZ, R5 ;  /* 0x000000ffff007224 */ /* 0x000fe200078e0005 */
[----:B------:R-:W-:Y:S01]  /*15fc0*/  @P0 SHF.R.U32.HI R0, RZ, R3, R2 ;  /* 0x00000003ff000219 */ /* 0x000fe20000011602 */
[----:B------:R-:W-:-:S04]  /*15fd0*/  IMAD R2, R4, UR4, RZ ;  /* 0x0000000404027c24 */ /* 0x000fc8000f8e02ff */
[C---:B------:R-:W-:Y:S02]  /*15fe0*/  IMAD R4, R10.reuse, UR5, R2 ;  /* 0x000000050a047c24 */ /* 0x040fe4000f8e0202 */
[----:B------:R-:W-:Y:S01]  /*15ff0*/  IMAD.WIDE.U32 R2, R10, UR4, RZ ;  /* 0x000000040a027c25 */ /* 0x000fe2000f8e00ff */
[----:B------:R-:W-:Y:S01]  /*16000*/  ULDC.64 UR4, c[0x0][0x2d8] ;  /* 0x0000b60000047ab9 */ /* 0x000fe20000000a00 */
[----:B------:R0:W-:Y:S02]  /*16010*/  STL [R1+0x28], R5 ;  /* 0x0000280501007387 */ /* 0x0001e40000100800 */
[----:B------:R-:W-:Y:S02]  /*16020*/  IMAD.IADD R3, R3, 0x1, R4 ;  /* 0x0000000103037824 */ /* 0x000fe400078e0204 */
[----:B------:R-:W-:Y:S02]  /*16030*/  IMAD R4, R9, UR4, RZ ;  /* 0x0000000409047c24 */ /* 0x000fe4000f8e02ff */
[----:B------:R1:W5:Y:S01]  /*16040*/  LDL R9, [R1+0x10] ;  /* 0x0000100001097983 */ /* 0x0003620000100800 */
[----:B------:R-:W-:-:S04]  /*16050*/  IMAD.WIDE.U32 R2, R18, UR4, R2 ;  /* 0x0000000412027c25 */ /* 0x000fc8000f8e0002 */
[----:B------:R-:W-:Y:S01]  /*16060*/  IMAD R4, R18, UR5, R4 ;  /* 0x0000000512047c24 */ /* 0x000fe2000f8e0204 */
[----:B------:R-:W-:-:S03]  /*16070*/  ULDC.64 UR4, c[0x0][0x2e0] ;  /* 0x0000b80000047ab9 */ /* 0x000fc60000000a00 */
[----:B------:R-:W-:Y:S02]  /*16080*/  IMAD.IADD R3, R3, 0x1, R4 ;  /* 0x0000000103037824 */ /* 0x000fe400078e0204 */
[----:B----4-:R-:W-:Y:S01]  /*16090*/  IMAD R4, R8, UR4, RZ ;  /* 0x0000000408047c24 */ /* 0x010fe2000f8e02ff */
[----:B------:R-:W3:Y:S01]  /*160a0*/  S2R R10, SR_TID.X ;  /* 0x00000000000a7919 */ /* 0x000ee20000002100 */
[----:B--2---:R-:W-:-:S04]  /*160b0*/  IMAD.WIDE.U32 R2, R6, UR4, R2 ;  /* 0x0000000406027c25 */ /* 0x004fc8000f8e0002 */
[----:B------:R-:W-:Y:S01]  /*160c0*/  IMAD R4, R6, UR5, R4 ;  /* 0x0000000506047c24 */ /* 0x000fe2000f8e0204 */
[----:B------:R-:W-:-:S03]  /*160d0*/  ULDC.64 UR4, c[0x0][0x2d0] ;  /* 0x0000b40000047ab9 */ /* 0x000fc60000000a00 */
[----:B------:R-:W-:Y:S01]  /*160e0*/  IMAD.IADD R3, R3, 0x1, R4 ;  /* 0x0000000103037824 */ /* 0x000fe200078e0204 */
[----:B------:R-:W-:Y:S01]  /*160f0*/  SHF.R.S32.HI R4, RZ, 0x1f, R0 ;  /* 0x0000001fff047819 */ /* 0x000fe20000011400 */
[----:B------:R-:W2:Y:S04]  /*16100*/  S2R R8, SR_TID.X ;  /* 0x0000000000087919 */ /* 0x000ea80000002100 */
        /* <DEDUP_REMOVED lines=8> */
[----:B---3--:R-:W-:Y:S02]  /*16190*/  IMAD.SHL.U32 R10, R10, 0x8, RZ ;  /* 0x000000080a0a7824 */ /* 0x008fe400078e00ff */
[----:B------:R-:W-:Y:S02]  /*161a0*/  IMAD R6, R6, UR4, RZ ;  /* 0x0000000406067c24 */ /* 0x000fe4000f8e02ff */
[----:B0-----:R-:W-:Y:S01]  /*161b0*/  IMAD.WIDE.U32 R4, R0, UR4, R2 ;  /* 0x0000000400047c25 */ /* 0x001fe2000f8e0002 */
[----:B------:R-:W-:Y:S01]  /*161c0*/  LOP3.LUT R10, R10, 0x38, RZ, 0xc0, !PT ;  /* 0x000000380a0a7812 */ /* 0x000fe200078ec0ff */
[----:B------:R-:W-:Y:S02]  /*161d0*/  ULDC UR4, c[0x0][0x2b8] ;  /* 0x0000ae0000047ab9 */ /* 0x000fe40000000800 */
[----:B------:R-:W-:Y:S01]  /*161e0*/  IMAD R0, R0, UR5, R6 ;  /* 0x0000000500007c24 */ /* 0x000fe2000f8e0206 */
[----:B------:R-:W-:-:S03]  /*161f0*/  LEA R3, P1, R4, UR6, 0x1 ;  /* 0x0000000604037c11 */ /* 0x000fc6000f8208ff */
[----:B------:R-:W-:Y:S01]  /*16200*/  IMAD.IADD R0, R5, 0x1, R0 ;  /* 0x0000000105007824 */ /* 0x000fe200078e0200 */
[----:B------:R-:W-:Y:S01]  /*16210*/  ISETP.GE.AND P0, PT, R10, UR4, PT ;  /* 0x000000040a007c0c */ /* 0x000fe2000bf06270 */
[----:B------:R-:W-:Y:S01]  /*16220*/  UMOV UR4, 0xffffffff ;  /* 0xffffffff00047882 */ /* 0x000fe20000000000 */
[----:B--2---:R-:W-:Y:S02]  /*16230*/  LOP3.LUT R8, R8, 0x7f, RZ, 0xc0, !PT ;  /* 0x0000007f08087812 */ /* 0x004fe400078ec0ff */
[----:B------:R-:W-:Y:S02]  /*16240*/  LEA.HI.X R2, R4, UR7, R0, 0x1, P1 ;  /* 0x0000000704027c11 */ /* 0x000fe400088f0c00 */
[----:B------:R-:W-:Y:S01]  /*16250*/  SHF.R.U32.HI R8, RZ, 0x3, R8 ;  /* 0x00000003ff087819 */ /* 0x000fe20000011608 */
[----:B-1----:R-:W-:Y:S06]  /*16260*/  BRA.DIV UR4, `(.L_x_3275) ;  /* 0x0000006204547947 */ /* 0x002fec000b800000 */
[----:B------:R-:W2:Y:S04]  /*16270*/  LDL R11, [R1+0x34] ;  /* 0x00003400010b7983 */ /* 0x000ea80000100800 */
[----:B------:R-:W3:Y:S04]  /*16280*/  LDL.LU R6, [R1+0x38] ;  /* 0x0000380001067983 */ /* 0x000ee80000300800 */
[----:B------:R-:W0:Y:S04]  /*16290*/  SHFL.IDX PT, R5, R3, RZ, 0x181f ;  /* 0x00181fff03057589 */ /* 0x000e2800000e0000 */
[----:B------:R-:W1:Y:S01]  /*162a0*/  SHFL.IDX PT, R4, R2, RZ, 0x181f ;  /* 0x00181fff02047589 */ /* 0x000e6200000e0000 */
[----:B--2---:R-:W-:-:S02]  /*162b0*/  IMAD R0, R11, R7, RZ ;  /* 0x000000070b007224 */ /* 0x004fc400078e02ff */
[----:B---3--:R-:W-:Y:S02]  /*162c0*/  IMAD.IADD R8, R8, 0x1, R6 ;  /* 0x0000000108087824 */ /* 0x008fe400078e0206 */
[----:B------:R-:W-:Y:S02]  /*162d0*/  SHFL.IDX PT, R6, R2, 0x1, 0x181f ;  /* 0x00381f0002067f89 */ /* 0x000fe400000e0000 */
[C---:B------:R-:W-:Y:S01]  /*162e0*/  VIADD R7, R8.reuse, 0x10 ;  /* 0x0000001008077836 */ /* 0x040fe20000000000 */
[----:B------:R-:W-:Y:S01]  /*162f0*/  ISETP.GE.AND P1, PT, R8, R0, PT ;  /* 0x000000000800720c */ /* 0x000fe20003f26270 */
[----:B------:R-:W-:Y:S04]  /*16300*/  STL [R1+0x38], R8 ;  /* 0x0000380801007387 */ /* 0x000fe80000100800 */
[----:B------:R2:W-:Y:S08]  /*16310*/  STL [R1+0x40], R7 ;  /* 0x0000400701007387 */ /* 0x0005f00000100800 */
        /* <DEDUP_REMOVED lines=27> */
.L_x_3409:
[----:B0-----:R-:W3:Y:S04]  /*164d0*/  LDL R2, [R1+0x38] ;  /* 0x0000380001027983 */ /* 0x001ee80000100800 */
[----:B------:R0:W5:Y:S01]  /*164e0*/  LDL R8, [R1] ;  /* 0x0000000001087983 */ /* 0x0001620000100800 */
[----:B---3--:R-:W-:-:S05]  /*164f0*/  VIADD R2, R2, 0x30 ;  /* 0x0000003002027836 */ /* 0x008fca0000000000 */
[----:B------:R-:W-:Y:S01]  /*16500*/  ISETP.GE.AND P1, PT, R2, R0, PT ;  /* 0x000000000200720c */ /* 0x000fe20003f26270 */
[----:B------:R1:W-:-:S12]  /*16510*/  STL [R1+0x5c], R2 ;  /* 0x00005c0201007387 */ /* 0x0003d80000100800 */
[----:B-1----:R-:W-:-:S05]  /*16520*/  @!P1 LEA R2, P2, R10, R3, 0x1 ;  /* 0x000000030a029211 */ /* 0x002fca00078408ff */
[----:B--2---:R-:W-:-:S05]  /*16530*/  @!P1 IMAD.X R3, RZ, RZ, R4, P2 ;  /* 0x000000ffff039224 */ /* 0x004fca00010e0604 */
[----:B------:R-:W-:Y:S01]  /*16540*/  @!PT LDS RZ, [RZ] ;  /* 0x00000000fffff984 */ /* 0x000fe20000000800 */
[----:B------:R-:W-:Y:S01]  /*16550*/  @!PT LDS RZ, [RZ] ;  /* 0x00000000fffff984 */ /* 0x000fe20000000800 */
[----:B------:R-:W-:Y:S01]  /*16560*/  @!PT LDS RZ, [RZ] ;  /* 0x00000000fffff984 */ /* 0x000fe20000000800 */
[----:B------:R0:W-:Y:S01]  /*16570*/  @!P1 LDGSTS.E.BYPASS.LTC128B.128 [R9+0x21c00], desc[UR38][R2.64], !P0 ;  /* 0x21c0000002099fae */ /* 0x0001e2000c101d66 */
[----:B------:R-:W-:Y:S01]  /*16580*/  PLOP3.LUT P0, PT, PT, PT, PT, 0x80, 0x0 ;  /* 0x000000000000781c */ /* 0x000fe20003f0f070 */
[----:B------:R-:W-:-:S12]  /*16590*/  NOP ;  /* 0x0000000000007918 */ /* 0x000fd80000000000 */
.L_x_3276:
[----:B------:R-:W2:Y:S01]  /*165a0*/  LDL R0, [R1] ;  /* 0x0000000001007983 */ /* 0x000ea20000100800 */
[----:B------:R-:W-:Y:S02]  /*165b0*/  PLOP3.LUT P1, PT, P1, P0, PT, 0xa2, 0x0 ;  /* 0x000000000000781c */ /* 0x000fe40000f21472 */
[----:B--2---:R-:W-:-:S08]  /*165c0*/  @P0 R2UR P1, UR4, R0 ;  /* 0x00000000000402ca */ /* 0x004fd00000020000 */
[----:B------:R-:W-:-:S05]  /*165d0*/  @P0 PLOP3.LUT P0, PT, P1, PT, PT, 0x80, 0x0 ;  /* 0x000000000000081c */ /* 0x000fca0000f0f070 */
[----:B------:R-:W-:Y:S01]  /*165e0*/  @!P1 SYNCS.ARRIVE.TRANS64.RED.A0T1 RZ, [UR4+0x38800], RZ ;  /* 0x038800ffffff99a7 */ /* 0x000fe20008200404 */
[----:B------:R-:W-:Y:S07]  /*165f0*/  @!P1 ARRIVES.LDGSTSBAR.64.TRANSCNT [UR4+0x38800] ;  /* 0x03880000ff0099b0 */ /* 0x000fee0008000a84 */
[----:B------:R-:W-:Y:S05]  /*16600*/  @P0 BRA.U.ANY `(.L_x_3276) ;  /* 0xfffffffd00e40947 */ /* 0x000fea000393ffff */
[----:B------:R-:W-:Y:S01]  /*16610*/  NOP ;  /* 0x0000000000007918 */ /* 0x000fe20000000000 */
[----:B0-----:R-:W2:Y:S01]  /*16620*/  LDL.LU R2, [R1+0x48] ;  /* 0x0000480001027983 */ /* 0x001ea20000300800 */
        /* <DEDUP_REMOVED lines=29> */
.L_x_3278:
[----:B------:R-:W-:Y:S05]  /*16800*/  BSYNC B6 ;  /* 0x0000000000067941 */ /* 0x000fea0003800000 */
.L_x_3277:
        /* <DEDUP_REMOVED lines=11> */
[----:B-----5:R-:W3:Y:S01]  /*168c0*/  LDL.LU R8, [R1+0x4] ;  /* 0x0000040001087983 */ /* 0x020ee20000300800 */
        /* <DEDUP_REMOVED lines=8> */
[----:B------:R-:W1:Y:S01]  /*16950*/  S2R R10, SR_TID.X ;  /* 0x00000000000a7919 */ /* 0x000e620000002100 */
[----:B------:R-:W-:-:S03]  /*16960*/  ULDC.64 UR4, c[0x0][0x3d0] ;  /* 0x0000f40000047ab9 */ /* 0x000fc60000000a00 */
[----:B------:R-:W2:Y:S01]  /*16970*/  @P0 LDC R4, c[0x0][0x44c] ;  /* 0x00011300ff040b82 */ /* 0x000ea20000000800 */
[----:B------:R-:W-:Y:S02]  /*16980*/  IMAD.IADD R3, R3, 0x1, R0 ;  /* 0x0000000103037824 */ /* 0x000fe400078e0200 */
[----:B-1----:R-:W-:-:S05]  /*16990*/  IMAD.SHL.U32 R10, R10, 0x8, RZ ;  /* 0x000000080a0a7824 */ /* 0x002fca00078e00ff */
        /* <DEDUP_REMOVED lines=15> */
[----:B------:R-:W-:Y:S02]  /*16a90*/  IMAD R0, R0, UR4, RZ ;  /* 0x0000000400007c24 */ /* 0x000fe4000f8e02ff */
[----:B0-----:R-:W-:-:S05]  /*16aa0*/  IMAD.SHL.U32 R6, R6, 0x8, RZ ;  /* 0x0000000806067824 */ /* 0x001fca00078e00ff */
[----:B------:R-:W-:Y:S01]  /*16ab0*/  LOP3.LUT R6, R6, 0x38, RZ, 0xc0, !PT ;  /* 0x0000003806067812 */ /* 0x000fe200078ec0ff */
[----:B------:R-:W-:Y:S01]  /*16ac0*/  IMAD R4, R4, UR5, R0 ;  /* 0x0000000504047c24 */ /* 0x000fe2000f8e0200 */
[----:B------:R-:W-:Y:S02]  /*16ad0*/  ULDC.64 UR4, c[0x0][0x390] ;  /* 0x0000e40000047ab9 */ /* 0x000fe40000000a00 */
[C---:B------:R-:W-:Y:S02]  /*16ae0*/  LOP3.LUT R9, R6.reuse, 0x80, RZ, 0xfc, !PT ;  /* 0x0000008006097812 */ /* 0x040fe400078efcff */
[----:B------:R-:W-:Y:S02]  /*16af0*/  LOP3.LUT R6, R6, 0x40, RZ, 0xfc, !PT ;  /* 0x0000004006067812 */ /* 0x000fe400078efcff */
[----:B------:R-:W-:Y:S01]  /*16b00*/  LEA R0, P0, R2, UR4, 0x1 ;  /* 0x0000000402007c11 */ /* 0x000fe2000f8008ff */
[----:B------:R-:W-:Y:S02]  /*16b10*/  ULDC UR4, c[0x0][0x3b8] ;  /* 0x0000ee0000047ab9 */ /* 0x000fe40000000800 */
[----:B------:R-:W-:-:S02]  /*16b20*/  ISETP.GE.AND P1, PT, R6, UR4, PT ;  /* 0x0000000406007c0c */ /* 0x000fc4000bf26270 */
[----:B------:R-:W0:Y:S01]  /*16b30*/  S2R R6, SR_TID.X ;  /* 0x0000000000067919 */ /* 0x000e220000002100 */
        /* <DEDUP_REMOVED lines=8> */
[----:B------:R-:W-:Y:S01]  /*16bc0*/  @P1 LOP3.LUT R8, R8, 0x4, RZ, 0xfc, !PT ;  /* 0x0000000408081812 */ /* 0x000fe200078efcff */
[----:B------:R-:W-:Y:S01]  /*16bd0*/  IMAD.IADD R4, R3, 0x1, R4 ;  /* 0x0000000103047824 */ /* 0x000fe200078e0204 */
[----:B------:R-:W-:-:S03]  /*16be0*/  LOP3.LUT R6, R6, 0x38, RZ, 0xc0, !PT ;  /* 0x0000003806067812 */ /* 0x000fc600078ec0ff */
[----:B------:R0:W-:Y:S01]  /*16bf0*/  STL [R1+0x4], R8 ;  /* 0x0000040801007387 */ /* 0x0001e20000100800 */
[----:B------:R-:W-:Y:S02]  /*16c00*/  LEA.HI.X R4, R2, UR5, R4, 0x1, P0 ;  /* 0x0000000502047c11 */ /* 0x000fe400080f0c04 */
[C---:B0-----:R-:W-:Y:S02]  /*16c10*/  LOP3.LUT R8, R6.reuse, 0x100, RZ, 0xfc, !PT ;  /* 0x0000010006087812 */ /* 0x041fe400078efcff */
[----:B------:R-:W-:Y:S02]  /*16c20*/  LOP3.LUT R6, R6, 0xc0, RZ, 0xfc, !PT ;  /* 0x000000c006067812 */ /* 0x000fe400078efcff */
[----:B------:R-:W-:Y:S02]  /*16c30*/  ISETP.GE.AND P0, PT, R8, UR4, PT ;  /* 0x0000000408007c0c */ /* 0x000fe4000bf06270 */
[----:B------:R-:W0:Y:S01]  /*16c40*/  S2R R8, SR_TID.X ;  /* 0x0000000000087919 */ /* 0x000e220000002100 */
[----:B------:R-:W-:-:S02]  /*16c50*/  ISETP.GE.AND P5, PT, R6, UR4, PT ;  /* 0x0000000406007c0c */ /* 0x000fc4000bfa6270 */
[----:B------:R-:W1:Y:S01]  /*16c60*/  S2R R6, SR_TID.X ;  /* 0x0000000000067919 */ /* 0x000e620000002100 */
[----:B------:R-:W-:Y:S02]  /*16c70*/  SEL R5, RZ, 0x1, P3 ;  /* 0x00000001ff057807 */ /* 0x000fe40001800000 */
[----:B------:R-:W-:Y:S02]  /*16c80*/  SEL R3, RZ, 0x4, P2 ;  /* 0x00000004ff037807 */ /* 0x000fe40001000000 */
[----:B------:R-:W-:-:S04]  /*16c90*/  SEL R2, RZ, 0x2, P1 ;  /* 0x00000002ff027807 */ /* 0x000fc80000800000 */
[----:B------:R-:W-:Y:S02]  /*16ca0*/  IADD3 R2, R3, R2, R5 ;  /* 0x0000000203027210 */ /* 0x000fe40007ffe005 */
[----:B------:R-:W-:Y:S02]  /*16cb0*/  SEL R5, RZ, 0x10, P0 ;  /* 0x00000010ff057807 */ /* 0x000fe40000000000 */
[----:B------:R-:W-:Y:S01]  /*16cc0*/  SEL R3, RZ, 0x8, P5 ;  /* 0x00000008ff037807 */ /* 0x000fe20002800000 */
[----:B0-----:R-:W-:Y:S02]  /*16cd0*/  IMAD.SHL.U32 R8, R8, 0x8, RZ ;  /* 0x0000000808087824 */ /* 0x001fe400078e00ff */
[----:B-1----:R-:W-:-:S03]  /*16ce0*/  IMAD.SHL.U32 R6, R6, 0x8, RZ ;  /* 0x0000000806067824 */ /* 0x002fc600078e00ff */
[----:B------:R-:W-:-:S04]  /*16cf0*/  LOP3.LUT R8, R8, 0x38, RZ, 0xc0, !PT ;  /* 0x0000003808087812 */ /* 0x000fc800078ec0ff */
[----:B------:R-:W-:Y:S02]  /*16d00*/  LOP3.LUT R9, R8, 0x180, RZ, 0xfc, !PT ;  /* 0x0000018008097812 */ /* 0x000fe400078efcff */
[----:B------:R-:W-:Y:S02]  /*16d10*/  LOP3.LUT R6, R6, 0x38, RZ, 0xc0, !PT ;  /* 0x0000003806067812 */ /* 0x000fe400078ec0ff */
[----:B------:R-:W-:Y:S02]  /*16d20*/  ISETP.GE.AND P1, PT, R9, UR4, PT ;  /* 0x0000000409007c0c */ /* 0x000fe4000bf26270 */
[----:B------:R-:W-:Y:S02]  /*16d30*/  LOP3.LUT R8, R6, 0x140, RZ, 0xfc, !PT ;  /* 0x0000014006087812 */ /* 0x000fe400078efcff */
[----:B------:R-:W-:Y:S02]  /*16d40*/  IADD3 R2, R5, R2, R3 ;  /* 0x0000000205027210 */ /* 0x000fe40007ffe003 */
[----:B------:R-:W-:-:S02]  /*16d50*/  SEL R5, RZ, 0x40, P1 ;  /* 0x00000040ff057807 */ /* 0x000fc40000800000 */
[----:B------:R-:W-:Y:S02]  /*16d60*/  LOP3.LUT R6, R6, 0x1c0, RZ, 0xfc, !PT ;  /* 0x000001c006067812 */ /* 0x000fe400078efcff */
[----:B------:R-:W-:Y:S02]  /*16d70*/  ISETP.GE.AND P1, PT, R8, UR4, PT ;  /* 0x0000000408007c0c */ /* 0x000fe4000bf26270 */
        /* <DEDUP_REMOVED lines=10> */
[----:B------:R-:W5:Y:S04]  /*16e20*/  LDL.LU R12, [R1+0x4] ;  /* 0x00000400010c7983 */ /* 0x000f680000300800 */
[----:B------:R-:W5:Y:S04]  /*16e30*/  LDL R11, [R1+0x10] ;  /* 0x00001000010b7983 */ /* 0x000f680000100800 */
[----:B------:R-:W5:Y:S01]  /*16e40*/  LDL.LU R10, [R1+0x58] ;  /* 0x00005800010a7983 */ /* 0x000f620000300800 */
[----:B------:R-:W0:Y:S02]  /*16e50*/  S2R R13, SR_TID.X ;  /* 0x00000000000d7919 */ /* 0x000e240000002100 */
[----:B0-----:R-:W-:-:S05]  /*16e60*/  IMAD.SHL.U32 R13, R13, 0x8, RZ ;  /* 0x000000080d0d7824 */ /* 0x001fca00078e00ff */
[----:B------:R-:W-:Y:S01]  /*16e70*/  LOP3.LUT R13, R13, 0x38, RZ, 0xc0, !PT ;  /* 0x000000380d0d7812 */ /* 0x000fe200078ec0ff */
[----:B------:R-:W-:Y:S04]  /*16e80*/  SHFL.IDX PT, R14, R0, 0x1, 0x181f ;  /* 0x00381f00000e7f89 */ /* 0x000fe800000e0000 */
[----:B------:R-:W-:Y:S01]  /*16e90*/  SHFL.IDX PT, R9, R4, 0x1, 0x181f ;  /* 0x00381f0004097f89 */ /* 0x000fe200000e0000 */
[----:B--2---:R-:W-:-:S05]  /*16ea0*/  IMAD R7, R8, R7, RZ ;  /* 0x0000000708077224 */ /* 0x004fca00078e02ff */
[-C--:B---3--:R-:W-:Y:S02]  /*16eb0*/  ISETP.GE.AND P2, PT, R3, R7.reuse, PT ;  /* 0x000000070300720c */ /* 0x088fe40003f46270 */
[----:B----4-:R-:W-:Y:S02]  /*16ec0*/  ISETP.GE.AND P3, PT, R2, R7, PT ;  /* 0x000000070200720c */ /* 0x010fe40003f66270 */
[----:B-----5:R-:W-:-:S04]  /*16ed0*/  LOP3.LUT R12, R12, 0xffff7fff, RZ, 0xc0, !PT ;  /* 0xffff7fff0c0c7812 */ /* 0x020fc800078ec0ff */
[----:B------:R-:W-:-:S05]  /*16ee0*/  @P1 LOP3.LUT R12, R12, 0x8000, RZ, 0xfc, !PT ;  /* 0x000080000c0c1812 */ /* 0x000fca00078efcff */
[----:B------:R-:W-:Y:S02]  /*16ef0*/  @!P2 LOP3.LUT R2, R5, 0x40, RZ, 0xc0, !PT ;  /* 0x000000400502a812 */ /* 0x000fe400078ec0ff */
[C---:B------:R-:W-:Y:S02]  /*16f00*/  LOP3.LUT P1, RZ, R12.reuse, 0x8, RZ, 0xc0, !PT ;  /* 0x000000080cff7812 */ /* 0x040fe4000782c0ff */
[C---:B------:R-:W-:Y:S02]  /*16f10*/  LOP3.LUT P4, RZ, R12.reuse, 0x2, RZ, 0xc0, !PT ;  /* 0x000000020cff7812 */ /* 0x040fe4000788c0ff */
[----:B------:R-:W-:Y:S02]  /*16f20*/  LOP3.LUT R12, R12, 0xffffdfff, RZ, 0xc0, !PT ;  /* 0xffffdfff0c0c7812 */ /* 0x000fe400078ec0ff */
[----:B------:R-:W-:Y:S02]  /*16f30*/  @!P2 SHF.R.U32.HI R2, RZ, 0x2, R2 ;  /* 0x00000002ff02a819 */ /* 0x000fe40000011602 */
[----:B------:R-:W-:-:S02]  /*16f40*/  @P3 LOP3.LUT R12, R12, 0x2000, RZ, 0xfc, !PT ;  /* 0x000020000c0c3812 */ /* 0x000fc400078efcff */
[----:B------:R-:W-:Y:S02]  /*16f50*/  @!P2 ISETP.NE.U32.AND P3, PT, R2, RZ, PT ;  /* 0x000000ff0200a20c */ /* 0x000fe40003f65070 */
[----:B------:R-:W-:Y:S02]  /*16f60*/  @!P2 LOP3.LUT R2, R6, 0x80, RZ, 0xc0, !PT ;  /* 0x000000800602a812 */ /* 0x000fe400078ec0ff */
[----:B------:R-:W-:Y:S02]  /*16f70*/  LOP3.LUT R12, R12, 0xffffffdf, RZ, 0xc0, !PT ;  /* 0xffffffdf0c0c7812 */ /* 0x000fe400078ec0ff */
[----:B------:R-:W-:-:S07]  /*16f80*/  @!P2 SHF.R.U32.HI R2, RZ, 0x3, R2 ;  /* 0x00000003ff02a819 */ /* 0x000fce0000011602 */
[----:B------:R-:W-:Y:S02]  /*16f90*/  @P3 LOP3.LUT R12, R12, 0x20, RZ, 0xfc, !PT ;  /* 0x000000200c0c3812 */ /* 0x000fe400078efcff */
[----:B------:R-:W-:Y:S02]  /*16fa0*/  @!P2 ISETP.NE.U32.AND P3, PT, R2, RZ, PT ;  /* 0x000000ff0200a20c */ /* 0x000fe40003f65070 */
[----:B------:R-:W0:Y:S04]  /*16fb0*/  SHFL.IDX PT, R2, R0, RZ, 0x181f ;  /* 0x00181fff00027589 */ /* 0x000e2800000e0000 */
[----:B------:R-:W1:Y:S01]  /*16fc0*/  SHFL.IDX PT, R8, R4, RZ, 0x181f ;  /* 0x00181fff04087589 */ /* 0x000e6200000e0000 */
        /* <DEDUP_REMOVED lines=9> */
[----:B------:R-:W-:Y:S01]  /*17060*/  @!P2 LDGSTS.E.BYPASS.LTC128B.128 [R11+0x26400], desc[UR38][R2.64], !P1 ;  /* 0x26400000020bafae */ /* 0x000fe2000c901d66 */
        /* <DEDUP_REMOVED lines=56> */
.L_x_3419:
        /* <DEDUP_REMOVED lines=31> */
.L_x_3281:
[----:B------:R-:W-:Y:S05]  /*175e0*/  BSYNC B0 ;  /* 0x0000000000007941 */ /* 0x000fea0003800000 */
.L_x_3280:
[----:B--2---:R2:W5:Y:S01]  /*175f0*/  LDL R0, [R1] ;  /* 0x0000000001007983 */ /* 0x0045620000100800 */
[----:B------:R-:W-:Y:S01]  /*17600*/  PLOP3.LUT P0, PT, PT, PT, PT, 0x80, 0x0 ;  /* 0x000000000000781c */ /* 0x000fe20003f0f070 */
[----:B------:R-:W-:-:S12]  /*17610*/  NOP ;  /* 0x0000000000007918 */ /* 0x000fd80000000000 */
.L_x_3282:
[----:B0-----:R-:W3:Y:S01]  /*17620*/  LDL R2, [R1] ;  /* 0x0000000001027983 */ /* 0x001ee20000100800 */
        /* <DEDUP_REMOVED lines=18> */
.L_x_3420:
[----:B------:R-:W-:Y:S05]  /*17750*/  BSYNC B0 ;  /* 0x0000000000007941 */ /* 0x000fea0003800000 */
.L_x_3283:
[----:B0-----:R-:W3:Y:S01]  /*17760*/  LDL R2, [R1+0x4] ;  /* 0x0000040001027983 */ /* 0x001ee20000100800 */
[----:B------:R-:W-:Y:S01]  /*17770*/  BSSY B0, `(.L_x_3285) ;  /* 0x000009a000007945 */ /* 0x000fe20003800000 */
[----:B---3--:R-:W-:-:S13]  /*17780*/  LOP3.LUT P0, RZ, R2, 0x1, RZ, 0xc0, !PT ;  /* 0x0000000102ff7812 */ /* 0x008fda000780c0ff */
[----:B------:R-:W-:Y:S05]  /*17790*/  @!P0 BRA `(.L_x_3286) ;  /* 0x00000008005c8947 */ /* 0x000fea0003800000 */
[----:B------:R-:W3:Y:S04]  /*177a0*/  LDL R5, [R1] ;  /* 0x0000000001057983 */ /* 0x000ee80000100800 */
[----:B-1----:R-:W3:Y:S04]  /*177b0*/  LDL R4, [R1+0x8] ;  /* 0x0000080001047983 */ /* 0x002ee80000100800 */
[----:B------:R-:W4:Y:S01]  /*177c0*/  LDL R2, [R1+0x14] ;  /* 0x0000140001027983 */ /* 0x000f220000100800 */
[----:B------:R-:W-:Y:S01]  /*177d0*/  BSSY B1, `(.L_x_3287) ;  /* 0x0000008000017945 */ /* 0x000fe20003800000 */
[----:B------:R-:W0:Y:S02]  /*177e0*/  S2R R3, SR_TID.X ;  /* 0x0000000000037919 */ /* 0x000e240000002100 */
[----:B0-----:R-:W-:-:S04]  /*177f0*/  LOP3.LUT R3, R3, 0x7f, RZ, 0xc0, !PT ;  /* 0x0000007f03037812 */ /* 0x001fc800078ec0ff */
[----:B------:R-:W-:Y:S01]  /*17800*/  ISETP.NE.AND P1, PT, R3, RZ, PT ;  /* 0x000000ff0300720c */ /* 0x000fe20003f25270 */
[----:B---3--:R-:W-:Y:S01]  /*17810*/  IMAD R0, R4, 0x8, R5 ;  /* 0x0000000804007824 */ /* 0x008fe200078e0205 */
[----:B----4-:R-:W-:-:S04]  /*17820*/  SHF.L.U32 R2, R2, 0x1f, RZ ;  /* 0x0000001f02027819 */ /* 0x010fc800000006ff */
[----:B------:R-:W0:Y:S02]  /*17830*/  SYNCS.PHASECHK.TRANS64.TRYWAIT P0, [R0+URZ+0x38860], R2 ;  /* 0x03886002000075a7 */ /* 0x000e24000800017f */
[----:B0-----:R-:W-:Y:S05]  /*17840*/  @!P0 BRA `(.L_x_3288) ;  /* 0x0000005c00308947 */ /* 0x001fea0003800000 */
.L_x_3421:
[----:B------:R-:W-:Y:S05]  /*17850*/  BSYNC B1 ;  /* 0x0000000000017941 */ /* 0x000fea0003800000 */
.L_x_3287:
        /* <DEDUP_REMOVED lines=9> */
.L_x_3290:
[----:B------:R-:W-:Y:S05]  /*178f0*/  BSYNC B1 ;  /* 0x0000000000017941 */ /* 0x000fea0003800000 */
.L_x_3289:
[----:B------:R-:W3:Y:S04]  /*17900*/  LDL R5, [R1+0x1c] ;  /* 0x00001c0001057983 */ /* 0x000ee80000100800 */
[----:B------:R-:W3:Y:S04]  /*17910*/  LDL.LU R3, [R1+0x30] ;  /* 0x0000300001037983 */ /* 0x000ee80000300800 */
[----:B------:R-:W4:Y:S04]  /*17920*/  LDL R4, [R1] ;  /* 0x0000000001047983 */ /* 0x000f280000100800 */
[----:B0-----:R-:W4:Y:S01]  /*17930*/  LDL R2, [R1+0x8] ;  /* 0x0000080001027983 */ /* 0x001f220000100800 */
[----:B------:R-:W-:Y:S01]  /*17940*/  UIADD3 UR4, UP0, UR40, 0x470, URZ ;  /* 0x0000047028047890 */ /* 0x000fe2000ff1e03f */
[----:B------:R-:W-:Y:S01]  /*17950*/  PLOP3.LUT P0, PT, PT, PT, PT, 0x80, 0x0 ;  /* 0x000000000000781c */ /* 0x000fe20003f0f070 */
[----:B------:R-:W-:Y:S01]  /*17960*/  VIADD R0, R0, 0x38850 ;  /* 0x0003885000007836 */ /* 0x000fe20000000000 */
[----:B------:R-:W-:Y:S01]  /*17970*/  UMOV UR6, 0x0 ;  /* 0x0000000000067882 */ /* 0x000fe20000000000 */
[----:B------:R-:W-:Y:S01]  /*17980*/  UIADD3.X UR5, URZ, UR41, URZ, UP0, !UPT ;  /* 0x000000293f057290 */ /* 0x000fe200087fe43f */
[----:B------:R-:W-:Y:S01]  /*17990*/  UMOV UR7, 0x14f00000 ;  /* 0x14f0000000077882 */ /* 0x000fe20000000000 */
[----:B------:R-:W-:Y:S01]  /*179a0*/  UMOV UR10, URZ ;  /* 0x0000003f000a7c82 */ /* 0x000fe20008000000 */
[----:B---3--:R-:W-:-:S02]  /*179b0*/  IMAD R3, R3, 0x40, R5 ;  /* 0x0000004003037824 */ /* 0x008fc400078e0205 */
[----:B----4-:R-:W-:-:S04]  /*179c0*/  IMAD R2, R2, 0x10000, R4 ;  /* 0x0001000002027824 */ /* 0x010fc800078e0204 */
[----:B------:R-:W-:-:S07]  /*179d0*/  VIADD R4, R2, 0x400 ;  /* 0x0000040002047836 */ /* 0x000fce0000000000 */
.L_x_3291:
        /* <DEDUP_REMOVED lines=15> */
.L_x_3292:
        /* <DEDUP_REMOVED lines=15> */
.L_x_3293:
        /* <DEDUP_REMOVED lines=15> */
.L_x_3294:
        /* <DEDUP_REMOVED lines=15> */
.L_x_3295:
        /* <DEDUP_REMOVED lines=15> */
.L_x_3296:
        /* <DEDUP_REMOVED lines=15> */
.L_x_3297:
        /* <DEDUP_REMOVED lines=15> */
.L_x_3298:
        /* <DEDUP_REMOVED lines=10> */
.L_x_3286:
[----:B------:R-:W-:Y:S05]  /*18110*/  BSYNC B0 ;  /* 0x0000000000007941 */ /* 0x000fea0003800000 */
.L_x_3285:
[----:B-1----:R-:W3:Y:S04]  /*18120*/  LDL R4, [R1+0x24] ;  /* 0x0000240001047983 */ /* 0x002ee80000100800 */
[----:B------:R-:W4:Y:S01]  /*18130*/  LDL R5, [R1+0x20] ;  /* 0x0000200001057983 */ /* 0x000f220000100800 */
[----:B------:R-:W-:Y:S01]  /*18140*/  BSSY B0, `(.L_x_3299) ;  /* 0x00002b3000007945 */ /* 0x000fe20003800000 */
[----:B---3--:R-:W-:-:S05]  /*18150*/  VIADD R0, R4, 0xfffffffe ;  /* 0xfffffffe04007836 */ /* 0x008fca0000000000 */
[----:B----4-:R-:W-:-:S13]  /*18160*/  ISETP.GE.AND P0, PT, R0, R5, PT ;  /* 0x000000050000720c */ /* 0x010fda0003f06270 */
        /* <DEDUP_REMOVED lines=44> */
[----:B------:R1:W5:Y:S04]  /*18430*/  LDG.E R17, desc[UR38][R4.64] ;  /* 0x0000002604117981 */ /* 0x000368000c1e1900 */
.L_x_3305:
[----:B------:R-:W3:Y:S01]  /*18440*/  LDL R2, [R1] ;  /* 0x0000000001027983 */ /* 0x000ee20000100800 */
[----:B------:R-:W-:Y:S01]  /*18450*/  BSSY B3, `(.L_x_3306) ;  /* 0x0000008000037945 */ /* 0x000fe20003800000 */
[----:B-1----:R-:W1:Y:S02]  /*18460*/  S2R R4, SR_TID.X ;  /* 0x0000000000047919 */ /* 0x002e640000002100 */
[----:B-1----:R-:W-:-:S04]  /*18470*/  LOP3.LUT R4, R4, 0x7f, RZ, 0xc0, !PT ;  /* 0x0000007f04047812 */ /* 0x002fc800078ec0ff */
[----:B------:R-:W-:Y:S01]  /*18480*/  ISETP.NE.AND P1, PT, R4, RZ, PT ;  /* 0x000000ff0400720c */ /* 0x000fe20003f25270 */
[----:B---3--:R-:W-:Y:S01]  /*18490*/  IMAD R3, R8, 0x8, R2 ;  /* 0x0000000808037824 */ /* 0x008fe200078e0202 */
[----:B------:R-:W-:-:S04]  /*184a0*/  SHF.L.U32 R2, R7, 0x1f, RZ ;  /* 0x0000001f07027819 */ /* 0x000fc800000006ff */
[----:B------:R-:W1:Y:S02]  /*184b0*/  SYNCS.PHASECHK.TRANS64.TRYWAIT P0, [R3+URZ+0x38840], R2 ;  /* 0x03884002030075a7 */ /* 0x000e64000800017f */
[----:B-1----:R-:W-:Y:S05]  /*184c0*/  @!P0 BRA `(.L_x_3307) ;  /* 0x0000005000248947 */ /* 0x002fea0003800000 */
.L_x_3422:
[----:B------:R-:W-:Y:S05]  /*184d0*/  BSYNC B3 ;  /* 0x0000000000037941 */ /* 0x000fea0003800000 */
.L_x_3306:
[----:B------:R-:W-:Y:S04]  /*184e0*/  BSSY B3, `(.L_x_3308) ;  /* 0x0000009000037945 */ /* 0x000fe80003800000 */
[----:B------:R-:W-:Y:S05]  /*184f0*/  @P1 BRA `(.L_x_3309) ;  /* 0x00000000001c1947 */ /* 0x000fea0003800000 */
[----:B------:R-:W3:Y:S01]  /*18500*/  S2R R5, SR_TID.X ;  /* 0x0000000000057919 */ /* 0x000ee20000002100 */
[----:B------:R-:W-:-:S04]  /*18510*/  IMAD.MOV.U32 R4, RZ, RZ, 0x2000 ;  /* 0x00002000ff047424 */ /* 0x000fc800078e00ff */
[----:B------:R4:W-:Y:S01]  /*18520*/  SYNCS.ARRIVE.TRANS64 RZ, [R3+URZ+0x38830], R4 ;  /* 0x0388300403ff79a7 */ /* 0x0009e2000800003f */
[----:B---3--:R-:W-:-:S04]  /*18530*/  LOP3.LUT R5, R5, 0x1f, RZ, 0xc0, !PT ;  /* 0x0000001f05057812 */ /* 0x008fc800078ec0ff */
[----:B------:R-:W-:-:S13]  /*18540*/  ISETP.NE.AND P0, PT, R5, RZ, PT ;  /* 0x000000ff0500720c */ /* 0x000fda0003f05270 */
[----:B----4-:R-:W-:Y:S05]  /*18550*/  @!P0 BRA `(.L_x_3309) ;  /* 0x0000000000048947 */ /* 0x010fea0003800000 */
[----:B------:R-:W-:Y:S01]  /*18560*/  BPT.TRAP 0x1 ;  /* 0x000000040000795c */ /* 0x000fe20000300000 */
.L_x_3309:
[----:B------:R-:W-:Y:S05]  /*18570*/  BSYNC B3 ;  /* 0x0000000000037941 */ /* 0x000fea0003800000 */
.L_x_3308:
[----:B0-----:R-:W3:Y:S04]  /*18580*/  LDL R8, [R1] ;  /* 0x0000000001087983 */ /* 0x001ee80000100800 */
        /* <DEDUP_REMOVED lines=13> */
.L_x_3310:
        /* <DEDUP_REMOVED lines=13> */
.L_x_3423:
[----:B------:R-:W-:Y:S05]  /*18730*/  BSYNC B3 ;  /* 0x0000000000037941 */ /* 0x000fea0003800000 */
.L_x_3311:
        /* <DEDUP_REMOVED lines=11> */
.L_x_3314:
[----:B------:R-:W-:Y:S05]  /*187f0*/  BSYNC B3 ;  /* 0x0000000000037941 */ /* 0x000fea0003800000 */
.L_x_3313:
[----:B------:R-:W3:Y:S04]  /*18800*/  LDL R4, [R1] ;  /* 0x0000000001047983 */ /* 0x000ee80000100800 */
        /* <DEDUP_REMOVED lines=10> */
.L_x_3315:
        /* <DEDUP_REMOVED lines=15> */
.L_x_3316:
        /* <DEDUP_REMOVED lines=15> */
.L_x_3317:
        /* <DEDUP_REMOVED lines=15> */
.L_x_3318:
        /* <DEDUP_REMOVED lines=15> */
.L_x_3319:
        /* <DEDUP_REMOVED lines=15> */
.L_x_3320:
        /* <DEDUP_REMOVED lines=15> */
.L_x_3321:
        /* <DEDUP_REMOVED lines=15> */
.L_x_3322:
        /* <DEDUP_REMOVED lines=10> */
.L_x_3304:
[----:B------:R-:W-:Y:S05]  /*18fe0*/  BSYNC B1 ;  /* 0x0000000000017941 */ /* 0x000fea0003800000 */
.L_x_3303:
[----:B------:R-:W3:Y:S02]  /*18ff0*/  LDL R4, [R1+0x24] ;  /* 0x0000240001047983 */ /* 0x000ee40000100800 */
[----:B---3--:R-:W-:-:S07]  /*19000*/  VIADD R0, R4, 0xfffffffd ;  /* 0xfffffffd04007836 */ /* 0x008fce0000000000 */
.L_x_3302:
[----:B------:R-:W-:Y:S05]  /*19010*/  BSYNC B2 ;  /* 0x0000000000027941 */ /* 0x000fea0003800000 */
.L_x_3301:
[----:B------:R-:W3:Y:S01]  /*19020*/  LDL.LU R2, [R1+0x24] ;  /* 0x0000240001027983 */ /* 0x000ee20000300800 */
[----:B------:R-:W-:Y:S01]  /*19030*/  VIADD R6, R6, 0xfffffffe ;  /* 0xfffffffe06067836 */ /* 0x000fe20000000000 */
[----:B---3--:R-:W-:-:S04]  /*19040*/  LOP3.LUT R2, RZ, R2, RZ, 0x33, !PT ;  /* 0x00000002ff027212 */ /* 0x008fc800078e33ff */
[----:B------:R-:W-:-:S13]  /*19050*/  ISETP.NE.AND P0, PT, R6, R2, PT ;  /* 0x000000020600720c */ /* 0x000fda0003f05270 */
[----:B------:R-:W-:Y:S05]  /*19060*/  @!P0 BRA `(.L_x_3300) ;  /* 0x0000001c00008947 */ /* 0x000fea0003800000 */
.L_x_3363:
        /* <DEDUP_REMOVED lines=36> */
.L_x_3325:
        /* <DEDUP_REMOVED lines=9> */
.L_x_3424:
[----:B------:R-:W-:Y:S05]  /*19340*/  BSYNC B2 ;  /* 0x0000000000027941 */ /* 0x000fea0003800000 */
.L_x_3326:
[----:B------:R-:W-:Y:S04]  /*19350*/  BSSY B2, `(.L_x_3328) ;  /* 0x0000009000027945 */ /* 0x000fe80003800000 */
[----:B------:R-:W-:Y:S05]  /*19360*/  @P1 BRA `(.L_x_3329) ;  /* 0x00000000001c1947 */ /* 0x000fea0003800000 */
[----:B------:R-:W1:Y:S01]  /*19370*/  S2R R5, SR_TID.X ;  /* 0x0000000000057919 */ /* 0x000e620000002100 */
[----:B------:R-:W-:-:S04]  /*19380*/  IMAD.MOV.U32 R3, RZ, RZ, 0x2000 ;  /* 0x00002000ff037424 */ /* 0x000fc800078e00ff */
[----:B------:R3:W-:Y:S01]  /*19390*/  SYNCS.ARRIVE.TRANS64 RZ, [R4+URZ+0x38830], R3 ;  /* 0x0388300304ff79a7 */ /* 0x0007e2000800003f */
[----:B-1----:R-:W-:-:S04]  /*193a0*/  LOP3.LUT R5, R5, 0x1f, RZ, 0xc0, !PT ;  /* 0x0000001f05057812 */ /* 0x002fc800078ec0ff */
[----:B------:R-:W-:-:S13]  /*193b0*/  ISETP.NE.AND P0, PT, R5, RZ, PT ;  /* 0x000000ff0500720c */ /* 0x000fda0003f05270 */
[----:B---3--:R-:W-:Y:S05]  /*193c0*/  @!P0 BRA `(.L_x_3329) ;  /* 0x0000000000048947 */ /* 0x008fea0003800000 */
[----:B------:R-:W-:Y:S01]  /*193d0*/  BPT.TRAP 0x1 ;  /* 0x000000040000795c */ /* 0x000fe20000300000 */
.L_x_3329:
[----:B------:R-:W-:Y:S05]  /*193e0*/  BSYNC B2 ;  /* 0x0000000000027941 */ /* 0x000fea0003800000 */
.L_x_3328:
[----:B------:R-:W3:Y:S04]  /*193f0*/  LDL R3, [R1] ;  /* 0x0000000001037983 */ /* 0x000ee80000100800 */
        /* <DEDUP_REMOVED lines=12> */
.L_x_3330:
        /* <DEDUP_REMOVED lines=13> */
.L_x_3425:
[----:B------:R-:W-:Y:S05]  /*19590*/  BSYNC B2 ;  /* 0x0000000000027941 */ /* 0x000fea0003800000 */
.L_x_3331:
        /* <DEDUP_REMOVED lines=11> */
.L_x_3334:
[----:B------:R-:W-:Y:S05]  /*19650*/  BSYNC B2 ;  /* 0x0000000000027941 */ /* 0x000fea0003800000 */
.L_x_3333:
[----:B------:R-:W3:Y:S01]  /*19660*/  LDL R5, [R1] ;  /* 0x0000000001057983 */ /* 0x000ee20000100800 */
        /* <DEDUP_REMOVED lines=9> */
.L_x_3335:
        /* <DEDUP_REMOVED lines=15> */
.L_x_3336:
        /* <DEDUP_REMOVED lines=15> */
.L_x_3337:
        /* <DEDUP_REMOVED lines=15> */
.L_x_3338:
        /* <DEDUP_REMOVED lines=15> */
.L_x_3339:
        /* <DEDUP_REMOVED lines=15> */
.L_x_3340:
        /* <DEDUP_REMOVED lines=15> */
.L_x_3341:
        /* <DEDUP_REMOVED lines=15> */
.L_x_3342:
        /* <DEDUP_REMOVED lines=10> */
.L_x_3324:
[----:B------:R-:W-:Y:S05]  /*19e30*/  BSYNC B1 ;  /* 0x0000000000017941 */ /* 0x000fea0003800000 */
.L_x_3323:
[----:B------:R-:W3:Y:S01]  /*19e40*/  LDL R2, [R1+0x4] ;  /* 0x0000040001027983 */ /* 0x000ee20000100800 */
[----:B------:R-:W-:Y:S01]  /*19e50*/  VIADD R7, R7, 0x1 ;  /* 0x0000000107077836 */ /* 0x000fe20000000000 */
[----:B------:R-:W-:Y:S04]  /*19e60*/  BSSY B1, `(.L_x_3343) ;  /* 0x00000dc000017945 */ /* 0x000fe80003800000 */
[----:B------:R-:W-:-:S04]  /*19e70*/  ISETP.NE.AND P0, PT, R7, 0x2, PT ;  /* 0x000000020700780c */ /* 0x000fc80003f05270 */
[----:B------:R-:W-:Y:S02]  /*19e80*/  SEL R9, R7, RZ, P0 ;  /* 0x000000ff07097207 */ /* 0x000fe40000000000 */
[----:B---3--:R-:W-:Y:S02]  /*19e90*/  LOP3.LUT P2, RZ, R2, 0x1, RZ, 0xc0, !PT ;  /* 0x0000000102ff7812 */ /* 0x008fe4000784c0ff */
[----:B------:R-:W-:-:S04]  /*19ea0*/  SEL R2, RZ, 0x1, P0 ;  /* 0x00000001ff027807 */ /* 0x000fc80000000000 */
[----:B------:R-:W-:Y:S01]  /*19eb0*/  LOP3.LUT R8, R6, R2, RZ, 0x3c, !PT ;  /* 0x0000000206087212 */ /* 0x000fe200078e3cff */
        /* <DEDUP_REMOVED lines=28> */
.L_x_3345:
[----:B------:R-:W3:Y:S01]  /*1a080*/  LDL R2, [R1] ;  /* 0x0000000001027983 */ /* 0x000ee20000100800 */
[----:B------:R-:W-:Y:S01]  /*1a090*/  SHF.L.U32 R3, R8, 0x1f, RZ ;  /* 0x0000001f08037819 */ /* 0x000fe200000006ff */
[----:B------:R-:W-:Y:S01]  /*1a0a0*/  BSSY B2, `(.L_x_3346) ;  /* 0x0000007000027945 */ /* 0x000fe20003800000 */
[----:B-1----:R-:W1:Y:S02]  /*1a0b0*/  S2R R4, SR_TID.X ;  /* 0x0000000000047919 */ /* 0x002e640000002100 */
[----:B-1----:R-:W-:-:S04]  /*1a0c0*/  LOP3.LUT R4, R4, 0x7f, RZ, 0xc0, !PT ;  /* 0x0000007f04047812 */ /* 0x002fc800078ec0ff */
[----:B------:R-:W-:Y:S01]  /*1a0d0*/  ISETP.NE.AND P1, PT, R4, RZ, PT ;  /* 0x000000ff0400720c */ /* 0x000fe20003f25270 */
[----:B---3--:R-:W-:-:S04]  /*1a0e0*/  IMAD R2, R9, 0x8, R2 ;  /* 0x0000000809027824 */ /* 0x008fc800078e0202 */
[----:B------:R-:W1:Y:S02]  /*1a0f0*/  SYNCS.PHASECHK.TRANS64.TRYWAIT P0, [R2+URZ+0x38840], R3 ;  /* 0x03884003020075a7 */ /* 0x000e64000800017f */
[----:B-1----:R-:W-:Y:S06]  /*1a100*/  @!P0 BRA `(.L_x_3347) ;  /* 0x0000003400648947 */ /* 0x002fec0003800000 */
.L_x_3426:
[----:B------:R-:W-:Y:S05]  /*1a110*/  BSYNC B2 ;  /* 0x0000000000027941 */ /* 0x000fea0003800000 */
.L_x_3346:
        /* <DEDUP_REMOVED lines=9> */
.L_x_3349:
[----:B------:R-:W-:Y:S05]  /*1a1b0*/  BSYNC B2 ;  /* 0x0000000000027941 */ /* 0x000fea0003800000 */
.L_x_3348:
        /* <DEDUP_REMOVED lines=14> */
.L_x_3350:
        /* <DEDUP_REMOVED lines=13> */
.L_x_3427:
[----:B------:R-:W-:Y:S05]  /*1a370*/  BSYNC B2 ;  /* 0x0000000000027941 */ /* 0x000fea0003800000 */
.L_x_3351:
        /* <DEDUP_REMOVED lines=11> */
.L_x_3354:
[----:B------:R-:W-:Y:S05]  /*1a430*/  BSYNC B2 ;  /* 0x0000000000027941 */ /* 0x000fea0003800000 */
.L_x_3353:
        /* <DEDUP_REMOVED lines=11> */
.L_x_3355:
        /* <DEDUP_REMOVED lines=15> */
.L_x_3356:
        /* <DEDUP_REMOVED lines=15> */
.L_x_3357:
        /* <DEDUP_REMOVED lines=15> */
.L_x_3358:
        /* <DEDUP_REMOVED lines=15> */
.L_x_3359:
        /* <DEDUP_REMOVED lines=15> */
.L_x_3360:
        /* <DEDUP_REMOVED lines=15> */
.L_x_3361:
        /* <DEDUP_REMOVED lines=15> */
.L_x_3362:
        /* <DEDUP_REMOVED lines=10> */
.L_x_3344:
[----:B------:R-:W-:Y:S05]  /*1ac20*/  BSYNC B1 ;  /* 0x0000000000017941 */ /* 0x000fea0003800000 */
.L_x_3343:
[----:B------:R-:W3:Y:S01]  /*1ac30*/  LDL R5, [R1+0x20] ;  /* 0x0000200001057983 */ /* 0x000ee20000100800 */
[----:B------:R-:W-:Y:S01]  /*1ac40*/  VIADD R0, R0, 0xfffffffe ;  /* 0xfffffffe00007836 */ /* 0x000fe20000000000 */
[----:B---3--:R-:W-:-:S13]  /*1ac50*/  ISETP.GT.AND P0, PT, R6, R5, PT ;  /* 0x000000050600720c */ /* 0x008fda0003f04270 */
[----:B------:R-:W-:Y:S05]  /*1ac60*/  @P0 BRA `(.L_x_3363) ;  /* 0xffffffe400000947 */ /* 0x000fea000383ffff */
.L_x_3300:
[----:B------:R-:W-:Y:S05]  /*1ac70*/  BSYNC B0 ;  /* 0x0000000000007941 */ /* 0x000fea0003800000 */
.L_x_3299:
        /* <DEDUP_REMOVED lines=24> */
.L_x_3365:
[----:B------:R-:W-:Y:S05]  /*1ae00*/  BSYNC B0 ;  /* 0x0000000000007941 */ /* 0x000fea0003800000 */
.L_x_3364:
[----:B------:R-:W-:-:S05]  /*1ae10*/  SEL R0, R0, RZ, P0 ;  /* 0x000000ff00007207 */ /* 0x000fca0000000000 */
[----:B------:R3:W-:Y:S02]  /*1ae20*/  STL [R1+0x8], R0 ;  /* 0x0000080001007387 */ /* 0x0007e40000100800 */
.L_x_3261:
[----:B------:R-:W-:Y:S05]  /*1ae30*/  BSYNC B7 ;  /* 0x0000000000077941 */ /* 0x000fea0003800000 */
.L_x_3259:
        /* <DEDUP_REMOVED lines=10> */
[----:B------:R3:W-:Y:S01]  /*1aee0*/  STL [R1], R0 ;  /* 0x0000000001007387 */ /* 0x0007e20000100800 */
[----:B------:R-:W-:Y:S06]  /*1aef0*/  BAR.ARV 0x4, 0x180 ;  /* 0x0106000000007b1d */ /* 0x000fec0000002000 */
[----:B------:R-:W-:Y:S05]  /*1af00*/  BRA `(.L_x_3367) ;  /* 0x0000000800d87947 */ /* 0x000fea0003800000 */
.L_x_3366:
[----:B------:R-:W3:Y:S01]  /*1af10*/  S2R R6, SR_TID.X ;  /* 0x0000000000067919 */ /* 0x000ee20000002100 */
[----:B------:R-:W-:Y:S01]  /*1af20*/  UMOV UR4, 0xffffffff ;  /* 0xffffffff00047882 */ /* 0x000fe20000000000 */
[----:B---3--:R-:W-:-:S04]  /*1af30*/  LOP3.LUT R6, R6, 0x1f, RZ, 0xc0, !PT ;  /* 0x0000001f06067812 */ /* 0x008fc800078ec0ff */
[----:B------:R-:W-:Y:S01]  /*1af40*/  ISETP.NE.AND P0, PT, R6, 0x1f, PT ;  /* 0x0000001f0600780c */ /* 0x000fe20003f05270 */
[----:B------:R-:W-:-:S12]  /*1af50*/  BRA.DIV UR4, `(.L_x_3368) ;  /* 0x0000002604f87947 */ /* 0x000fd8000b800000 */
[----:B------:R-:W-:Y:S01]  /*1af60*/  IMAD.IADD R0, R19, 0x1, R6 ;  /* 0x0000000113007824 */ /* 0x000fe200078e0206 */
[----:B------:R-:W-:-:S04]  /*1af70*/  ULDC UR4, c[0x0][0xd3c] ;  /* 0x00034f0000047ab9 */ /* 0x000fc80000000800 */
[----:B------:R-:W-:-:S13]  /*1af80*/  ISETP.GE.OR P1, PT, R0, UR4, !P0 ;  /* 0x0000000400007c0c */ /* 0x000fda000c726670 */
[----:B-1----:R-:W1:Y:S02]  /*1af90*/  @!P1 LDC.64 R2, c[0x0][0xd80] ;  /* 0x00036000ff029b82 */ /* 0x002e640000000a00 */
[----:B-1----:R-:W-:-:S06]  /*1afa0*/  @!P1 IMAD.WIDE R2, R0, 0x4, R2 ;  /* 0x0000000400029825 */ /* 0x002fcc00078e0202 */
[----:B------:R1:W3:Y:S01]  /*1afb0*/  @!P1 LDG.E R3, desc[UR38][R2.64] ;  /* 0x0000002602039981 */ /* 0x0002e2000c1e1900 */
[C---:B------:R-:W-:Y:S02]  /*1afc0*/  ISETP.GE.U32.AND P2, PT, R6.reuse, 0x2, PT ;  /* 0x000000020600780c */ /* 0x040fe40003f46070 */
[C---:B------:R-:W-:Y:S01]  /*1afd0*/  ISETP.GE.U32.AND P3, PT, R6.reuse, 0x4, PT ;  /* 0x000000040600780c */ /* 0x040fe20003f66070 */
[----:B------:R-:W-:Y:S01]  /*1afe0*/  SHFL.IDX PT, R0, R16, RZ, 0x1f ;  /* 0x00001fff10007589 */ /* 0x000fe200000e0000 */
[C---:B------:R-:W-:Y:S02]  /*1aff0*/  ISETP.GE.U32.AND P4, PT, R6.reuse, 0x8, PT ;  /* 0x000000080600780c */ /* 0x040fe40003f86070 */
[C---:B------:R-:W-:Y:S01]  /*1b000*/  ISETP.GE.U32.AND P5, PT, R6.reuse, 0x10, PT ;  /* 0x000000100600780c */ /* 0x040fe20003fa6070 */
[----:B------:R-:W-:Y:S01]  /*1b010*/  SHFL.IDX PT, R5, R16, 0x1, 0x1f ;  /* 0x00201f0010057f89 */ /* 0x000fe200000e0000 */
[----:B-1----:R-:W-:Y:S02]  /*1b020*/  IMAD.MOV.U32 R2, RZ, RZ, RZ ;  /* 0x000000ffff027224 */ /* 0x002fe400078e00ff */
[----:B---3--:R-:W-:Y:S01]  /*1b030*/  @!P1 IMAD.MOV.U32 R2, RZ, RZ, R3 ;  /* 0x000000ffff029224 */ /* 0x008fe200078e0003 */
        /* <DEDUP_REMOVED lines=16> */
[----:B------:R1:W3:Y:S02]  /*1b140*/  SHFL.IDX PT, R16, R3, 0x1f, 0x1f ;  /* 0x03e01f0003107f89 */ /* 0x0002e400000e0000 */
.L_x_3437:
[----:B------:R-:W-:Y:S02]  /*1b150*/  ULDC UR4, c[0x0][0xd38] ;  /* 0x00034e0000047ab9 */ /* 0x000fe40000000800 */
[----:B------:R-:W-:-:S04]  /*1b160*/  IMAD.U32 R4, RZ, RZ, UR4 ;  /* 0x00000004ff047e24 */ /* 0x000fc8000f8e00ff */
[----:B---3--:R-:W-:-:S04]  /*1b170*/  IMAD R16, R16, R4, RZ ;  /* 0x0000000410107224 */ /* 0x008fc800078e02ff */
[----:B------:R-:W-:-:S05]  /*1b180*/  IMAD.IADD R5, R5, 0x1, R16 ;  /* 0x0000000105057824 */ /* 0x000fca00078e0210 */
[----:B------:R-:W-:-:S13]  /*1b190*/  ISETP.GT.AND P6, PT, R5, R0, PT ;  /* 0x000000000500720c */ /* 0x000fda0003fc4270 */
[----:B------:R-:W-:Y:S05]  /*1b1a0*/  @P6 BRA `(.L_x_3369) ;  /* 0x00000000009c6947 */ /* 0x000fea0003800000 */
.L_x_3374:
[----:B------:R-:W3:Y:S01]  /*1b1b0*/  LDC R2, c[0x0][0xd3c] ;  /* 0x00034f00ff027b82 */ /* 0x000ee20000000800 */
[----:B------:R-:W-:-:S05]  /*1b1c0*/  VIADD R19, R19, 0x1f ;  /* 0x0000001f13137836 */ /* 0x000fca0000000000 */
[----:B---3--:R-:W-:-:S13]  /*1b1d0*/  ISETP.GE.AND P6, PT, R19, R2, PT ;  /* 0x000000021300720c */ /* 0x008fda0003fc6270 */
[----:B------:R-:W-:Y:S05]  /*1b1e0*/  @P6 BRA `(.L_x_3370) ;  /* 0x0000000400d46947 */ /* 0x000fea0003800000 */
[----:B-1----:R-:W1:Y:S01]  /*1b1f0*/  S2R R3, SR_TID.X ;  /* 0x0000000000037919 */ /* 0x002e620000002100 */
[----:B------:R-:W-:Y:S01]  /*1b200*/  BSSY B0, `(.L_x_3371) ;  /* 0x0000009000007945 */ /* 0x000fe20003800000 */
[----:B-1----:R-:W-:-:S05]  /*1b210*/  LOP3.LUT R3, R3, 0x1f, RZ, 0xc0, !PT ;  /* 0x0000001f03037812 */ /* 0x002fca00078ec0ff */
[----:B------:R-:W-:-:S05]  /*1b220*/  IMAD.IADD R4, R19, 0x1, R3 ;  /* 0x0000000113047824 */ /* 0x000fca00078e0203 */
[----:B------:R-:W-:Y:S01]  /*1b230*/  ISETP.GE.OR P6, PT, R4, R2, !P0 ;  /* 0x000000020400720c */ /* 0x000fe200047c6670 */
[----:B------:R-:W-:-:S12]  /*1b240*/  IMAD.MOV.U32 R2, RZ, RZ, RZ ;  /* 0x000000ffff027224 */ /* 0x000fd800078e00ff */
[----:B------:R-:W-:Y:S05]  /*1b250*/  @P6 BRA `(.L_x_3372) ;  /* 0x00000000000c6947 */ /* 0x000fea0003800000 */
[----:B------:R-:W1:Y:S02]  /*1b260*/  LDC.64 R2, c[0x0][0xd80] ;  /* 0x00036000ff027b82 */ /* 0x000e640000000a00 */
[----:B-1----:R-:W-:-:S06]  /*1b270*/  IMAD.WIDE R2, R4, 0x4, R2 ;  /* 0x0000000404027825 */ /* 0x002fcc00078e0202 */
[----:B------:R1:W5:Y:S02]  /*1b280*/  LDG.E R2, desc[UR38][R2.64] ;  /* 0x0000002602027981 */ /* 0x000364000c1e1900 */
.L_x_3372:
[----:B------:R-:W-:Y:S05]  /*1b290*/  BSYNC B0 ;  /* 0x0000000000007941 */ /* 0x000fea0003800000 */
.L_x_3371:
[----:B------:R-:W-:-:S03]  /*1b2a0*/  UMOV UR4, 0xffffffff ;  /* 0xffffffff00047882 */ /* 0x000fc60000000000 */
[----:B------:R-:W-:Y:S05]  /*1b2b0*/  BRA.DIV UR4, `(.L_x_3373) ;  /* 0x0000002a045c7947 */ /* 0x000fea000b800000 */
[----:B-1---5:R-:W1:Y:S02]  /*1b2c0*/  SHFL.UP PT, R3, R2, 0x1, RZ ;  /* 0x0420000002037989 */ /* 0x022e6400000e00ff */
        /* <DEDUP_REMOVED lines=15> */
.L_x_3445:
[----:B------:R-:W-:Y:S02]  /*1b3c0*/  ULDC UR4, c[0x0][0xd38] ;  /* 0x00034e0000047ab9 */ /* 0x000fe40000000800 */
[----:B------:R-:W-:-:S04]  /*1b3d0*/  IMAD.U32 R4, RZ, RZ, UR4 ;  /* 0x00000004ff047e24 */ /* 0x000fc8000f8e00ff */
[----:B---3--:R-:W-:-:S04]  /*1b3e0*/  IMAD R16, R16, R4, RZ ;  /* 0x0000000410107224 */ /* 0x008fc800078e02ff */
[----:B------:R-:W-:-:S05]  /*1b3f0*/  IMAD.IADD R5, R16, 0x1, R5 ;  /* 0x0000000110057824 */ /* 0x000fca00078e0205 */
[----:B------:R-:W-:-:S13]  /*1b400*/  ISETP.GT.AND P6, PT, R5, R0, PT ;  /* 0x000000000500720c */ /* 0x000fda0003fc4270 */
[----:B------:R-:W-:Y:S05]  /*1b410*/  @!P6 BRA `(.L_x_3374) ;  /* 0xfffffffc0064e947 */ /* 0x000fea000383ffff */
.L_x_3369:
[----:B------:R-:W-:Y:S01]  /*1b420*/  IMAD.IADD R16, R5, 0x1, -R16 ;  /* 0x0000000105107824 */ /* 0x000fe200078e0a10 */
[----:B------:R-:W-:-:S03]  /*1b430*/  UMOV UR4, 0xffffffff ;  /* 0xffffffff00047882 */ /* 0x000fc60000000000 */
[----:B------:R-:W-:-:S05]  /*1b440*/  IMAD R5, R3, R4, R16 ;  /* 0x0000000403057224 */ /* 0x000fca00078e0210 */
[----:B------:R-:W-:Y:S01]  /*1b450*/  ISETP.GT.AND P6, PT, R5, R0, PT ;  /* 0x000000000500720c */ /* 0x000fe20003fc4270 */
[----:B------:R-:W-:-:S12]  /*1b460*/  BRA.DIV UR4, `(.L_x_3375) ;  /* 0x0000002a04c87947 */ /* 0x000fd8000b800000 */
[----:B------:R-:W-:-:S04]  /*1b470*/  VOTE.ANY R5, PT, !P6 ;  /* 0x0000000000057806 */ /* 0x000fc800070e0100 */
[----:B------:R-:W3:Y:S02]  /*1b480*/  POPC R6, R5 ;  /* 0x0000000500067309 */ /* 0x000ee40000000000 */
[----:B---3--:R3:W4:Y:S02]  /*1b490*/  SHFL.IDX PT, R17, R2, R6, 0x1f ;  /* 0x00001f0602117589 */ /* 0x00872400000e0000 */
.L_x_3449:
[----:B------:R-:W-:Y:S01]  /*1b4a0*/  ISETP.NE.AND P0, PT, R5, RZ, PT ;  /* 0x000000ff0500720c */ /* 0x000fe20003f05270 */
[----:B------:R-:W-:-:S12]  /*1b4b0*/  IMAD.MOV.U32 R5, RZ, RZ, RZ ;  /* 0x000000ffff057224 */ /* 0x000fd800078e00ff */
[----:B------:R-:W-:Y:S05]  /*1b4c0*/  @!P0 BRA `(.L_x_3376) ;  /* 0x0000000000148947 */ /* 0x000fea0003800000 */
[----:B------:R-:W-:Y:S01]  /*1b4d0*/  UMOV UR4, 0xffffffff ;  /* 0xffffffff00047882 */ /* 0x000fe20000000000 */
[----:B------:R-:W-:Y:S02]  /*1b4e0*/  VIADD R12, R6, 0xffffffff ;  /* 0xffffffff060c7836 */ /* 0x000fe40000000000 */
[----:B------:R-:W-:Y:S05]  /*1b4f0*/  BRA.DIV UR4, `(.L_x_3377) ;  /* 0x0000002a04ec7947 */ /* 0x000fea000b800000 */
[----:B-1----:R1:W0:Y:S02]  /*1b500*/  SHFL.IDX PT, R3, R3, R12, 0x1f ;  /* 0x00001f0c03037589 */ /* 0x00222400000e0000 */
.L_x_3452:
[----:B0-----:R-:W-:-:S07]  /*1b510*/  IMAD.MOV.U32 R5, RZ, RZ, R3 ;  /* 0x000000ffff057224 */ /* 0x001fce00078e0003 */
.L_x_3376:
[----:B-1-3--:R-:W1:Y:S01]  /*1b520*/  LDC.64 R2, c[0x0][0xd90] ;  /* 0x00036400ff027b82 */ /* 0x00ae620000000a00 */
[----:B------:R-:W-:-:S04]  /*1b530*/  IMAD.IADD R19, R6, 0x1, R19 ;  /* 0x0000000106137824 */ /* 0x000fc800078e0213 */
[----:B-1----:R-:W-:-:S05]  /*1b540*/  IMAD.WIDE R2, R19, 0x4, R2 ;  /* 0x0000000413027825 */ /* 0x002fca00078e0202 */
[----:B0-2---:R-:W4:Y:S01]  /*1b550*/  LDG.E R7, desc[UR38][R2.64] ;  /* 0x0000002602077981 */ /* 0x005f22000c1e1900 */
[----:B------:R-:W-:-:S04]  /*1b560*/  IMAD R16, R5, R4, R16 ;  /* 0x0000000405107224 */ /* 0x000fc800078e0210 */
[----:B------:R-:W-:Y:S02]  /*1b570*/  IMAD.IADD R0, R0, 0x1, -R16 ;  /* 0x0000000100007824 */ /* 0x000fe400078e0a10 */
[----:B----4-:R-:W-:-:S05]  /*1b580*/  IMAD R6, R17, R7, RZ ;  /* 0x0000000711067224 */ /* 0x010fca00078e02ff */
        /* <DEDUP_REMOVED lines=48> */
[C---:B------:R-:W-:Y:S01]  /*1b890*/  LOP3.LUT R3, R0.reuse, R4, RZ, 0x3c, !PT ;  /* 0x0000000400037212 */ /* 0x040fe200078e3cff */
[----:B------:R-:W-:-:S03]  /*1b8a0*/  IMAD.IADD R0, R0, 0x1, R5 ;  /* 0x0000000100007824 */ /* 0x000fc600078e0205 */
[----:B------:R-:W-:-:S07]  /*1b8b0*/  ISETP.GE.AND P2, PT, R3, RZ, PT ;  /* 0x000000ff0300720c */ /* 0x000fce0003f46270 */
        /* <DEDUP_REMOVED lines=8> */
.L_x_3370:
[----:B------:R-:W-:Y:S01]  /*1b940*/  UMOV UR4, URZ ;  /* 0x0000003f00047c82 */ /* 0x000fe20008000000 */
[----:B------:R-:W-:Y:S01]  /*1b950*/  UMOV UR5, URZ ;  /* 0x0000003f00057c82 */ /* 0x000fe20008000000 */
[----:B------:R-:W-:Y:S01]  /*1b960*/  ULDC UR6, c[0x0][0xd3c] ;  /* 0x00034f0000067ab9 */ /* 0x000fe20000000800 */
[----:B------:R-:W-:Y:S02]  /*1b970*/  IMAD.MOV.U32 R16, RZ, RZ, R0 ;  /* 0x000000ffff107224 */ /* 0x000fe400078e0000 */
[----:B------:R-:W-:Y:S02]  /*1b980*/  IMAD.U32 R17, RZ, RZ, UR4 ;  /* 0x00000004ff117e24 */ /* 0x000fe4000f8e00ff */
[----:B------:R-:W-:Y:S02]  /*1b990*/  IMAD.U32 R18, RZ, RZ, UR5 ;  /* 0x00000005ff127e24 */ /* 0x000fe4000f8e00ff */
[----:B------:R-:W-:-:S07]  /*1b9a0*/  IMAD.U32 R19, RZ, RZ, UR6 ;  /* 0x00000006ff137e24 */ /* 0x000fce000f8e00ff */
.L_x_3378:
[----:B-1----:R1:W3:Y:S01]  /*1b9b0*/  LDL R3, [R1] ;  /* 0x0000000001037983 */ /* 0x0022e20000100800 */
[----:B------:R-:W4:Y:S01]  /*1b9c0*/  S2R R0, SR_TID.X ;  /* 0x0000000000007919 */ /* 0x000f220000002100 */
[----:B------:R-:W-:Y:S05]  /*1b9d0*/  WARPSYNC.ALL ;  /* 0x0000000000007948 */ /* 0x000fea0003800000 */
[----:B----4-:R-:W-:Y:S01]  /*1b9e0*/  LOP3.LUT R0, R0, 0x1f, RZ, 0xc0, !PT ;  /* 0x0000001f00007812 */ /* 0x010fe200078ec0ff */
[----:B------:R-:W-:Y:S03]  /*1b9f0*/  BAR.SYNC.DEFER_BLOCKING 0x4, 0x180 ;  /* 0x0106000000007b1d */ /* 0x000fe60000010000 */
[----:B------:R-:W-:-:S13]  /*1ba00*/  ISETP.NE.AND P0, PT, R0, RZ, PT ;  /* 0x000000ff0000720c */ /* 0x000fda0003f05270 */
[----:B------:R-:W3:Y:S01]  /*1ba10*/  @!P0 S2R R0, SR_CgaCtaId ;  /* 0x0000000000008919 */ /* 0x000ee20000008800 */
[----:B------:R-:W-:-:S04]  /*1ba20*/  @!P0 MOV R2, 0x400 ;  /* 0x0000040000028802 */ /* 0x000fc80000000f00 */
[----:B---3--:R-:W-:-:S05]  /*1ba30*/  @!P0 LEA R3, R0, R2, 0x18 ;  /* 0x0000000200038211 */ /* 0x008fca00078ec0ff */
[----:B------:R1:W-:Y:S04]  /*1ba40*/  @!P0 STS.128 [R3+0x388d0], R16 ;  /* 0x0388d01003008388 */ /* 0x0003e80000000c00 */
[----:B------:R1:W-:Y:S01]  /*1ba50*/  @!P0 STL [R1], R3 ;  /* 0x0000000301008387 */ /* 0x0003e20000100800 */
[----:B------:R-:W-:Y:S06]  /*1ba60*/  BAR.ARV 0x5, 0x180 ;  /* 0x0146000000007b1d */ /* 0x000fec0000002000 */
.L_x_3367:
[----:B------:R-:W-:Y:S02]  /*1ba70*/  ULDC UR4, c[0x0][0xd3c] ;  /* 0x00034f0000047ab9 */ /* 0x000fe40000000800 */
[----:B----4-:R-:W-:-:S13]  /*1ba80*/  ISETP.GE.AND P0, PT, R19, UR4, PT ;  /* 0x0000000413007c0c */ /* 0x010fda000bf06270 */
[----:B------:R-:W-:Y:S05]  /*1ba90*/  @!P0 BRA `(.L_x_3379) ;  /* 0xffffff8c00748947 */ /* 0x000fea000383ffff */
[----:B------:R-:W-:Y:S05]  /*1baa0*/  BSYNC B8 ;  /* 0x0000000000087941 */ /* 0x000fea0003800000 */
.L_x_3247:
        /* <DEDUP_REMOVED lines=12> */
.L_x_3453:
[----:B------:R-:W-:Y:S05]  /*1bb70*/  BSYNC B0 ;  /* 0x0000000000007941 */ /* 0x000fea0003800000 */
.L_x_3380:
[----:B------:R-:W-:-:S03]  /*1bb80*/  UMOV UR4, 0xffffffff ;  /* 0xffffffff00047882 */ /* 0x000fc60000000000 */
[----:B------:R-:W-:Y:S05]  /*1bb90*/  BRA.DIV UR4, `(.L_x_3382) ;  /* 0x0000002604807947 */ /* 0x000fea000b800000 */
[----:B------:R-:W1:Y:S02]  /*1bba0*/  S2R R2, SR_TID.X ;  /* 0x0000000000027919 */ /* 0x000e640000002100 */
[----:B-1----:R-:W-:-:S04]  /*1bbb0*/  SHF.R.U32.HI R2, RZ, 0x5, R2 ;  /* 0x00000005ff027819 */ /* 0x002fc80000011602 */
[----:B------:R-:W-:-:S05]  /*1bbc0*/  LOP3.LUT R2, R2, 0x3, RZ, 0xc0, !PT ;  /* 0x0000000302027812 */ /* 0x000fca00078ec0ff */
[----:B------:R1:W3:Y:S02]  /*1bbd0*/  SHFL.IDX PT, R14, R2, RZ, 0x1f ;  /* 0x00001fff020e7589 */ /* 0x0002e400000e0000 */
.L_x_3456:
[----:B---3--:R-:W-:Y:S01]  /*1bbe0*/  ISETP.NE.AND P0, PT, R14, RZ, PT ;  /* 0x000000ff0e00720c */ /* 0x008fe20003f05270 */
[----:B------:R-:W-:-:S12]  /*1bbf0*/  BSSY B0, `(.L_x_3383) ;  /* 0x0000027000007945 */ /* 0x000fd80003800000 */
[----:B------:R-:W-:Y:S05]  /*1bc00*/  @P0 BRA `(.L_x_3384) ;  /* 0x0000000000940947 */ /* 0x000fea0003800000 */
[----:B------:R-:W-:-:S03]  /*1bc10*/  UMOV UR4, 0xffffffff ;  /* 0xffffffff00047882 */ /* 0x000fc60000000000 */
[----:B------:R-:W-:Y:S05]  /*1bc20*/  BRA.DIV UR4, `(.L_x_3385) ;  /* 0x0000002604907947 */ /* 0x000fea000b800000 */
[----:B------:R-:W-:-:S13]  /*1bc30*/  ELECT P6, URZ, PT ;  /* 0x00000000003f782f */ /* 0x000fda00038c0000 */
.L_x_3459:
[----:B------:R-:W-:Y:S05]  /*1bc40*/  @!P6 BRA `(.L_x_3384) ;  /* 0x000000000084e947 */ /* 0x000fea0003800000 */
[----:B-1----:R-:W3:Y:S02]  /*1bc50*/  LDL.LU R2, [R1+0x64] ;  /* 0x0000640001027983 */ /* 0x002ee40000300800 */
[----:B---3--:R-:W-:-:S04]  /*1bc60*/  LOP3.LUT R2, R2, 0x2, RZ, 0xfc, !PT ;  /* 0x0000000202027812 */ /* 0x008fc800078efcff */
[----:B------:R-:W-:-:S13]  /*1bc70*/  ISETP.NE.AND P2, PT, R2, 0x3, PT ;  /* 0x000000030200780c */ /* 0x000fda0003f45270 */
[----:B------:R-:W-:Y:S05]  /*1bc80*/  @!P2 BRA `(.L_x_3386) ;  /* 0x000000000004a947 */ /* 0x000fea0003800000 */
[----:B------:R-:W-:Y:S01]  /*1bc90*/  BPT.TRAP 0x1 ;  /* 0x000000040000795c */ /* 0x000fe20000300000 */
.L_x_3386:
[----:B0-----:R-:W3:Y:S04]  /*1bca0*/  LDL R3, [R1+0x8] ;  /* 0x0000080001037983 */ /* 0x001ee80000100800 */
[----:B--2---:R-:W2:Y:S01]  /*1bcb0*/  LDL.LU R7, [R1+0x14] ;  /* 0x0000140001077983 */ /* 0x004ea20000300800 */
[----:B------:R-:W-:-:S04]  /*1bcc0*/  VIADD R2, R0, 0x38840 ;  /* 0x0003884000027836 */ /* 0x000fc80000000000 */
[C---:B---3--:R-:W-:Y:S02]  /*1bcd0*/  IMAD R6, R3.reuse, 0x8, R2 ;  /* 0x0000000803067824 */ /* 0x048fe400078e0202 */
[----:B------:R-:W-:Y:S01]  /*1bce0*/  VIADD R3, R3, 0x1 ;  /* 0x0000000103037836 */ /* 0x000fe20000000000 */
[----:B--2---:R-:W-:-:S04]  /*1bcf0*/  SHF.L.U32 R5, R7, 0x1f, RZ ;  /* 0x0000001f07057819 */ /* 0x004fc800000006ff */
        /* <DEDUP_REMOVED lines=8> */
.L_x_3460:
[----:B------:R-:W1:Y:S02]  /*1bd80*/  SYNCS.PHASECHK.TRANS64.TRYWAIT P0, [R7+URZ], R2 ;  /* 0x00000002070075a7 */ /* 0x000e64000800017f */
[----:B-1----:R-:W-:Y:S05]  /*1bd90*/  @!P0 BRA `(.L_x_3388) ;  /* 0x0000002400688947 */ /* 0x002fea0003800000 */
.L_x_3461:
[----:B------:R-:W-:Y:S05]  /*1bda0*/  @!P2 BRA `(.L_x_3389) ;  /* 0x000000000004a947 */ /* 0x000fea0003800000 */
[----:B------:R-:W-:Y:S01]  /*1bdb0*/  BPT.TRAP 0x1 ;  /* 0x000000040000795c */ /* 0x000fe20000300000 */
.L_x_3389:
[----:B------:R-:W2:Y:S01]  /*1bdc0*/  LDL.LU R4, [R1+0x8] ;  /* 0x0000080001047983 */ /* 0x000ea20000300800 */
[----:B------:R-:W-:-:S04]  /*1bdd0*/  VIADD R0, R0, 0x38860 ;  /* 0x0003886000007836 */ /* 0x000fc80000000000 */
[----:B--2---:R-:W-:-:S04]  /*1bde0*/  IMAD R4, R4, 0x8, R0 ;  /* 0x0000000804047824 */ /* 0x004fc800078e0200 */
[----:B------:R-:W2:Y:S02]  /*1bdf0*/  SYNCS.PHASECHK.TRANS64.TRYWAIT P0, [R4+URZ], R5 ;  /* 0x00000005040075a7 */ /* 0x000ea4000800017f */
[----:B--2---:R-:W-:Y:S05]  /*1be00*/  @!P0 BRA `(.L_x_3390) ;  /* 0x0000002400608947 */ /* 0x004fea0003800000 */
.L_x_3462:
[----:B------:R-:W-:-:S07]  /*1be10*/  IMAD R3, R3, 0x8, R0 ;  /* 0x0000000803037824 */ /* 0x000fce00078e0200 */
.L_x_3391:
[----:B---3--:R3:W4:Y:S02]  /*1be20*/  SYNCS.PHASECHK.TRANS64.TRYWAIT P0, [R3+URZ], R2 ;  /* 0x00000002030075a7 */ /* 0x008724000800017f */
[----:B----4-:R-:W-:Y:S05]  /*1be30*/  @!P0 NANOSLEEP.SYNCS 0x989680 ;  /* 0x009896800000895d */ /* 0x010fea0003900000 */
[----:B------:R-:W4:Y:S02]  /*1be40*/  @!P0 SYNCS.PHASECHK.TRANS64 P0, [R3+URZ], R2 ;  /* 0x00000002030085a7 */ /* 0x000f24000800007f */
[----:B----4-:R-:W-:Y:S05]  /*1be50*/  @!P0 BRA `(.L_x_3391) ;  /* 0xfffffffc00f08947 */ /* 0x010fea000383ffff */
.L_x_3384:
[----:B------:R-:W-:Y:S05]  /*1be60*/  BSYNC B0 ;  /* 0x0000000000007941 */ /* 0x000fea0003800000 */
.L_x_3383:
[----:B------:R-:W-:Y:S05]  /*1be70*/  EXIT ;  /* 0x000000000000794d */ /* 0x000fea0003800000 */
.L_x_3155:
[----:B0-----:R-:W-:-:S04]  /*1be80*/  IMAD.U32 R3, RZ, RZ, UR37 ;  /* 0x00000025ff037e24 */ /* 0x001fc8000f8e00ff */
[----:B------:R0:W1:Y:S03]  /*1be90*/  SYNCS.PHASECHK.TRANS64.TRYWAIT P1, [R3+URZ+0x38800], R4 ;  /* 0x03880004030075a7 */ /* 0x000066000802017f */
[----:B-1----:R-:W-:Y:S05]  /*1bea0*/  @!P1 NANOSLEEP.SYNCS 0x989680 ;  /* 0x009896800000995d */ /* 0x002fea0003900000 */
[----:B------:R-:W1:Y:S02]  /*1beb0*/  @!P1 SYNCS.PHASECHK.TRANS64 P1, [R3+URZ+0x38800], R4 ;  /* 0x03880004030095a7 */ /* 0x000e64000802007f */
[----:B-1----:R-:W-:Y:S05]  /*1bec0*/  @!P1 BRA `(.L_x_3155) ;  /* 0xfffffffc00ec9947 */ /* 0x002fea000383ffff */
[----:B------:R-:W-:Y:S05]  /*1bed0*/  BRA `(.L_x_3392) ;  /* 0xfffffe7c00f07947 */ /* 0x000fea000383ffff */
.L_x_3159:
[----:B-1----:R1:W2:Y:S02]  /*1bee0*/  SYNCS.PHASECHK.TRANS64.TRYWAIT P1, [R3+URZ+0x38830], R6 ;  /* 0x03883006030075a7 */ /* 0x0022a4000802017f */
[----:B--2---:R-:W-:Y:S05]  /*1bef0*/  @!P1 NANOSLEEP.SYNCS 0x989680 ;  /* 0x009896800000995d */ /* 0x004fea0003900000 */
[----:B------:R-:W2:Y:S02]  /*1bf00*/  @!P1 SYNCS.PHASECHK.TRANS64 P1, [R3+URZ+0x38830], R6 ;  /* 0x03883006030095a7 */ /* 0x000ea4000802007f */
[----:B--2---:R-:W-:Y:S05]  /*1bf10*/  @!P1 BRA `(.L_x_3159) ;  /* 0xfffffffc00f09947 */ /* 0x004fea000383ffff */
[----:B------:R-:W-:Y:S05]  /*1bf20*/  BRA `(.L_x_3158) ;  /* 0xfffffe8000087947 */ /* 0x000fea000383ffff */
.L_x_3160:
[----:B--2---:R-:W-:-:S04]  /*1bf30*/  IMAD.U32 R5, RZ, RZ, UR37 ;  /* 0x00000025ff057e24 */ /* 0x004fc8000f8e00ff */
[----:B------:R2:W3:Y:S03]  /*1bf40*/  SYNCS.PHASECHK.TRANS64.TRYWAIT P1, [R5+URZ+0x38810], R4 ;  /* 0x03881004050075a7 */ /* 0x0004e6000802017f */
[----:B---3--:R-:W-:Y:S05]  /*1bf50*/  @!P1 NANOSLEEP.SYNCS 0x989680 ;  /* 0x009896800000995d */ /* 0x008fea0003900000 */
[----:B------:R-:W3:Y:S02]  /*1bf60*/  @!P1 SYNCS.PHASECHK.TRANS64 P1, [R5+URZ+0x38810], R4 ;  /* 0x03881004050095a7 */ /* 0x000ee4000802007f */
[----:B---3--:R-:W-:Y:S05]  /*1bf70*/  @!P1 BRA `(.L_x_3160) ;  /* 0xfffffffc00ec9947 */ /* 0x008fea000383ffff */
[----:B------:R-:W-:Y:S05]  /*1bf80*/  BRA `(.L_x_3393) ;  /* 0xfffffe8000907947 */ /* 0x000fea000383ffff */
.L_x_3164:
[----:B----4-:R4:W0:Y:S02]  /*1bf90*/  SYNCS.PHASECHK.TRANS64.TRYWAIT P1, [R3+URZ+0x38850], R6 ;  /* 0x03885006030075a7 */ /* 0x010824000802017f */
[----:B0-----:R-:W-:Y:S05]  /*1bfa0*/  @!P1 NANOSLEEP.SYNCS 0x989680 ;  /* 0x009896800000995d */ /* 0x001fea0003900000 */
[----:B------:R-:W0:Y:S02]  /*1bfb0*/  @!P1 SYNCS.PHASECHK.TRANS64 P1, [R3+URZ+0x38850], R6 ;  /* 0x03885006030095a7 */ /* 0x000e24000802007f */
[----:B0-----:R-:W-:Y:S05]  /*1bfc0*/  @!P1 BRA `(.L_x_3164) ;  /* 0xfffffffc00f09947 */ /* 0x001fea000383ffff */
[----:B------:R-:W-:Y:S05]  /*1bfd0*/  BRA `(.L_x_3163) ;  /* 0xfffffe80009c7947 */ /* 0x000fea000383ffff */
.L_x_3180:
[----:B-1----:R-:W-:-:S04]  /*1bfe0*/  IMAD.U32 R9, RZ, RZ, UR5 ;  /* 0x00000005ff097e24 */ /* 0x002fc8000f8e00ff */
[----:B------:R1:W2:Y:S03]  /*1bff0*/  SYNCS.PHASECHK.TRANS64.TRYWAIT P2, [R9+URZ+0x38830], R8 ;  /* 0x03883008090075a7 */ /* 0x0002a6000804017f */
[----:B--2---:R-:W-:Y:S05]  /*1c000*/  @!P2 NANOSLEEP.SYNCS 0x989680 ;  /* 0x009896800000a95d */ /* 0x004fea0003900000 */
[----:B------:R-:W2:Y:S02]  /*1c010*/  @!P2 SYNCS.PHASECHK.TRANS64 P2, [R9+URZ+0x38830], R8 ;  /* 0x038830080900a5a7 */ /* 0x000ea4000804007f */
[----:B--2---:R-:W-:Y:S05]  /*1c020*/  @!P2 BRA `(.L_x_3180) ;  /* 0xfffffffc00eca947 */ /* 0x004fea000383ffff */
[----:B------:R-:W-:Y:S05]  /*1c030*/  BRA `(.L_x_3179) ;  /* 0xfffffeb0000c7947 */ /* 0x000fea000383ffff */
.L_x_3184:
[----:B-1----:R-:W-:-:S04]  /*1c040*/  IMAD.U32 R9, RZ, RZ, UR5 ;  /* 0x00000005ff097e24 */ /* 0x002fc8000f8e00ff */
[----:B------:R1:W3:Y:S03]  /*1c050*/  SYNCS.PHASECHK.TRANS64.TRYWAIT P2, [R9+URZ+0x38850], R8 ;  /* 0x03885008090075a7 */ /* 0x0002e6000804017f */
[----:B---3--:R-:W-:Y:S05]  /*1c060*/  @!P2 NANOSLEEP.SYNCS 0x989680 ;  /* 0x009896800000a95d */ /* 0x008fea0003900000 */
[----:B------:R-:W3:Y:S02]  /*1c070*/  @!P2 SYNCS.PHASECHK.TRANS64 P2, [R9+URZ+0x38850], R8 ;  /* 0x038850080900a5a7 */ /* 0x000ee4000804007f */
[----:B---3--:R-:W-:Y:S05]  /*1c080*/  @!P2 BRA `(.L_x_3184) ;  /* 0xfffffffc00eca947 */ /* 0x008fea000383ffff */
[----:B------:R-:W-:Y:S05]  /*1c090*/  BRA `(.L_x_3183) ;  /* 0xfffffeb000687947 */ /* 0x000fea000383ffff */
.L_x_3201:
[----:B-1----:R-:W-:-:S04]  /*1c0a0*/  IMAD.U32 R6, RZ, RZ, UR5 ;  /* 0x00000005ff067e24 */ /* 0x002fc8000f8e00ff */
[----:B------:R1:W2:Y:S03]  /*1c0b0*/  SYNCS.PHASECHK.TRANS64.TRYWAIT P3, [R6+URZ+0x38830], R5 ;  /* 0x03883005060075a7 */ /* 0x0002a6000806017f */
[----:B--2---:R-:W-:Y:S05]  /*1c0c0*/  @!P3 NANOSLEEP.SYNCS 0x989680 ;  /* 0x009896800000b95d */ /* 0x004fea0003900000 */
[----:B------:R-:W2:Y:S02]  /*1c0d0*/  @!P3 SYNCS.PHASECHK.TRANS64 P3, [R6+URZ+0x38830], R5 ;  /* 0x038830050600b5a7 */ /* 0x000ea4000806007f */
[----:B--2---:R-:W-:Y:S05]  /*1c0e0*/  @!P3 BRA `(.L_x_3201) ;  /* 0xfffffffc00ecb947 */ /* 0x004fea000383ffff */
[----:B------:R-:W-:Y:S05]  /*1c0f0*/  BRA `(.L_x_3200) ;  /* 0xfffffee400747947 */ /* 0x000fea000383ffff */
.L_x_3205:
[----:B-1----:R-:W-:-:S04]  /*1c100*/  IMAD.U32 R6, RZ, RZ, UR5 ;  /* 0x00000005ff067e24 */ /* 0x002fc8000f8e00ff */
[----:B------:R1:W3:Y:S03]  /*1c110*/  SYNCS.PHASECHK.TRANS64.TRYWAIT P3, [R6+URZ+0x38850], R5 ;  /* 0x03885005060075a7 */ /* 0x0002e6000806017f */
[----:B---3--:R-:W-:Y:S05]  /*1c120*/  @!P3 NANOSLEEP.SYNCS 0x989680 ;  /* 0x009896800000b95d */ /* 0x008fea0003900000 */
[----:B------:R-:W3:Y:S02]  /*1c130*/  @!P3 SYNCS.PHASECHK.TRANS64 P3, [R6+URZ+0x38850], R5 ;  /* 0x038850050600b5a7 */ /* 0x000ee4000806007f */
[----:B---3--:R-:W-:Y:S05]  /*1c140*/  @!P3 BRA `(.L_x_3205) ;  /* 0xfffffffc00ecb947 */ /* 0x008fea000383ffff */
[----:B------:R-:W-:Y:S05]  /*1c150*/  BRA `(.L_x_3204) ;  /* 0xfffffee400d07947 */ /* 0x000fea000383ffff */
.L_x_3211:
[----:B--2---:R-:W-:-:S04]  /*1c160*/  IMAD.U32 R8, RZ, RZ, UR5 ;  /* 0x00000005ff087e24 */ /* 0x004fc8000f8e00ff */
[----:B------:R2:W3:Y:S03]  /*1c170*/  SYNCS.PHASECHK.TRANS64.TRYWAIT P2, [R8+URZ+0x38830], R5 ;  /* 0x03883005080075a7 */ /* 0x0004e6000804017f */
[----:B---3--:R-:W-:Y:S05]  /*1c180*/  @!P2 NANOSLEEP.SYNCS 0x989680 ;  /* 0x009896800000a95d */ /* 0x008fea0003900000 */
[----:B------:R-:W3:Y:S02]  /*1c190*/  @!P2 SYNCS.PHASECHK.TRANS64 P2, [R8+URZ+0x38830], R5 ;  /* 0x038830050800a5a7 */ /* 0x000ee4000804007f */
[----:B---3--:R-:W-:Y:S05]  /*1c1a0*/  @!P2 BRA `(.L_x_3211) ;  /* 0xfffffffc00eca947 */ /* 0x008fea000383ffff */
[----:B------:R-:W-:Y:S05]  /*1c1b0*/  BRA `(.L_x_3210) ;  /* 0xffffff0c00847947 */ /* 0x000fea000383ffff */
.L_x_3215:
[----:B--2---:R-:W-:-:S04]  /*1c1c0*/  IMAD.U32 R8, RZ, RZ, UR5 ;  /* 0x00000005ff087e24 */ /* 0x004fc8000f8e00ff */
[----:B------:R2:W3:Y:S03]  /*1c1d0*/  SYNCS.PHASECHK.TRANS64.TRYWAIT P2, [R8+URZ+0x38850], R5 ;  /* 0x03885005080075a7 */ /* 0x0004e6000804017f */
[----:B---3--:R-:W-:Y:S05]  /*1c1e0*/  @!P2 NANOSLEEP.SYNCS 0x989680 ;  /* 0x009896800000a95d */ /* 0x008fea0003900000 */
[----:B------:R-:W3:Y:S02]  /*1c1f0*/  @!P2 SYNCS.PHASECHK.TRANS64 P2, [R8+URZ+0x38850], R5 ;  /* 0x038850050800a5a7 */ /* 0x000ee4000804007f */
[----:B---3--:R-:W-:Y:S05]  /*1c200*/  @!P2 BRA `(.L_x_3215) ;  /* 0xfffffffc00eca947 */ /* 0x008fea000383ffff */
[----:B------:R-:W-:Y:S05]  /*1c210*/  BRA `(.L_x_3214) ;  /* 0xffffff0c00e07947 */ /* 0x000fea000383ffff */
.L_x_3267:
        /* <DEDUP_REMOVED lines=11> */
.L_x_3395:
[----:B------:R-:W-:Y:S05]  /*1c2d0*/  BSYNC B0 ;  /* 0x0000000000007941 */ /* 0x000fea0003800000 */
.L_x_3394:
[----:B------:R-:W-:Y:S05]  /*1c2e0*/  BRA `(.L_x_3396) ;  /* 0xffffff9400107947 */ /* 0x000fea000383ffff */
.L_x_3269:
[----:B------:R-:W-:Y:S01]  /*1c2f0*/  BSSY B0, `(.L_x_3397) ;  /* 0x0000006000007945 */ /* 0x000fe20003800000 */
[----:B------:R-:W-:-:S07]  /*1c300*/  IMAD.MOV.U32 R15, RZ, RZ, -0x1 ;  /* 0xffffffffff0f7424 */ /* 0x000fce00078e00ff */
[----:B012-4-:R-:W-:Y:S05]  /*1c310*/  WARPSYNC.COLLECTIVE R15, `(.L_x_3398) ;  /* 0x000000000f0c7348 */ /* 0x017fea0003c00000 */
[----:B------:R-:W-:Y:S02]  /*1c320*/  ELECT P6, UR62, PT ;  /* 0x00000000003e782f */ /* 0x000fe400038c0000 */
[----:B------:R-:W-:Y:S01]  /*1c330*/  MOV R14, UR62 ;  /* 0x0000003e000e7c02 */ /* 0x000fe20008000f00 */
[----:B012-4-:R-:W-:Y:S10]  /*1c340*/  ENDCOLLECTIVE ;  /* 0x000000000000791b */ /* 0x017ff40003800000 */
.L_x_3398:
[----:B------:R-:W-:Y:S05]  /*1c350*/  BSYNC B0 ;  /* 0x0000000000007941 */ /* 0x000fea0003800000 */
.L_x_3397:
[----:B------:R-:W-:Y:S05]  /*1c360*/  BRA `(.L_x_3399) ;  /* 0xffffff94001c7947 */ /* 0x000fea000383ffff */
.L_x_3271:
[----:B--2---:R2:W3:Y:S02]  /*1c370*/  SYNCS.PHASECHK.TRANS64.TRYWAIT P0, [R0+URZ+0x38840], R2 ;  /* 0x03884002000075a7 */ /* 0x0044e4000800017f */
[----:B---3--:R-:W-:Y:S05]  /*1c380*/  @!P0 NANOSLEEP.SYNCS 0x989680 ;  /* 0x009896800000895d */ /* 0x008fea0003900000 */
[----:B------:R-:W3:Y:S02]  /*1c390*/  @!P0 SYNCS.PHASECHK.TRANS64 P0, [R0+URZ+0x38840], R2 ;  /* 0x03884002000085a7 */ /* 0x000ee4000800007f */
[----:B---3--:R-:W-:Y:S05]  /*1c3a0*/  @!P0 BRA `(.L_x_3271) ;  /* 0xfffffffc00f08947 */ /* 0x008fea000383ffff */
[----:B------:R-:W-:Y:S05]  /*1c3b0*/  BRA `(.L_x_3400) ;  /* 0xffffff9400847947 */ /* 0x000fea000383ffff */
.L_x_3275:
[----:B------:R0:W5:Y:S01]  /*1c3c0*/  LDL R0, [R1+0x34] ;  /* 0x0000340001007983 */ /* 0x0001620000100800 */
[----:B------:R-:W-:Y:S02]  /*1c3d0*/  IMAD.MOV.U32 R6, RZ, RZ, R11 ;  /* 0x000000ffff067224 */ /* 0x000fe400078e000b */
[----:B------:R-:W-:Y:S02]  /*1c3e0*/  IMAD.MOV.U32 R13, RZ, RZ, R2 ;  /* 0x000000ffff0d7224 */ /* 0x000fe400078e0002 */
[----:B------:R-:W-:Y:S02]  /*1c3f0*/  IMAD.MOV.U32 R12, RZ, RZ, RZ ;  /* 0x000000ffff0c7224 */ /* 0x000fe400078e00ff */
[----:B------:R-:W-:Y:S02]  /*1c400*/  IMAD.MOV.U32 R11, RZ, RZ, 0x181f ;  /* 0x0000181fff0b7424 */ /* 0x000fe400078e00ff */
[----:B------:R-:W-:Y:S02]  /*1c410*/  IMAD.MOV.U32 R15, RZ, RZ, -0x1 ;  /* 0xffffffffff0f7424 */ /* 0x000fe400078e00ff */
[----:B0-----:R-:W-:-:S07]  /*1c420*/  IMAD.IADD R8, R8, 0x1, R6 ;  /* 0x0000000108087824 */ /* 0x001fce00078e0206 */
[----:B-----5:R-:W-:Y:S05]  /*1c430*/  WARPSYNC.COLLECTIVE R15, `(.L_x_3401) ;  /* 0x000000000f087348 */ /* 0x020fea0003c00000 */
[----:B------:R0:W1:Y:S02]  /*1c440*/  SHFL.IDX P6, R14, R13, R12, R11 ;  /* 0x0000000c0d0e7389 */ /* 0x00006400000c000b */
[----:B01---5:R-:W-:Y:S01]  /*1c450*/  ENDCOLLECTIVE ;  /* 0x000000000000791b */ /* 0x023fe20003800000 */
.L_x_3401:
[----:B------:R0:W-:Y:S01]  /*1c460*/  STL [R1+0x38], R8 ;  /* 0x0000380801007387 */ /* 0x0001e20000100800 */
[----:B------:R-:W-:Y:S02]  /*1c470*/  IMAD.MOV.U32 R13, RZ, RZ, R3 ;  /* 0x000000ffff0d7224 */ /* 0x000fe400078e0003 */
[----:B------:R-:W-:-:S07]  /*1c480*/  IMAD.MOV.U32 R4, RZ, RZ, R14 ;  /* 0x000000ffff047224 */ /* 0x000fce00078e000e */
[----:B0-----:R-:W-:Y:S05]  /*1c490*/  WARPSYNC.COLLECTIVE R15, `(.L_x_3402) ;  /* 0x000000000f087348 */ /* 0x001fea0003c00000 */
[----:B------:R1:W2:Y:S02]  /*1c4a0*/  SHFL.IDX P6, R14, R13, R12, R11 ;  /* 0x0000000c0d0e7389 */ /* 0x0002a400000c000b */
[----:B012---:R-:W-:Y:S01]  /*1c4b0*/  ENDCOLLECTIVE ;  /* 0x000000000000791b */ /* 0x007fe20003800000 */
.L_x_3402:
[----:B------:R-:W-:Y:S02]  /*1c4c0*/  IMAD.MOV.U32 R13, RZ, RZ, R2 ;  /* 0x000000ffff0d7224 */ /* 0x000fe400078e0002 */
[----:B------:R-:W-:Y:S02]  /*1c4d0*/  IMAD.MOV.U32 R12, RZ, RZ, 0x1 ;  /* 0x00000001ff0c7424 */ /* 0x000fe400078e00ff */
[----:B------:R-:W-:-:S07]  /*1c4e0*/  IMAD.MOV.U32 R5, RZ, RZ, R14 ;  /* 0x000000ffff057224 */ /* 0x000fce00078e000e */
[----:B------:R-:W-:Y:S05]  /*1c4f0*/  WARPSYNC.COLLECTIVE R15, `(.L_x_3403) ;  /* 0x000000000f087348 */ /* 0x000fea0003c00000 */
[----:B------:R0:W1:Y:S02]  /*1c500*/  SHFL.IDX P6, R14, R13, R12, R11 ;  /* 0x0000000c0d0e7389 */ /* 0x00006400000c000b */
[----:B01----:R-:W-:Y:S01]  /*1c510*/  ENDCOLLECTIVE ;  /* 0x000000000000791b */ /* 0x003fe20003800000 */
.L_x_3403:
[----:B------:R-:W-:Y:S02]  /*1c520*/  IMAD.MOV.U32 R13, RZ, RZ, R3 ;  /* 0x000000ffff0d7224 */ /* 0x000fe400078e0003 */
[----:B------:R-:W-:-:S07]  /*1c530*/  IMAD.MOV.U32 R6, RZ, RZ, R14 ;  /* 0x000000ffff067224 */ /* 0x000fce00078e000e */
[----:B------:R-:W-:Y:S05]  /*1c540*/  WARPSYNC.COLLECTIVE R15, `(.L_x_3404) ;  /* 0x000000000f087348 */ /* 0x000fea0003c00000 */
[----:B------:R0:W1:Y:S02]  /*1c550*/  SHFL.IDX P6, R14, R13, R12, R11 ;  /* 0x0000000c0d0e7389 */ /* 0x00006400000c000b */
[----:B01----:R-:W-:Y:S01]  /*1c560*/  ENDCOLLECTIVE ;  /* 0x000000000000791b */ /* 0x003fe20003800000 */
.L_x_3404:
[----:B------:R-:W-:Y:S02]  /*1c570*/  IMAD.MOV.U32 R13, RZ, RZ, R2 ;  /* 0x000000ffff0d7224 */ /* 0x000fe400078e0002 */
[----:B------:R-:W-:Y:S02]  /*1c580*/  IMAD.MOV.U32 R12, RZ, RZ, 0x2 ;  /* 0x00000002ff0c7424 */ /* 0x000fe400078e00ff */
[----:B------:R-:W-:Y:S02]  /*1c590*/  IMAD R0, R0, R7, RZ ;  /* 0x0000000700007224 */ /* 0x000fe400078e02ff */
[----:B------:R-:W-:-:S03]  /*1c5a0*/  VIADD R7, R8, 0x10 ;  /* 0x0000001008077836 */ /* 0x000fc60000000000 */
[----:B------:R-:W-:Y:S02]  /*1c5b0*/  ISETP.GE.AND P1, PT, R8, R0, PT ;  /* 0x000000000800720c */ /* 0x000fe40003f26270 */
[----:B------:R0:W-:Y:S11]  /*1c5c0*/  STL [R1+0x40], R7 ;  /* 0x0000400701007387 */ /* 0x0001f60000100800 */
[----:B------:R-:W-:-:S05]  /*1c5d0*/  @!P1 LEA R5, P2, R10, R5, 0x1 ;  /* 0x000000050a059211 */ /* 0x000fca00078408ff */
        /* <DEDUP_REMOVED lines=15> */
.L_x_3405:
        /* <DEDUP_REMOVED lines=10> */
.L_x_3406:
        /* <DEDUP_REMOVED lines=11> */
.L_x_3407:
        /* <DEDUP_REMOVED lines=14> */
.L_x_3408:
[----:B------:R-:W-:Y:S01]  /*1c900*/  IMAD.MOV.U32 R3, RZ, RZ, R14 ;  /* 0x000000ffff037224 */ /* 0x000fe200078e000e */
[----:B------:R-:W-:Y:S06]  /*1c910*/  BRA `(.L_x_3409) ;  /* 0xffffff9800ec7947 */ /* 0x000fec000383ffff */
.L_x_3279:
[----:B------:R-:W2:Y:S04]  /*1c920*/  LDL.LU R13, [R1+0x34] ;  /* 0x00003400010d7983 */ /* 0x000ea80000300800 */
[----:B------:R-:W3:Y:S04]  /*1c930*/  LDL.LU R12, [R1+0x38] ;  /* 0x00003800010c7983 */ /* 0x000ee80000300800 */
[----:B------:R-:W4:Y:S04]  /*1c940*/  LDL.LU R11, [R1+0x40] ;  /* 0x00004000010b7983 */ /* 0x000f280000300800 */
[----:B------:R-:W5:Y:S04]  /*1c950*/  LDL.LU R9, [R1+0x58] ;  /* 0x0000580001097983 */ /* 0x000f680000300800 */
[----:B------:R-:W5:Y:S01]  /*1c960*/  LDL.LU R8, [R1+0x4] ;  /* 0x0000040001087983 */ /* 0x000f620000300800 */
[----:B------:R-:W-:Y:S01]  /*1c970*/  BSSY B0, `(.L_x_3410) ;  /* 0x0000017000007945 */ /* 0x000fe20003800000 */
[----:B------:R-:W-:-:S02]  /*1c980*/  IMAD.MOV.U32 R15, RZ, RZ, -0x1 ;  /* 0xffffffffff0f7424 */ /* 0x000fc400078e00ff */
[----:B--2---:R-:W-:Y:S02]  /*1c990*/  IMAD R7, R13, R7, RZ ;  /* 0x000000070d077224 */ /* 0x004fe400078e02ff */
[----:B------:R-:W-:-:S03]  /*1c9a0*/  IMAD.MOV.U32 R13, RZ, RZ, R4 ;  /* 0x000000ffff0d7224 */ /* 0x000fc600078e0004 */
[-C--:B---3--:R-:W-:Y:S01]  /*1c9b0*/  ISETP.GE.AND P2, PT, R12, R7.reuse, PT ;  /* 0x000000070c00720c */ /* 0x088fe20003f46270 */
[----:B------:R-:W-:Y:S01]  /*1c9c0*/  IMAD.MOV.U32 R12, RZ, RZ, RZ ;  /* 0x000000ffff0c7224 */ /* 0x000fe200078e00ff */
[-C--:B----4-:R-:W-:Y:S01]  /*1c9d0*/  ISETP.GE.AND P3, PT, R11, R7.reuse, PT ;  /* 0x000000070b00720c */ /* 0x090fe20003f66270 */
[----:B------:R-:W-:Y:S01]  /*1c9e0*/  IMAD.MOV.U32 R11, RZ, RZ, 0x181f ;  /* 0x0000181fff0b7424 */ /* 0x000fe200078e00ff */
[----:B-----5:R-:W-:Y:S02]  /*1c9f0*/  ISETP.GE.AND P4, PT, R9, R7, PT ;  /* 0x000000070900720c */ /* 0x020fe40003f86270 */
[----:B------:R-:W-:-:S07]  /*1ca00*/  LOP3.LUT R8, R8, 0xffffffdf, RZ, 0xc0, !PT ;  /* 0xffffffdf08087812 */ /* 0x000fce00078ec0ff */
        /* <DEDUP_REMOVED lines=13> */
.L_x_3411:
[----:B------:R-:W-:Y:S05]  /*1cae0*/  BSYNC B0 ;  /* 0x0000000000007941 */ /* 0x000fea0003800000 */
.L_x_3410:
[----:B------:R0:W-:Y:S04]  /*1caf0*/  STL [R1+0x6c], R16 ;  /* 0x00006c1001007387 */ /* 0x0001e80000100800 */
[----:B0-----:R0:W5:Y:S04]  /*1cb00*/  LDL.LU R16, [R1+0x4] ;  /* 0x0000040001107983 */ /* 0x0011680000300800 */
[----:B------:R1:W-:Y:S04]  /*1cb10*/  STL [R1+0x68], R7 ;  /* 0x0000680701007387 */ /* 0x0003e80000100800 */
[----:B-1----:R0:W5:Y:S01]  /*1cb20*/  LDL R7, [R1+0x10] ;  /* 0x0000100001077983 */ /* 0x0021620000100800 */
[----:B------:R-:W-:-:S02]  /*1cb30*/  IMAD.MOV.U32 R13, RZ, RZ, R0 ;  /* 0x000000ffff0d7224 */ /* 0x000fc400078e0000 */
[----:B------:R-:W-:Y:S02]  /*1cb40*/  IMAD.MOV.U32 R12, RZ, RZ, RZ ;  /* 0x000000ffff0c7224 */ /* 0x000fe400078e00ff */
[----:B------:R-:W-:Y:S02]  /*1cb50*/  IMAD.MOV.U32 R11, RZ, RZ, 0x181f ;  /* 0x0000181fff0b7424 */ /* 0x000fe400078e00ff */
[----:B------:R-:W-:Y:S02]  /*1cb60*/  IMAD.MOV.U32 R15, RZ, RZ, -0x1 ;  /* 0xffffffffff0f7424 */ /* 0x000fe400078e00ff */
[----:B0-----:R-:W-:-:S07]  /*1cb70*/  IMAD.MOV.U32 R8, RZ, RZ, R14 ;  /* 0x000000ffff087224 */ /* 0x001fce00078e000e */
[----:B-----5:R-:W-:Y:S05]  /*1cb80*/  WARPSYNC.COLLECTIVE R15, `(.L_x_3412) ;  /* 0x000000000f087348 */ /* 0x020fea0003c00000 */
[----:B------:R0:W1:Y:S02]  /*1cb90*/  SHFL.IDX P6, R14, R13, R12, R11 ;  /* 0x0000000c0d0e7389 */ /* 0x00006400000c000b */
[----:B01---5:R-:W-:Y:S01]  /*1cba0*/  ENDCOLLECTIVE ;  /* 0x000000000000791b */ /* 0x023fe20003800000 */
.L_x_3412:
        /* <DEDUP_REMOVED lines=35> */
[C---:B------:R-:W-:Y:S02]  /*1cde0*/  LOP3.LUT P5, RZ, R16.reuse, 0x4, RZ, 0xc0, !PT ;  /* 0x0000000410ff7812 */ /* 0x040fe400078ac0ff */
[----:B------:R-:W-:Y:S01]  /*1cdf0*/  @!P3 LOP3.LUT R8, R5, 0x40, RZ, 0xc0, !PT ;  /* 0x000000400508b812 */ /* 0x000fe200078ec0ff */
[----:B------:R0:W-:Y:S01]  /*1ce00*/  @!P2 LDGSTS.E.BYPASS.LTC128B.128 [R7+0x32400], desc[UR38][R2.64+0x300], P6 ;  /* 0x324003000207afae */ /* 0x0001e2000b101d66 */
[----:B------:R-:W-:Y:S02]  /*1ce10*/  LOP3.LUT R16, R16, 0xfffdffff, RZ, 0xc0, !PT ;  /* 0xfffdffff10107812 */ /* 0x000fe400078ec0ff */
[----:B------:R-:W-:-:S07]  /*1ce20*/  @!P3 SHF.R.U32.HI R8, RZ, 0x2, R8 ;  /* 0x00000002ff08b819 */ /* 0x000fce0000011608 */
[----:B0-----:R-:W-:Y:S05]  /*1ce30*/  WARPSYNC.COLLECTIVE R15, `(.L_x_3413) ;  /* 0x000000000f087348 */ /* 0x001fea0003c00000 */
[----:B------:R1:W2:Y:S02]  /*1ce40*/  SHFL.IDX P6, R14, R13, R12, R11 ;  /* 0x0000000c0d0e7389 */ /* 0x0002a400000c000b */
[----:B012---:R-:W-:Y:S01]  /*1ce50*/  ENDCOLLECTIVE ;  /* 0x000000000000791b */ /* 0x007fe20003800000 */
.L_x_3413:
        /* <DEDUP_REMOVED lines=12> */
[----:B------:R-:W-:Y:S01]  /*1cf20*/  @!P3 ISETP.NE.U32.AND P4, PT, R8, RZ, PT ;  /* 0x000000ff0800b20c */ /* 0x000fe20003f85070 */
[----:B0-----:R-:W-:-:S12]  /*1cf30*/  IMAD.MOV.U32 R9, RZ, RZ, R14 ;  /* 0x000000ffff097224 */ /* 0x001fd800078e000e */
[----:B------:R-:W-:Y:S05]  /*1cf40*/  WARPSYNC.COLLECTIVE R15, `(.L_x_3414) ;  /* 0x000000000f087348 */ /* 0x000fea0003c00000 */
[----:B------:R0:W1:Y:S02]  /*1cf50*/  SHFL.IDX P6, R14, R13, R12, R11 ;  /* 0x0000000c0d0e7389 */ /* 0x00006400000c000b */
[----:B01----:R-:W-:Y:S01]  /*1cf60*/  ENDCOLLECTIVE ;  /* 0x000000000000791b */ /* 0x003fe20003800000 */
.L_x_3414:
        /* <DEDUP_REMOVED lines=29> */
.L_x_3415:
        /* <DEDUP_REMOVED lines=13> */
.L_x_3416:
[----:B------:R-:W-:Y:S02]  /*1d210*/  @!P4 LOP3.LUT R8, R6, 0x80, RZ, 0xc0, !PT ;  /* 0x000000800608c812 */ /* 0x000fe400078ec0ff */
[----:B------:R-:W-:Y:S02]  /*1d220*/  @!P4 LOP3.LUT R2, R5, 0x40, RZ, 0xc0, !PT ;  /* 0x000000400502c812 */ /* 0x000fe400078ec0ff */
[----:B------:R-:W-:Y:S02]  /*1d230*/  @!P4 SHF.R.U32.HI R8, RZ, 0x3, R8 ;  /* 0x00000003ff08c819 */ /* 0x000fe40000011608 */
[----:B------:R-:W-:Y:S02]  /*1d240*/  @!P4 SHF.R.U32.HI R9, RZ, 0x2, R2 ;  /* 0x00000002ff09c819 */ /* 0x000fe40000011602 */
[----:B------:R-:W-:Y:S01]  /*1d250*/  @!P4 ISETP.NE.U32.AND P3, PT, R8, RZ, PT ;  /* 0x000000ff0800c20c */ /* 0x000fe20003f65070 */
[----:B------:R-:W0:Y:S01]  /*1d260*/  S2R R15, SR_TID.X ;  /* 0x00000000000f7919 */ /* 0x000e220000002100 */
[----:B------:R-:W-:Y:S01]  /*1d270*/  IMAD.MOV.U32 R3, RZ, RZ, R14 ;  /* 0x000000ffff037224 */ /* 0x000fe200078e000e */
[----:B------:R-:W-:Y:S01]  /*1d280*/  @!P4 ISETP.NE.U32.AND P6, PT, R9, RZ, PT ;  /* 0x000000ff0900c20c */ /* 0x000fe20003fc5070 */
[----:B0-----:R-:W-:-:S05]  /*1d290*/  IMAD.SHL.U32 R15, R15, 0x8, RZ ;  /* 0x000000080f0f7824 */ /* 0x001fca00078e00ff */
[----:B------:R-:W-:-:S04]  /*1d2a0*/  LOP3.LUT R15, R15, 0x38, RZ, 0xc0, !PT ;  /* 0x000000380f0f7812 */ /* 0x000fc800078ec0ff */
        /* <DEDUP_REMOVED lines=11> */
[----:B------:R0:W5:Y:S10]  /*1d360*/  LDL.LU R16, [R1+0x6c] ;  /* 0x00006c0001107983 */ /* 0x0001740000300800 */
[----:B------:R0:W-:Y:S04]  /*1d370*/  @!P4 LDGSTS.E.BYPASS.LTC128B.128 [R7+0x2b400], desc[UR38][R2.64+0x100], !P2 ;  /* 0x2b4001000207cfae */ /* 0x0001e8000d101d66 */
[----:B------:R0:W-:Y:S04]  /*1d380*/  @!P4 LDGSTS.E.BYPASS.LTC128B.128 [R7+0x2d400], desc[UR38][R2.64+0x180], !P5 ;  /* 0x2d4001800207cfae */ /* 0x0001e8000e901d66 */
[----:B------:R0:W-:Y:S04]  /*1d390*/  @!P4 LDGSTS.E.BYPASS.LTC128B.128 [R7+0x2f400], desc[UR38][R2.64+0x200], !P0 ;  /* 0x2f4002000207cfae */ /* 0x0001e8000c101d66 */
[----:B------:R0:W-:Y:S04]  /*1d3a0*/  @!P4 LDGSTS.E.BYPASS.LTC128B.128 [R7+0x31400], desc[UR38][R2.64+0x280], !P1 ;  /* 0x314002800207cfae */ /* 0x0001e8000c901d66 */
[----:B------:R0:W-:Y:S04]  /*1d3b0*/  @!P4 LDGSTS.E.BYPASS.LTC128B.128 [R7+0x33400], desc[UR38][R2.64+0x300], P6 ;  /* 0x334003000207cfae */ /* 0x0001e8000b101d66 */
[----:B------:R0:W-:Y:S04]  /*1d3c0*/  @!P4 LDGSTS.E.BYPASS.LTC128B.128 [R7+0x35400], desc[UR38][R2.64+0x380], P3 ;  /* 0x354003800207cfae */ /* 0x0001e80009901d66 */
[----:B------:R0:W5:Y:S01]  /*1d3d0*/  LDL.LU R7, [R1+0x68] ;  /* 0x0000680001077983 */ /* 0x0001620000300800 */
[----:B------:R-:W-:-:S02]  /*1d3e0*/  IMAD.MOV.U32 R13, RZ, RZ, R4 ;  /* 0x000000ffff0d7224 */ /* 0x000fc400078e0004 */
[----:B------:R-:W-:Y:S02]  /*1d3f0*/  IMAD.MOV.U32 R12, RZ, RZ, 0x3 ;  /* 0x00000003ff0c7424 */ /* 0x000fe400078e00ff */
[----:B------:R-:W-:-:S07]  /*1d400*/  IMAD.MOV.U32 R15, RZ, RZ, -0x1 ;  /* 0xffffffffff0f7424 */ /* 0x000fce00078e00ff */
[----:B0----5:R-:W-:Y:S05]  /*1d410*/  WARPSYNC.COLLECTIVE R15, `(.L_x_3417) ;  /* 0x000000000f087348 */ /* 0x021fea0003c00000 */
[----:B------:R1:W2:Y:S02]  /*1d420*/  SHFL.IDX P6, R14, R13, R12, R11 ;  /* 0x0000000c0d0e7389 */ /* 0x0002a400000c000b */
[----:B012--5:R-:W-:Y:S01]  /*1d430*/  ENDCOLLECTIVE ;  /* 0x000000000000791b */ /* 0x027fe20003800000 */
.L_x_3417:
[----:B------:R-:W-:Y:S02]  /*1d440*/  IMAD.MOV.U32 R13, RZ, RZ, R0 ;  /* 0x000000ffff0d7224 */ /* 0x000fe400078e0000 */
[----:B------:R-:W-:-:S07]  /*1d450*/  IMAD.MOV.U32 R4, RZ, RZ, R14 ;  /* 0x000000ffff047224 */ /* 0x000fce00078e000e */
[----:B------:R-:W-:Y:S05]  /*1d460*/  WARPSYNC.COLLECTIVE R15, `(.L_x_3418) ;  /* 0x000000000f087348 */ /* 0x000fea0003c00000 */
[----:B------:R0:W1:Y:S02]  /*1d470*/  SHFL.IDX P6, R14, R13, R12, R11 ;  /* 0x0000000c0d0e7389 */ /* 0x00006400000c000b */
[----:B01----:R-:W-:Y:S01]  /*1d480*/  ENDCOLLECTIVE ;  /* 0x000000000000791b */ /* 0x003fe20003800000 */
.L_x_3418:
[----:B------:R-:W-:Y:S01]  /*1d490*/  IMAD.MOV.U32 R0, RZ, RZ, R14 ;  /* 0x000000ffff007224 */ /* 0x000fe200078e000e */
[----:B------:R-:W-:Y:S06]  /*1d4a0*/  BRA `(.L_x_3419) ;  /* 0xffffff9c00d07947 */ /* 0x000fec000383ffff */
.L_x_3284:
[----:B0-----:R-:W3:Y:S02]  /*1d4b0*/  LDL R2, [R1] ;  /* 0x0000000001027983 */ /* 0x001ee40000100800 */
[----:B---3--:R0:W3:Y:S02]  /*1d4c0*/  SYNCS.PHASECHK.TRANS64.TRYWAIT P0, [R2+URZ+0x38820], R0 ;  /* 0x03882000020075a7 */ /* 0x0080e4000800017f */
[----:B---3--:R-:W-:Y:S05]  /*1d4d0*/  @!P0 NANOSLEEP.SYNCS 0x989680 ;  /* 0x009896800000895d */ /* 0x008fea0003900000 */
[----:B------:R-:W3:Y:S02]  /*1d4e0*/  @!P0 SYNCS.PHASECHK.TRANS64 P0, [R2+URZ+0x38820], R0 ;  /* 0x03882000020085a7 */ /* 0x000ee4000800007f */
[----:B---3--:R-:W-:Y:S05]  /*1d4f0*/  @!P0 BRA `(.L_x_3284) ;  /* 0xfffffffc00ec8947 */ /* 0x008fea000383ffff */
[----:B------:R-:W-:Y:S05]  /*1d500*/  BRA `(.L_x_3420) ;  /* 0xffffffa000907947 */ /* 0x000fea000383ffff */
.L_x_3288:
[----:B0-----:R0:W1:Y:S02]  /*1d510*/  SYNCS.PHASECHK.TRANS64.TRYWAIT P0, [R0+URZ+0x38860], R2 ;  /* 0x03886002000075a7 */ /* 0x001064000800017f */
[----:B-1----:R-:W-:Y:S05]  /*1d520*/  @!P0 NANOSLEEP.SYNCS 0x989680 ;  /* 0x009896800000895d */ /* 0x002fea0003900000 */
[----:B------:R-:W1:Y:S02]  /*1d530*/  @!P0 SYNCS.PHASECHK.TRANS64 P0, [R0+URZ+0x38860], R2 ;  /* 0x03886002000085a7 */ /* 0x000e64000800007f */
[----:B-1----:R-:W-:Y:S05]  /*1d540*/  @!P0 BRA `(.L_x_3288) ;  /* 0xfffffffc00f08947 */ /* 0x002fea000383ffff */
[----:B------:R-:W-:Y:S05]  /*1d550*/  BRA `(.L_x_3421) ;  /* 0xffffffa000bc7947 */ /* 0x000fea000383ffff */
.L_x_3307:
[----:B-1----:R1:W3:Y:S02]  /*1d560*/  SYNCS.PHASECHK.TRANS64.TRYWAIT P0, [R3+URZ+0x38840], R2 ;  /* 0x03884002030075a7 */ /* 0x0022e4000800017f */
[----:B---3--:R-:W-:Y:S05]  /*1d570*/  @!P0 NANOSLEEP.SYNCS 0x989680 ;  /* 0x009896800000895d */ /* 0x008fea0003900000 */
[----:B------:R-:W3:Y:S02]  /*1d580*/  @!P0 SYNCS.PHASECHK.TRANS64 P0, [R3+URZ+0x38840], R2 ;  /* 0x03884002030085a7 */ /* 0x000ee4000800007f */
[----:B---3--:R-:W-:Y:S05]  /*1d590*/  @!P0 BRA `(.L_x_3307) ;  /* 0xfffffffc00f08947 */ /* 0x008fea000383ffff */
[----:B------:R-:W-:Y:S05]  /*1d5a0*/  BRA `(.L_x_3422) ;  /* 0xffffffac00c87947 */ /* 0x000fea000383ffff */
.L_x_3312:
[----:B0-----:R0:W3:Y:S02]  /*1d5b0*/  SYNCS.PHASECHK.TRANS64.TRYWAIT P0, [R3+URZ+0x38860], R2 ;  /* 0x03886002030075a7 */ /* 0x0010e4000800017f */
[----:B---3--:R-:W-:Y:S05]  /*1d5c0*/  @!P0 NANOSLEEP.SYNCS 0x989680 ;  /* 0x009896800000895d */ /* 0x008fea0003900000 */
[----:B------:R-:W3:Y:S02]  /*1d5d0*/  @!P0 SYNCS.PHASECHK.TRANS64 P0, [R3+URZ+0x38860], R2 ;  /* 0x03886002030085a7 */ /* 0x000ee4000800007f */
[----:B---3--:R-:W-:Y:S05]  /*1d5e0*/  @!P0 BRA `(.L_x_3312) ;  /* 0xfffffffc00f08947 */ /* 0x008fea000383ffff */
[----:B------:R-:W-:Y:S05]  /*1d5f0*/  BRA `(.L_x_3423) ;  /* 0xffffffb0004c7947 */ /* 0x000fea000383ffff */
.L_x_3327:
[----:B0-----:R0:W1:Y:S02]  /*1d600*/  SYNCS.PHASECHK.TRANS64.TRYWAIT P0, [R4+URZ+0x38840], R2 ;  /* 0x03884002040075a7 */ /* 0x001064000800017f */
[----:B-1----:R-:W-:Y:S05]  /*1d610*/  @!P0 NANOSLEEP.SYNCS 0x989680 ;  /* 0x009896800000895d */ /* 0x002fea0003900000 */
[----:B------:R-:W1:Y:S02]  /*1d620*/  @!P0 SYNCS.PHASECHK.TRANS64 P0, [R4+URZ+0x38840], R2 ;  /* 0x03884002040085a7 */ /* 0x000e64000800007f */
[----:B-1----:R-:W-:Y:S05]  /*1d630*/  @!P0 BRA `(.L_x_3327) ;  /* 0xfffffffc00f08947 */ /* 0x002fea000383ffff */
[----:B------:R-:W-:Y:S05]  /*1d640*/  BRA `(.L_x_3424) ;  /* 0xffffffbc003c7947 */ /* 0x000fea000383ffff */
.L_x_3332:
[----:B-1----:R1:W3:Y:S02]  /*1d650*/  SYNCS.PHASECHK.TRANS64.TRYWAIT P0, [R4+URZ+0x38860], R2 ;  /* 0x03886002040075a7 */ /* 0x0022e4000800017f */
[----:B---3--:R-:W-:Y:S05]  /*1d660*/  @!P0 NANOSLEEP.SYNCS 0x989680 ;  /* 0x009896800000895d */ /* 0x008fea0003900000 */
[----:B------:R-:W3:Y:S02]  /*1d670*/  @!P0 SYNCS.PHASECHK.TRANS64 P0, [R4+URZ+0x38860], R2 ;  /* 0x03886002040085a7 */ /* 0x000ee4000800007f */
[----:B---3--:R-:W-:Y:S05]  /*1d680*/  @!P0 BRA `(.L_x_3332) ;  /* 0xfffffffc00f08947 */ /* 0x008fea000383ffff */
[----:B------:R-:W-:Y:S05]  /*1d690*/  BRA `(.L_x_3425) ;  /* 0xffffffbc00bc7947 */ /* 0x000fea000383ffff */
.L_x_3347:
[----:B-1----:R1:W3:Y:S02]  /*1d6a0*/  SYNCS.PHASECHK.TRANS64.TRYWAIT P0, [R2+URZ+0x38840], R3 ;  /* 0x03884003020075a7 */ /* 0x0022e4000800017f */
[----:B---3--:R-:W-:Y:S05]  /*1d6b0*/  @!P0 NANOSLEEP.SYNCS 0x989680 ;  /* 0x009896800000895d */ /* 0x008fea0003900000 */
[----:B------:R-:W3:Y:S02]  /*1d6c0*/  @!P0 SYNCS.PHASECHK.TRANS64 P0, [R2+URZ+0x38840], R3 ;  /* 0x03884003020085a7 */ /* 0x000ee4000800007f */
[----:B---3--:R-:W-:Y:S05]  /*1d6d0*/  @!P0 BRA `(.L_x_3347) ;  /* 0xfffffffc00f08947 */ /* 0x008fea000383ffff */
[----:B------:R-:W-:Y:S05]  /*1d6e0*/  BRA `(.L_x_3426) ;  /* 0xffffffc800887947 */ /* 0x000fea000383ffff */
.L_x_3352:
[----:B0-----:R0:W3:Y:S02]  /*1d6f0*/  SYNCS.PHASECHK.TRANS64.TRYWAIT P0, [R2+URZ+0x38860], R3 ;  /* 0x03886003020075a7 */ /* 0x0010e4000800017f */
[----:B---3--:R-:W-:Y:S05]  /*1d700*/  @!P0 NANOSLEEP.SYNCS 0x989680 ;  /* 0x009896800000895d */ /* 0x008fea0003900000 */
[----:B------:R-:W3:Y:S02]  /*1d710*/  @!P0 SYNCS.PHASECHK.TRANS64 P0, [R2+URZ+0x38860], R3 ;  /* 0x03886003020085a7 */ /* 0x000ee4000800007f */
[----:B---3--:R-:W-:Y:S05]  /*1d720*/  @!P0 BRA `(.L_x_3352) ;  /* 0xfffffffc00f08947 */ /* 0x008fea000383ffff */
[----:B------:R-:W-:Y:S05]  /*1d730*/  BRA `(.L_x_3427) ;  /* 0xffffffcc000c7947 */ /* 0x000fea000383ffff */
.L_x_3368:
[----:B------:R-:W-:Y:S01]  /*1d740*/  BSSY B0, `(.L_x_3428) ;  /* 0x0000008000007945 */ /* 0x000fe20003800000 */
[----:B------:R-:W-:Y:S02]  /*1d750*/  IMAD.MOV.U32 R13, RZ, RZ, R16 ;  /* 0x000000ffff0d7224 */ /* 0x000fe400078e0010 */
[----:B------:R-:W-:Y:S02]  /*1d760*/  IMAD.MOV.U32 R12, RZ, RZ, RZ ;  /* 0x000000ffff0c7224 */ /* 0x000fe400078e00ff */
[----:B------:R-:W-:Y:S02]  /*1d770*/  IMAD.MOV.U32 R11, RZ, RZ, 0x1f ;  /* 0x0000001fff0b7424 */ /* 0x000fe400078e00ff */
[----:B------:R-:W-:-:S07]  /*1d780*/  IMAD.MOV.U32 R15, RZ, RZ, -0x1 ;  /* 0xffffffffff0f7424 */ /* 0x000fce00078e00ff */
[----:B012---:R-:W-:Y:S05]  /*1d790*/  WARPSYNC.COLLECTIVE R15, `(.L_x_3429) ;  /* 0x000000000f087348 */ /* 0x007fea0003c00000 */
[----:B------:R3:W4:Y:S02]  /*1d7a0*/  SHFL.IDX P6, R14, R13, R12, R11 ;  /* 0x0000000c0d0e7389 */ /* 0x00072400000c000b */
[----:B01234-:R-:W-:Y:S01]  /*1d7b0*/  ENDCOLLECTIVE ;  /* 0x000000000000791b */ /* 0x01ffe20003800000 */
.L_x_3429:
[----:B------:R-:W-:Y:S05]  /*1d7c0*/  BSYNC B0 ;  /* 0x0000000000007941 */ /* 0x000fea0003800000 */
.L_x_3428:
        /* <DEDUP_REMOVED lines=9> */
.L_x_3430:
        /* <DEDUP_REMOVED lines=18> */
.L_x_3431:
        /* <DEDUP_REMOVED lines=8> */
.L_x_3432:
        /* <DEDUP_REMOVED lines=8> */
.L_x_3433:
        /* <DEDUP_REMOVED lines=8> */
.L_x_3434:
        /* <DEDUP_REMOVED lines=8> */
.L_x_3435:
        /* <DEDUP_REMOVED lines=9> */
.L_x_3436:
[----:B------:R-:W-:Y:S01]  /*1dc10*/  IMAD.MOV.U32 R16, RZ, RZ, R14 ;  /* 0x000000ffff107224 */ /* 0x000fe200078e000e */
[----:B------:R-:W-:Y:S06]  /*1dc20*/  BRA `(.L_x_3437) ;  /* 0xffffffd400487947 */ /* 0x000fec000383ffff */
.L_x_3373:
        /* <DEDUP_REMOVED lines=8> */
.L_x_3439:
[----:B------:R-:W-:Y:S05]  /*1dcb0*/  BSYNC B0 ;  /* 0x0000000000007941 */ /* 0x000fea0003800000 */
.L_x_3438:
        /* <DEDUP_REMOVED lines=10> */
.L_x_3440:
        /* <DEDUP_REMOVED lines=8> */
.L_x_3441:
        /* <DEDUP_REMOVED lines=8> */
.L_x_3442:
        /* <DEDUP_REMOVED lines=8> */
.L_x_3443:
        /* <DEDUP_REMOVED lines=9> */
.L_x_3444:
[----:B------:R-:W-:Y:S01]  /*1df70*/  IMAD.MOV.U32 R16, RZ, RZ, R14 ;  /* 0x000000ffff107224 */ /* 0x000fe200078e000e */
[----:B------:R-:W-:Y:S06]  /*1df80*/  BRA `(.L_x_3445) ;  /* 0xffffffd4000c7947 */ /* 0x000fec000383ffff */
.L_x_3375:
[----:B------:R-:W-:Y:S01]  /*1df90*/  BSSY B0, `(.L_x_3446) ;  /* 0x0000006000007945 */ /* 0x000fe20003800000 */
[----:B------:R-:W-:Y:S01]  /*1dfa0*/  PLOP3.LUT P6, PT, P6, PT, PT, 0x8, 0x0 ;  /* 0x000000000000781c */ /* 0x000fe200037ce170 */
[----:B------:R-:W-:-:S12]  /*1dfb0*/  IMAD.MOV.U32 R15, RZ, RZ, -0x1 ;  /* 0xffffffffff0f7424 */ /* 0x000fd800078e00ff */
[----:B012---:R-:W-:Y:S05]  /*1dfc0*/  WARPSYNC.COLLECTIVE R15, `(.L_x_3447) ;  /* 0x000000000f087348 */ /* 0x007fea0003c00000 */
[----:B------:R-:W-:Y:S01]  /*1dfd0*/  VOTE.ANY R14, PT, P6 ;  /* 0x00000000000e7806 */ /* 0x000fe200030e0100 */
[----:B012---:R-:W-:Y:S06]  /*1dfe0*/  ENDCOLLECTIVE ;  /* 0x000000000000791b */ /* 0x007fec0003800000 */
.L_x_3447:
[----:B------:R-:W-:Y:S05]  /*1dff0*/  BSYNC B0 ;  /* 0x0000000000007941 */ /* 0x000fea0003800000 */
.L_x_3446:
        /* <DEDUP_REMOVED lines=9> */
.L_x_3448:
[----:B------:R-:W-:Y:S01]  /*1e090*/  IMAD.MOV.U32 R17, RZ, RZ, R14 ;  /* 0x000000ffff117224 */ /* 0x000fe200078e000e */
[----:B------:R-:W-:Y:S06]  /*1e0a0*/  BRA `(.L_x_3449) ;  /* 0xffffffd000fc7947 */ /* 0x000fec000383ffff */
.L_x_3377:
[----:B------:R-:W-:Y:S01]  /*1e0b0*/  BSSY B0, `(.L_x_3450) ;  /* 0x0000007000007945 */ /* 0x000fe20003800000 */
[----:B------:R-:W-:Y:S02]  /*1e0c0*/  IMAD.MOV.U32 R13, RZ, RZ, R3 ;  /* 0x000000ffff0d7224 */ /* 0x000fe400078e0003 */
[----:B------:R-:W-:Y:S02]  /*1e0d0*/  IMAD.MOV.U32 R11, RZ, RZ, 0x1f ;  /* 0x0000001fff0b7424 */ /* 0x000fe400078e00ff */
[----:B------:R-:W-:-:S07]  /*1e0e0*/  IMAD.MOV.U32 R15, RZ, RZ, -0x1 ;  /* 0xffffffffff0f7424 */ /* 0x000fce00078e00ff */
[----:B01234-:R-:W-:Y:S05]  /*1e0f0*/  WARPSYNC.COLLECTIVE R15, `(.L_x_3451) ;  /* 0x000000000f087348 */ /* 0x01ffea0003c00000 */
[----:B------:R0:W0:Y:S02]  /*1e100*/  SHFL.IDX P6, R14, R13, R12, R11 ;  /* 0x0000000c0d0e7389 */ /* 0x00002400000c000b */
[----:B01234-:R-:W-:Y:S01]  /*1e110*/  ENDCOLLECTIVE ;  /* 0x000000000000791b */ /* 0x01ffe20003800000 */
.L_x_3451:
[----:B------:R-:W-:Y:S05]  /*1e120*/  BSYNC B0 ;  /* 0x0000000000007941 */ /* 0x000fea0003800000 */
.L_x_3450:
[----:B------:R-:W-:Y:S01]  /*1e130*/  IMAD.MOV.U32 R3, RZ, RZ, R14 ;  /* 0x000000ffff037224 */ /* 0x000fe200078e000e */
[----:B------:R-:W-:Y:S06]  /*1e140*/  BRA `(.L_x_3452) ;  /* 0xffffffd000f07947 */ /* 0x000fec000383ffff */
.L_x_3381:
[----:B0-----:R0:W1:Y:S02]  /*1e150*/  SYNCS.PHASECHK.TRANS64.TRYWAIT P0, [R0+URZ+0x38820], R3 ;  /* 0x03882003000075a7 */ /* 0x001064000800017f */
[----:B-1----:R-:W-:Y:S05]  /*1e160*/  @!P0 NANOSLEEP.SYNCS 0x989680 ;  /* 0x009896800000895d */ /* 0x002fea0003900000 */
[----:B------:R-:W1:Y:S02]  /*1e170*/  @!P0 SYNCS.PHASECHK.TRANS64 P0, [R0+URZ+0x38820], R3 ;  /* 0x03882003000085a7 */ /* 0x000e64000800007f */
[----:B-1----:R-:W-:Y:S05]  /*1e180*/  @!P0 BRA `(.L_x_3381) ;  /* 0xfffffffc00f08947 */ /* 0x002fea000383ffff */
[----:B------:R-:W-:Y:S05]  /*1e190*/  BRA `(.L_x_3453) ;  /* 0xffffffd800747947 */ /* 0x000fea000383ffff */
.L_x_3382:
        /* <DEDUP_REMOVED lines=11> */
.L_x_3455:
[----:B------:R-:W-:Y:S05]  /*1e250*/  BSYNC B0 ;  /* 0x0000000000007941 */ /* 0x000fea0003800000 */
.L_x_3454:
[----:B------:R-:W-:Y:S05]  /*1e260*/  BRA `(.L_x_3456) ;  /* 0xffffffd8005c7947 */ /* 0x000fea000383ffff */
.L_x_3385:
[----:B------:R-:W-:Y:S01]  /*1e270*/  BSSY B1, `(.L_x_3457) ;  /* 0x0000006000017945 */ /* 0x000fe20003800000 */
[----:B------:R-:W-:-:S07]  /*1e280*/  IMAD.MOV.U32 R15, RZ, RZ, -0x1 ;  /* 0xffffffffff0f7424 */ /* 0x000fce00078e00ff */
[----:B012---:R-:W-:Y:S05]  /*1e290*/  WARPSYNC.COLLECTIVE R15, `(.L_x_3458) ;  /* 0x000000000f0c7348 */ /* 0x007fea0003c00000 */
[----:B------:R-:W-:Y:S02]  /*1e2a0*/  ELECT P6, UR62, PT ;  /* 0x00000000003e782f */ /* 0x000fe400038c0000 */
[----:B------:R-:W-:Y:S01]  /*1e2b0*/  MOV R14, UR62 ;  /* 0x0000003e000e7c02 */ /* 0x000fe20008000f00 */
[----:B012---:R-:W-:Y:S10]  /*1e2c0*/  ENDCOLLECTIVE ;  /* 0x000000000000791b */ /* 0x007ff40003800000 */
.L_x_3458:
[----:B------:R-:W-:Y:S05]  /*1e2d0*/  BSYNC B1 ;  /* 0x0000000000017941 */ /* 0x000fea0003800000 */
.L_x_3457:
[----:B------:R-:W-:Y:S05]  /*1e2e0*/  BRA `(.L_x_3459) ;  /* 0xffffffd800547947 */ /* 0x000fea000383ffff */
.L_x_3387:
[----:B0-----:R0:W1:Y:S02]  /*1e2f0*/  SYNCS.PHASECHK.TRANS64.TRYWAIT P0, [R6+URZ], R5 ;  /* 0x00000005060075a7 */ /* 0x001064000800017f */
[----:B-1----:R-:W-:Y:S05]  /*1e300*/  @!P0 NANOSLEEP.SYNCS 0x989680 ;  /* 0x009896800000895d */ /* 0x002fea0003900000 */
[----:B------:R-:W1:Y:S02]  /*1e310*/  @!P0 SYNCS.PHASECHK.TRANS64 P0, [R6+URZ], R5 ;  /* 0x00000005060085a7 */ /* 0x000e64000800007f */
[----:B-1----:R-:W-:Y:S05]  /*1e320*/  @!P0 BRA `(.L_x_3387) ;  /* 0xfffffffc00f08947 */ /* 0x002fea000383ffff */
[----:B------:R-:W-:Y:S05]  /*1e330*/  BRA `(.L_x_3460) ;  /* 0xffffffd800907947 */ /* 0x000fea000383ffff */
.L_x_3388:
[----:B-1----:R1:W2:Y:S02]  /*1e340*/  SYNCS.PHASECHK.TRANS64.TRYWAIT P0, [R7+URZ], R2 ;  /* 0x00000002070075a7 */ /* 0x0022a4000800017f */
[----:B--2---:R-:W-:Y:S05]  /*1e350*/  @!P0 NANOSLEEP.SYNCS 0x989680 ;  /* 0x009896800000895d */ /* 0x004fea0003900000 */
[----:B------:R-:W2:Y:S02]  /*1e360*/  @!P0 SYNCS.PHASECHK.TRANS64 P0, [R7+URZ], R2 ;  /* 0x00000002070085a7 */ /* 0x000ea4000800007f */
[----:B--2---:R-:W-:Y:S05]  /*1e370*/  @!P0 BRA `(.L_x_3388) ;  /* 0xfffffffc00f08947 */ /* 0x004fea000383ffff */
[----:B------:R-:W-:Y:S05]  /*1e380*/  BRA `(.L_x_3461) ;  /* 0xffffffd800847947 */ /* 0x000fea000383ffff */
.L_x_3390:
[----:B--2---:R2:W3:Y:S02]  /*1e390*/  SYNCS.PHASECHK.TRANS64.TRYWAIT P0, [R4+URZ], R5 ;  /* 0x00000005040075a7 */ /* 0x0044e4000800017f */
[----:B---3--:R-:W-:Y:S05]  /*1e3a0*/  @!P0 NANOSLEEP.SYNCS 0x989680 ;  /* 0x009896800000895d */ /* 0x008fea0003900000 */
[----:B------:R-:W3:Y:S02]  /*1e3b0*/  @!P0 SYNCS.PHASECHK.TRANS64 P0, [R4+URZ], R5 ;  /* 0x00000005040085a7 */ /* 0x000ee4000800007f */
[----:B---3--:R-:W-:Y:S05]  /*1e3c0*/  @!P0 BRA `(.L_x_3390) ;  /* 0xfffffffc00f08947 */ /* 0x008fea000383ffff */
[----:B------:R-:W-:Y:S05]  /*1e3d0*/  BRA `(.L_x_3462) ;  /* 0xffffffd8008c7947 */ /* 0x000fea000383ffff */
.L_x_3463:
        /* <DEDUP_REMOVED lines=10> */
.L_x_5877:


//--------------------- .text._ZN7cutlass13device_kernelIN5flash11enable_sm90INS1_16FlashAttnFwdSm90INS1_25CollectiveMainloopFwdSm90ILi2EN4cute5tupleIJNS5_1CILi1EEES8_S8_EEENS6_IJNS7_ILi64EEESA_SA_EEELi512ENS_10bfloat16_tEfNS_4arch4Sm90ELb0ELb1ELb0ELb1ELb0ELb1ELb1ELb0ELb0ELb1ELb0ELb0EEENS1_21CollectiveEpilogueFwdINS6_IJSA_NS7_ILi512EEESA_EEES9_SC_SE_Li256ELb1ELb1ELb0ELb0EEENS1_36VarlenDynamicPersistentTileSchedulerILi64ELi64ELi256ELi128ELb0ELb1ELb1ELb1ELb0ELb1EEEEEEEEEvNT_6ParamsE --------------------------
	.section	.text._ZN7cutlass13device_kernelIN5flash11enable_sm90INS1_16FlashAttnFwdSm90INS1_25CollectiveMainloopFwdSm90ILi2EN4cute5tupleIJNS5_1CILi1EEES8_S8_EEENS6_IJNS7_ILi64EEESA_SA_EEELi512ENS_10bfloat16_tEfNS_4arch4Sm90ELb0ELb1ELb0ELb1ELb0ELb1ELb1ELb0ELb0ELb1ELb0ELb0EEENS1_21CollectiveEpilogueFwdINS6_IJSA_NS7_ILi512EEESA_EEES9_SC_SE_Li256ELb1ELb1ELb0ELb0EEENS1_36VarlenDynamicPersistentTileSchedulerILi64ELi64ELi256ELi128ELb0ELb1ELb1ELb1ELb0ELb1EEEEEEEEEvNT_6ParamsE,"ax",@progbits
	.align	128
.text._ZN7cutlass13device_kernelIN5flash11enable_sm90INS1_16FlashAttnFwdSm90INS1_25CollectiveMainloopFwdSm90ILi2EN4cute5tupleIJNS5_1CILi1EEES8_S8_EEENS6_IJNS7_ILi64EEESA_SA_EEELi512ENS_10bfloat16_tEfNS_4arch4Sm90ELb0ELb1ELb0ELb1ELb0ELb1ELb1ELb0ELb0ELb1ELb0ELb0EEENS1_21CollectiveEpilogueFwdINS6_IJSA_NS7_ILi512EEESA_EEES9_SC_SE_Li256ELb1ELb1ELb0ELb0EEENS1_36VarlenDynamicPersistentTileSchedulerILi64ELi64ELi256ELi128ELb0ELb1ELb1ELb1ELb0ELb1EEEEEEEEEvNT_6ParamsE:
        .type           _ZN7cutlass13device_kernelIN5flash11enable_sm90INS1_16FlashAttnFwdSm90INS1_25CollectiveMainloopFwdSm90ILi2EN4cute5tupleIJNS5_1CILi1EEES8_S8_EEENS6_IJNS7_ILi64EEESA_SA_EEELi512ENS_10bfloat16_tEfNS_4arch4Sm90ELb0ELb1ELb0ELb1ELb0ELb1ELb1ELb0ELb0ELb1ELb0ELb0EEENS1_21CollectiveEpilogueFwdINS6_IJSA_NS7_ILi512EEESA_EEES9_SC_SE_Li256ELb1ELb1ELb0ELb0EEENS1_36VarlenDynamicPersistentTileSchedulerILi64ELi64ELi256ELi128ELb0ELb1ELb1ELb1ELb0ELb1EEEEEEEEEvNT_6ParamsE,@function
        .size           _ZN7cutlass13device_kernelIN5flash11enable_sm90INS1_16FlashAttnFwdSm90INS1_25CollectiveMainloopFwdSm90ILi2EN4cute5tupleIJNS5_1CILi1EEES8_S8_EEENS6_IJNS7_ILi64EEESA_SA_EEELi512ENS_10bfloat16_tEfNS_4arch4Sm90ELb0ELb1ELb0ELb1ELb0ELb1ELb1ELb0ELb0ELb1ELb0ELb0EEENS1_21CollectiveEpilogueFwdINS6_IJSA_NS7_ILi512EEESA_EEES9_SC_SE_Li256ELb1ELb1ELb0ELb0EEENS1_36VarlenDynamicPersistentTileSchedulerILi64ELi64ELi256ELi128ELb0ELb1ELb1ELb1ELb0ELb1EEEEEEEEEvNT_6ParamsE,(.L_x_5878 - _ZN7cutlass13device_kernelIN5flash11enable_sm90INS1_16FlashAttnFwdSm90INS1_25CollectiveMainloopFwdSm90ILi2EN4cute5tupleIJNS5_1CILi1EEES8_S8_EEENS6_IJNS7_ILi64EEESA_SA_EEELi512ENS_10bfloat16_tEfNS_4arch4Sm90ELb0ELb1ELb0ELb1ELb0ELb1ELb1ELb0ELb0ELb1ELb0ELb0EEENS1_21CollectiveEpilogueFwdINS6_IJSA_NS7_ILi512EEESA_EEES9_SC_SE_Li256ELb1ELb1ELb0ELb0EEENS1_36VarlenDynamicPersistentTileSchedulerILi64ELi64ELi256ELi128ELb0ELb1ELb1ELb1ELb0ELb1EEEEEEEEEvNT_6ParamsE)
        .other          _ZN7cutlass13device_kernelIN5flash11enable_sm90INS1_16FlashAttnFwdSm90INS1_25CollectiveMainloopFwdSm90ILi2EN4cute5tupleIJNS5_1CILi1EEES8_S8_EEENS6_IJNS7_ILi64EEESA_SA_EEELi512ENS_10bfloat16_tEfNS_4arch4Sm90ELb0ELb1ELb0ELb1ELb0ELb1ELb1ELb0ELb0ELb1ELb0ELb0EEENS1_21CollectiveEpilogueFwdINS6_IJSA_NS7_ILi512EEESA_EEES9_SC_SE_Li256ELb1ELb1ELb0ELb0EEENS1_36VarlenDynamicPersistentTileSchedulerILi64ELi64ELi256ELi128ELb0ELb1ELb1ELb1ELb0ELb1EEEEEEEEEvNT_6ParamsE,@"STO_CUDA_ENTRY STV_DEFAULT"
_ZN7cutlass13device_kernelIN5flash11enable_sm90INS1_16FlashAttnFwdSm90INS1_25CollectiveMainloopFwdSm90ILi2EN4cute5tupleIJNS5_1CILi1EEES8_S8_EEENS6_IJNS7_ILi64EEESA_SA_EEELi512ENS_10bfloat16_tEfNS_4arch4Sm90ELb0ELb1ELb0ELb1ELb0ELb1ELb1ELb0ELb0ELb1ELb0ELb0EEENS1_21CollectiveEpilogueFwdINS6_IJSA_NS7_ILi512EEESA_EEES9_SC_SE_Li256ELb1ELb1ELb0ELb0EEENS1_36VarlenDynamicPersistentTileSchedulerILi64ELi64ELi256ELi128ELb0ELb1ELb1ELb1ELb0ELb1EEEEEEEEEvNT_6ParamsE:
[----:B------:R-:W0:Y:S02]  /*0000*/  LDC R1, c[0x0][0x28] ;  /* 0x00000a00ff017b82 */ /* 0x000e240000000800 */
[----:B0-----:R-:W-:Y:S01]  /*0010*/  VIADD R1, R1, 0xffffff88 ;  /* 0xffffff8801017836 */ /* 0x001fe20000000000 */
[----:B------:R-:W0:Y:S01]  /*0020*/  S2R R4, SR_TID.X ;  /* 0x0000000000047919 */ /* 0x000e220000002100 */
[----:B------:R-:W-:Y:S01]  /*0030*/  ELECT P0, URZ, PT ;  /* 0x00000000003f782f */ /* 0x000fe20003800000 */
[----:B------:R-:W-:Y:S01]  /*0040*/  BSSY B0, `(.L_x_3464) ;  /* 0x0000014000007945 */ /* 0x000fe20003800000 */
[--C-:B0-----:R-:W-:Y:S02]  /*0050*/  SHF.R.U32.HI R0, RZ, 0x5, R4.reuse ;  /* 0x00000005ff007819 */ /* 0x101fe40000011604 */
[----:B------:R-:W-:-:S03]  /*0060*/  SHF.R.U32.HI R3, RZ, 0x7, R4 ;  /* 0x00000007ff037819 */ /* 0x000fc60000011604 */
        /* <DEDUP_REMOVED lines=17> */
.L_x_3465:
[----:B------:R-:W-:Y:S05]  /*0180*/  BSYNC B0 ;  /* 0x0000000000007941 */ /* 0x000fea0003800000 */
.L_x_3464:
        /* <DEDUP_REMOVED lines=21> */
[----:B0-----:R0:W1:Y:S01]  /*02e0*/  @UP1 SYNCS.EXCH.64 URZ, [UR8+0x38800], UR4 ;  /* 0x03880004083f15b2 */ /* 0x0010620008000100 */
[----:B------:R0:W2:Y:S04]  /*02f0*/  @UP2 SYNCS.EXCH.64 URZ, [UR8+0x38810], UR4 ;  /* 0x03881004083f25b2 */ /* 0x0000a80008000100 */
[----:B------:R0:W3:Y:S01]  /*0300*/  @UP3 SYNCS.EXCH.64 URZ, [UR8+0x38820], UR6 ;  /* 0x03882006083f35b2 */ /* 0x0000e20008000100 */
        /* <DEDUP_REMOVED lines=14> */
[----:B----4-:R-:W-:Y:S01]  /*03f0*/  NOP ;  /* 0x0000000000007918 */ /* 0x010fe20000000000 */
.L_x_3466:
[----:B------:R-:W4:Y:S01]  /*0400*/  SHFL.IDX PT, R2, R0, RZ, 0x1f ;  /* 0x00001fff00027589 */ /* 0x000f2200000e0000 */
[----:B------:R-:W-:Y:S01]  /*0410*/  NOP ;  /* 0x0000000000007918 */ /* 0x000fe20000000000 */
[----:B----4-:R-:W-:-:S13]  /*0420*/  ISETP.NE.AND P0, PT, R2, RZ, PT ;  /* 0x000000ff0200720c */ /* 0x010fda0003f05270 */
        /* <DEDUP_REMOVED lines=18> */
[----:B----4-:R-:W-:Y:S01]  /*0550*/  NOP ;  /* 0x0000000000007918 */ /* 0x010fe20000000000 */
.L_x_3467:
[----:B------:R-:W4:Y:S01]  /*0560*/  SHFL.IDX PT, R2, R0, RZ, 0x1f ;  /* 0x00001fff00027589 */ /* 0x000f2200000e0000 */
[----:B------:R-:W-:Y:S01]  /*0570*/  NOP ;  /* 0x0000000000007918 */ /* 0x000fe20000000000 */
[----:B----4-:R-:W-:-:S13]  /*0580*/  ISETP.NE.AND P0, PT, R2, RZ, PT ;  /* 0x000000ff0200720c */ /* 0x010fda0003f05270 */
        /* <DEDUP_REMOVED lines=15> */
.L_x_3468:
        /* <DEDUP_REMOVED lines=22> */
.L_x_3469:
        /* <DEDUP_REMOVED lines=22> */
.L_x_3470:
[----:B------:R-:W-:Y:S01]  /*0940*/  PLOP3.LUT P0, PT, PT, PT, UP0, 0x80, 0x0 ;  /* 0x000000000000781c */ /* 0x000fe20003f0f008 */
[----:B------:R-:W-:Y:S01]  /*0950*/  UMOV UR36, 0x1 ;  /* 0x0000000100247882 */ /* 0x000fe20000000000 */
[----:B------:R-:W-:Y:S01]  /*0960*/  NOP ;  /* 0x0000000000007918 */ /* 0x000fe20000000000 */
[----:B------:R-:W-:Y:S01]  /*0970*/  USEL UR36, UR36, 0x2, !UP0 ;  /* 0x0000000224247887 */ /* 0x000fe2000c000000 */
[----:B------:R-:W-:Y:S01]  /*0980*/  BSSY B9, `(.L_x_3471) ;  /* 0x0002607000097945 */ /* 0x000fe20003800000 */
[----:B------:R-:W-:Y:S01]  /*0990*/  ULDC.64 UR50, c[0x0][0x208] ;  /* 0x0000820000327ab9 */ /* 0x000fe20000000a00 */
[----:B0123--:R-:W-:Y:S07]  /*09a0*/  BAR.SYNC.DEFER_BLOCKING 0x0 ;  /* 0x0000000000007b1d */ /* 0x00ffee0000010000 */
[----:B------:R-:W-:Y:S05]  /*09b0*/  @!P0 BRA `(.L_x_3472) ;  /* 0x000001b800e48947 */ /* 0x000fea0003800000 */
.L_x_3473:
[----:B------:R-:W-:-:S08]  /*09c0*/  NOP ;  /* 0x0000000000007918 */ /* 0x000fd00000000000 */
[----:B------:R-:W0:Y:S02]  /*09d0*/  USETMAXREG.TRY_ALLOC.CTAPOOL UP0, 0xf0 ;  /* 0x000000f0000079c8 */ /* 0x000e240008000600 */
[----:B0-----:R-:W-:-:S13]  /*09e0*/  PLOP3.LUT P0, PT, PT, PT, UP0, 0x80, 0x0 ;  /* 0x000000000000781c */ /* 0x001fda0003f0f008 */
[----:B------:R-:W-:Y:S05]  /*09f0*/  @!P0 BRA `(.L_x_3473) ;  /* 0xfffffffc00f08947 */ /* 0x000fea000383ffff */
[----:B------:R-:W-:Y:S01]  /*0a00*/  SHF.R.U32.HI R0, RZ, 0x7, R4 ;  /* 0x00000007ff007819 */ /* 0x000fe20000011604 */
[----:B------:R-:W0:Y:S01]  /*0a10*/  S2UR UR5, SR_CgaCtaId ;  /* 0x00000000000579c3 */ /* 0x000e220000008800 */
[----:B------:R-:W-:Y:S02]  /*0a20*/  UMOV UR4, 0x400 ;  /* 0x0000040000047882 */ /* 0x000fe40000000000 */
[----:B------:R-:W-:-:S13]  /*0a30*/  ISETP.NE.AND P0, PT, R0, 0x1, PT ;  /* 0x000000010000780c */ /* 0x000fda0003f05270 */
[----:B------:R-:W-:Y:S06]  /*0a40*/  @!P0 BAR.ARV 0x8, 0x100 ;  /* 0x0204000000008b1d */ /* 0x000fec0000002000 */
[----:B------:R-:W-:Y:S01]  /*0a50*/  ISETP.GE.U32.AND P0, PT, R4, 0x100, PT ;  /* 0x000001000400780c */ /* 0x000fe20003f06070 */
[----:B0-----:R-:W-:-:S06]  /*0a60*/  ULEA UR4, UR5, UR4, 0x18 ;  /* 0x0000000405047291 */ /* 0x001fcc000f8ec03f */
[----:B------:R-:W-:Y:S01]  /*0a70*/  IMAD.U32 R18, RZ, RZ, UR4 ;  /* 0x00000004ff127e24 */ /* 0x000fe2000f8e00ff */
[----:B------:R-:W-:-:S05]  /*0a80*/  ULDC UR4, c[0x0][0xd3c] ;  /* 0x00034f0000047ab9 */ /* 0x000fca0000000800 */
[----:B------:R-:W-:Y:S08]  /*0a90*/  @P0 BAR.ARV 0xf, 0x100 ;  /* 0x03c4000000000b1d */ /* 0x000ff00000002000 */
[----:B------:R-:W-:Y:S06]  /*0aa0*/  BAR.SYNC.DEFER_BLOCKING 0x5, 0x180 ;  /* 0x0146000000007b1d */ /* 0x000fec0000010000 */
[----:B------:R-:W0:Y:S02]  /*0ab0*/  LDS.128 R24, [R18+0x388d0] ;  /* 0x0388d00012187984 */ /* 0x000e240000000c00 */
[----:B------:R-:W-:Y:S06]  /*0ac0*/  BAR.ARV 0x4, 0x180 ;  /* 0x0106000000007b1d */ /* 0x000fec0000002000 */
[----:B0-----:R-:W-:-:S13]  /*0ad0*/  ISETP.GE.AND P0, PT, R27, UR4, PT ;  /* 0x000000041b007c0c */ /* 0x001fda000bf06270 */
[----:B------:R-:W-:Y:S05]  /*0ae0*/  @P0 BRA `(.L_x_3474) ;  /* 0x0000025c00c00947 */ /* 0x000fea0003800000 */
[----:B------:R-:W-:Y:S01]  /*0af0*/  VIADD R14, R4, 0xffffff80 ;  /* 0xffffff80040e7836 */ /* 0x000fe20000000000 */
[----:B------:R-:W-:Y:S01]  /*0b00*/  ULOP3.LUT UR47, UR36, 0x1, URZ, 0xfc, !UPT ;  /* 0x00000001242f7892 */ /* 0x000fe2000f8efc3f */
[----:B------:R-:W-:Y:S02]  /*0b10*/  IMAD.MOV.U32 R210, RZ, RZ, 0x40 ;  /* 0x00000040ffd27424 */ /* 0x000fe400078e00ff */
[----:B------:R-:W-:Y:S01]  /*0b20*/  IMAD.MOV.U32 R187, RZ, RZ, RZ ;  /* 0x000000ffffbb7224 */ /* 0x000fe200078e00ff */
[----:B------:R-:W-:Y:S01]  /*0b30*/  SHF.R.S32.HI R0, RZ, 0x1f, R14 ;  /* 0x0000001fff007819 */ /* 0x000fe2000001140e */
[----:B------:R-:W-:Y:S02]  /*0b40*/  IMAD.MOV.U32 R190, RZ, RZ, RZ ;  /* 0x000000ffffbe7224 */ /* 0x000fe400078e00ff */
[----:B------:R-:W-:Y:S01]  /*0b50*/  IMAD.MOV.U32 R22, RZ, RZ, RZ ;  /* 0x000000ffff167224 */ /* 0x000fe200078e00ff */
[CC--:B------:R-:W-:Y:S01]  /*0b60*/  LEA.HI R2, R0.reuse, R14.reuse, RZ, 0x4 ;  /* 0x0000000e00027211 */ /* 0x0c0fe200078f20ff */
[----:B------:R-:W-:Y:S01]  /*0b70*/  IMAD.MOV.U32 R19, RZ, RZ, RZ ;  /* 0x000000ffff137224 */ /* 0x000fe200078e00ff */
[----:B------:R-:W-:Y:S01]  /*0b80*/  LEA.HI R5, R0, R14, RZ, 0x5 ;  /* 0x0000000e00057211 */ /* 0x000fe200078f28ff */
[----:B------:R-:W-:Y:S01]  /*0b90*/  IMAD.MOV.U32 R224, RZ, RZ, RZ ;  /* 0x000000ffffe07224 */ /* 0x000fe200078e00ff */
[----:B------:R-:W-:-:S02]  /*0ba0*/  LOP3.LUT R3, R2, 0xfffffff0, RZ, 0xc0, !PT ;  /* 0xfffffff002037812 */ /* 0x000fc400078ec0ff */
[--C-:B------:R-:W-:Y:S02]  /*0bb0*/  SHF.R.S32.HI R216, RZ, 0x5, R5.reuse ;  /* 0x00000005ffd87819 */ /* 0x100fe40000011405 */
[----:B------:R-:W-:Y:S01]  /*0bc0*/  SHF.R.S32.HI R5, RZ, 0x1f, R5 ;  /* 0x0000001fff057819 */ /* 0x000fe20000011405 */
[----:B------:R-:W-:Y:S01]  /*0bd0*/  IMAD.IADD R4, R14, 0x1, -R3 ;  /* 0x000000010e047824 */ /* 0x000fe200078e0a03 */
[----:B------:R-:W-:Y:S02]  /*0be0*/  SHF.R.S32.HI R3, RZ, 0x4, R2 ;  /* 0x00000004ff037819 */ /* 0x000fe40000011402 */
[----:B------:R-:W-:Y:S02]  /*0bf0*/  LEA.HI R6, R0, R14, RZ, 0x7 ;  /* 0x0000000e00067211 */ /* 0x000fe400078f38ff */
[----:B------:R-:W-:Y:S02]  /*0c00*/  SHF.R.S32.HI R9, RZ, 0x1f, R4 ;  /* 0x0000001fff097819 */ /* 0x000fe40000011404 */
[----:B------:R-:W-:-:S02]  /*0c10*/  LEA.HI R2, R2, R3, RZ, 0x1 ;  /* 0x0000000302027211 */ /* 0x000fc400078f08ff */
[----:B------:R-:W-:Y:S02]  /*0c20*/  LEA.HI R12, R9, R4, RZ, 0x3 ;  /* 0x00000004090c7211 */ /* 0x000fe400078f18ff */
[----:B------:R-:W-:Y:S02]  /*0c30*/  LEA.HI R5, R5, R216, RZ, 0x2 ;  /* 0x000000d805057211 */ /* 0x000fe400078f10ff */
[C---:B------:R-:W-:Y:S01]  /*0c40*/  LOP3.LUT R13, R12.reuse, 0xfffffff8, RZ, 0xc0, !PT ;  /* 0xfffffff80c0d7812 */ /* 0x040fe200078ec0ff */
[----:B------:R-:W-:Y:S01]  /*0c50*/  IMAD.SHL.U32 R12, R12, 0x40, RZ ;  /* 0x000000400c0c7824 */ /* 0x000fe200078e00ff */
[----:B------:R-:W-:Y:S02]  /*0c60*/  LOP3.LUT R2, R2, 0x1ffffffe, RZ, 0xc0, !PT ;  /* 0x1ffffffe02027812 */ /* 0x000fe400078ec0ff */
        /* <DEDUP_REMOVED lines=9> */
[----:B------:R-:W-:-:S02]  /*0d00*/  IMAD.SHL.U32 R3, R13, 0x40, RZ ;  /* 0x000000400d037824 */ /* 0x000fc400078e00ff */
[----:B------:R-:W-:Y:S01]  /*0d10*/  IMAD R5, R5, 0x10, R4 ;  /* 0x0000001005057824 */ /* 0x000fe200078e0204 */
[----:B------:R-:W-:Y:S01]  /*0d20*/  LOP3.LUT R6, R6, 0xfffffe, RZ, 0xc0, !PT ;  /* 0x00fffffe06067812 */ /* 0x000fe200078ec0ff */
[----:B------:R-:W-:Y:S01]  /*0d30*/  IMAD.SHL.U32 R2, R2, 0x8, RZ ;  /* 0x0000000802027824 */ /* 0x000fe200078e00ff */
[----:B------:R-:W-:Y:S01]  /*0d40*/  LOP3.LUT R3, R3, 0x1c0, RZ, 0xc0, !PT ;  /* 0x000001c003037812 */ /* 0x000fe200078ec0ff */
[----:B------:R-:W-:Y:S01]  /*0d50*/  IMAD.IADD R7, R14, 0x1, -R7 ;  /* 0x000000010e077824 */ /* 0x000fe200078e0a07 */
[----:B------:R-:W-:Y:S01]  /*0d60*/  SEL R210, R210, 0xffffffc0, !P2 ;  /* 0xffffffc0d2d27807 */ /* 0x000fe20005000000 */
[--C-:B------:R-:W-:Y:S01]  /*0d70*/  IMAD.U32 R237, R5, 0x40, R2.reuse ;  /* 0x0000004005ed7824 */ /* 0x100fe200078e0002 */
[----:B------:R-:W-:Y:S01]  /*0d80*/  LOP3.LUT R2, R3, 0x8, R2, 0xf8, !PT ;  /* 0x0000000803027812 */ /* 0x000fe200078ef802 */
[----:B------:R-:W-:Y:S01]  /*0d90*/  IMAD.IADD R6, R227, 0x1, -R6 ;  /* 0x00000001e3067824 */ /* 0x000fe200078e0a06 */
[----:B------:R-:W-:Y:S02]  /*0da0*/  SHF.R.U32.HI R5, RZ, 0x3, R3 ;  /* 0x00000003ff057819 */ /* 0x000fe40000011603 */
[----:B------:R-:W-:Y:S01]  /*0db0*/  LOP3.LUT R3, R12, 0x7ffffe00, RZ, 0xc0, !PT ;  /* 0x7ffffe000c037812 */ /* 0x000fe200078ec0ff */
[----:B------:R-:W-:Y:S01]  /*0dc0*/  IMAD.SHL.U32 R197, R6, 0x100, RZ ;  /* 0x0000010006c57824 */ /* 0x000fe200078e00ff */
[----:B------:R-:W-:-:S02]  /*0dd0*/  LOP3.LUT R2, R2, R5, RZ, 0x3c, !PT ;  /* 0x0000000502027212 */ /* 0x000fc400078e3cff */
[----:B------:R-:W-:Y:S01]  /*0de0*/  SHF.R.S32.HI R8, RZ, 0x1f, R7 ;  /* 0x0000001fff087819 */ /* 0x000fe20000011407 */
[----:B------:R-:W-:-:S03]  /*0df0*/  IMAD R3, R216, 0x400, R3 ;  /* 0x00000400d8037824 */ /* 0x000fc600078e0203 */
[-C--:B------:R-:W-:Y:S01]  /*0e00*/  LEA.HI R9, R8, R7.reuse, RZ, 0x2 ;  /* 0x0000000708097211 */ /* 0x080fe200078f10ff */
[----:B------:R-:W-:Y:S01]  /*0e10*/  IMAD.IADD R3, R3, 0x1, R2 ;  /* 0x0000000103037824 */ /* 0x000fe200078e0202 */
[CC--:B------:R-:W-:Y:S02]  /*0e20*/  LEA.HI R2, R0.reuse, R14.reuse, RZ, 0x3 ;  /* 0x0000000e00027211 */ /* 0x0c0fe400078f18ff */
[----:B------:R-:W-:Y:S01]  /*0e30*/  LEA.HI R0, R0, R14, RZ, 0x2 ;  /* 0x0000000e00007211 */ /* 0x000fe200078f10ff */
[----:B------:R-:W-:Y:S01]  /*0e40*/  IMAD R198, R3, 0x2, R18 ;  /* 0x0000000203c67824 */ /* 0x000fe200078e0212 */
[----:B------:R-:W-:Y:S02]  /*0e50*/  LOP3.LUT R4, R9, 0x7ffffffc, RZ, 0xc0, !PT ;  /* 0x7ffffffc09047812 */ /* 0x000fe400078ec0ff */
[----:B------:R-:W-:Y:S01]  /*0e60*/  SHF.R.S32.HI R186, RZ, 0x2, R0 ;  /* 0x00000002ffba7819 */ /* 0x000fe20000011400 */
[----:B------:R-:W-:Y:S01]  /*0e70*/  VIADD R211, R198, 0x36400 ;  /* 0x00036400c6d37836 */ /* 0x000fe20000000000 */
[----:B------:R-:W-:Y:S01]  /*0e80*/  LEA.HI R8, R8, R7, RZ, 0x5 ;  /* 0x0000000708087211 */ /* 0x000fe200078f28ff */
[----:B------:R-:W-:Y:S01]  /*0e90*/  IMAD.IADD R4, R7, 0x1, -R4 ;  /* 0x0000000107047824 */ /* 0x000fe200078e0a04 */
[--C-:B------:R-:W-:Y:S01]  /*0ea0*/  SHF.R.S32.HI R10, RZ, 0x2, R9.reuse ;  /* 0x00000002ff0a7819 */ /* 0x100fe20000011409 */
[----:B------:R-:W-:Y:S01]  /*0eb0*/  VIADD R7, R186, 0x20 ;  /* 0x00000020ba077836 */ /* 0x000fe20000000000 */
[----:B------:R-:W-:Y:S01]  /*0ec0*/  SHF.R.S32.HI R11, RZ, 0x1f, R9 ;  /* 0x0000001fff0b7819 */ /* 0x000fe20000011409 */
[----:B------:R-:W-:Y:S01]  /*0ed0*/  VIADD R199, R198, 0x36420 ;  /* 0x00036420c6c77836 */ /* 0x000fe20000000000 */
[----:B------:R-:W-:Y:S01]  /*0ee0*/  SHF.R.S32.HI R226, RZ, 0x3, R2 ;  /* 0x00000003ffe27819 */ /* 0x000fe20000011402 */
[----:B------:R-:W-:Y:S01]  /*0ef0*/  IMAD.SHL.U32 R235, R7, 0x40, RZ ;  /* 0x0000004007eb7824 */ /* 0x000fe200078e00ff */
[----:B------:R-:W-:Y:S01]  /*0f00*/  LOP3.LUT R225, R2, 0xfffffff8, RZ, 0xc0, !PT ;  /* 0xfffffff802e17812 */ /* 0x000fe200078ec0ff */
[----:B------:R-:W-:Y:S01]  /*0f10*/  @P1 VIADD R199, R211, 0xffffffe0 ;  /* 0xffffffe0d3c71836 */ /* 0x000fe20000000000 */
[----:B------:R-:W-:Y:S01]  /*0f20*/  LEA.HI R11, R11, R10, RZ, 0x3 ;  /* 0x0000000a0b0b7211 */ /* 0x000fe200078f18ff */
[----:B------:R-:W-:Y:S01]  /*0f30*/  IMAD.IADD R211, R211, 0x1, R210 ;  /* 0x00000001d3d37824 */ /* 0x000fe200078e02d2 */
[----:B------:R-:W-:Y:S01]  /*0f40*/  LOP3.LUT R231, R0, 0xfffffffc, RZ, 0xc0, !PT ;  /* 0xfffffffc00e77812 */ /* 0x000fe200078ec0ff */
[----:B------:R-:W-:Y:S01]  /*0f50*/  IMAD.IADD R225, R14, 0x1, -R225 ;  /* 0x000000010ee17824 */ /* 0x000fe200078e0ae1 */
[----:B------:R-:W-:Y:S01]  /*0f60*/  SHF.R.S32.HI R2, RZ, 0x1f, R7 ;  /* 0x0000001fff027819 */ /* 0x000fe20000011407 */
[----:B------:R-:W-:Y:S01]  /*0f70*/  IMAD.SHL.U32 R185, R4, 0x2, RZ ;  /* 0x0000000204b97824 */ /* 0x000fe200078e00ff */
[----:B------:R-:W-:Y:S01]  /*0f80*/  LOP3.LUT R11, R11, 0xfffffff8, RZ, 0xc0, !PT ;  /* 0xfffffff80b0b7812 */ /* 0x000fe200078ec0ff */
[----:B------:R-:W-:Y:S01]  /*0f90*/  IMAD.IADD R231, R14, 0x1, -R231 ;  /* 0x000000010ee77824 */ /* 0x000fe200078e0ae7 */
[----:B------:R-:W-:Y:S01]  /*0fa0*/  LEA.HI R2, R2, R7, RZ, 0x3 ;  /* 0x0000000702027211 */ /* 0x000fe200078f18ff */
[----:B------:R-:W-:Y:S01]  /*0fb0*/  IMAD.SHL.U32 R213, R225, 0x8, RZ ;  /* 0x00000008e1d57824 */ /* 0x000fe200078e00ff */
[----:B------:R-:W-:Y:S01]  /*0fc0*/  SHF.R.S32.HI R5, RZ, 0x1f, R0 ;  /* 0x0000001fff057819 */ /* 0x000fe20000011400 */
[----:B------:R-:W-:Y:S01]  /*0fd0*/  IMAD.IADD R11, R10, 0x1, -R11 ;  /* 0x000000010a0b7824 */ /* 0x000fe200078e0a0b */
[----:B------:R-:W-:Y:S01]  /*0fe0*/  SHF.R.S32.HI R8, RZ, 0x5, R8 ;  /* 0x00000005ff087819 */ /* 0x000fe20000011408 */
[----:B------:R-:W-:Y:S01]  /*0ff0*/  IMAD.SHL.U32 R16, R231, 0x8, RZ ;  /* 0x00000008e7107824 */ /* 0x000fe200078e00ff */
[----:B------:R-:W-:Y:S01]  /*1000*/  LEA.HI R5, R5, R186, RZ, 0x3 ;  /* 0x000000ba05057211 */ /* 0x000fe200078f18ff */
[----:B------:R-:W-:Y:S01]  /*1010*/  IMAD.SHL.U32 R2, R2, 0x40, RZ ;  /* 0x0000004002027824 */ /* 0x000fe200078e00ff */
[----:B------:R-:W-:Y:S01]  /*1020*/  LEA.HI R0, R231, R231, RZ, 0x1 ;  /* 0x000000e7e7007211 */ /* 0x000fe200078f08ff */
[----:B------:R-:W-:Y:S01]  /*1030*/  IMAD R194, R8, 0x10, R11 ;  /* 0x0000001008c27824 */ /* 0x000fe200078e020b */
[----:B------:R-:W-:Y:S01]  /*1040*/  LOP3.LUT R235, R235, 0x1c0, RZ, 0xc0, !PT ;  /* 0x000001c0ebeb7812 */ /* 0x000fe200078ec0ff */
[----:B------:R-:W-:Y:S01]  /*1050*/  IMAD.SHL.U32 R188, R231, 0x4, RZ ;  /* 0x00000004e7bc7824 */ /* 0x000fe200078e00ff */
[----:B------:R-:W-:Y:S01]  /*1060*/  LOP3.LUT R5, R5, 0xfffffff8, RZ, 0xc0, !PT ;  /* 0xfffffff805057812 */ /* 0x000fe200078ec0ff */
[C---:B------:R-:W-:Y:S01]  /*1070*/  VIADD R221, R213.reuse, 0xc0 ;  /* 0x000000c0d5dd7836 */ /* 0x040fe20000000000 */
[----:B------:R-:W-:Y:S01]  /*1080*/  LOP3.LUT R0, R0, 0x1ffffffe, RZ, 0xc0, !PT ;  /* 0x1ffffffe00007812 */ /* 0x000fe200078ec0ff */
[----:B------:R-:W-:Y:S01]  /*1090*/  VIADD R222, R213, 0x80 ;  /* 0x00000080d5de7836 */ /* 0x000fe20000000000 */
[----:B------:R-:W-:Y:S01]  /*10a0*/  LOP3.LUT R7, R235, 0x38, R16, 0xf8, !PT ;  /* 0x00000038eb077812 */ /* 0x000fe200078ef810 */
[C---:B------:R-:W-:Y:S01]  /*10b0*/  VIADD R219, R213.reuse, 0x140 ;  /* 0x00000140d5db7836 */ /* 0x040fe20000000000 */
[----:B------:R-:W-:Y:S01]  /*10c0*/  SHF.R.U32.HI R8, RZ, 0x3, R235 ;  /* 0x00000003ff087819 */ /* 0x000fe200000116eb */
[----:B------:R-:W-:Y:S01]  /*10d0*/  IMAD.IADD R196, R186, 0x1, -R5 ;  /* 0x00000001bac47824 */ /* 0x000fe200078e0a05 */
[----:B------:R-:W-:Y:S01]  /*10e0*/  LOP3.LUT R236, R2, 0xfffffe00, RZ, 0xc0, !PT ;  /* 0xfffffe0002ec7812 */ /* 0x000fe200078ec0ff */
[C---:B------:R-:W-:Y:S01]  /*10f0*/  VIADD R223, R213.reuse, 0x40 ;  /* 0x00000040d5df7836 */ /* 0x040fe20000000000 */
[----:B------:R-:W-:Y:S01]  /*1100*/  SHF.R.S32.HI R6, RZ, 0x1f, R222 ;  /* 0x0000001fff067819 */ /* 0x000fe200000114de */
[C---:B------:R-:W-:Y:S01]  /*1110*/  VIADD R220, R213.reuse, 0x100 ;  /* 0x00000100d5dc7836 */ /* 0x040fe20000000000 */
        /* <DEDUP_REMOVED lines=9> */
[----:B------:R-:W-:Y:S01]  /*11b0*/  IMAD R234, R7, 0x2, R18 ;  /* 0x0000000207ea7824 */ /* 0x000fe200078e0212 */
[----:B------:R-:W-:Y:S01]  /*11c0*/  SHF.R.S32.HI R0, RZ, 0x1f, R219 ;  /* 0x0000001fff007819 */ /* 0x000fe200000114db */
[----:B------:R-:W-:Y:S01]  /*11d0*/  IMAD R214, R5, 0x8, R194 ;  /* 0x0000000805d67824 */ /* 0x000fe200078e02c2 */
[----:B------:R-:W-:Y:S01]  /*11e0*/  SHF.R.S32.HI R3, RZ, 0x1f, R229 ;  /* 0x0000001fff037819 */ /* 0x000fe200000114e5 */
[----:B------:R-:W-:Y:S01]  /*11f0*/  IMAD.IADD R210, R210, 0x1, R199 ;  /* 0x00000001d2d27824 */ /* 0x000fe200078e02c7 */
[----:B------:R-:W-:-:S07]  /*1200*/  SHF.R.S32.HI R0, RZ, 0x1f, R228 ;  /* 0x0000001fff007819 */ /* 0x000fce00000114e4 */
.L_x_3676:
[----:B------:R-:W-:Y:S01]  /*1210*/  ULDC.64 UR4, c[0x0][0xb20] ;  /* 0x0002c80000047ab9 */ /* 0x000fe20000000a00 */
[----:B0123--:R-:W0:Y:S01]  /*1220*/  LDC.64 R4, c[0x0][0xb00] ;  /* 0x0002c000ff047b82 */ /* 0x00fe220000000a00 */
[----:B------:R-:W-:Y:S01]  /*1230*/  ISETP.NE.U32.AND P0, PT, RZ, UR4, PT ;  /* 0x00000004ff007c0c */ /* 0x000fe2000bf05070 */
[----:B------:R-:W-:Y:S01]  /*1240*/  IMAD.MOV.U32 R11, RZ, RZ, RZ ;  /* 0x000000ffff0b7224 */ /* 0x000fe200078e00ff */
[----:B------:R-:W-:Y:S01]  /*1250*/  ULDC.64 UR6, c[0x0][0xb18] ;  /* 0x0002c60000067ab9 */ /* 0x000fe20000000a00 */
[----:B----4-:R-:W-:Y:S01]  /*1260*/  IMAD.MOV.U32 R29, RZ, RZ, RZ ;  /* 0x000000ffff1d7224 */ /* 0x010fe200078e00ff */
[----:B------:R-:W-:Y:S01]  /*1270*/  ISETP.NE.AND.EX P0, PT, RZ, UR5, PT, P0 ;  /* 0x00000005ff007c0c */ /* 0x000fe2000bf05300 */
[----:B------:R-:W-:Y:S02]  /*1280*/  ULDC.64 UR4, c[0x0][0xb10] ;  /* 0x0002c40000047ab9 */ /* 0x000fe40000000a00 */
[----:B------:R-:W-:-:S04]  /*1290*/  ISETP.NE.U32.AND P1, PT, RZ, UR4, PT ;  /* 0x00000004ff007c0c */ /* 0x000fc8000bf25070 */
[----:B------:R-:W-:Y:S01]  /*12a0*/  ISETP.NE.AND.EX P1, PT, RZ, UR5, PT, P1 ;  /* 0x00000005ff007c0c */ /* 0x000fe2000bf25310 */
[----:B------:R-:W-:Y:S02]  /*12b0*/  ULDC.64 UR4, c[0x0][0xb00] ;  /* 0x0002c00000047ab9 */ /* 0x000fe40000000a00 */
[----:B------:R-:W-:-:S03]  /*12c0*/  ISETP.NE.U32.AND P3, PT, RZ, UR4, PT ;  /* 0x00000004ff007c0c */ /* 0x000fc6000bf65070 */
[----:B------:R-:W1:Y:S01]  /*12d0*/  @P0 LDC.64 R2, c[0x0][0xb20] ;  /* 0x0002c800ff020b82 */ /* 0x000e620000000a00 */
        /* <DEDUP_REMOVED lines=32> */
.L_x_3475:
[----:B------:R-:W-:Y:S02]  /*14e0*/  IMAD.U32 R44, RZ, RZ, UR5 ;  /* 0x00000005ff2c7e24 */ /* 0x000fe4000f8e00ff */
[----:B------:R-:W-:Y:S01]  /*14f0*/  IMAD.U32 R24, RZ, RZ, UR4 ;  /* 0x00000004ff187e24 */ /* 0x000fe2000f8e00ff */
[----:B------:R-:W-:Y:S06]  /*1500*/  @!P2 BRA `(.L_x_3476) ;  /* 0x000000000010a947 */ /* 0x000fec0003800000 */
[----:B------:R-:W0:Y:S02]  /*1510*/  LDC.64 R2, c[0x0][0xb18] ;  /* 0x0002c600ff027b82 */ /* 0x000e240000000a00 */
[----:B0-----:R-:W-:-:S05]  /*1520*/  IMAD.WIDE R2, R27, 0x4, R2 ;  /* 0x000000041b027825 */ /* 0x001fca00078e0202 */
[----:B------:R0:W5:Y:S01]  /*1530*/  LDG.E R24, desc[UR50][R2.64] ;  /* 0x0000003202187981 */ /* 0x000162000c1e1900 */
[----:B------:R-:W-:Y:S05]  /*1540*/  BRA `(.L_x_3477) ;  /* 0x0000000000107947 */ /* 0x000fea0003800000 */
.L_x_3476:
[----:B------:R-:W-:Y:S05]  /*1550*/  @!P3 BRA `(.L_x_3477) ;  /* 0x00000000000cb947 */ /* 0x000fea0003800000 */
[----:B------:R-:W2:Y:S04]  /*1560*/  LDG.E R3, desc[UR50][R8.64] ;  /* 0x0000003208037981 */ /* 0x000ea8000c1e1900 */
[----:B------:R-:W2:Y:S02]  /*1570*/  LDG.E R24, desc[UR50][R8.64+0x4] ;  /* 0x0000043208187981 */ /* 0x000ea4000c1e1900 */
[----:B--2---:R-:W-:-:S07]  /*1580*/  IMAD.IADD R24, R24, 0x1, -R3 ;  /* 0x0000000118187824 */ /* 0x004fce00078e0a03 */
.L_x_3477:
        /* <DEDUP_REMOVED lines=27> */
[----:B0-----:R-:W-:Y:S01]  /*1740*/  IMAD.MOV.U32 R5, RZ, RZ, R0 ;  /* 0x000000ffff057224 */ /* 0x001fe200078e0000 */
[----:B--2---:R-:W-:Y:S01]  /*1750*/  @P1 SHF.R.U32.HI R5, RZ, R13, R2 ;  /* 0x0000000dff051219 */ /* 0x004fe20000011602 */
[----:B------:R-:W-:-:S04]  /*1760*/  VIADD R0, R184, 0x3f ;  /* 0x0000003fb8007836 */ /* 0x000fc80000000000 */
[----:B------:R-:W-:Y:S01]  /*1770*/  IMAD.IADD R7, R42, 0x1, R5 ;  /* 0x000000012a077824 */ /* 0x000fe200078e0205 */
        /* <DEDUP_REMOVED lines=16> */
.L_x_3480:
[----:B------:R-:W-:-:S13]  /*1880*/  ISETP.NE.AND P0, PT, R15, 0x1, PT ;  /* 0x000000010f00780c */ /* 0x000fda0003f05270 */
[----:B------:R-:W0:Y:S02]  /*1890*/  @P0 LDC.64 R4, c[0x0][0xae0] ;  /* 0x0002b800ff040b82 */ /* 0x000e240000000a00 */
[----:B0-----:R-:W-:-:S05]  /*18a0*/  @P0 IMAD.HI.U32 R4, R2, R4, RZ ;  /* 0x0000000402040227 */ /* 0x001fca00078e00ff */
[----:B------:R-:W-:-:S07]  /*18b0*/  @P0 SHF.R.U32.HI R2, RZ, R5, R4 ;  /* 0x00000005ff020219 */ /* 0x000fce0000011604 */
.L_x_3481:
[----:B------:R-:W-:Y:S05]  /*18c0*/  BSYNC B0 ;  /* 0x0000000000007941 */ /* 0x000fea0003800000 */
.L_x_3479:
[----:B------:R-:W-:-:S05]  /*18d0*/  IMAD R3, R2, R15, R15 ;  /* 0x0000000f02037224 */ /* 0x000fca00078e020f */
[----:B------:R-:W-:-:S07]  /*18e0*/  VIMNMX R0, R0, R3, PT ;  /* 0x0000000300007248 */ /* 0x000fce0003fe0100 */
.L_x_3478:
[----:B------:R-:W0:Y:S01]  /*18f0*/  @P1 LDC R2, c[0x0][0x44c] ;  /* 0x00011300ff021b82 */ /* 0x000e220000000800 */
[----:B------:R-:W-:Y:S01]  /*1900*/  IMAD.IADD R169, R184, 0x1, -R23 ;  /* 0x00000001b8a97824 */ /* 0x000fe200078e0a17 */
[----:B------:R-:W-:-:S06]  /*1910*/  ULDC UR4, c[0x0][0xad4] ;  /* 0x0002b50000047ab9 */ /* 0x000fcc0000000800 */
[----:B------:R-:W1:Y:S01]  /*1920*/  @P1 LDC R4, c[0x0][0x450] ;  /* 0x00011400ff041b82 */ /* 0x000e620000000800 */
[----:B0-----:R-:W-:-:S04]  /*1930*/  @P1 IMAD.HI.U32 R3, R195, R2, RZ ;  /* 0x00000002c3031227 */ /* 0x001fc800078e00ff */
[----:B------:R-:W-:Y:S01]  /*1940*/  IMAD.MOV.U32 R2, RZ, RZ, R195 ;  /* 0x000000ffff027224 */ /* 0x000fe200078e00c3 */
        /* <DEDUP_REMOVED lines=14> */
.L_x_3484:
[----:B------:R-:W-:-:S13]  /*1a30*/  ISETP.NE.AND P0, PT, R15, 0x1, PT ;  /* 0x000000010f00780c */ /* 0x000fda0003f05270 */
[----:B------:R-:W0:Y:S02]  /*1a40*/  @P0 LDC.64 R4, c[0x0][0xae0] ;  /* 0x0002b800ff040b82 */ /* 0x000e240000000a00 */
[----:B0-----:R-:W-:-:S05]  /*1a50*/  @P0 IMAD.HI.U32 R4, R2, R4, RZ ;  /* 0x0000000402040227 */ /* 0x001fca00078e00ff */
[----:B------:R-:W-:-:S07]  /*1a60*/  @P0 SHF.R.U32.HI R2, RZ, R5, R4 ;  /* 0x00000005ff020219 */ /* 0x000fce0000011604 */
.L_x_3485:
[----:B------:R-:W-:Y:S05]  /*1a70*/  BSYNC B0 ;  /* 0x0000000000007941 */ /* 0x000fea0003800000 */
.L_x_3483:
[----:B------:R-:W-:-:S05]  /*1a80*/  IMAD R2, R2, R15, RZ ;  /* 0x0000000f02027224 */ /* 0x000fca00078e02ff */
[----:B------:R-:W-:-:S07]  /*1a90*/  VIMNMX R3, R3, R2, !PT ;  /* 0x0000000203037248 */ /* 0x000fce0007fe0100 */
.L_x_3482:
        /* <DEDUP_REMOVED lines=43> */
.L_x_3488:
[----:B------:R-:W-:Y:S05]  /*1d50*/  BSYNC B6 ;  /* 0x0000000000067941 */ /* 0x000fea0003800000 */
.L_x_3487:
        /* <DEDUP_REMOVED lines=20> */
.L_x_3490:
[----:B------:R-:W-:Y:S05]  /*1ea0*/  BSYNC B6 ;  /* 0x0000000000067941 */ /* 0x000fea0003800000 */
.L_x_3489:
[----:B------:R-:W-:Y:S01]  /*1eb0*/  ULDC.64 UR4, c[0x0][0xaf0] ;  /* 0x0002bc0000047ab9 */ /* 0x000fe20000000a00 */
[----:B------:R-:W0:Y:S01]  /*1ec0*/  LDC.64 R4, c[0x0][0x300] ;  /* 0x0000c000ff047b82 */ /* 0x000e220000000a00 */
[----:B------:R-:W-:Y:S01]  /*1ed0*/  ISETP.NE.U32.AND P0, PT, RZ, UR4, PT ;  /* 0x00000004ff007c0c */ /* 0x000fe2000bf05070 */
[----:B------:R-:W-:Y:S01]  /*1ee0*/  IMAD.IADD R39, R29, 0x1, R24 ;  /* 0x000000011d277824 */ /* 0x000fe200078e0218 */
[----:B------:R-:W-:Y:S02]  /*1ef0*/  ULDC.64 UR6, c[0x0][0x330] ;  /* 0x0000cc0000067ab9 */ /* 0x000fe40000000a00 */
[----:B------:R-:W-:Y:S01]  /*1f00*/  ISETP.NE.AND.EX P0, PT, RZ, UR5, PT, P0 ;  /* 0x00000005ff007c0c */ /* 0x000fe2000bf05300 */
[----:B------:R-:W-:Y:S02]  /*1f10*/  ULDC.64 UR4, c[0x0][0x308] ;  /* 0x0000c20000047ab9 */ /* 0x000fe40000000a00 */
[----:B------:R-:W1:Y:S01]  /*1f20*/  LDC R41, c[0x0][0x3f4] ;  /* 0x0000fd00ff297b82 */ /* 0x000e620000000800 */
[----:B------:R-:W-:-:S07]  /*1f30*/  SHF.R.S32.HI R17, RZ, 0x1f, R16 ;  /* 0x0000001fff117819 */ /* 0x000fce0000011410 */
[----:B------:R-:W2:Y:S08]  /*1f40*/  LDC.64 R32, c[0x0][0x3f8] ;  /* 0x0000fe00ff207b82 */ /* 0x000eb00000000a00 */
[----:B------:R-:W3:Y:S02]  /*1f50*/  @P0 LDC.64 R2, c[0x0][0xaf0] ;  /* 0x0002bc00ff020b82 */ /* 0x000ee40000000a00 */
[----:B---3--:R-:W-:-:S05]  /*1f60*/  @P0 IMAD.WIDE R2, R27, 0x4, R2 ;  /* 0x000000041b020825 */ /* 0x008fca00078e0202 */
[----:B------:R3:W4:Y:S01]  /*1f70*/  @P0 LDG.E R27, desc[UR50][R2.64] ;  /* 0x00000032021b0981 */ /* 0x000722000c1e1900 */
[----:B------:R-:W-:Y:S01]  /*1f80*/  SHF.R.S32.HI R40, RZ, 0x1f, R39 ;  /* 0x0000001fff287819 */ /* 0x000fe20000011427 */
[-C--:B0-----:R-:W-:Y:S01]  /*1f90*/  IMAD.WIDE.U32 R6, R39, R4.reuse, RZ ;  /* 0x0000000427067225 */ /* 0x081fe200078e00ff */
[----:B------:R-:W-:Y:S01]  /*1fa0*/  SHF.R.S32.HI R45, RZ, 0x1f, R186 ;  /* 0x0000001fff2d7819 */ /* 0x000fe200000114ba */
[----:B------:R-:W0:Y:S01]  /*1fb0*/  S2R R38, SR_TID.X ;  /* 0x0000000000267919 */ /* 0x000e220000002100 */
[----:B-1----:R-:W-:Y:S01]  /*1fc0*/  ISETP.GE.AND P1, PT, R16, R41, PT ;  /* 0x000000291000720c */ /* 0x002fe20003f26270 */
[----:B------:R-:W-:Y:S01]  /*1fd0*/  IMAD R0, R40, R4, RZ ;  /* 0x0000000428007224 */ /* 0x000fe200078e02ff */
[----:B------:R-:W-:Y:S01]  /*1fe0*/  SHF.R.S32.HI R189, RZ, 0x1f, R188 ;  /* 0x0000001fffbd7819 */ /* 0x000fe200000114bc */
[----:B------:R-:W-:Y:S01]  /*1ff0*/  IMAD.SHL.U32 R53, R196, 0x40, RZ ;  /* 0x00000040c4357824 */ /* 0x000fe200078e00ff */
[----:B------:R-:W-:Y:S01]  /*2000*/  SEL R25, R41, RZ, P1 ;  /* 0x000000ff29197207 */ /* 0x000fe20000800000 */
[----:B------:R-:W-:Y:S01]  /*2010*/  IMAD R9, R39, R5, R0 ;  /* 0x0000000527097224 */ /* 0x000fe200078e0200 */
[----:B------:R-:W-:Y:S01]  /*2020*/  SHF.R.S32.HI R0, RZ, 0x1f, R26 ;  /* 0x0000001fff007819 */ /* 0x000fe2000001141a */
[C---:B------:R-:W-:Y:S01]  /*2030*/  IMAD.SHL.U32 R51, R4.reuse, 0x40, RZ ;  /* 0x0000004004337824 */ /* 0x040fe200078e00ff */
[----:B------:R-:W-:Y:S01]  /*2040*/  LOP3.LUT R53, R53, 0x1c0, RZ, 0xc0, !PT ;  /* 0x000001c035357812 */ /* 0x000fe200078ec0ff */
[----:B------:R-:W-:Y:S01]  /*2050*/  IMAD.IADD R7, R7, 0x1, R9 ;  /* 0x0000000107077824 */ /* 0x000fe200078e0209 */
[----:B------:R-:W-:Y:S01]  /*2060*/  SHF.L.U64.HI R48, R4, 0x6, R5 ;  /* 0x0000000604307819 */ /* 0x000fe20000010205 */
[C---:B------:R-:W-:Y:S01]  /*2070*/  IMAD R9, R0.reuse, UR6, RZ ;  /* 0x0000000600097c24 */ /* 0x040fe2000f8e02ff */
[----:B------:R-:W-:Y:S01]  /*2080*/  SHF.R.U32.HI R56, RZ, 0x3, R53 ;  /* 0x00000003ff387819 */ /* 0x000fe20000011635 */
[----:B---3--:R-:W-:Y:S01]  /*2090*/  IMAD R3, R0, UR4, RZ ;  /* 0x0000000400037c24 */ /* 0x008fe2000f8e02ff */
[----:B--2---:R-:W-:Y:S01]  /*20a0*/  SHF.L.U64.HI R50, R32, 0x6, R33 ;  /* 0x0000000620327819 */ /* 0x004fe20000010221 */
[C---:B------:R-:W-:Y:S01]  /*20b0*/  IMAD R13, R26.reuse, UR7, R9 ;  /* 0x000000071a0d7c24 */ /* 0x040fe2000f8e0209 */
[----:B------:R-:W-:Y:S01]  /*20c0*/  P2R R68, PR, RZ, 0x2 ;  /* 0x00000002ff447803 */ /* 0x000fe20000000000 */
[----:B------:R-:W-:Y:S01]  /*20d0*/  IMAD.WIDE.U32 R8, R26, UR6, R16 ;  /* 0x000000061a087c25 */ /* 0x000fe2000f8e0010 */
[----:B------:R-:W-:-:S02]  /*20e0*/  ULDC.64 UR6, c[0x0][0xb00] ;  /* 0x0002c00000067ab9 */ /* 0x000fc40000000a00 */
[----:B------:R-:W-:Y:S01]  /*20f0*/  ISETP.NE.U32.AND P0, PT, RZ, UR6, PT ;  /* 0x00000006ff007c0c */ /* 0x000fe2000bf05070 */
[C---:B------:R-:W-:Y:S02]  /*2100*/  IMAD R11, R26.reuse, UR5, R3 ;  /* 0x000000051a0b7c24 */ /* 0x040fe4000f8e0203 */
[----:B------:R-:W-:Y:S01]  /*2110*/  IMAD.WIDE.U32 R2, R26, UR4, R6 ;  /* 0x000000041a027c25 */ /* 0x000fe2000f8e0006 */
[----:B------:R-:W-:Y:S01]  /*2120*/  ISETP.NE.AND.EX P0, PT, RZ, UR7, PT, P0 ;  /* 0x00000007ff007c0c */ /* 0x000fe2000bf05300 */
[----:B------:R-:W1:Y:S01]  /*2130*/  LDC.64 R6, c[0x0][0x408] ;  /* 0x00010200ff067b82 */ /* 0x000e620000000a00 */
[----:B------:R-:W-:Y:S01]  /*2140*/  ULDC.64 UR6, c[0x0][0x338] ;  /* 0x0000ce0000067ab9 */ /* 0x000fe20000000a00 */
[----:B------:R-:W-:Y:S01]  /*2150*/  ULDC.64 UR4, c[0x0][0x310] ;  /* 0x0000c40000047ab9 */ /* 0x000fe20000000a00 */
[----:B------:R-:W-:Y:S02]  /*2160*/  IMAD.IADD R9, R9, 0x1, R13 ;  /* 0x0000000109097824 */ /* 0x000fe400078e020d */
[----:B------:R-:W-:Y:S01]  /*2170*/  IMAD.IADD R3, R3, 0x1, R11 ;  /* 0x0000000103037824 */ /* 0x000fe200078e020b */
[----:B0-----:R-:W-:Y:S01]  /*2180*/  SHF.R.U32.HI R38, RZ, 0x7, R38 ;  /* 0x00000007ff267819 */ /* 0x001fe20000011626 */
[----:B------:R-:W-:-:S02]  /*2190*/  IMAD.IADD R25, R16, 0x1, R25 ;  /* 0x0000000110197824 */ /* 0x000fc400078e0219 */
[----:B------:R-:W-:-:S03]  /*21a0*/  IMAD.WIDE.U32 R12, R186, R32, R16 ;  /* 0x00000020ba0c7225 */ /* 0x000fc600078e0010 */
[----:B------:R-:W-:Y:S01]  /*21b0*/  SHF.R.S32.HI R24, RZ, 0x1f, R25 ;  /* 0x0000001fff187819 */ /* 0x000fe20000011419 */
[----:B------:R-:W-:Y:S02]  /*21c0*/  IMAD.SHL.U32 R52, R32, 0x40, RZ ;  /* 0x0000004020347824 */ /* 0x000fe400078e00ff */
[----:B------:R-:W-:Y:S01]  /*21d0*/  VIADD R57, R38, 0x8 ;  /* 0x0000000826397836 */ /* 0x000fe20000000000 */
[----:B------:R-:W-:Y:S01]  /*21e0*/  LEA.HI R49, R24, R25, RZ, 0x3 ;  /* 0x0000001918317211 */ /* 0x000fe200078f18ff */
[----:B------:R-:W-:Y:S01]  /*21f0*/  VIADD R70, R16, 0x20 ;  /* 0x0000002010467836 */ /* 0x000fe20000000000 */
[----:B------:R-:W-:Y:S01]  /*2200*/  IADD3 R38, P2, R186, R39, RZ ;  /* 0x00000027ba267210 */ /* 0x000fe20007f5e0ff */
[----:B------:R-:W-:Y:S01]  /*2210*/  IMAD.SHL.U32 R58, R41, 0x2, RZ ;  /* 0x00000002293a7824 */ /* 0x000fe200078e00ff */
[----:B------:R-:W-:-:S03]  /*2220*/  LOP3.LUT R63, R49, 0xfffffff8, RZ, 0xc0, !PT ;  /* 0xfffffff8313f7812 */ /* 0x000fc600078ec0ff */
[----:B------:R-:W-:Y:S01]  /*2230*/  IMAD.X R39, R40, 0x1, R45, P2 ;  /* 0x0000000128277824 */ /* 0x000fe200010e062d */
[C---:B-1----:R-:W-:Y:S01]  /*2240*/  SHF.L.U64.HI R54, R6.reuse, 0x6, R7 ;  /* 0x0000000606367819 */ /* 0x042fe20000010207 */
[-C--:B------:R-:W-:Y:S01]  /*2250*/  IMAD R14, R45, R6.reuse, RZ ;  /* 0x000000062d0e7224 */ /* 0x080fe200078e02ff */
[----:B------:R-:W-:Y:S01]  /*2260*/  SHF.R.S32.HI R69, RZ, 0x1f, R63 ;  /* 0x0000001fff457819 */ /* 0x000fe2000001143f */
[----:B------:R-:W-:Y:S02]  /*2270*/  IMAD.SHL.U32 R55, R6, 0x40, RZ ;  /* 0x0000004006377824 */ /* 0x000fe400078e00ff */
[C---:B------:R-:W-:Y:S02]  /*2280*/  IMAD R29, R186.reuse, R7, R14 ;  /* 0x00000007ba1d7224 */ /* 0x040fe400078e020e */
[----:B------:R-:W-:-:S04]  /*2290*/  IMAD.WIDE.U32 R14, R186, R6, R16 ;  /* 0x00000006ba0e7225 */ /* 0x000fc800078e0010 */
[----:B------:R-:W-:Y:S02]  /*22a0*/  IMAD.IADD R15, R29, 0x1, R15 ;  /* 0x000000011d0f7824 */ /* 0x000fe400078e020f */
[----:B-----5:R-:W-:Y:S01]  /*22b0*/  IMAD.WIDE.U32 R34, R37, R6, R14 ;  /* 0x0000000625227225 */ /* 0x020fe200078e000e */
[----:B----4-:R-:W-:Y:S02]  /*22c0*/  SHF.R.S32.HI R0, RZ, 0x1f, R27 ;  /* 0x0000001fff007819 */ /* 0x010fe4000001141b */
[----:B------:R-:W-:Y:S02]  /*22d0*/  SEL R27, R27, RZ, !P0 ;  /* 0x000000ff1b1b7207 */ /* 0x000fe40004000000 */
[----:B------:R-:W-:-:S03]  /*22e0*/  SEL R0, R0, RZ, !P0 ;  /* 0x000000ff00007207 */ /* 0x000fc60004000000 */
[----:B------:R-:W-:-:S04]  /*22f0*/  IMAD.WIDE.U32 R20, R27, UR6, R8 ;  /* 0x000000061b147c25 */ /* 0x000fc8000f8e0008 */
[C---:B------:R-:W-:Y:S02]  /*2300*/  IMAD R10, R0.reuse, UR6, RZ ;  /* 0x00000006000a7c24 */ /* 0x040fe4000f8e02ff */
[----:B------:R-:W-:Y:S02]  /*2310*/  IMAD R0, R0, UR4, RZ ;  /* 0x0000000400007c24 */ /* 0x000fe4000f8e02ff */
[C---:B------:R-:W-:Y:S01]  /*2320*/  IMAD.WIDE.U32 R2, R27.reuse, UR4, R2 ;  /* 0x000000041b027c25 */ /* 0x040fe2000f8e0002 */
[----:B------:R-:W-:Y:S02]  /*2330*/  ULDC UR4, c[0x0][0x2f4] ;  /* 0x0000bd0000047ab9 */ /* 0x000fe40000000800 */
[----:B------:R-:W-:Y:S01]  /*2340*/  ISETP.GE.AND P1, PT, R70, UR4, PT ;  /* 0x0000000446007c0c */ /* 0x000fe2000bf26270 */
[----:B------:R-:W-:Y:S02]  /*2350*/  IMAD R9, R27, UR5, R0 ;  /* 0x000000051b097c24 */ /* 0x000fe4000f8e0200 */
[----:B------:R-:W-:-:S02]  /*2360*/  IMAD R0, R45, R4, RZ ;  /* 0x000000042d007224 */ /* 0x000fc400078e02ff */
[----:B------:R-:W-:Y:S02]  /*2370*/  IMAD R8, R45, R32, RZ ;  /* 0x000000202d087224 */ /* 0x000fe400078e02ff */
[----:B------:R-:W-:Y:S02]  /*2380*/  IMAD R71, R27, UR7, R10 ;  /* 0x000000071b477c24 */ /* 0x000fe4000f8e020a */
[----:B------:R-:W-:-:S04]  /*2390*/  IMAD.WIDE.U32 R10, R186, R4, R16 ;  /* 0x00000004ba0a7225 */ /* 0x000fc800078e0010 */
[----:B------:R-:W-:Y:S01]  /*23a0*/  IMAD R47, R186, R5, R0 ;  /* 0x00000005ba2f7224 */ /* 0x000fe200078e0200 */
[----:B------:R-:W-:Y:S01]  /*23b0*/  LOP3.LUT R5, R53, 0x18, R16, 0xf8, !PT ;  /* 0x0000001835057812 */ /* 0x000fe200078ef810 */
[----:B------:R-:W-:Y:S01]  /*23c0*/  IMAD.IADD R0, R3, 0x1, R9 ;  /* 0x0000000103007824 */ /* 0x000fe200078e0209 */
[----:B------:R-:W-:Y:S01]  /*23d0*/  IADD3 R46, P0, R2, R10, RZ ;  /* 0x0000000a022e7210 */ /* 0x000fe20007f1e0ff */
[C---:B------:R-:W-:Y:S01]  /*23e0*/  IMAD R27, R186.reuse, R33, R8 ;  /* 0x00000021ba1b7224 */ /* 0x040fe200078e0208 */
[----:B------:R-:W-:Y:S01]  /*23f0*/  LOP3.LUT R5, R5, R56, RZ, 0x3c, !PT ;  /* 0x0000003805057212 */ /* 0x000fe200078e3cff */
[----:B------:R-:W-:Y:S01]  /*2400*/  IMAD.WIDE.U32 R8, R186, R32, R188 ;  /* 0x00000020ba087225 */ /* 0x000fe200078e00bc */
[----:B------:R-:W-:Y:S02]  /*2410*/  IADD3.X R47, R0, R11, R47, P0, !PT ;  /* 0x0000000b002f7210 */ /* 0x000fe400007fe42f */
[----:B------:R-:W-:Y:S01]  /*2420*/  ISETP.GE.AND P0, PT, R16, UR4, PT ;  /* 0x0000000410007c0c */ /* 0x000fe2000bf06270 */
[----:B------:R-:W-:-:S02]  /*2430*/  IMAD.IADD R9, R9, 0x1, R27 ;  /* 0x0000000109097824 */ /* 0x000fc400078e021b */
[----:B------:R-:W-:Y:S01]  /*2440*/  IMAD.IADD R13, R27, 0x1, R13 ;  /* 0x000000011b0d7824 */ /* 0x000fe200078e020d */
[----:B------:R-:W-:Y:S01]  /*2450*/  SHF.R.S32.HI R27, RZ, 0x1f, R37 ;  /* 0x0000001fff1b7819 */ /* 0x000fe20000011425 */
[----:B------:R-:W-:-:S04]  /*2460*/  IMAD.WIDE.U32 R10, R186, R6, R188 ;  /* 0x00000006ba0a7225 */ /* 0x000fc800078e00bc */
[----:B------:R-:W-:Y:S02]  /*2470*/  IMAD R24, R27, R32, RZ ;  /* 0x000000201b187224 */ /* 0x000fe400078e02ff */
[----:B------:R-:W-:Y:S01]  /*2480*/  IMAD R60, R216, 0x200, R5 ;  /* 0x00000200d83c7824 */ /* 0x000fe200078e0205 */
[----:B------:R-:W-:Y:S01]  /*2490*/  LOP3.LUT R5, R53, 0x38, R49, 0xf8, !PT ;  /* 0x0000003835057812 */ /* 0x000fe200078ef831 */
[----:B------:R-:W-:Y:S02]  /*24a0*/  IMAD.IADD R11, R11, 0x1, R29 ;  /* 0x000000010b0b7824 */ /* 0x000fe400078e021d */
[----:B------:R-:W-:Y:S01]  /*24b0*/  IMAD R4, R27, R6, RZ ;  /* 0x000000061b047224 */ /* 0x000fe200078e02ff */
[----:B------:R-:W-:Y:S01]  /*24c0*/  LOP3.LUT R5, R5, R56, RZ, 0x3c, !PT ;  /* 0x0000003805057212 */ /* 0x000fe200078e3cff */
[C---:B------:R-:W-:Y:S02]  /*24d0*/  IMAD R61, R37.reuse, R33, R24 ;  /* 0x00000021253d7224 */ /* 0x040fe400078e0218 */
[----:B------:R-:W-:-:S04]  /*24e0*/  IMAD.WIDE.U32 R28, R37, R32, R8 ;  /* 0x00000020251c7225 */ /* 0x000fc800078e0008 */
[----:B------:R-:W-:-:S04]  /*24f0*/  IMAD.WIDE.U32 R30, R37, R32, R12 ;  /* 0x00000020251e7225 */ /* 0x000fc800078e000c */
[C---:B------:R-:W-:Y:S02]  /*2500*/  IMAD R67, R37.reuse, R7, R4 ;  /* 0x0000000725437224 */ /* 0x040fe400078e0204 */
[----:B------:R-:W-:-:S04]  /*2510*/  IMAD.WIDE.U32 R32, R37, R6, R10 ;  /* 0x0000000625207225 */ /* 0x000fc800078e000a */
[----:B------:R-:W-:Y:S02]  /*2520*/  IMAD.IADD R59, R29, 0x1, R61 ;  /* 0x000000011d3b7824 */ /* 0x000fe400078e023d */
[----:B------:R-:W-:Y:S02]  /*2530*/  IMAD.IADD R65, R33, 0x1, R67 ;  /* 0x0000000121417824 */ /* 0x000fe400078e0243 */
[----:B------:R-:W-:Y:S02]  /*2540*/  IMAD.IADD R61, R61, 0x1, R31 ;  /* 0x000000013d3d7824 */ /* 0x000fe400078e021f */
[----:B------:R-:W-:Y:S02]  /*2550*/  IMAD.IADD R67, R67, 0x1, R35 ;  /* 0x0000000143437824 */ /* 0x000fe400078e0223 */
[----:B------:R-:W-:Y:S02]  /*2560*/  IMAD R62, R216, 0x200, R5 ;  /* 0x00000200d83e7824 */ /* 0x000fe400078e0205 */
[----:B------:R-:W-:-:S07]  /*2570*/  IMAD.IADD R71, R21, 0x1, R71 ;  /* 0x0000000115477824 */ /* 0x000fce00078e0247 */
.L_x_3520:
[----:B-1--4-:R-:W0:Y:S01]  /*2580*/  LDC.64 R40, c[0x0][0x2e8] ;  /* 0x0000ba00ff287b82 */ /* 0x012e220000000a00 */
        /* <DEDUP_REMOVED lines=56> */
.L_x_3495:
[----:B------:R-:W-:Y:S05]  /*2910*/  BSYNC B1 ;  /* 0x0000000000017941 */ /* 0x000fea0003800000 */
.L_x_3494:
[----:B------:R-:W-:Y:S01]  /*2920*/  UISETP.NE.AND UP0, UPT, UR47, 0x3, UPT ;  /* 0x000000032f00788c */ /* 0x000fe2000bf05270 */
[----:B0----5:R-:W-:Y:S02]  /*2930*/  IMAD.MOV.U32 R4, RZ, RZ, R8 ;  /* 0x000000ffff047224 */ /* 0x021fe400078e0008 */
[----:B------:R-:W-:Y:S02]  /*2940*/  IMAD.MOV.U32 R5, RZ, RZ, R9 ;  /* 0x000000ffff057224 */ /* 0x000fe400078e0009 */
[----:B------:R-:W-:Y:S01]  /*2950*/  IMAD.MOV.U32 R6, RZ, RZ, R24 ;  /* 0x000000ffff067224 */ /* 0x000fe200078e0018 */
[----:B------:R-:W-:Y:S01]  /*2960*/  PLOP3.LUT P3, PT, PT, PT, UP0, 0x80, 0x0 ;  /* 0x000000000000781c */ /* 0x000fe20003f6f008 */
[----:B------:R-:W-:Y:S01]  /*2970*/  IMAD.MOV.U32 R7, RZ, RZ, R15 ;  /* 0x000000ffff077224 */ /* 0x000fe200078e000f */
[----:B------:R-:W-:Y:S01]  /*2980*/  PRMT R78, R78, 0x5410, R4 ;  /* 0x000054104e4e7816 */ /* 0x000fe20000000004 */
[----:B------:R-:W-:Y:S01]  /*2990*/  IMAD.MOV.U32 R4, RZ, RZ, R25 ;  /* 0x000000ffff047224 */ /* 0x000fe200078e0019 */
[----:B------:R-:W-:Y:S01]  /*29a0*/  PRMT R80, R80, 0x5410, R5 ;  /* 0x0000541050507816 */ /* 0x000fe20000000005 */
[----:B------:R-:W-:Y:S01]  /*29b0*/  IMAD.MOV.U32 R5, RZ, RZ, R11 ;  /* 0x000000ffff057224 */ /* 0x000fe200078e000b */
[----:B------:R-:W-:-:S02]  /*29c0*/  PRMT R74, R74, 0x5410, R7 ;  /* 0x000054104a4a7816 */ /* 0x000fc40000000007 */
[----:B------:R-:W-:Y:S01]  /*29d0*/  PRMT R40, R4, 0x5410, R6 ;  /* 0x0000541004287816 */ /* 0x000fe20000000006 */
[----:B------:R-:W-:Y:S01]  /*29e0*/  IMAD.MOV.U32 R4, RZ, RZ, R10 ;  /* 0x000000ffff047224 */ /* 0x000fe200078e000a */
[----:B------:R-:W-:Y:S01]  /*29f0*/  PRMT R84, R84, 0x5410, R5 ;  /* 0x0000541054547816 */ /* 0x000fe20000000005 */
[----:B------:R-:W-:-:S03]  /*2a00*/  IMAD.MOV.U32 R6, RZ, RZ, R14 ;  /* 0x000000ffff067224 */ /* 0x000fc600078e000e */
[----:B------:R-:W-:Y:S02]  /*2a10*/  PRMT R82, R82, 0x5410, R4 ;  /* 0x0000541052527816 */ /* 0x000fe40000000004 */
[----:B------:R-:W-:Y:S01]  /*2a20*/  PRMT R66, R66, 0x5410, R6 ;  /* 0x0000541042427816 */ /* 0x000fe20000000006 */
[----:B------:R-:W-:Y:S06]  /*2a30*/  @!P3 BRA `(.L_x_3496) ;  /* 0x000000000004b947 */ /* 0x000fec0003800000 */
[----:B------:R-:W-:Y:S01]  /*2a40*/  BPT.TRAP 0x1 ;  /* 0x000000040000795c */ /* 0x000fe20000300000 */
.L_x_3496:
[----:B------:R-:W-:Y:S01]  /*2a50*/  IMAD R64, R187, 0x8, R18 ;  /* 0x00000008bb407824 */ /* 0x000fe200078e0212 */
[----:B------:R-:W-:Y:S01]  /*2a60*/  SHF.L.U32 R75, R190, 0x1f, RZ ;  /* 0x0000001fbe4b7819 */ /* 0x000fe200000006ff */
[----:B------:R-:W-:Y:S03]  /*2a70*/  BSSY B1, `(.L_x_3497) ;  /* 0x0000003000017945 */ /* 0x000fe60003800000 */
[----:B------:R-:W0:Y:S02]  /*2a80*/  SYNCS.PHASECHK.TRANS64.TRYWAIT P5, [R64+URZ+0x38890], R75 ;  /* 0x0388904b400075a7 */ /* 0x000e2400080a017f */
[----:B0-----:R-:W-:Y:S05]  /*2a90*/  @!P5 BRA `(.L_x_3498) ;  /* 0x0000023c00dcd947 */ /* 0x001fea0003800000 */
.L_x_3883:
[----:B------:R-:W-:Y:S05]  /*2aa0*/  BSYNC B1 ;  /* 0x0000000000017941 */ /* 0x000fea0003800000 */
.L_x_3497:
[----:B------:R-:W-:Y:S05]  /*2ab0*/  @P4 BRA `(.L_x_3499) ;  /* 0x0000001400084947 */ /* 0x000fea0003800000 */
[----:B------:R-:W-:Y:S04]  /*2ac0*/  BSSY B1, `(.L_x_3500) ;  /* 0x0000036000017945 */ /* 0x000fe80003800000 */
[----:B------:R-:W-:Y:S05]  /*2ad0*/  @P0 BRA `(.L_x_3501) ;  /* 0x0000000000d00947 */ /* 0x000fea0003800000 */
[----:B------:R1:W2:Y:S01]  /*2ae0*/  LDS.128 R4, [R26+0x22400] ;  /* 0x022400001a047984 */ /* 0x0002a20000000c00 */
[----:B------:R-:W-:Y:S01]  /*2af0*/  ISETP.GE.AND P4, PT, R188, R83, PT ;  /* 0x00000053bc00720c */ /* 0x000fe20003f86270 */
[----:B------:R-:W-:-:S12]  /*2b00*/  BSSY B2, `(.L_x_3502) ;  /* 0x0000030000027945 */ /* 0x000fd80003800000 */
[----:B-1----:R-:W-:Y:S05]  /*2b10*/  @P4 BRA `(.L_x_3503) ;  /* 0x0000000000b84947 */ /* 0x002fea0003800000 */
[----:B------:R-:W-:Y:S02]  /*2b20*/  SHF.R.U32.HI R76, RZ, 0x10, R15 ;  /* 0x00000010ff4c7819 */ /* 0x000fe4000001160f */
[----:B------:R-:W-:Y:S02]  /*2b30*/  SHF.R.U32.HI R41, RZ, 0x10, R25 ;  /* 0x00000010ff297819 */ /* 0x000fe40000011619 */
[----:B------:R-:W-:Y:S02]  /*2b40*/  PRMT R76, R74, 0x5432, R76 ;  /* 0x000054324a4c7816 */ /* 0x000fe4000000004c */
[----:B------:R-:W-:Y:S01]  /*2b50*/  SHF.R.U64 R72, R14, 0x10, R15 ;  /* 0x000000100e487819 */ /* 0x000fe2000000120f */
[----:B--2---:R-:W-:Y:S01]  /*2b60*/  IMAD.U32 R14, R6, 0x10000, RZ ;  /* 0x00010000060e7824 */ /* 0x004fe200078e00ff */
[----:B------:R-:W-:Y:S01]  /*2b70*/  PRMT R41, R40, 0x5410, R41 ;  /* 0x0000541028297816 */ /* 0x000fe20000000029 */
[----:B------:R-:W-:Y:S01]  /*2b80*/  IMAD.U32 R77, R76, 0x10000, RZ ;  /* 0x000100004c4d7824 */ /* 0x000fe200078e00ff */
[----:B------:R-:W-:Y:S01]  /*2b90*/  SHF.R.U64 R26, R24, 0x10, R25 ;  /* 0x00000010181a7819 */ /* 0x000fe20000001219 */
[----:B------:R-:W-:Y:S01]  /*2ba0*/  IMAD.U32 R24, R7, 0x10000, RZ ;  /* 0x0001000007187824 */ /* 0x000fe200078e00ff */
[----:B------:R-:W-:Y:S01]  /*2bb0*/  LOP3.LUT R15, R6, 0xffff0000, RZ, 0xc0, !PT ;  /* 0xffff0000060f7812 */ /* 0x000fe200078ec0ff */
[----:B------:R-:W-:Y:S01]  /*2bc0*/  IMAD.U32 R6, R5, 0x10000, RZ ;  /* 0x0001000005067824 */ /* 0x000fe200078e00ff */
[----:B------:R-:W-:Y:S01]  /*2bd0*/  PRMT R72, R66, 0x5432, R72 ;  /* 0x0000543242487816 */ /* 0x000fe20000000048 */
[----:B------:R-:W-:Y:S01]  /*2be0*/  IMAD.U32 R66, R41, 0x10000, RZ ;  /* 0x0001000029427824 */ /* 0x000fe200078e00ff */
[----:B------:R-:W-:Y:S01]  /*2bf0*/  PRMT R26, R40, 0x5432, R26 ;  /* 0x00005432281a7816 */ /* 0x000fe2000000001a */
[-C--:B------:R-:W-:Y:S01]  /*2c00*/  FMUL.FTZ R81, R15, R77.reuse ;  /* 0x0000004d0f517220 */ /* 0x080fe20000410000 */
[----:B------:R-:W-:Y:S01]  /*2c10*/  LOP3.LUT R25, R7, 0xffff0000, RZ, 0xc0, !PT ;  /* 0xffff000007197812 */ /* 0x000fe200078ec0ff */
[-C--:B------:R-:W-:Y:S01]  /*2c20*/  FMUL.FTZ R15, R15, R66.reuse ;  /* 0x000000420f0f7220 */ /* 0x080fe20000410000 */
[----:B------:R-:W-:Y:S01]  /*2c30*/  LOP3.LUT R7, R5, 0xffff0000, RZ, 0xc0, !PT ;  /* 0xffff000005077812 */ /* 0x000fe200078ec0ff */
[----:B------:R-:W-:Y:S01]  /*2c40*/  FFMA.FTZ R81, R14, R66, -R81 ;  /* 0x000000420e517223 */ /* 0x000fe20000010851 */
[----:B------:R-:W-:Y:S01]  /*2c50*/  LOP3.LUT R74, R72, 0xffff0000, RZ, 0xc0, !PT ;  /* 0xffff0000484a7812 */ /* 0x000fe200078ec0ff */
[----:B------:R-:W-:Y:S01]  /*2c60*/  IMAD.U32 R5, R4, 0x10000, RZ ;  /* 0x0001000004057824 */ /* 0x000fe200078e00ff */
        /* <DEDUP_REMOVED lines=8> */
[----:B------:R-:W-:-:S02]  /*2cf0*/  IMAD.U32 R72, R72, 0x10000, RZ ;  /* 0x0001000048487824 */ /* 0x000fc400078e00ff */
[-C--:B------:R-:W-:Y:S01]  /*2d00*/  FMUL.FTZ R25, R25, R41.reuse ;  /* 0x0000002919197220 */ /* 0x080fe20000410000 */
[----:B------:R-:W-:Y:S02]  /*2d10*/  IMAD.U32 R26, R26, 0x10000, RZ ;  /* 0x000100001a1a7824 */ /* 0x000fe400078e00ff */
        /* <DEDUP_REMOVED lines=14> */
.L_x_3503:
[----:B------:R-:W-:Y:S05]  /*2e00*/  BSYNC B2 ;  /* 0x0000000000027941 */ /* 0x000fea0003800000 */
.L_x_3502:
[----:B--2---:R1:W-:Y:S02]  /*2e10*/  STG.E.128 desc[UR50][R12.64], R4 ;  /* 0x000000040c007986 */ /* 0x0043e4000c101d32 */
.L_x_3501:
[----:B------:R-:W-:Y:S05]  /*2e20*/  BSYNC B1 ;  /* 0x0000000000017941 */ /* 0x000fea0003800000 */
.L_x_3500:
        /* <DEDUP_REMOVED lines=56> */
.L_x_3505:
[----:B------:R-:W-:Y:S05]  /*31b0*/  BSYNC B1 ;  /* 0x0000000000017941 */ /* 0x000fea0003800000 */
.L_x_3504:
[----:B-1----:R2:W-:Y:S01]  /*31c0*/  STG.E.128 desc[UR50][R12.64+0x40], R4 ;  /* 0x000040040c007986 */ /* 0x0025e2000c101d32 */
[----:B------:R-:W-:Y:S05]  /*31d0*/  BRA `(.L_x_3499) ;  /* 0x0000000c00407947 */ /* 0x000fea0003800000 */
.L_x_3493:
[----:B------:R-:W-:Y:S01]  /*31e0*/  IMAD R73, R43, -0x40, R44 ;  /* 0xffffffc02b497824 */ /* 0x000fe200078e022c */
[----:B------:R-:W-:-:S04]  /*31f0*/  ISETP.GE.AND P4, PT, R16, R83, PT ;  /* 0x000000531000720c */ /* 0x000fc80003f86270 */
[----:B------:R-:W-:-:S04]  /*3200*/  VIMNMX R73, R73, 0x40, PT ;  /* 0x0000004049497848 */ /* 0x000fc80003fe0100 */
[----:B------:R-:W-:-:S13]  /*3210*/  ISETP.GE.OR P3, PT, R186, R73, P4 ;  /* 0x00000049ba00720c */ /* 0x000fda0002766670 */
[----:B------:R-:W0:Y:S01]  /*3220*/  @!P3 LDC.64 R12, c[0x0][0x3e8] ;  /* 0x0000fa00ff0cbb82 */ /* 0x000e220000000a00 */
[----:B------:R-:W-:Y:S01]  /*3230*/  @!P3 IMAD R6, R54, R43, RZ ;  /* 0x0000002b3606b224 */ /* 0x000fe200078e02ff */
[----:B------:R-:W-:-:S03]  /*3240*/  @!P3 IADD3 R4, P5, R30, R4, RZ ;  /* 0x000000041e04b210 */ /* 0x000fc60007fbe0ff */
[-C--:B------:R-:W-:Y:S01]  /*3250*/  @!P3 IMAD R11, R66, R55.reuse, R6 ;  /* 0x00000037420bb224 */ /* 0x080fe200078e0206 */
[----:B------:R-:W-:Y:S01]  /*3260*/  CS2R R6, SRZ ;  /* 0x0000000000067805 */ /* 0x000fe2000001ff00 */
[----:B------:R-:W-:Y:S01]  /*3270*/  @!P3 IMAD.MOV.U32 R66, RZ, RZ, R34 ;  /* 0x000000ffff42b224 */ /* 0x000fe200078e0022 */
[----:B------:R-:W1:Y:S01]  /*3280*/  @!P3 LDC.64 R24, c[0x0][0x400] ;  /* 0x00010000ff18bb82 */ /* 0x000e620000000a00 */
[----:B------:R-:W-:Y:S02]  /*3290*/  @!P3 IMAD.X R5, R72, 0x1, R61, P5 ;  /* 0x000000014805b824 */ /* 0x000fe400028e063d */
[----:B------:R-:W-:-:S04]  /*32a0*/  @!P3 IMAD.WIDE.U32 R8, R43, R55, R66 ;  /* 0x000000372b08b225 */ /* 0x000fc800078e0042 */
        /* <DEDUP_REMOVED lines=14> */
[----:B------:R-:W-:Y:S01]  /*3390*/  IMAD.MOV.U32 R26, RZ, RZ, R6 ;  /* 0x000000ffff1a7224 */ /* 0x000fe200078e0006 */
[----:B------:R-:W-:Y:S01]  /*33a0*/  PRMT R90, R90, 0x5410, R64 ;  /* 0x000054105a5a7816 */ /* 0x000fe20000000040 */
        /* <DEDUP_REMOVED lines=13> */
.L_x_3506:
[----:B------:R-:W-:Y:S01]  /*3480*/  IMAD R64, R187, 0x8, R18 ;  /* 0x00000008bb407824 */ /* 0x000fe200078e0212 */
[----:B------:R-:W-:Y:S01]  /*3490*/  SHF.L.U32 R75, R190, 0x1f, RZ ;  /* 0x0000001fbe4b7819 */ /* 0x000fe200000006ff */
[----:B------:R-:W-:Y:S03]  /*34a0*/  BSSY B1, `(.L_x_3507) ;  /* 0x0000003000017945 */ /* 0x000fe60003800000 */
[----:B------:R-:W0:Y:S02]  /*34b0*/  SYNCS.PHASECHK.TRANS64.TRYWAIT P5, [R64+URZ+0x38890], R75 ;  /* 0x0388904b400075a7 */ /* 0x000e2400080a017f */
[----:B0-----:R-:W-:Y:S05]  /*34c0*/  @!P5 BRA `(.L_x_3508) ;  /* 0x000002340064d947 */ /* 0x001fea0003800000 */
.L_x_3884:
[----:B------:R-:W-:Y:S05]  /*34d0*/  BSYNC B1 ;  /* 0x0000000000017941 */ /* 0x000fea0003800000 */
.L_x_3507:
[C---:B------:R-:W-:Y:S01]  /*34e0*/  ISETP.GE.OR P5, PT, R186.reuse, R73, P0 ;  /* 0x00000049ba00720c */ /* 0x040fe200007a6670 */
        /* <DEDUP_REMOVED lines=33> */
[----:B------:R-:W-:Y:S02]  /*3700*/  SHF.R.U64 R82, R6, 0x10, R7 ;  /* 0x0000001006527819 */ /* 0x000fe40000001207 */
[----:B------:R-:W-:Y:S01]  /*3710*/  SHF.R.U64 R85, R8, 0x10, R9 ;  /* 0x0000001008557819 */ /* 0x000fe20000001209 */
[----:B-1----:R-:W-:Y:S01]  /*3720*/  IMAD.U32 R8, R15, 0x10000, RZ ;  /* 0x000100000f087824 */ /* 0x002fe200078e00ff */
[----:B------:R-:W-:Y:S02]  /*3730*/  PRMT R74, R92, 0x5432, R74 ;  /* 0x000054325c4a7816 */ /* 0x000fe4000000004a */
[----:B------:R-:W-:-:S02]  /*3740*/  PRMT R86, R80, 0x5432, R86 ;  /* 0x0000543250567816 */ /* 0x000fc40000000056 */
[----:B------:R-:W-:Y:S02]  /*3750*/  SHF.R.U32.HI R89, RZ, 0x10, R11 ;  /* 0x00000010ff597819 */ /* 0x000fe4000001160b */
[----:B------:R-:W-:Y:S01]  /*3760*/  SHF.R.U64 R72, R4, 0x10, R5 ;  /* 0x0000001004487819 */ /* 0x000fe20000001205 */
[----:B------:R-:W-:Y:S01]  /*3770*/  IMAD.U32 R5, R13, 0x10000, RZ ;  /* 0x000100000d057824 */ /* 0x000fe200078e00ff */
        /* <DEDUP_REMOVED lines=8> */
[----:B------:R-:W-:Y:S01]  /*3800*/  LOP3.LUT R6, R13, 0xffff0000, RZ, 0xc0, !PT ;  /* 0xffff00000d067812 */ /* 0x000fe200078ec0ff */
[----:B------:R-:W-:Y:S01]  /*3810*/  IMAD.U32 R10, R24, 0x10000, RZ ;  /* 0x00010000180a7824 */ /* 0x000fe200078e00ff */
[----:B------:R-:W-:Y:S01]  /*3820*/  PRMT R89, R91, 0x5410, R89 ;  /* 0x000054105b597816 */ /* 0x000fe20000000059 */
[----:B------:R-:W-:Y:S01]  /*3830*/  FMUL.FTZ R92, R11, R80 ;  /* 0x000000500b5c7220 */ /* 0x000fe20000410000 */
[----:B------:R-:W-:Y:S01]  /*3840*/  LOP3.LUT R13, R25, 0xffff0000, RZ, 0xc0, !PT ;  /* 0xffff0000190d7812 */ /* 0x000fe200078ec0ff */
[----:B------:R-:W-:Y:S01]  /*3850*/  IMAD.U32 R25, R27, 0x10000, RZ ;  /* 0x000100001b197824 */ /* 0x000fe200078e00ff */
[----:B------:R-:W-:Y:S01]  /*3860*/  LOP3.LUT R86, R86, 0xffff0000, RZ, 0xc0, !PT ;  /* 0xffff000056567812 */ /* 0x000fe200078ec0ff */
[-C--:B------:R-:W-:Y:S01]  /*3870*/  FFMA.FTZ R92, R5, R88.reuse, R92 ;  /* 0x00000058055c7223 */ /* 0x080fe2000001005c */
[----:B------:R-:W-:Y:S01]  /*3880*/  PRMT R84, R90, 0x5432, R84 ;  /* 0x000054325a547816 */ /* 0x000fe20000000054 */
[----:B------:R-:W-:Y:S01]  /*3890*/  IMAD.U32 R7, R14, 0x10000, RZ ;  /* 0x000100000e077824 */ /* 0x000fe200078e00ff */
[----:B------:R-:W-:Y:S01]  /*38a0*/  PRMT R87, R90, 0x5410, R87 ;  /* 0x000054105a577816 */ /* 0x000fe20000000057 */
[----:B------:R-:W-:Y:S01]  /*38b0*/  FMUL.FTZ R90, R11, R88 ;  /* 0x000000580b5a7220 */ /* 0x000fe20000410000 */
[----:B------:R-:W-:Y:S01]  /*38c0*/  LOP3.LUT R74, R74, 0xffff0000, RZ, 0xc0, !PT ;  /* 0xffff00004a4a7812 */ /* 0x000fe200078ec0ff */
[----:B------:R-:W-:Y:S01]  /*38d0*/  IMAD.U32 R11, R89, 0x10000, RZ ;  /* 0x00010000590b7824 */ /* 0x000fe200078e00ff */
[----:B------:R-:W-:Y:S01]  /*38e0*/  PRMT R72, R91, 0x5432, R72 ;  /* 0x000054325b487816 */ /* 0x000fe20000000048 */
[----:B------:R-:W-:Y:S01]  /*38f0*/  FMUL.FTZ R91, R13, R86 ;  /* 0x000000560d5b7220 */ /* 0x000fe20000410000 */
[----:B------:R-:W-:Y:S01]  /*3900*/  FFMA.FTZ R90, R5, R80, -R90 ;  /* 0x00000050055a7223 */ /* 0x000fe2000001085a */
[----:B------:R-:W-:Y:S01]  /*3910*/  FMUL.FTZ R13, R13, R74 ;  /* 0x0000004a0d0d7220 */ /* 0x000fe20000410000 */
[----:B------:R-:W-:-:S02]  /*3920*/  IMAD.U32 R5, R84, 0x10000, RZ ;  /* 0x0001000054057824 */ /* 0x000fc400078e00ff */
        /* <DEDUP_REMOVED lines=23> */
[----:B------:R-:W-:Y:S01]  /*3aa0*/  FFMA.FTZ R10, R4, R13, R10 ;  /* 0x0000000d040a7223 */ /* 0x000fe2000001000a */
[C---:B------:R-:W-:Y:S01]  /*3ab0*/  IMAD.U32 R6, R87.reuse, 0x10000, RZ ;  /* 0x0001000057067824 */ /* 0x040fe200078e00ff */
[----:B------:R-:W-:Y:S01]  /*3ac0*/  LOP3.LUT R26, R26, 0xffff0000, RZ, 0xc0, !PT ;  /* 0xffff00001a1a7812 */ /* 0x000fe200078ec0ff */
[----:B------:R-:W-:Y:S01]  /*3ad0*/  FMUL.FTZ R9, R24, R85 ;  /* 0x0000005518097220 */ /* 0x000fe20000410000 */
[----:B------:R-:W-:Y:S01]  /*3ae0*/  FFMA.FTZ R25, R4, R5, -R25 ;  /* 0x0000000504197223 */ /* 0x000fe20000010819 */
[-C--:B------:R-:W-:Y:S01]  /*3af0*/  FMUL.FTZ R13, R24, R11.reuse ;  /* 0x0000000b180d7220 */ /* 0x080fe20000410000 */
[----:B------:R-:W-:Y:S01]  /*3b00*/  LOP3.LUT R87, R87, 0xffff0000, RZ, 0xc0, !PT ;  /* 0xffff000057577812 */ /* 0x000fe200078ec0ff */
[C---:B------:R-:W-:Y:S01]  /*3b10*/  IMAD.U32 R4, R82.reuse, 0x10000, RZ ;  /* 0x0001000052047824 */ /* 0x040fe200078e00ff */
[----:B------:R-:W-:Y:S01]  /*3b20*/  LOP3.LUT R5, R82, 0xffff0000, RZ, 0xc0, !PT ;  /* 0xffff000052057812 */ /* 0x000fe200078ec0ff */
[----:B------:R-:W-:Y:S01]  /*3b30*/  FFMA.FTZ R8, R12, R11, -R9 ;  /* 0x0000000b0c087223 */ /* 0x000fe20000010809 */
[----:B------:R-:W-:Y:S01]  /*3b40*/  LOP3.LUT R14, R14, 0xffff0000, RZ, 0xc0, !PT ;  /* 0xffff00000e0e7812 */ /* 0x000fe200078ec0ff */
[----:B------:R-:W-:Y:S01]  /*3b50*/  FFMA.FTZ R13, R12, R85, R13 ;  /* 0x000000550c0d7223 */ /* 0x000fe2000001000d */
        /* <DEDUP_REMOVED lines=18> */
[----:B------:R-:W-:Y:S01]  /*3c80*/  F2FP.BF16.F32.PACK_AB R27, R27, R80 ;  /* 0x000000501b1b723e */ /* 0x000fe200000010ff */
[----:B------:R-:W-:-:S07]  /*3c90*/  IMAD.MOV.U32 R15, RZ, RZ, R84 ;  /* 0x000000ffff0f7224 */ /* 0x000fce00078e0054 */
.L_x_3510:
[----:B------:R-:W-:Y:S05]  /*3ca0*/  BSYNC B1 ;  /* 0x0000000000017941 */ /* 0x000fea0003800000 */
.L_x_3509:
        /* <DEDUP_REMOVED lines=10> */
.L_x_3492:
[----:B------:R-:W-:-:S06]  /*3d50*/  UISETP.NE.AND UP0, UPT, UR47, 0x3, UPT ;  /* 0x000000032f00788c */ /* 0x000fcc000bf05270 */
[----:B------:R-:W-:-:S13]  /*3d60*/  PLOP3.LUT P3, PT, PT, PT, UP0, 0x80, 0x0 ;  /* 0x000000000000781c */ /* 0x000fda0003f6f008 */
[----:B------:R-:W-:Y:S05]  /*3d70*/  @!P3 BRA `(.L_x_3511) ;  /* 0x000000000004b947 */ /* 0x000fea0003800000 */
[----:B------:R-:W-:Y:S01]  /*3d80*/  BPT.TRAP 0x1 ;  /* 0x000000040000795c */ /* 0x000fe20000300000 */
.L_x_3511:
        /* <DEDUP_REMOVED lines=8> */
.L_x_3885:
[----:B------:R-:W-:Y:S05]  /*3e10*/  BSYNC B1 ;  /* 0x0000000000017941 */ /* 0x000fea0003800000 */
.L_x_3512:
[----:B------:R-:W-:Y:S05]  /*3e20*/  @P4 BRA `(.L_x_3499) ;  /* 0x00000000002c4947 */ /* 0x000fea0003800000 */
[----:B------:R-:W-:Y:S01]  /*3e30*/  @!P1 LOP3.LUT P4, RZ, R196, 0x4, RZ, 0xc0, !PT ;  /* 0x00000004c4ff9812 */ /* 0x000fe2000788c0ff */
[----:B------:R-:W-:Y:S01]  /*3e40*/  @!P1 VIADD R4, R60, 0x20 ;  /* 0x000000203c049836 */ /* 0x000fe20000000000 */
[----:B------:R-:W-:Y:S02]  /*3e50*/  PLOP3.LUT P5, PT, PT, PT, PT, 0x8, 0x0 ;  /* 0x000000000000781c */ /* 0x000fe40003fae170 */
[----:B------:R-:W-:-:S13]  /*3e60*/  @!P1 PLOP3.LUT P5, PT, P4, PT, PT, 0x80, 0x0 ;  /* 0x000000000000981c */ /* 0x000fda00027af070 */
[----:B------:R-:W-:-:S04]  /*3e70*/  @P5 VIADD R4, R60, 0xffffffe0 ;  /* 0xffffffe03c045836 */ /* 0x000fc80000000000 */
[----:B------:R-:W-:Y:S02]  /*3e80*/  @!P1 IMAD.IADD R27, R27, 0x1, R4 ;  /* 0x000000011b1b9824 */ /* 0x000fe400078e0204 */
[----:B------:R-:W1:Y:S02]  /*3e90*/  @!P0 LDS.128 R4, [R26+0x22400] ;  /* 0x022400001a048984 */ /* 0x000e640000000c00 */
[----:B------:R-:W-:-:S06]  /*3ea0*/  @!P1 IMAD R8, R27, 0x2, R18 ;  /* 0x000000021b089824 */ /* 0x000fcc00078e0212 */
[----:B------:R-:W2:Y:S04]  /*3eb0*/  @!P1 LDS.128 R8, [R8+0x22400] ;  /* 0x0224000008089984 */ /* 0x000ea80000000c00 */
[----:B-1----:R1:W-:Y:S04]  /*3ec0*/  @!P0 STG.E.128 desc[UR50][R12.64], R4 ;  /* 0x000000040c008986 */ /* 0x0023e8000c101d32 */
[----:B--2---:R1:W-:Y:S02]  /*3ed0*/  @!P1 STG.E.128 desc[UR50][R12.64+0x40], R8 ;  /* 0x000040080c009986 */ /* 0x0043e4000c101d32 */
.L_x_3499:
[----:B------:R-:W-:Y:S05]  /*3ee0*/  BSYNC B0 ;  /* 0x0000000000007941 */ /* 0x000fea0003800000 */
.L_x_3491:
        /* <DEDUP_REMOVED lines=17> */
.L_x_3515:
[----:B------:R-:W-:Y:S05]  /*4000*/  BSYNC B0 ;  /* 0x0000000000007941 */ /* 0x000fea0003800000 */
.L_x_3514:
[----:B------:R-:W2:Y:S01]  /*4010*/  SYNCS.PHASECHK.TRANS64.TRYWAIT P5, [R64+URZ+0x388b0], R75 ;  /* 0x0388b04b400075a7 */ /* 0x000ea200080a017f */
[----:B------:R-:W-:Y:S01]  /*4020*/  BSSY B0, `(.L_x_3516) ;  /* 0x0000003000007945 */ /* 0x000fe20003800000 */
[----:B------:R-:W-:-:S03]  /*4030*/  ISETP.GE.AND P3, PT, R186, R73, PT ;  /* 0x00000049ba00720c */ /* 0x000fc60003f66270 */
[----:B--2---:R-:W-:Y:S10]  /*4040*/  @!P5 BRA `(.L_x_3517) ;  /* 0x0000022800acd947 */ /* 0x004ff40003800000 */
.L_x_3886:
[----:B------:R-:W-:Y:S05]  /*4050*/  BSYNC B0 ;  /* 0x0000000000007941 */ /* 0x000fea0003800000 */
.L_x_3516:
[----:B------:R-:W-:Y:S04]  /*4060*/  BSSY B0, `(.L_x_3518) ;  /* 0x0000052000007945 */ /* 0x000fe80003800000 */
[----:B------:R-:W-:Y:S05]  /*4070*/  @P3 BRA `(.L_x_3519) ;  /* 0x0000000400403947 */ /* 0x000fea0003800000 */
[----:B-1----:R-:W-:Y:S01]  /*4080*/  IMAD.WIDE R4, R43, 0x40, R38 ;  /* 0x000000402b047825 */ /* 0x002fe200078e0226 */
[----:B------:R-:W-:Y:S01]  /*4090*/  ULDC.64 UR4, c[0x0][0x328] ;  /* 0x0000ca0000047ab9 */ /* 0x000fe20000000a00 */
[----:B------:R-:W-:Y:S02]  /*40a0*/  LOP3.LUT P3, RZ, R196, 0x4, RZ, 0xc0, !PT ;  /* 0x00000004c4ff7812 */ /* 0x000fe4000786c0ff */
[----:B------:R-:W-:Y:S02]  /*40b0*/  IMAD R5, R5, UR4, RZ ;  /* 0x0000000405057c24 */ /* 0x000fe4000f8e02ff */
[----:B------:R-:W-:Y:S02]  /*40c0*/  IMAD.MOV.U32 R6, RZ, RZ, R20 ;  /* 0x000000ffff067224 */ /* 0x000fe400078e0014 */
[----:B------:R-:W-:Y:S02]  /*40d0*/  IMAD.MOV.U32 R7, RZ, RZ, R71 ;  /* 0x000000ffff077224 */ /* 0x000fe400078e0047 */
[----:B------:R-:W-:-:S02]  /*40e0*/  IMAD R5, R4, UR5, R5 ;  /* 0x0000000504057c24 */ /* 0x000fc4000f8e0205 */
[----:B------:R-:W-:Y:S01]  /*40f0*/  IMAD.WIDE.U32 R6, R4, UR4, R6 ;  /* 0x0000000404067c25 */ /* 0x000fe2000f8e0006 */
[----:B------:R-:W-:-:S03]  /*4100*/  ULDC.64 UR4, c[0x0][0x318] ;  /* 0x0000c60000047ab9 */ /* 0x000fc60000000a00 */
[----:B------:R-:W-:Y:S01]  /*4110*/  IMAD R9, R187, 0x8000, R60 ;  /* 0x00008000bb097824 */ /* 0x000fe200078e023c */
[----:B----4-:R-:W-:Y:S01]  /*4120*/  LEA R40, P5, R6, UR4, 0x1 ;  /* 0x0000000406287c11 */ /* 0x010fe2000f8a08ff */
[----:B------:R-:W-:Y:S01]  /*4130*/  IMAD.IADD R5, R7, 0x1, R5 ;  /* 0x0000000107057824 */ /* 0x000fe200078e0205 */
[----:B------:R-:W-:Y:S01]  /*4140*/  ULDC UR4, c[0x0][0x320] ;  /* 0x0000c80000047ab9 */ /* 0x000fe20000000800 */
[----:B------:R-:W-:Y:S02]  /*4150*/  VIADD R4, R16, 0x40 ;  /* 0x0000004010047836 */ /* 0x000fe40000000000 */
[C---:B------:R-:W-:Y:S01]  /*4160*/  VIADD R73, R9.reuse, 0x20 ;  /* 0x0000002009497836 */ /* 0x040fe20000000000 */
[----:B------:R-:W-:Y:S01]  /*4170*/  LEA.HI.X R41, R6, UR5, R5, 0x1, P5 ;  /* 0x0000000506297c11 */ /* 0x000fe2000a8f0c05 */
        /* <DEDUP_REMOVED lines=9> */
[----:B------:R-:W1:Y:S04]  /*4210*/  @!P5 LDS.128 R4, [R74+0x400] ;  /* 0x000400004a04d984 */ /* 0x000e680000000c00 */
[----:B------:R-:W3:Y:S04]  /*4220*/  @!P3 LDS.128 R8, [R74+0x2400] ;  /* 0x002400004a08b984 */ /* 0x000ee80000000c00 */
[----:B-1----:R-:W-:Y:S01]  /*4230*/  @!P5 STG.E.128 desc[UR50][R40.64], R4 ;  /* 0x000000042800d986 */ /* 0x002fe2000c101d32 */
[----:B------:R-:W-:-:S03]  /*4240*/  ISETP.GE.AND P5, PT, R12, UR4, PT ;  /* 0x000000040c007c0c */ /* 0x000fc6000bfa6270 */
[----:B---3--:R-:W-:Y:S01]  /*4250*/  @!P3 STG.E.128 desc[UR50][R40.64+0x80], R8 ;  /* 0x000080082800b986 */ /* 0x008fe2000c101d32 */
[----:B------:R-:W-:-:S09]  /*4260*/  ISETP.GE.AND P3, PT, R13, UR4, PT ;  /* 0x000000040d007c0c */ /* 0x000fd2000bf66270 */
[----:B------:R-:W1:Y:S04]  /*4270*/  @!P5 LDS.128 R12, [R74+0x4400] ;  /* 0x004400004a0cd984 */ /* 0x000e680000000c00 */
[----:B------:R-:W3:Y:S04]  /*4280*/  @!P3 LDS.128 R24, [R74+0x6400] ;  /* 0x006400004a18b984 */ /* 0x000ee80000000c00 */
[----:B-1----:R-:W-:Y:S01]  /*4290*/  @!P5 STG.E.128 desc[UR50][R40.64+0x100], R12 ;  /* 0x0001000c2800d986 */ /* 0x002fe2000c101d32 */
[----:B------:R-:W-:Y:S01]  /*42a0*/  ISETP.GE.AND P5, PT, R66, UR4, PT ;  /* 0x0000000442007c0c */ /* 0x000fe2000bfa6270 */
[----:B------:R-:W-:-:S02]  /*42b0*/  VIADD R66, R16, 0x180 ;  /* 0x0000018010427836 */ /* 0x000fc40000000000 */
[----:B---3--:R-:W-:Y:S01]  /*42c0*/  @!P3 STG.E.128 desc[UR50][R40.64+0x180], R24 ;  /* 0x000180182800b986 */ /* 0x008fe2000c101d32 */
[----:B------:R-:W-:Y:S01]  /*42d0*/  ISETP.GE.AND P3, PT, R72, UR4, PT ;  /* 0x0000000448007c0c */ /* 0x000fe2000bf66270 */
[----:B------:R-:W-:-:S08]  /*42e0*/  VIADD R72, R16, 0x1c0 ;  /* 0x000001c010487836 */ /* 0x000fd00000000000 */
        /* <DEDUP_REMOVED lines=11> */
[----:B------:R-:W-:-:S03]  /*43a0*/  ISETP.GE.AND P5, PT, R70, UR4, PT ;  /* 0x0000000446007c0c */ /* 0x000fc6000bfa6270 */
        /* <DEDUP_REMOVED lines=27> */
[----:B-1----:R1:W-:Y:S04]  /*4560*/  @!P5 STG.E.128 desc[UR50][R40.64+0x340], R12 ;  /* 0x0003400c2800d986 */ /* 0x0023e8000c101d32 */
[----:B---3--:R1:W-:Y:S02]  /*4570*/  @!P3 STG.E.128 desc[UR50][R40.64+0x3c0], R24 ;  /* 0x0003c0182800b986 */ /* 0x0083e4000c101d32 */
.L_x_3519:
[----:B------:R-:W-:Y:S05]  /*4580*/  BSYNC B0 ;  /* 0x0000000000007941 */ /* 0x000fea0003800000 */
.L_x_3518:
        /* <DEDUP_REMOVED lines=13> */
[----:B------:R-:W-:Y:S02]  /*4660*/  SEL R5, RZ, 0x1, P4 ;  /* 0x00000001ff057807 */ /* 0x000fe40002000000 */
[----:B------:R-:W-:Y:S02]  /*4670*/  SEL R187, R187, RZ, P4 ;  /* 0x000000ffbbbb7207 */ /* 0x000fe40002000000 */
[----:B------:R-:W-:Y:S01]  /*4680*/  LOP3.LUT R190, R190, R5, RZ, 0x3c, !PT ;  /* 0x00000005bebe7212 */ /* 0x000fe200078e3cff */
[----:B0-----:R-:W-:Y:S06]  /*4690*/  @P2 BRA `(.L_x_3520) ;  /* 0xffffffdc00b82947 */ /* 0x001fec000383ffff */
.L_x_3486:
[----:B------:R-:W-:Y:S04]  /*46a0*/  BSSY B0, `(.L_x_3521) ;  /* 0x0000004000007945 */ /* 0x000fe80003800000 */
[----:B------:R-:W-:Y:S05]  /*46b0*/  @P3 BRA `(.L_x_3522) ;  /* 0x0000000000083947 */ /* 0x000fea0003800000 */
[----:B------:R-:W0:Y:S02]  /*46c0*/  FENCE.VIEW.ASYNC.G ;  /* 0x00000000000073c6 */ /* 0x000e240000000100 */
[----:B0-----:R-:W-:Y:S06]  /*46d0*/  BAR.ARV 0xc, 0x180 ;  /* 0x0306000000007b1d */ /* 0x001fec0000002000 */
.L_x_3522:
[----:B------:R-:W-:Y:S05]  /*46e0*/  BSYNC B0 ;  /* 0x0000000000007941 */ /* 0x000fea0003800000 */
.L_x_3521:
[----:B------:R-:W-:Y:S01]  /*46f0*/  UISETP.NE.AND UP0, UPT, UR37, 0x1, UPT ;  /* 0x000000012500788c */ /* 0x000fe2000bf05270 */
[----:B------:R-:W-:Y:S05]  /*4700*/  BSSY B7, `(.L_x_3523) ;  /* 0x00014f5000077945 */ /* 0x000fea0003800000 */
[----:B------:R-:W-:-:S13]  /*4710*/  PLOP3.LUT P0, PT, PT, PT, UP0, 0x80, 0x0 ;  /* 0x000000000000781c */ /* 0x000fda0003f0f008 */
[----:B------:R-:W-:Y:S05]  /*4720*/  @!P0 BRA `(.L_x_3524) ;  /* 0x0000002000508947 */ /* 0x000fea0003800000 */
[----:B------:R-:W0:Y:S01]  /*4730*/  LDC R0, c[0x0][0x448] ;  /* 0x00011200ff007b82 */ /* 0x000e220000000800 */
[----:B------:R-:W-:-:S07]  /*4740*/  VIADD R3, R195, 0x3f ;  /* 0x0000003fc3037836 */ /* 0x000fce0000000000 */
[----:B------:R-:W2:Y:S01]  /*4750*/  LDC.64 R6, c[0x0][0xad8] ;  /* 0x0002b600ff067b82 */ /* 0x000ea20000000a00 */
[----:B0-----:R-:W-:Y:S02]  /*4760*/  ISETP.NE.AND P1, PT, R0, 0x1, PT ;  /* 0x000000010000780c */ /* 0x001fe40003f25270 */
[----:B--2---:R-:W-:-:S11]  /*4770*/  ISETP.GE.AND P2, PT, R7, 0x1, PT ;  /* 0x000000010700780c */ /* 0x004fd60003f46270 */
[----:B------:R-:W0:Y:S08]  /*4780*/  @P1 LDC R0, c[0x0][0x44c] ;  /* 0x00011300ff001b82 */ /* 0x000e300000000800 */
[----:B------:R-:W2:Y:S01]  /*4790*/  @P1 LDC R5, c[0x0][0x450] ;  /* 0x00011400ff051b82 */ /* 0x000ea20000000800 */
[----:B0-----:R-:W-:-:S05]  /*47a0*/  @P1 IMAD.HI.U32 R0, R3, R0, RZ ;  /* 0x0000000003001227 */ /* 0x001fca00078e00ff */
[----:B--2---:R-:W-:-:S05]  /*47b0*/  @P1 SHF.R.U32.HI R3, RZ, R5, R0 ;  /* 0x00000005ff031219 */ /* 0x004fca0000011600 */
        /* <DEDUP_REMOVED lines=9> */
[----:B-1----:R-:W0:Y:S02]  /*4850*/  @P0 LDC.64 R4, c[0x0][0xae0] ;  /* 0x0002b800ff040b82 */ /* 0x002e240000000a00 */
[----:B0-----:R-:W-:-:S05]  /*4860*/  @P0 IMAD.HI.U32 R2, R3, R4, RZ ;  /* 0x0000000403020227 */ /* 0x001fca00078e00ff */
[----:B------:R-:W-:-:S04]  /*4870*/  @P0 SHF.R.U32.HI R3, RZ, R5, R2 ;  /* 0x00000005ff030219 */ /* 0x000fc80000011602 */
[----:B------:R-:W-:Y:S01]  /*4880*/  LOP3.LUT R2, RZ, R3, RZ, 0x33, !PT ;  /* 0x00000003ff027212 */ /* 0x000fe200078e33ff */
[----:B------:R-:W-:Y:S06]  /*4890*/  BRA `(.L_x_3528) ;  /* 0x0000000000107947 */ /* 0x000fec0003800000 */
.L_x_3527:
[----:B------:R-:W-:-:S13]  /*48a0*/  ISETP.NE.AND P0, PT, R7, 0x1, PT ;  /* 0x000000010700780c */ /* 0x000fda0003f05270 */
[----:B-1----:R-:W0:Y:S02]  /*48b0*/  @P0 LDC.64 R4, c[0x0][0xae0] ;  /* 0x0002b800ff040b82 */ /* 0x002e240000000a00 */
[----:B0-----:R-:W-:-:S05]  /*48c0*/  @P0 IMAD.HI.U32 R4, R2, R4, RZ ;  /* 0x0000000402040227 */ /* 0x001fca00078e00ff */
[----:B------:R-:W-:-:S07]  /*48d0*/  @P0 SHF.R.U32.HI R2, RZ, R5, R4 ;  /* 0x00000005ff020219 */ /* 0x000fce0000011604 */
.L_x_3528:
[----:B------:R-:W-:Y:S05]  /*48e0*/  BSYNC B0 ;  /* 0x0000000000007941 */ /* 0x000fea0003800000 */
.L_x_3526:
[----:B------:R-:W-:-:S05]  /*48f0*/  IMAD R3, R2, R7, R7 ;  /* 0x0000000702037224 */ /* 0x000fca00078e0207 */
[----:B------:R-:W-:-:S07]  /*4900*/  VIMNMX R0, R0, R3, PT ;  /* 0x0000000300007248 */ /* 0x000fce0003fe0100 */
.L_x_3525:
[----:B------:R-:W1:Y:S01]  /*4910*/  @P1 LDC R2, c[0x0][0x44c] ;  /* 0x00011300ff021b82 */ /* 0x000e620000000800 */
[----:B------:R-:W-:Y:S01]  /*4920*/  VIADD R0, R0, 0x3f ;  /* 0x0000003f00007836 */ /* 0x000fe20000000000 */
[----:B------:R-:W-:-:S04]  /*4930*/  ULDC UR4, c[0x0][0xad4] ;  /* 0x0002b50000047ab9 */ /* 0x000fc80000000800 */
[----:B------:R-:W-:Y:S02]  /*4940*/  SHF.R.S32.HI R3, RZ, 0x1f, R0 ;  /* 0x0000001fff037819 */ /* 0x000fe40000011400 */
[----:B------:R-:W0:Y:S02]  /*4950*/  @P1 LDC R5, c[0x0][0x450] ;  /* 0x00011400ff051b82 */ /* 0x000e240000000800 */
[----:B------:R-:W-:-:S04]  /*4960*/  LEA.HI R3, R3, R0, RZ, 0x6 ;  /* 0x0000000003037211 */ /* 0x000fc800078f30ff */
[----:B------:R-:W-:-:S04]  /*4970*/  SHF.R.S32.HI R3, RZ, 0x6, R3 ;  /* 0x00000006ff037819 */ /* 0x000fc80000011403 */
[----:B------:R-:W-:Y:S01]  /*4980*/  VIMNMX R8, R168, R3, PT ;  /* 0x00000003a8087248 */ /* 0x000fe20003fe0100 */
[----:B-1----:R-:W-:-:S04]  /*4990*/  @P1 IMAD.HI.U32 R4, R195, R2, RZ ;  /* 0x00000002c3041227 */ /* 0x002fc800078e00ff */
[----:B------:R-:W-:Y:S01]  /*49a0*/  IMAD.MOV.U32 R2, RZ, RZ, R195 ;  /* 0x000000ffff027224 */ /* 0x000fe200078e00c3 */
[----:B0-----:R-:W-:-:S05]  /*49b0*/  @P1 SHF.R.U32.HI R2, RZ, R5, R4 ;  /* 0x00000005ff021219 */ /* 0x001fca0000011604 */
        /* <DEDUP_REMOVED lines=13> */
.L_x_3531:
[----:B------:R-:W-:-:S13]  /*4a90*/  ISETP.NE.AND P0, PT, R7, 0x1, PT ;  /* 0x000000010700780c */ /* 0x000fda0003f05270 */
[----:B------:R-:W0:Y:S02]  /*4aa0*/  @P0 LDC.64 R2, c[0x0][0xae0] ;  /* 0x0002b800ff020b82 */ /* 0x000e240000000a00 */
[----:B0-----:R-:W-:-:S05]  /*4ab0*/  @P0 IMAD.HI.U32 R2, R169, R2, RZ ;  /* 0x00000002a9020227 */ /* 0x001fca00078e00ff */
[----:B------:R-:W-:-:S07]  /*4ac0*/  @P0 SHF.R.U32.HI R169, RZ, R3, R2 ;  /* 0x00000003ffa90219 */ /* 0x000fce0000011602 */
.L_x_3532:
[----:B------:R-:W-:Y:S05]  /*4ad0*/  BSYNC B0 ;  /* 0x0000000000007941 */ /* 0x000fea0003800000 */
.L_x_3530:
[----:B------:R-:W-:-:S05]  /*4ae0*/  IMAD R169, R169, R7, RZ ;  /* 0x00000007a9a97224 */ /* 0x000fca00078e02ff */
[----:B------:R-:W-:-:S07]  /*4af0*/  VIMNMX R0, R0, R169, !PT ;  /* 0x000000a900007248 */ /* 0x000fce0007fe0100 */
.L_x_3529:
[----:B------:R-:W-:Y:S02]  /*4b00*/  SHF.R.S32.HI R3, RZ, 0x1f, R0 ;  /* 0x0000001fff037819 */ /* 0x000fe40000011400 */
[----:B------:R-:W-:Y:S02]  /*4b10*/  CS2R R150, SRZ ;  /* 0x0000000000967805 */ /* 0x000fe4000001ff00 */
[----:B------:R-:W-:Y:S02]  /*4b20*/  PLOP3.LUT P0, PT, PT, PT, PT, 0x80, 0x0 ;  /* 0x000000000000781c */ /* 0x000fe40003f0f070 */
[----:B------:R-:W-:Y:S02]  /*4b30*/  CS2R R148, SRZ ;  /* 0x0000000000947805 */ /* 0x000fe4000001ff00 */
[----:B------:R-:W-:Y:S02]  /*4b40*/  LEA.HI R0, R3, R0, RZ, 0x6 ;  /* 0x0000000003007211 */ /* 0x000fe400078f30ff */
[----:B------:R-:W-:-:S02]  /*4b50*/  CS2R R2, SRZ ;  /* 0x0000000000027805 */ /* 0x000fc4000001ff00 */
[----:B------:R-:W-:Y:S02]  /*4b60*/  CS2R R146, SRZ ;  /* 0x0000000000927805 */ /* 0x000fe4000001ff00 */
[----:B------:R-:W-:Y:S02]  /*4b70*/  CS2R R144, SRZ ;  /* 0x0000000000907805 */ /* 0x000fe4000001ff00 */
[----:B------:R-:W-:Y:S02]  /*4b80*/  SHF.R.S32.HI R0, RZ, 0x6, R0 ;  /* 0x00000006ff007819 */ /* 0x000fe40000011400 */
[----:B------:R-:W-:Y:S02]  /*4b90*/  CS2R R142, SRZ ;  /* 0x00000000008e7805 */ /* 0x000fe4000001ff00 */
[----:B------:R-:W-:Y:S02]  /*4ba0*/  CS2R R140, SRZ ;  /* 0x00000000008c7805 */ /* 0x000fe4000001ff00 */
[----:B------:R-:W-:-:S02]  /*4bb0*/  CS2R R138, SRZ ;  /* 0x00000000008a7805 */ /* 0x000fc4000001ff00 */
[----:B------:R-:W-:Y:S02]  /*4bc0*/  VIMNMX R4, RZ, R0, !PT ;  /* 0x00000000ff047248 */ /* 0x000fe40007fe0100 */
[----:B------:R-:W-:Y:S02]  /*4bd0*/  CS2R R136, SRZ ;  /* 0x0000000000887805 */ /* 0x000fe4000001ff00 */
[----:B------:R-:W-:Y:S02]  /*4be0*/  CS2R R134, SRZ ;  /* 0x0000000000867805 */ /* 0x000fe4000001ff00 */
[----:B------:R-:W-:Y:S02]  /*4bf0*/  CS2R R132, SRZ ;  /* 0x0000000000847805 */ /* 0x000fe4000001ff00 */
[----:B------:R-:W-:Y:S02]  /*4c00*/  ISETP.GT.AND P1, PT, R8, R4, PT ;  /* 0x000000040800720c */ /* 0x000fe40003f24270 */
        /* <DEDUP_REMOVED lines=30> */
[----:B---3--:R-:W-:-:S02]  /*4df0*/  CS2R R78, SRZ ;  /* 0x00000000004e7805 */ /* 0x008fc4000001ff00 */
        /* <DEDUP_REMOVED lines=21> */
[----:B------:R-:W-:Y:S02]  /*4f50*/  CS2R R6, SRZ ;  /* 0x0000000000067805 */ /* 0x000fe4000001ff00 */
[----:B------:R-:W-:Y:S01]  /*4f60*/  CS2R R178, SRZ ;  /* 0x0000000000b27805 */ /* 0x000fe2000001ff00 */
[----:B------:R-:W-:Y:S02]  /*4f70*/  IMAD.MOV.U32 R0, RZ, RZ, RZ ;  /* 0x000000ffff007224 */ /* 0x000fe400078e00ff */
[----:B------:R-:W-:Y:S01]  /*4f80*/  IMAD.MOV.U32 R5, RZ, RZ, RZ ;  /* 0x000000ffff057224 */ /* 0x000fe200078e00ff */
[----:B------:R-:W-:Y:S06]  /*4f90*/  @!P1 BRA `(.L_x_3533) ;  /* 0x0000014400ac9947 */ /* 0x000fec0003800000 */
[----:B------:R-:W0:Y:S01]  /*4fa0*/  SHFL.IDX PT, R0, R227, RZ, 0x1f ;  /* 0x00001fffe3007589 */ /* 0x000e2200000e0000 */
[----:B------:R-:W-:Y:S01]  /*4fb0*/  IMAD.MOV.U32 R11, RZ, RZ, 0x40000040 ;  /* 0x40000040ff0b7424 */ /* 0x000fe200078e00ff */
[----:B------:R-:W-:Y:S01]  /*4fc0*/  BSSY B0, `(.L_x_3534) ;  /* 0x00000fc000007945 */ /* 0x000fe20003800000 */
[----:B------:R-:W-:Y:S01]  /*4fd0*/  IMAD.MOV.U32 R13, RZ, RZ, 0x40000040 ;  /* 0x40000040ff0d7424 */ /* 0x000fe200078e00ff */
[----:B------:R-:W-:Y:S01]  /*4fe0*/  BAR.SYNC.DEFER_BLOCKING 0xe, 0x100 ;  /* 0x0384000000007b1d */ /* 0x000fe20000010000 */
[----:B------:R-:W-:Y:S01]  /*4ff0*/  IMAD.MOV.U32 R7, RZ, RZ, 0x40000040 ;  /* 0x40000040ff077424 */ /* 0x000fe200078e00ff */
[----:B------:R-:W-:Y:S01]  /*5000*/  R2UR UR5, R11 ;  /* 0x000000000b0572ca */ /* 0x000fe200000e0000 */
[----:B------:R-:W-:Y:S01]  /*5010*/  IMAD.MOV.U32 R15, RZ, RZ, 0x40000040 ;  /* 0x40000040ff0f7424 */ /* 0x000fe200078e00ff */
[----:B------:R-:W-:Y:S01]  /*5020*/  R2UR UR7, R13 ;  /* 0x000000000d0772ca */ /* 0x000fe200000e0000 */
[----:B------:R-:W-:Y:S02]  /*5030*/  IMAD.MOV.U32 R13, RZ, RZ, 0x40000040 ;  /* 0x40000040ff0d7424 */ /* 0x000fe400078e00ff */
[----:B------:R-:W-:Y:S01]  /*5040*/  VIADD R5, R8, 0xfffffffe ;  /* 0xfffffffe08057836 */ /* 0x000fe20000000000 */
[----:B------:R-:W1:Y:S04]  /*5050*/  S2R R9, SR_TID.X ;  /* 0x0000000000097919 */ /* 0x000e680000002100 */
[----:B------:R-:W-:-:S02]  /*5060*/  ISETP.GE.AND P0, PT, R5, R4, PT ;  /* 0x000000040500720c */ /* 0x000fc40003f06270 */
[----:B0-----:R-:W-:-:S04]  /*5070*/  LEA.HI R2, R0, R0, RZ, 0x1 ;  /* 0x0000000000027211 */ /* 0x001fc800078f08ff */
[----:B------:R-:W-:Y:S01]  /*5080*/  LOP3.LUT R3, R2, 0x1fffe, RZ, 0xc0, !PT ;  /* 0x0001fffe02037812 */ /* 0x000fe200078ec0ff */
[----:B----45:R-:W-:-:S04]  /*5090*/  WARPGROUP.ARRIVE ;  /* 0x00000000000079c5 */ /* 0x030fc80000000000 */
        /* <DEDUP_REMOVED lines=11> */
[----:B------:R-:W-:Y:S01]  /*5150*/  LOP3.LUT R20, R3, 0x2000000, RZ, 0xfc, !PT ;  /* 0x0200000003147812 */ /* 0x000fe200078efcff */
[----:B------:R-:W-:Y:S01]  /*5160*/  IMAD.MOV.U32 R3, RZ, RZ, 0x40000040 ;  /* 0x40000040ff037424 */ /* 0x000fe200078e00ff */
        /* <DEDUP_REMOVED lines=42> */
.L_x_3536:
[----:B------:R-:W-:Y:S01]  /*5410*/  BAR.SYNC.DEFER_BLOCKING 0xe, 0x100 ;  /* 0x0384000000007b1d */ /* 0x000fe20000010000 */
[C---:B------:R-:W-:Y:S01]  /*5420*/  IMAD R9, R19.reuse, 0x40, R194 ;  /* 0x0000004013097824 */ /* 0x040fe200078e02c2 */
[----:B------:R-:W-:Y:S01]  /*5430*/  R2UR UR4, R10 ;  /* 0x000000000a0472ca */ /* 0x000fe200000e0000 */
[----:B------:R-:W-:Y:S01]  /*5440*/  VIADD R19, R19, 0x1 ;  /* 0x0000000113137836 */ /* 0x000fe20000000000 */
[----:B------:R-:W-:Y:S01]  /*5450*/  R2UR UR5, R11 ;  /* 0x000000000b0572ca */ /* 0x000fe200000e0000 */
[----:B01----:R-:W-:Y:S01]  /*5460*/  IMAD R0, R9, 0x4, R18 ;  /* 0x0000000409007824 */ /* 0x003fe200078e0212 */
[----:B------:R-:W-:Y:S01]  /*5470*/  ISETP.GT.AND P1, PT, R5, R4, PT ;  /* 0x000000040500720c */ /* 0x000fe20003f24270 */
[----:B------:R-:W-:Y:S01]  /*5480*/  IMAD.MOV.U32 R9, RZ, RZ, 0x40000040 ;  /* 0x40000040ff097424 */ /* 0x000fe200078e00ff */
[----:B------:R-:W-:Y:S01]  /*5490*/  ISETP.NE.AND P0, PT, R19, 0x2, PT ;  /* 0x000000021300780c */ /* 0x000fe20003f05270 */
[----:B------:R-:W-:-:S03]  /*54a0*/  VIADD R5, R5, 0xffffffff ;  /* 0xffffffff05057836 */ /* 0x000fc60000000000 */
[----:B------:R-:W-:Y:S02]  /*54b0*/  SEL R19, R19, RZ, P0 ;  /* 0x000000ff13137207 */ /* 0x000fe40000000000 */
[----:B------:R-:W-:Y:S01]  /*54c0*/  R2UR UR7, R9 ;  /* 0x00000000090772ca */ /* 0x000fe200000e0000 */
[----:B------:R-:W-:Y:S02]  /*54d0*/  IMAD.MOV.U32 R9, RZ, RZ, 0x40000040 ;  /* 0x40000040ff097424 */ /* 0x000fe400078e00ff */
[----:B------:R-:W-:-:S05]  /*54e0*/  IMAD R8, R19, 0x1000, R20 ;  /* 0x0000100013087824 */ /* 0x000fca00078e0214 */
[----:B------:R-:W-:Y:S01]  /*54f0*/  R2UR UR6, R8 ;  /* 0x00000000080672ca */ /* 0x000fe200000e0000 */
[----:B------:R-:W0:Y:S04]  /*5500*/  LDS R14, [R0+0x38400] ;  /* 0x03840000000e7984 */ /* 0x000e280000000800 */
[----:B------:R1:W2:Y:S02]  /*5510*/  LDS R15, [R0+0x38420] ;  /* 0x03842000000f7984 */ /* 0x0002a40000000800 */
[----:B-1----:R-:W-:-:S04]  /*5520*/  @!P2 IMAD R0, R19, 0x8, R18 ;  /* 0x000000081300a824 */ /* 0x002fc800078e0212 */
        /* <DEDUP_REMOVED lines=131> */
[----:B------:R-:W-:-:S03]  /*5d60*/  IMAD.MOV.U32 R15, RZ, RZ, 0x40000040 ;  /* 0x40000040ff0f7424 */ /* 0x000fc600078e00ff */
[----:B------:R-:W-:-:S06]  /*5d70*/  WARPGROUP.ARRIVE ;  /* 0x00000000000079c5 */ /* 0x000fcc0000000000 */
        /* <DEDUP_REMOVED lines=22> */
[----:B------:R-:W-:Y:S02]  /*5ee0*/  R2UR UR7, R9 ;  /* 0x00000000090772ca */ /* 0x000fe400000e0000 */
[----:B------:R-:W-:-:S04]  /*5ef0*/  SEL R9, RZ, 0x1, P0 ;  /* 0x00000001ff097807 */ /* 0x000fc80000000000 */
[----:B------:R-:W-:Y:S01]  /*5f00*/  LOP3.LUT R22, R22, R9, RZ, 0x3c, !PT ;  /* 0x0000000916167212 */ /* 0x000fe200078e3cff */
[----:B------:R-:W-:Y:S02]  /*5f10*/  WARPGROUP.DEPBAR.LE gsb0, 0x0 ;  /* 0x00008000000079c5 */ /* 0x000fe40000010000 */
[----:B------:R-:W-:-:S12]  /*5f20*/  WARPGROUP.ARRIVE ;  /* 0x00000000000079c5 */ /* 0x000fd80000000000 */
[----:B------:R-:W-:Y:S03]  /*5f30*/  HGMMA.64x256x16.F32.BF16 R24, gdesc[UR4].tnspB, R24, gsb0 ;  /* 0x43e00000041879f0 */ /* 0x000fe60008001818 */
[----:B------:R-:W-:Y:S02]  /*5f40*/  WARPGROUP.DEPBAR.LE gsb0, 0x0 ;  /* 0x00008000000079c5 */ /* 0x000fe40000010000 */
[----:B------:R-:W-:Y:S06]  /*5f50*/  BAR.ARV 0xf, 0x100 ;  /* 0x03c4000000007b1d */ /* 0x000fec0000002000 */
[----:B------:R1:W-:Y:S01]  /*5f60*/  @!P2 SYNCS.ARRIVE.TRANS64.RED.A1T0 RZ, [R0+URZ], RZ ;  /* 0x000000ff00ffa9a7 */ /* 0x0003e2000810043f */
[----:B------:R-:W-:Y:S05]  /*5f70*/  @P1 BRA `(.L_x_3536) ;  /* 0xfffffff400241947 */ /* 0x000fea000383ffff */
.L_x_3535:
[----:B------:R-:W-:Y:S05]  /*5f80*/  BSYNC B0 ;  /* 0x0000000000007941 */ /* 0x000fea0003800000 */
.L_x_3534:
        /* <DEDUP_REMOVED lines=139> */
[----:B------:R-:W-:Y:S01]  /*6840*/  CS2R R2, SRZ ;  /* 0x0000000000027805 */ /* 0x000fe2000001ff00 */
[----:B------:R-:W-:Y:S06]  /*6850*/  BAR.ARV 0xf, 0x100 ;  /* 0x03c4000000007b1d */ /* 0x000fec0000002000 */
[----:B------:R-:W-:Y:S05]  /*6860*/  BRA `(.L_x_3533) ;  /* 0x0000012c00787947 */ /* 0x000fea0003800000 */
.L_x_3524:
        /* <DEDUP_REMOVED lines=23> */
.L_x_3539:
[----:B------:R-:W-:-:S13]  /*69e0*/  ISETP.NE.AND P0, PT, R7, 0x1, PT ;  /* 0x000000010700780c */ /* 0x000fda0003f05270 */
[----:B-1----:R-:W0:Y:S02]  /*69f0*/  @P0 LDC.64 R4, c[0x0][0xae0] ;  /* 0x0002b800ff040b82 */ /* 0x002e240000000a00 */
[----:B0-----:R-:W-:-:S05]  /*6a00*/  @P0 IMAD.HI.U32 R4, R2, R4, RZ ;  /* 0x0000000402040227 */ /* 0x001fca00078e00ff */
[----:B------:R-:W-:-:S07]  /*6a10*/  @P0 SHF.R.U32.HI R2, RZ, R5, R4 ;  /* 0x00000005ff020219 */ /* 0x000fce0000011604 */
.L_x_3540:
[----:B------:R-:W-:Y:S05]  /*6a20*/  BSYNC B0 ;  /* 0x0000000000007941 */ /* 0x000fea0003800000 */
.L_x_3538:
[----:B------:R-:W-:-:S05]  /*6a30*/  IMAD R3, R2, R7, R7 ;  /* 0x0000000702037224 */ /* 0x000fca00078e0207 */
[----:B------:R-:W-:-:S07]  /*6a40*/  VIMNMX R0, R0, R3, PT ;  /* 0x0000000300007248 */ /* 0x000fce0003fe0100 */
.L_x_3537:
        /* <DEDUP_REMOVED lines=24> */
.L_x_3543:
[----:B------:R-:W-:-:S13]  /*6bd0*/  ISETP.NE.AND P0, PT, R7, 0x1, PT ;  /* 0x000000010700780c */ /* 0x000fda0003f05270 */
[----:B------:R-:W0:Y:S02]  /*6be0*/  @P0 LDC.64 R4, c[0x0][0xae0] ;  /* 0x0002b800ff040b82 */ /* 0x000e240000000a00 */
[----:B0-----:R-:W-:-:S05]  /*6bf0*/  @P0 IMAD.HI.U32 R2, R0, R4, RZ ;  /* 0x0000000400020227 */ /* 0x001fca00078e00ff */
[----:B------:R-:W-:-:S07]  /*6c00*/  @P0 SHF.R.U32.HI R0, RZ, R5, R2 ;  /* 0x00000005ff000219 */ /* 0x000fce0000011602 */
.L_x_3544:
[----:B------:R-:W-:Y:S05]  /*6c10*/  BSYNC B0 ;  /* 0x0000000000007941 */ /* 0x000fea0003800000 */
.L_x_3542:
[----:B------:R-:W-:-:S05]  /*6c20*/  IMAD R0, R0, R7, RZ ;  /* 0x0000000700007224 */ /* 0x000fca00078e02ff */
[----:B------:R-:W-:-:S07]  /*6c30*/  VIMNMX R3, R3, R0, !PT ;  /* 0x0000000003037248 */ /* 0x000fce0007fe0100 */
.L_x_3541:
        /* <DEDUP_REMOVED lines=103> */
.L_x_3546:
[----:B------:R-:W-:Y:S05]  /*72b0*/  BSYNC B6 ;  /* 0x0000000000067941 */ /* 0x000fea0003800000 */
.L_x_3545:
        /* <DEDUP_REMOVED lines=12> */
.L_x_3550:
[----:B-1----:R1:W2:Y:S02]  /*7380*/  SYNCS.PHASECHK.TRANS64.TRYWAIT P0, [R18+URZ+0x38800], R3 ;  /* 0x03880003120075a7 */ /* 0x0022a4000800017f */
[----:B--2---:R-:W-:Y:S05]  /*7390*/  @!P0 NANOSLEEP.SYNCS 0x989680 ;  /* 0x009896800000895d */ /* 0x004fea0003900000 */
[----:B------:R-:W2:Y:S02]  /*73a0*/  @!P0 SYNCS.PHASECHK.TRANS64 P0, [R18+URZ+0x38800], R3 ;  /* 0x03880003120085a7 */ /* 0x000ea4000800007f */
[----:B--2---:R-:W-:Y:S05]  /*73b0*/  @!P0 BRA `(.L_x_3550) ;  /* 0xfffffffc00f08947 */ /* 0x004fea000383ffff */
.L_x_3549:
[----:B------:R-:W-:Y:S05]  /*73c0*/  BSYNC B0 ;  /* 0x0000000000007941 */ /* 0x000fea0003800000 */
.L_x_3548:
[----:B------:R-:W-:Y:S05]  /*73d0*/  BRA `(.L_x_3551) ;  /* 0x0000002c00507947 */ /* 0x000fea0003800000 */
.L_x_3547:
        /* <DEDUP_REMOVED lines=31> */
.L_x_3553:
[----:B------:R-:W-:Y:S05]  /*75d0*/  BSYNC B6 ;  /* 0x0000000000067941 */ /* 0x000fea0003800000 */
.L_x_3552:
        /* <DEDUP_REMOVED lines=24> */
[----:B------:R-:W-:-:S04]  /*7760*/  IMAD.WIDE.U32 R2, R7, UR6, R2 ;  /* 0x0000000607027c25 */ /* 0x000fc8000f8e0002 */
[----:B------:R-:W-:Y:S01]  /*7770*/  IMAD R7, R7, UR7, R0 ;  /* 0x0000000707077c24 */ /* 0x000fe2000f8e0200 */
[----:B------:R-:W-:Y:S01]  /*7780*/  ULDC.64 UR6, c[0x0][0x400] ;  /* 0x0001000000067ab9 */ /* 0x000fe20000000a00 */
[----:B------:R-:W-:Y:S01]  /*7790*/  IMAD.IADD R5, R5, 0x1, R9 ;  /* 0x0000000105057824 */ /* 0x000fe200078e0209 */
[----:B------:R-:W-:Y:S01]  /*77a0*/  LEA R0, P0, R4, UR4, 0x1 ;  /* 0x0000000404007c11 */ /* 0x000fe2000f8008ff */
[----:B------:R-:W-:Y:S01]  /*77b0*/  IMAD.IADD R7, R3, 0x1, R7 ;  /* 0x0000000103077824 */ /* 0x000fe200078e0207 */
[----:B------:R-:W-:Y:S01]  /*77c0*/  LEA R6, P1, R2, UR6, 0x1 ;  /* 0x0000000602067c11 */ /* 0x000fe2000f8208ff */
[----:B------:R-:W-:Y:S01]  /*77d0*/  UMOV UR4, 0xffffffff ;  /* 0xffffffff00047882 */ /* 0x000fe20000000000 */
[----:B------:R-:W-:Y:S02]  /*77e0*/  LEA.HI.X R4, R4, UR5, R5, 0x1, P0 ;  /* 0x0000000504047c11 */ /* 0x000fe400080f0c05 */
[----:B------:R-:W-:Y:S01]  /*77f0*/  LEA.HI.X R7, R2, UR7, R7, 0x1, P1 ;  /* 0x0000000702077c11 */ /* 0x000fe200088f0c07 */
[----:B------:R-:W-:Y:S08]  /*7800*/  BRA.DIV UR4, `(.L_x_3556) ;  /* 0x000001f204d07947 */ /* 0x000ff0000b800000 */
[----:B------:R0:W1:Y:S04]  /*7810*/  SHFL.IDX PT, R3, R4, RZ, 0x1c1f ;  /* 0x001c1fff04037589 */ /* 0x00006800000e0000 */
[----:B------:R0:W2:Y:S04]  /*7820*/  SHFL.IDX PT, R2, R0, RZ, 0x1c1f ;  /* 0x001c1fff00027589 */ /* 0x0000a800000e0000 */
[----:B------:R0:W3:Y:S04]  /*7830*/  SHFL.IDX PT, R5, R7, RZ, 0x1c1f ;  /* 0x001c1fff07057589 */ /* 0x0000e800000e0000 */
[----:B------:R0:W4:Y:S02]  /*7840*/  SHFL.IDX PT, R14, R6, RZ, 0x1c1f ;  /* 0x001c1fff060e7589 */ /* 0x00012400000e0000 */
.L_x_3892:
        /* <DEDUP_REMOVED lines=9> */
[----:B------:R-:W-:Y:S02]  /*78e0*/  CS2R R30, SRZ ;  /* 0x00000000001e7805 */ /* 0x000fe4000001ff00 */
[----:B------:R-:W-:Y:S02]  /*78f0*/  ISETP.GE.AND P3, PT, R212, UR4, PT ;  /* 0x00000004d4007c0c */ /* 0x000fe4000bf66270 */
[----:B------:R-:W-:Y:S01]  /*7900*/  ISETP.GE.AND P2, PT, R188, UR4, PT ;  /* 0x00000004bc007c0c */ /* 0x000fe2000bf46270 */
[----:B---3--:R-:W-:-:S10]  /*7910*/  IMAD.MOV.U32 R15, RZ, RZ, R5 ;  /* 0x000000ffff0f7224 */ /* 0x008fd400078e0005 */
[C---:B------:R-:W-:Y:S01]  /*7920*/  @!P3 IMAD.SHL.U32 R21, R212.reuse, 0x2, RZ ;  /* 0x00000002d415b824 */ /* 0x040fe200078e00ff */
[----:B------:R-:W-:Y:S01]  /*7930*/  @!P3 SHF.L.U64.HI R8, R212, 0x1, R232 ;  /* 0x00000001d408b819 */ /* 0x000fe200000102e8 */
[----:B-12---:R-:W-:-:S03]  /*7940*/  @!P2 IMAD.WIDE R10, R188, 0x2, R2 ;  /* 0x00000002bc0aa825 */ /* 0x006fc600078e0202 */
[-C--:B------:R-:W-:Y:S02]  /*7950*/  @!P3 IADD3 R2, P0, R2, R21.reuse, RZ ;  /* 0x000000150202b210 */ /* 0x080fe40007f1e0ff */
[----:B----4-:R-:W-:Y:S02]  /*7960*/  @!P3 IADD3 R20, P1, R14, R21, RZ ;  /* 0x000000150e14b210 */ /* 0x010fe40007f3e0ff */
[----:B------:R-:W-:Y:S02]  /*7970*/  CS2R R32, SRZ ;  /* 0x0000000000207805 */ /* 0x000fe4000001ff00 */
[----:B------:R-:W-:Y:S01]  /*7980*/  CS2R R24, SRZ ;  /* 0x0000000000187805 */ /* 0x000fe2000001ff00 */
[--C-:B------:R-:W-:Y:S01]  /*7990*/  @!P3 IMAD.X R3, R3, 0x1, R8.reuse, P0 ;  /* 0x000000010303b824 */ /* 0x100fe200000e0608 */
[----:B------:R1:W5:Y:S01]  /*79a0*/  @!P2 LD.E.64 R30, desc[UR50][R10.64] ;  /* 0x000000320a1ea980 */ /* 0x000362000c101b00 */
[----:B------:R-:W-:Y:S01]  /*79b0*/  @!P3 IMAD.X R21, R5, 0x1, R8, P1 ;  /* 0x000000010515b824 */ /* 0x000fe200008e0608 */
[----:B------:R-:W-:Y:S01]  /*79c0*/  CS2R R8, SRZ ;  /* 0x0000000000087805 */ /* 0x000fe2000001ff00 */
[----:B------:R-:W-:Y:S01]  /*79d0*/  @!P2 IMAD.WIDE R12, R188, 0x2, R14 ;  /* 0x00000002bc0ca825 */ /* 0x000fe200078e020e */
[----:B------:R1:W5:Y:S04]  /*79e0*/  @!P3 LD.E.64 R24, desc[UR50][R2.64] ;  /* 0x000000320218b980 */ /* 0x000368000c101b00 */
[----:B------:R1:W5:Y:S04]  /*79f0*/  @!P2 LD.E.64 R32, desc[UR50][R12.64] ;  /* 0x000000320c20a980 */ /* 0x000368000c101b00 */
[----:B------:R1:W5:Y:S02]  /*7a00*/  @!P3 LD.E.64 R8, desc[UR50][R20.64] ;  /* 0x000000321408b980 */ /* 0x000364000c101b00 */
.L_x_3558:
[----:B------:R-:W-:Y:S05]  /*7a10*/  BSYNC B1 ;  /* 0x0000000000017941 */ /* 0x000fea0003800000 */
.L_x_3557:
[----:B-12--5:R-:W-:Y:S01]  /*7a20*/  IMAD.MOV.U32 R2, RZ, RZ, R32 ;  /* 0x000000ffff027224 */ /* 0x026fe200078e0020 */
[----:B------:R-:W-:Y:S01]  /*7a30*/  UMOV UR4, 0xffffffff ;  /* 0xffffffff00047882 */ /* 0x000fe20000000000 */
[----:B------:R-:W-:Y:S01]  /*7a40*/  IMAD.MOV.U32 R3, RZ, RZ, R33 ;  /* 0x000000ffff037224 */ /* 0x000fe200078e0021 */
[----:B------:R-:W-:Y:S01]  /*7a50*/  CS2R R26, SRZ ;  /* 0x00000000001a7805 */ /* 0x000fe2000001ff00 */
[----:B---3--:R-:W-:Y:S02]  /*7a60*/  IMAD.MOV.U32 R5, RZ, RZ, R8 ;  /* 0x000000ffff057224 */ /* 0x008fe400078e0008 */
        /* <DEDUP_REMOVED lines=9> */
[----:B------:R-:W-:Y:S01]  /*7b00*/  PRMT R42, R10, 0x7610, R42 ;  /* 0x000076100a2a7816 */ /* 0x000fe2000000002a */
[----:B------:R-:W-:Y:S06]  /*7b10*/  BRA.DIV UR4, `(.L_x_3559) ;  /* 0x000001f2047c7947 */ /* 0x000fec000b800000 */
[----:B------:R1:W2:Y:S04]  /*7b20*/  SHFL.IDX PT, R3, R4, 0x1, 0x1c1f ;  /* 0x003c1f0004037f89 */ /* 0x0002a800000e0000 */
[----:B------:R1:W3:Y:S04]  /*7b30*/  SHFL.IDX PT, R2, R0, 0x1, 0x1c1f ;  /* 0x003c1f0000027f89 */ /* 0x0002e800000e0000 */
[----:B------:R1:W0:Y:S04]  /*7b40*/  SHFL.IDX PT, R5, R7, 0x1, 0x1c1f ;  /* 0x003c1f0007057f89 */ /* 0x00022800000e0000 */
[----:B----4-:R1:W4:Y:S02]  /*7b50*/  SHFL.IDX PT, R14, R6, 0x1, 0x1c1f ;  /* 0x003c1f00060e7f89 */ /* 0x01032400000e0000 */
.L_x_3898:
        /* <DEDUP_REMOVED lines=15> */
[----:B------:R-:W-:Y:S01]  /*7c50*/  ISETP.GE.AND P2, PT, R188, UR4, PT ;  /* 0x00000004bc007c0c */ /* 0x000fe2000bf46270 */
[----:B------:R-:W-:Y:S01]  /*7c60*/  IMAD.MOV.U32 R15, RZ, RZ, R5 ;  /* 0x000000ffff0f7224 */ /* 0x000fe200078e0005 */
[----:B------:R-:W-:-:S09]  /*7c70*/  CS2R R26, SRZ ;  /* 0x00000000001a7805 */ /* 0x000fd2000001ff00 */
[C---:B------:R-:W-:Y:S01]  /*7c80*/  @!P3 IMAD.SHL.U32 R11, R212.reuse, 0x2, RZ ;  /* 0x00000002d40bb824 */ /* 0x040fe200078e00ff */
[----:B------:R-:W-:Y:S01]  /*7c90*/  @!P3 SHF.L.U64.HI R0, R212, 0x1, R232 ;  /* 0x00000001d400b819 */ /* 0x000fe200000102e8 */
[----:B--23--:R-:W-:-:S03]  /*7ca0*/  @!P2 IMAD.WIDE R6, R188, 0x2, R2 ;  /* 0x00000002bc06a825 */ /* 0x00cfc600078e0202 */
[-C--:B------:R-:W-:Y:S02]  /*7cb0*/  @!P3 IADD3 R2, P0, R2, R11.reuse, RZ ;  /* 0x0000000b0202b210 */ /* 0x080fe40007f1e0ff */
[----:B----4-:R-:W-:Y:S02]  /*7cc0*/  @!P3 IADD3 R4, P1, R14, R11, RZ ;  /* 0x0000000b0e04b210 */ /* 0x010fe40007f3e0ff */
[----:B------:R-:W-:Y:S02]  /*7cd0*/  CS2R R12, SRZ ;  /* 0x00000000000c7805 */ /* 0x000fe4000001ff00 */
[----:B------:R-:W-:Y:S01]  /*7ce0*/  CS2R R10, SRZ ;  /* 0x00000000000a7805 */ /* 0x000fe2000001ff00 */
[----:B------:R-:W-:Y:S01]  /*7cf0*/  @!P2 IMAD.WIDE R14, R188, 0x2, R14 ;  /* 0x00000002bc0ea825 */ /* 0x000fe200078e020e */
[----:B------:R0:W5:Y:S03]  /*7d00*/  @!P2 LD.E.64 R28, desc[UR50][R6.64] ;  /* 0x00000032061ca980 */ /* 0x000166000c101b00 */
[--C-:B------:R-:W-:Y:S01]  /*7d10*/  @!P3 IMAD.X R3, R3, 0x1, R0.reuse, P0 ;  /* 0x000000010303b824 */ /* 0x100fe200000e0600 */
[----:B------:R0:W5:Y:S01]  /*7d20*/  @!P2 LD.E.64 R26, desc[UR50][R14.64] ;  /* 0x000000320e1aa980 */ /* 0x000162000c101b00 */
[----:B------:R-:W-:-:S03]  /*7d30*/  @!P3 IMAD.X R5, R5, 0x1, R0, P1 ;  /* 0x000000010505b824 */ /* 0x000fc600008e0600 */
[----:B------:R0:W5:Y:S04]  /*7d40*/  @!P3 LD.E.64 R12, desc[UR50][R2.64] ;  /* 0x00000032020cb980 */ /* 0x000168000c101b00 */
[----:B------:R0:W5:Y:S02]  /*7d50*/  @!P3 LD.E.64 R10, desc[UR50][R4.64] ;  /* 0x00000032040ab980 */ /* 0x000164000c101b00 */
.L_x_3561:
[----:B------:R-:W-:Y:S05]  /*7d60*/  BSYNC B1 ;  /* 0x0000000000017941 */ /* 0x000fea0003800000 */
.L_x_3560:
[----:B------:R-:W1:Y:S01]  /*7d70*/  SYNCS.PHASECHK.TRANS64.TRYWAIT P0, [R18+URZ+0x38800], R21 ;  /* 0x03880015120075a7 */ /* 0x000e62000800017f */
[----:B0-2---:R-:W-:Y:S01]  /*7d80*/  LOP3.LUT R3, R34, 0x1c0, RZ, 0xc0, !PT ;  /* 0x000001c022037812 */ /* 0x005fe200078ec0ff */
[----:B---3-5:R-:W-:Y:S01]  /*7d90*/  IMAD.MOV.U32 R2, RZ, RZ, R26 ;  /* 0x000000ffff027224 */ /* 0x028fe200078e001a */
[----:B------:R-:W-:Y:S01]  /*7da0*/  VIADDMNMX R37, R35, -R195, 0x40, PT ;  /* 0x0000004023257446 */ /* 0x000fe200038009c3 */
[----:B------:R-:W-:Y:S01]  /*7db0*/  IMAD.MOV.U32 R4, RZ, RZ, R11 ;  /* 0x000000ffff047224 */ /* 0x000fe200078e000b */
[----:B------:R-:W-:Y:S01]  /*7dc0*/  LOP3.LUT R0, R3, 0x18, R16, 0xf8, !PT ;  /* 0x0000001803007812 */ /* 0x000fe200078ef810 */
[----:B------:R-:W-:Y:S01]  /*7dd0*/  IMAD.MOV.U32 R5, RZ, RZ, R28 ;  /* 0x000000ffff057224 */ /* 0x000fe200078e001c */
[----:B------:R-:W-:Y:S01]  /*7de0*/  SHF.R.U32.HI R3, RZ, 0x3, R3 ;  /* 0x00000003ff037819 */ /* 0x000fe20000011603 */
[----:B------:R-:W-:Y:S01]  /*7df0*/  BSSY B1, `(.L_x_3562) ;  /* 0x0000015000017945 */ /* 0x000fe20003800000 */
[----:B------:R-:W-:Y:S01]  /*7e00*/  PRMT R43, R2, 0x7610, R43 ;  /* 0x00007610022b7816 */ /* 0x000fe2000000002b */
[----:B------:R-:W-:Y:S01]  /*7e10*/  IMAD.MOV.U32 R2, RZ, RZ, R10 ;  /* 0x000000ffff027224 */ /* 0x000fe200078e000a */
[----:B------:R-:W-:Y:S01]  /*7e20*/  LOP3.LUT R3, R0, R3, RZ, 0x3c, !PT ;  /* 0x0000000300037212 */ /* 0x000fe200078e3cff */
[----:B------:R-:W-:Y:S01]  /*7e30*/  IMAD.MOV.U32 R0, RZ, RZ, R27 ;  /* 0x000000ffff007224 */ /* 0x000fe200078e001b */
[----:B------:R-:W-:Y:S01]  /*7e40*/  PRMT R43, R43, 0x5410, R4 ;  /* 0x000054102b2b7816 */ /* 0x000fe20000000004 */
[----:B------:R-:W-:Y:S01]  /*7e50*/  IMAD.MOV.U32 R4, RZ, RZ, R12 ;  /* 0x000000ffff047224 */ /* 0x000fe200078e000c */
[----:B------:R-:W-:Y:S01]  /*7e60*/  PRMT R42, R42, 0x5410, R2 ;  /* 0x000054102a2a7816 */ /* 0x000fe20000000002 */
[----:B------:R-:W-:Y:S01]  /*7e70*/  IMAD R3, R216, 0x200, R3 ;  /* 0x00000200d8037824 */ /* 0x000fe200078e0203 */
[----:B------:R-:W-:Y:S01]  /*7e80*/  PRMT R41, R41, 0x5410, R0 ;  /* 0x0000541029297816 */ /* 0x000fe20000000000 */
[----:B------:R-:W-:Y:S01]  /*7e90*/  IMAD.MOV.U32 R0, RZ, RZ, R29 ;  /* 0x000000ffff007224 */ /* 0x000fe200078e001d */
[----:B------:R-:W-:Y:S01]  /*7ea0*/  PRMT R44, R5, 0x7610, R44 ;  /* 0x00007610052c7816 */ /* 0x000fe2000000002c */
[----:B------:R-:W-:Y:S01]  /*7eb0*/  IMAD R2, R3, 0x2, R18 ;  /* 0x0000000203027824 */ /* 0x000fe200078e0212 */
[----:B------:R-:W-:-:S02]  /*7ec0*/  LOP3.LUT P2, RZ, R196, 0x4, RZ, 0xc0, !PT ;  /* 0x00000004c4ff7812 */ /* 0x000fc4000784c0ff */
[----:B------:R-:W-:Y:S01]  /*7ed0*/  PRMT R45, R0, 0x7610, R45 ;  /* 0x00007610002d7816 */ /* 0x000fe2000000002d */
[----:B------:R-:W-:Y:S01]  /*7ee0*/  VIADD R3, R2, 0x20400 ;  /* 0x0002040002037836 */ /* 0x000fe20000000000 */
[----:B------:R-:W-:Y:S01]  /*7ef0*/  PRMT R44, R44, 0x5410, R4 ;  /* 0x000054102c2c7816 */ /* 0x000fe20000000004 */
[----:B------:R-:W-:Y:S01]  /*7f00*/  IMAD.MOV.U32 R4, RZ, RZ, R13 ;  /* 0x000000ffff047224 */ /* 0x000fe200078e000d */
[----:B------:R-:W-:Y:S01]  /*7f10*/  ISETP.GE.AND P1, PT, R186, R37, PT ;  /* 0x00000025ba00720c */ /* 0x000fe20003f26270 */
[----:B------:R-:W-:Y:S01]  /*7f20*/  VIADD R0, R2, 0x20440 ;  /* 0x0002044002007836 */ /* 0x000fe20000000000 */
[----:B-1----:R-:W-:Y:S11]  /*7f30*/  @!P0 BRA `(.L_x_3563) ;  /* 0x000001ec00e48947 */ /* 0x002ff60003800000 */
.L_x_3899:
[----:B------:R-:W-:Y:S05]  /*7f40*/  BSYNC B1 ;  /* 0x0000000000017941 */ /* 0x000fea0003800000 */
.L_x_3562:
        /* <DEDUP_REMOVED lines=10> */
[----:B------:R-:W-:Y:S02]  /*7ff0*/  SHF.R.U64 R30, R30, 0x10, R31 ;  /* 0x000000101e1e7819 */ /* 0x000fe4000000121f */
[----:B------:R-:W-:Y:S02]  /*8000*/  SHF.R.U32.HI R34, RZ, 0x10, R33 ;  /* 0x00000010ff227819 */ /* 0x000fe40000011621 */
[----:B------:R-:W-:Y:S02]  /*8010*/  SHF.R.U32.HI R31, RZ, 0x10, R31 ;  /* 0x00000010ff1f7819 */ /* 0x000fe4000001161f */
[----:B------:R-:W-:Y:S02]  /*8020*/  PRMT R34, R36, 0x5432, R34 ;  /* 0x0000543224227816 */ /* 0x000fe40000000022 */
[----:B------:R-:W-:Y:S02]  /*8030*/  PRMT R31, R38, 0x5410, R31 ;  /* 0x00005410261f7816 */ /* 0x000fe4000000001f */
[----:B------:R-:W-:Y:S01]  /*8040*/  SHF.R.U64 R3, R32, 0x10, R33 ;  /* 0x0000001020037819 */ /* 0x000fe20000001221 */
[----:B------:R-:W-:Y:S01]  /*8050*/  IMAD.U32 R35, R34, 0x10000, RZ ;  /* 0x0001000022237824 */ /* 0x000fe200078e00ff */
[----:B------:R-:W-:Y:S01]  /*8060*/  PRMT R30, R38, 0x5432, R30 ;  /* 0x00005432261e7816 */ /* 0x000fe2000000001e */
[----:B------:R-:W-:Y:S01]  /*8070*/  IMAD.U32 R32, R31, 0x10000, RZ ;  /* 0x000100001f207824 */ /* 0x000fe200078e00ff */
[----:B------:R-:W-:-:S02]  /*8080*/  PRMT R33, R36, 0x5410, R3 ;  /* 0x0000541024217816 */ /* 0x000fc40000000003 */
[----:B------:R-:W-:Y:S02]  /*8090*/  LOP3.LUT R36, R34, 0xffff0000, RZ, 0xc0, !PT ;  /* 0xffff000022247812 */ /* 0x000fe400078ec0ff */
[----:B------:R-:W-:Y:S02]  /*80a0*/  LOP3.LUT R34, R31, 0xffff0000, RZ, 0xc0, !PT ;  /* 0xffff00001f227812 */ /* 0x000fe400078ec0ff */
[C---:B-1----:R-:W-:Y:S01]  /*80b0*/  LOP3.LUT R15, R6.reuse, 0xffff0000, RZ, 0xc0, !PT ;  /* 0xffff0000060f7812 */ /* 0x042fe200078ec0ff */
[C---:B0-----:R-:W-:Y:S01]  /*80c0*/  IMAD.U32 R21, R7.reuse, 0x10000, RZ ;  /* 0x0001000007157824 */ /* 0x041fe200078e00ff */
[----:B------:R-:W-:Y:S01]  /*80d0*/  LOP3.LUT R7, R7, 0xffff0000, RZ, 0xc0, !PT ;  /* 0xffff000007077812 */ /* 0x000fe200078ec0ff */
[----:B----4-:R-:W-:Y:S02]  /*80e0*/  IMAD.U32 R14, R6, 0x10000, RZ ;  /* 0x00010000060e7824 */ /* 0x010fe400078e00ff */
[C---:B------:R-:W-:Y:S01]  /*80f0*/  FMUL.FTZ R31, R15.reuse, R35 ;  /* 0x000000230f1f7220 */ /* 0x040fe20000410000 */
[----:B------:R-:W-:Y:S01]  /*8100*/  FMUL.FTZ R38, R15, R32 ;  /* 0x000000200f267220 */ /* 0x000fe20000410000 */
[----:B------:R-:W-:Y:S01]  /*8110*/  FMUL.FTZ R40, R7, R36 ;  /* 0x0000002407287220 */ /* 0x000fe20000410000 */
[----:B------:R-:W-:-:S02]  /*8120*/  IMAD.U32 R3, R4, 0x10000, RZ ;  /* 0x0001000004037824 */ /* 0x000fc400078e00ff */
[C---:B------:R-:W-:Y:S01]  /*8130*/  FFMA.FTZ R31, R14.reuse, R32, -R31 ;  /* 0x000000200e1f7223 */ /* 0x040fe2000001081f */
[----:B------:R-:W-:Y:S01]  /*8140*/  FFMA.FTZ R38, R14, R35, R38 ;  /* 0x000000230e267223 */ /* 0x000fe20000010026 */
[-C--:B------:R-:W-:Y:S01]  /*8150*/  FMUL.FTZ R32, R7, R34.reuse ;  /* 0x0000002207207220 */ /* 0x080fe20000410000 */
[----:B------:R-:W-:Y:S01]  /*8160*/  IMAD.U32 R6, R5, 0x10000, RZ ;  /* 0x0001000005067824 */ /* 0x000fe200078e00ff */
[----:B------:R-:W-:Y:S01]  /*8170*/  LOP3.LUT R4, R4, 0xffff0000, RZ, 0xc0, !PT ;  /* 0xffff000004047812 */ /* 0x000fe200078ec0ff */
[----:B------:R-:W-:Y:S01]  /*8180*/  IMAD.U32 R14, R33, 0x10000, RZ ;  /* 0x00010000210e7824 */ /* 0x000fe200078e00ff */
        /* <DEDUP_REMOVED lines=19> */
.L_x_3567:
[----:B------:R-:W-:Y:S05]  /*82c0*/  BSYNC B2 ;  /* 0x0000000000027941 */ /* 0x000fea0003800000 */
.L_x_3566:
[----:B------:R-:W-:Y:S05]  /*82d0*/  @P1 BRA `(.L_x_3565) ;  /* 0x0000000000b81947 */ /* 0x000fea0003800000 */
[----:B-1----:R-:W1:Y:S01]  /*82e0*/  LDS.128 R4, [R0] ;  /* 0x0000000000047984 */ /* 0x002e620000000c00 */
[----:B0-----:R-:W-:Y:S02]  /*82f0*/  SHF.R.U32.HI R21, RZ, 0x10, R25 ;  /* 0x00000010ff157819 */ /* 0x001fe40000011619 */
[----:B------:R-:W-:Y:S02]  /*8300*/  SHF.R.U32.HI R30, RZ, 0x10, R9 ;  /* 0x00000010ff1e7819 */ /* 0x000fe40000011609 */
[----:B------:R-:W-:Y:S02]  /*8310*/  PRMT R21, R42, 0x5410, R21 ;  /* 0x000054102a157816 */ /* 0x000fe40000000015 */
[----:B------:R-:W-:Y:S02]  /*8320*/  PRMT R30, R39, 0x5432, R30 ;  /* 0x00005432271e7816 */ /* 0x000fe4000000001e */
[----:B------:R-:W-:Y:S01]  /*8330*/  SHF.R.U64 R15, R24, 0x10, R25 ;  /* 0x00000010180f7819 */ /* 0x000fe20000001219 */
[----:B------:R-:W-:Y:S01]  /*8340*/  IMAD.U32 R24, R21, 0x10000, RZ ;  /* 0x0001000015187824 */ /* 0x000fe200078e00ff */
[----:B------:R-:W-:Y:S01]  /*8350*/  SHF.R.U64 R25, R8, 0x10, R9 ;  /* 0x0000001008197819 */ /* 0x000fe20000001209 */
[C---:B------:R-:W-:Y:S01]  /*8360*/  IMAD.U32 R31, R30.reuse, 0x10000, RZ ;  /* 0x000100001e1f7824 */ /* 0x040fe200078e00ff */
[----:B------:R-:W-:-:S02]  /*8370*/  LOP3.LUT R30, R30, 0xffff0000, RZ, 0xc0, !PT ;  /* 0xffff00001e1e7812 */ /* 0x000fc400078ec0ff */
[----:B------:R-:W-:Y:S02]  /*8380*/  LOP3.LUT R21, R21, 0xffff0000, RZ, 0xc0, !PT ;  /* 0xffff000015157812 */ /* 0x000fe400078ec0ff */
[----:B------:R-:W-:Y:S02]  /*8390*/  PRMT R15, R41, 0x5410, R15 ;  /* 0x00005410290f7816 */ /* 0x000fe4000000000f */
[----:B------:R-:W-:Y:S02]  /*83a0*/  PRMT R25, R39, 0x5410, R25 ;  /* 0x0000541027197816 */ /* 0x000fe40000000019 */
[C---:B-1----:R-:W-:Y:S01]  /*83b0*/  LOP3.LUT R9, R6.reuse, 0xffff0000, RZ, 0xc0, !PT ;  /* 0xffff000006097812 */ /* 0x042fe200078ec0ff */
[C---:B----4-:R-:W-:Y:S01]  /*83c0*/  IMAD.U32 R14, R7.reuse, 0x10000, RZ ;  /* 0x00010000070e7824 */ /* 0x050fe200078e00ff */
[----:B------:R-:W-:Y:S01]  /*83d0*/  LOP3.LUT R7, R7, 0xffff0000, RZ, 0xc0, !PT ;  /* 0xffff000007077812 */ /* 0x000fe200078ec0ff */
[----:B------:R-:W-:Y:S02]  /*83e0*/  IMAD.U32 R8, R6, 0x10000, RZ ;  /* 0x0001000006087824 */ /* 0x000fe400078e00ff */
[C---:B------:R-:W-:Y:S01]  /*83f0*/  FMUL.FTZ R33, R9.reuse, R31 ;  /* 0x0000001f09217220 */ /* 0x040fe20000410000 */
[----:B------:R-:W-:Y:S01]  /*8400*/  FMUL.FTZ R32, R9, R24 ;  /* 0x0000001809207220 */ /* 0x000fe20000410000 */
[C---:B------:R-:W-:Y:S01]  /*8410*/  FMUL.FTZ R9, R7.reuse, R30 ;  /* 0x0000001e07097220 */ /* 0x040fe20000410000 */
[----:B------:R-:W-:Y:S01]  /*8420*/  FMUL.FTZ R35, R7, R21 ;  /* 0x0000001507237220 */ /* 0x000fe20000410000 */
[C---:B------:R-:W-:Y:S01]  /*8430*/  FFMA.FTZ R33, R8.reuse, R24, -R33 ;  /* 0x0000001808217223 */ /* 0x040fe20000010821 */
[----:B------:R-:W-:Y:S01]  /*8440*/  FFMA.FTZ R32, R8, R31, R32 ;  /* 0x0000001f08207223 */ /* 0x000fe20000010020 */
[C---:B------:R-:W-:Y:S01]  /*8450*/  IMAD.U32 R3, R4.reuse, 0x10000, RZ ;  /* 0x0001000004037824 */ /* 0x040fe200078e00ff */
[----:B------:R-:W-:Y:S01]  /*8460*/  LOP3.LUT R4, R4, 0xffff0000, RZ, 0xc0, !PT ;  /* 0xffff000004047812 */ /* 0x000fe200078ec0ff */
[C---:B------:R-:W-:Y:S01]  /*8470*/  IMAD.U32 R6, R5.reuse, 0x10000, RZ ;  /* 0x0001000005067824 */ /* 0x040fe200078e00ff */
[----:B------:R-:W-:Y:S01]  /*8480*/  LOP3.LUT R5, R5, 0xffff0000, RZ, 0xc0, !PT ;  /* 0xffff000005057812 */ /* 0x000fe200078ec0ff */
[C---:B------:R-:W-:Y:S01]  /*8490*/  IMAD.U32 R8, R25.reuse, 0x10000, RZ ;  /* 0x0001000019087824 */ /* 0x040fe200078e00ff */
[----:B------:R-:W-:Y:S01]  /*84a0*/  LOP3.LUT R25, R25, 0xffff0000, RZ, 0xc0, !PT ;  /* 0xffff000019197812 */ /* 0x000fe200078ec0ff */
[C---:B------:R-:W-:Y:S01]  /*84b0*/  IMAD.U32 R7, R15.reuse, 0x10000, RZ ;  /* 0x000100000f077824 */ /* 0x040fe200078e00ff */
[----:B------:R-:W-:Y:S01]  /*84c0*/  LOP3.LUT R15, R15, 0xffff0000, RZ, 0xc0, !PT ;  /* 0xffff00000f0f7812 */ /* 0x000fe200078ec0ff */
[C---:B------:R-:W-:Y:S01]  /*84d0*/  FFMA.FTZ R31, R14.reuse, R21, -R9 ;  /* 0x000000150e1f7223 */ /* 0x040fe20000010809 */
[----:B------:R-:W-:Y:S01]  /*84e0*/  FFMA.FTZ R30, R14, R30, R35 ;  /* 0x0000001e0e1e7223 */ /* 0x000fe20000010023 */
[CC--:B------:R-:W-:Y:S01]  /*84f0*/  FMUL.FTZ R14, R4.reuse, R8.reuse ;  /* 0x00000008040e7220 */ /* 0x0c0fe20000410000 */
        /* <DEDUP_REMOVED lines=12> */
.L_x_3565:
[----:B------:R-:W-:Y:S05]  /*85c0*/  BSYNC B1 ;  /* 0x0000000000017941 */ /* 0x000fea0003800000 */
.L_x_3564:
[----:B------:R-:W-:-:S05]  /*85d0*/  VIADD R3, R186, 0x20 ;  /* 0x00000020ba037836 */ /* 0x000fca0000000000 */
[----:B------:R-:W-:-:S13]  /*85e0*/  ISETP.GE.AND P0, PT, R3, R37, PT ;  /* 0x000000250300720c */ /* 0x000fda0003f06270 */
[----:B------:R-:W-:Y:S05]  /*85f0*/  @P0 BRA `(.L_x_3568) ;  /* 0x0000001800a40947 */ /* 0x000fea0003800000 */
[----:B------:R-:W3:Y:S01]  /*8600*/  LDC R3, c[0x0][0x3f4] ;  /* 0x0000fd00ff037b82 */ /* 0x000ee20000000800 */
[----:B------:R-:W-:Y:S01]  /*8610*/  BSSY B1, `(.L_x_3569) ;  /* 0x0000032000017945 */ /* 0x000fe20003800000 */
[-C--:B---3--:R-:W-:Y:S02]  /*8620*/  ISETP.GE.AND P0, PT, R188, R3.reuse, PT ;  /* 0x00000003bc00720c */ /* 0x088fe40003f06270 */
[----:B------:R-:W-:-:S11]  /*8630*/  ISETP.GE.AND P1, PT, R212, R3, PT ;  /* 0x00000003d400720c */ /* 0x000fd60003f26270 */
[----:B------:R-:W-:Y:S05]  /*8640*/  @P0 BRA `(.L_x_3570) ;  /* 0x0000000000b80947 */ /* 0x000fea0003800000 */
[----:B-12---:R-:W1:Y:S01]  /*8650*/  LDS.128 R4, [R2+0x21400] ;  /* 0x0214000002047984 */ /* 0x006e620000000c00 */
[----:B------:R-:W-:Y:S02]  /*8660*/  SHF.R.U64 R25, R26, 0x10, R27 ;  /* 0x000000101a197819 */ /* 0x000fe4000000121b */
[----:B0-----:R-:W-:Y:S02]  /*8670*/  SHF.R.U32.HI R21, RZ, 0x10, R29 ;  /* 0x00000010ff157819 */ /* 0x001fe4000001161d */
        /* <DEDUP_REMOVED lines=43> */
.L_x_3570:
[----:B------:R-:W-:Y:S05]  /*8930*/  BSYNC B1 ;  /* 0x0000000000017941 */ /* 0x000fea0003800000 */
.L_x_3569:
[----:B------:R-:W-:Y:S05]  /*8940*/  @P1 BRA `(.L_x_3568) ;  /* 0x0000001400d01947 */ /* 0x000fea0003800000 */
[----:B-123--:R-:W1:Y:S01]  /*8950*/  LDS.128 R4, [R0+0x1000] ;  /* 0x0010000000047984 */ /* 0x00ee620000000c00 */
[----:B------:R-:W-:Y:S02]  /*8960*/  SHF.R.U64 R2, R12, 0x10, R13 ;  /* 0x000000100c027819 */ /* 0x000fe4000000120d */
[----:B------:R-:W-:Y:S02]  /*8970*/  SHF.R.U32.HI R12, RZ, 0x10, R11 ;  /* 0x00000010ff0c7819 */ /* 0x000fe4000001160b */
[----:B------:R-:W-:Y:S02]  /*8980*/  SHF.R.U32.HI R13, RZ, 0x10, R13 ;  /* 0x00000010ff0d7819 */ /* 0x000fe4000001160d */
[----:B----4-:R-:W-:Y:S02]  /*8990*/  SHF.R.U64 R14, R10, 0x10, R11 ;  /* 0x000000100a0e7819 */ /* 0x010fe4000000120b */
[----:B------:R-:W-:Y:S02]  /*89a0*/  PRMT R12, R43, 0x5432, R12 ;  /* 0x000054322b0c7816 */ /* 0x000fe4000000000c */
[----:B------:R-:W-:-:S02]  /*89b0*/  PRMT R11, R46, 0x5410, R13 ;  /* 0x000054102e0b7816 */ /* 0x000fc4000000000d */
[C---:B------:R-:W-:Y:S01]  /*89c0*/  LOP3.LUT R24, R12.reuse, 0xffff0000, RZ, 0xc0, !PT ;  /* 0xffff00000c187812 */ /* 0x040fe200078ec0ff */
[----:B------:R-:W-:Y:S01]  /*89d0*/  IMAD.U32 R15, R12, 0x10000, RZ ;  /* 0x000100000c0f7824 */ /* 0x000fe200078e00ff */
[C---:B------:R-:W-:Y:S01]  /*89e0*/  LOP3.LUT R12, R11.reuse, 0xffff0000, RZ, 0xc0, !PT ;  /* 0xffff00000b0c7812 */ /* 0x040fe200078ec0ff */
[----:B------:R-:W-:Y:S01]  /*89f0*/  IMAD.U32 R13, R11, 0x10000, RZ ;  /* 0x000100000b0d7824 */ /* 0x000fe200078e00ff */
[----:B------:R-:W-:Y:S02]  /*8a00*/  PRMT R14, R42, 0x5432, R14 ;  /* 0x000054322a0e7816 */ /* 0x000fe4000000000e */
[----:B------:R-:W-:Y:S01]  /*8a10*/  PRMT R10, R44, 0x5432, R2 ;  /* 0x000054322c0a7816 */ /* 0x000fe20000000002 */
[C---:B-1----:R-:W-:Y:S01]  /*8a20*/  IMAD.U32 R8, R6.reuse, 0x10000, RZ ;  /* 0x0001000006087824 */ /* 0x042fe200078e00ff */
[----:B------:R-:W-:Y:S01]  /*8a30*/  LOP3.LUT R6, R6, 0xffff0000, RZ, 0xc0, !PT ;  /* 0xffff000006067812 */ /* 0x000fe200078ec0ff */
[C---:B------:R-:W-:Y:S01]  /*8a40*/  IMAD.U32 R9, R7.reuse, 0x10000, RZ ;  /* 0x0001000007097824 */ /* 0x040fe200078e00ff */
[----:B------:R-:W-:Y:S01]  /*8a50*/  LOP3.LUT R7, R7, 0xffff0000, RZ, 0xc0, !PT ;  /* 0xffff000007077812 */ /* 0x000fe200078ec0ff */
[C---:B------:R-:W-:Y:S01]  /*8a60*/  IMAD.U32 R2, R4.reuse, 0x10000, RZ ;  /* 0x0001000004027824 */ /* 0x040fe200078e00ff */
[----:B------:R-:W-:Y:S01]  /*8a70*/  LOP3.LUT R3, R4, 0xffff0000, RZ, 0xc0, !PT ;  /* 0xffff000004037812 */ /* 0x000fe200078ec0ff */
        /* <DEDUP_REMOVED lines=11> */
[C---:B------:R-:W-:Y:S01]  /*8b30*/  FFMA.FTZ R28, R9.reuse, R12, -R28 ;  /* 0x0000000c091c7223 */ /* 0x040fe2000001081c */
[----:B------:R-:W-:Y:S01]  /*8b40*/  LOP3.LUT R10, R10, 0xffff0000, RZ, 0xc0, !PT ;  /* 0xffff00000a0a7812 */ /* 0x000fe200078ec0ff */
        /* <DEDUP_REMOVED lines=15> */
.L_x_3555:
        /* <DEDUP_REMOVED lines=34> */
.L_x_3905:
        /* <DEDUP_REMOVED lines=12> */
[----:B-12---:R-:W-:-:S04]  /*8f20*/  IMAD.WIDE R2, R16, 0x2, R2 ;  /* 0x0000000210027825 */ /* 0x006fc800078e0202 */
[----:B----4-:R-:W-:Y:S01]  /*8f30*/  IMAD.WIDE R14, R16, 0x2, R14 ;  /* 0x00000002100e7825 */ /* 0x010fe200078e020e */
[----:B------:R3:W5:Y:S04]  /*8f40*/  LD.E.128 R24, desc[UR50][R2.64] ;  /* 0x0000003202187980 */ /* 0x000768000c101d00 */
[----:B------:R3:W5:Y:S02]  /*8f50*/  LD.E.128 R28, desc[UR50][R14.64] ;  /* 0x000000320e1c7980 */ /* 0x000764000c101d00 */
.L_x_3573:
[----:B------:R-:W-:Y:S05]  /*8f60*/  BSYNC B1 ;  /* 0x0000000000017941 */ /* 0x000fea0003800000 */
.L_x_3572:
[----:B--23-5:R-:W-:Y:S01]  /*8f70*/  IMAD.MOV.U32 R2, RZ, RZ, R28 ;  /* 0x000000ffff027224 */ /* 0x02cfe200078e001c */
[----:B------:R-:W-:Y:S01]  /*8f80*/  UMOV UR4, 0xffffffff ;  /* 0xffffffff00047882 */ /* 0x000fe20000000000 */
[----:B-1----:R-:W-:Y:S02]  /*8f90*/  IMAD.MOV.U32 R3, RZ, RZ, R29 ;  /* 0x000000ffff037224 */ /* 0x002fe400078e001d */
        /* <DEDUP_REMOVED lines=13> */
[----:B------:R1:W2:Y:S04]  /*9070*/  SHFL.IDX PT, R3, R6, 0x1, 0x1c1f ;  /* 0x003c1f0006037f89 */ /* 0x0002a800000e0000 */
[----:B------:R1:W3:Y:S04]  /*9080*/  SHFL.IDX PT, R2, R0, 0x1, 0x1c1f ;  /* 0x003c1f0000027f89 */ /* 0x0002e800000e0000 */
[----:B0-----:R-:W0:Y:S04]  /*9090*/  SHFL.IDX PT, R7, R7, 0x1, 0x1c1f ;  /* 0x003c1f0007077f89 */ /* 0x001e2800000e0000 */
[----:B----4-:R1:W4:Y:S02]  /*90a0*/  SHFL.IDX PT, R14, R8, 0x1, 0x1c1f ;  /* 0x003c1f00080e7f89 */ /* 0x01032400000e0000 */
.L_x_3911:
[----:B------:R-:W2:Y:S01]  /*90b0*/  LDC R47, c[0x0][0x3f4] ;  /* 0x0000fd00ff2f7b82 */ /* 0x000ea20000000800 */
[----:B------:R-:W-:Y:S01]  /*90c0*/  VIADD R34, R34, 0x20 ;  /* 0x0000002022227836 */ /* 0x000fe20000000000 */
[----:B-1----:R-:W-:Y:S01]  /*90d0*/  LEA.HI R0, R224, R224, RZ, 0x1 ;  /* 0x000000e0e0007211 */ /* 0x002fe200078f08ff */
[----:B------:R-:W-:Y:S01]  /*90e0*/  BSSY B1, `(.L_x_3575) ;  /* 0x0000014000017945 */ /* 0x000fe20003800000 */
[----:B0-----:R-:W-:Y:S01]  /*90f0*/  IMAD.MOV.U32 R15, RZ, RZ, R7 ;  /* 0x000000ffff0f7224 */ /* 0x001fe200078e0007 */
[----:B------:R-:W-:Y:S02]  /*9100*/  CS2R R6, SRZ ;  /* 0x0000000000067805 */ /* 0x000fe4000001ff00 */
[----:B------:R-:W-:Y:S02]  /*9110*/  ISETP.GE.AND P0, PT, R34, R21, PT ;  /* 0x000000152200720c */ /* 0x000fe40003f06270 */
[----:B------:R-:W-:Y:S02]  /*9120*/  CS2R R10, SRZ ;  /* 0x00000000000a7805 */ /* 0x000fe4000001ff00 */
[----:B------:R-:W-:-:S05]  /*9130*/  LOP3.LUT R9, R0, 0xfffffffe, RZ, 0xc0, !PT ;  /* 0xfffffffe00097812 */ /* 0x000fca00078ec0ff */
[----:B------:R-:W-:Y:S01]  /*9140*/  IMAD.IADD R20, R224, 0x1, -R9 ;  /* 0x00000001e0147824 */ /* 0x000fe200078e0a09 */
[----:B------:R-:W-:-:S04]  /*9150*/  CS2R R8, SRZ ;  /* 0x0000000000087805 */ /* 0x000fc8000001ff00 */
        /* <DEDUP_REMOVED lines=8> */
[----:B--23--:R-:W-:-:S04]  /*91e0*/  IMAD.WIDE R2, R16, 0x2, R2 ;  /* 0x0000000210027825 */ /* 0x00cfc800078e0202 */
[----:B----4-:R-:W-:Y:S01]  /*91f0*/  IMAD.WIDE R14, R16, 0x2, R14 ;  /* 0x00000002100e7825 */ /* 0x010fe200078e020e */
[----:B------:R0:W5:Y:S04]  /*9200*/  LD.E.128 R8, desc[UR50][R2.64] ;  /* 0x0000003202087980 */ /* 0x000168000c101d00 */
[----:B------:R0:W5:Y:S02]  /*9210*/  LD.E.128 R4, desc[UR50][R14.64] ;  /* 0x000000320e047980 */ /* 0x000164000c101d00 */
.L_x_3576:
[----:B------:R-:W-:Y:S05]  /*9220*/  BSYNC B1 ;  /* 0x0000000000017941 */ /* 0x000fea0003800000 */
.L_x_3575:
[----:B------:R-:W1:Y:S01]  /*9230*/  SYNCS.PHASECHK.TRANS64.TRYWAIT P1, [R18+URZ+0x38800], R13 ;  /* 0x0388000d120075a7 */ /* 0x000e62000802017f */
[----:B0-2---:R-:W-:Y:S01]  /*9240*/  VIADDMNMX R3, R21, -R195, 0x40, PT ;  /* 0x0000004015037446 */ /* 0x005fe200038009c3 */
[----:B-----5:R-:W-:Y:S01]  /*9250*/  IMAD.MOV.U32 R0, RZ, RZ, R4 ;  /* 0x000000ffff007224 */ /* 0x020fe200078e0004 */
[----:B------:R-:W-:Y:S01]  /*9260*/  ISETP.GE.AND P0, PT, R16, R47, PT ;  /* 0x0000002f1000720c */ /* 0x000fe20003f06270 */
[----:B---3--:R-:W-:Y:S01]  /*9270*/  IMAD.MOV.U32 R2, RZ, RZ, R5 ;  /* 0x000000ffff027224 */ /* 0x008fe200078e0005 */
[----:B------:R-:W-:Y:S01]  /*9280*/  BSSY B1, `(.L_x_3577) ;  /* 0x0000011000017945 */ /* 0x000fe20003800000 */
[C---:B------:R-:W-:Y:S01]  /*9290*/  VIADD R12, R186.reuse, 0x20 ;  /* 0x00000020ba0c7836 */ /* 0x040fe20000000000 */
        /* <DEDUP_REMOVED lines=10> */
[----:B------:R-:W-:Y:S01]  /*9340*/  PRMT R50, R2, 0x7610, R50 ;  /* 0x0000761002327816 */ /* 0x000fe20000000032 */
[----:B------:R-:W-:Y:S01]  /*9350*/  IMAD.MOV.U32 R55, RZ, RZ, R11 ;  /* 0x000000ffff377224 */ /* 0x000fe200078e000b */
[----:B------:R-:W-:-:S02]  /*9360*/  PRMT R51, R3, 0x7610, R51 ;  /* 0x0000761003337816 */ /* 0x000fc40000000033 */
[----:B------:R-:W-:Y:S01]  /*9370*/  PRMT R53, R53, 0x5410, R12 ;  /* 0x0000541035357816 */ /* 0x000fe2000000000c */
[----:B-1----:R-:W-:Y:S06]  /*9380*/  @!P1 BRA `(.L_x_3578) ;  /* 0x000001dc00c49947 */ /* 0x002fec0003800000 */
.L_x_3912:
[----:B------:R-:W-:Y:S05]  /*9390*/  BSYNC B1 ;  /* 0x0000000000017941 */ /* 0x000fea0003800000 */
.L_x_3577:
[----:B------:R-:W-:Y:S04]  /*93a0*/  BSSY B1, `(.L_x_3579) ;  /* 0x000006a000017945 */ /* 0x000fe80003800000 */
[----:B------:R-:W-:Y:S05]  /*93b0*/  @P2 BRA `(.L_x_3580) ;  /* 0x0000000400a02947 */ /* 0x000fea0003800000 */
[----:B------:R-:W-:Y:S01]  /*93c0*/  IMAD.SHL.U32 R0, R196, 0x40, RZ ;  /* 0x00000040c4007824 */ /* 0x000fe200078e00ff */
[----:B------:R-:W-:Y:S01]  /*93d0*/  SHF.R.U64 R39, R28, 0x10, R29 ;  /* 0x000000101c277819 */ /* 0x000fe2000000121d */
[----:B------:R-:W-:Y:S01]  /*93e0*/  IMAD.IADD R2, R16, 0x1, R47 ;  /* 0x0000000110027824 */ /* 0x000fe200078e022f */
[----:B------:R-:W-:Y:S02]  /*93f0*/  SHF.R.U64 R41, R30, 0x10, R31 ;  /* 0x000000101e297819 */ /* 0x000fe4000000121f */
[----:B0-----:R-:W-:Y:S02]  /*9400*/  LOP3.LUT R13, R0, 0x1c0, RZ, 0xc0, !PT ;  /* 0x000001c0000d7812 */ /* 0x001fe400078ec0ff */
[----:B------:R-:W-:Y:S02]  /*9410*/  PRMT R39, R43, 0x5410, R39 ;  /* 0x000054102b277816 */ /* 0x000fe40000000027 */
[----:B------:R-:W-:Y:S02]  /*9420*/  LOP3.LUT R0, R13, 0x38, R16, 0xf8, !PT ;  /* 0x000000380d007812 */ /* 0x000fe400078ef810 */
[----:B------:R-:W-:-:S02]  /*9430*/  SHF.R.U32.HI R15, RZ, 0x3, R13 ;  /* 0x00000003ff0f7819 */ /* 0x000fc4000001160d */
[----:B------:R-:W-:Y:S02]  /*9440*/  LOP3.LUT R2, R13, 0x38, R2, 0xf8, !PT ;  /* 0x000000380d027812 */ /* 0x000fe400078ef802 */
[-C--:B------:R-:W-:Y:S02]  /*9450*/  LOP3.LUT R3, R0, R15.reuse, RZ, 0x3c, !PT ;  /* 0x0000000f00037212 */ /* 0x080fe400078e3cff */
[----:B------:R-:W-:Y:S02]  /*9460*/  LOP3.LUT R13, R2, R15, RZ, 0x3c, !PT ;  /* 0x0000000f020d7212 */ /* 0x000fe400078e3cff */
[----:B------:R-:W-:Y:S01]  /*9470*/  SHF.R.U64 R0, R24, 0x10, R25 ;  /* 0x0000001018007819 */ /* 0x000fe20000001219 */
[----:B------:R-:W-:Y:S01]  /*9480*/  IMAD R3, R216, 0x200, R3 ;  /* 0x00000200d8037824 */ /* 0x000fe200078e0203 */
[----:B------:R-:W-:Y:S02]  /*9490*/  SHF.R.U32.HI R36, RZ, 0x10, R25 ;  /* 0x00000010ff247819 */ /* 0x000fe40000011619 */
[----:B------:R-:W-:Y:S01]  /*94a0*/  PRMT R30, R48, 0x5432, R0 ;  /* 0x00005432301e7816 */ /* 0x000fe20000000000 */
[----:B------:R-:W-:Y:S01]  /*94b0*/  IMAD R45, R3, 0x2, R18 ;  /* 0x00000002032d7824 */ /* 0x000fe200078e0212 */
[----:B------:R-:W-:Y:S01]  /*94c0*/  SHF.R.U64 R37, R26, 0x10, R27 ;  /* 0x000000101a257819 */ /* 0x000fe2000000121b */
[----:B------:R-:W-:Y:S01]  /*94d0*/  IMAD R3, R216, 0x200, R13 ;  /* 0x00000200d8037824 */ /* 0x000fe200078e020d */
[----:B------:R-:W-:-:S02]  /*94e0*/  SHF.R.U32.HI R40, RZ, 0x10, R29 ;  /* 0x00000010ff287819 */ /* 0x000fc4000001161d */
[----:B----4-:R-:W0:Y:S01]  /*94f0*/  LDS.128 R12, [R45+0x20400] ;  /* 0x020400002d0c7984 */ /* 0x010e220000000c00 */
[----:B------:R-:W-:Y:S01]  /*9500*/  IMAD R46, R3, 0x2, R18 ;  /* 0x00000002032e7824 */ /* 0x000fe200078e0212 */
[----:B------:R-:W-:Y:S01]  /*9510*/  SHF.R.U32.HI R42, RZ, 0x10, R31 ;  /* 0x00000010ff2a7819 */ /* 0x000fe2000001161f */
[C---:B------:R-:W-:Y:S01]  /*9520*/  IMAD.U32 R31, R30.reuse, 0x10000, RZ ;  /* 0x000100001e1f7824 */ /* 0x040fe200078e00ff */
[----:B------:R-:W-:Y:S02]  /*9530*/  SHF.R.U32.HI R38, RZ, 0x10, R27 ;  /* 0x00000010ff267819 */ /* 0x000fe4000001161b */
[----:B------:R-:W1:Y:S01]  /*9540*/  LDS.128 R32, [R46+0x20400] ;  /* 0x020400002e207984 */ /* 0x000e620000000c00 */
[----:B------:R-:W-:Y:S02]  /*9550*/  PRMT R40, R43, 0x5432, R40 ;  /* 0x000054322b287816 */ /* 0x000fe40000000028 */
[----:B------:R-:W-:Y:S02]  /*9560*/  PRMT R36, R49, 0x5432, R36 ;  /* 0x0000543231247816 */ /* 0x000fe40000000024 */
[----:B------:R-:W-:-:S02]  /*9570*/  LOP3.LUT R30, R30, 0xffff0000, RZ, 0xc0, !PT ;  /* 0xffff00001e1e7812 */ /* 0x000fc400078ec0ff */
[C---:B------:R-:W-:Y:S02]  /*9580*/  PRMT R41, R44.reuse, 0x5410, R41 ;  /* 0x000054102c297816 */ /* 0x040fe40000000029 */
[----:B------:R-:W-:Y:S02]  /*9590*/  PRMT R42, R44, 0x5432, R42 ;  /* 0x000054322c2a7816 */ /* 0x000fe4000000002a */
        /* <DEDUP_REMOVED lines=12> */
[C---:B------:R-:W-:Y:S01]  /*9660*/  IMAD.U32 R33, R39.reuse, 0x10000, RZ ;  /* 0x0001000027217824 */ /* 0x040fe200078e00ff */
[C---:B------:R-:W-:Y:S01]  /*9670*/  LOP3.LUT R28, R34.reuse, 0xffff0000, RZ, 0xc0, !PT ;  /* 0xffff0000221c7812 */ /* 0x040fe200078ec0ff */
[----:B------:R-:W-:Y:S01]  /*9680*/  IMAD.U32 R27, R34, 0x10000, RZ ;  /* 0x00010000221b7824 */ /* 0x000fe200078e00ff */
[----:B------:R-:W-:Y:S01]  /*9690*/  LOP3.LUT R39, R39, 0xffff0000, RZ, 0xc0, !PT ;  /* 0xffff000027277812 */ /* 0x000fe200078ec0ff */
[C---:B------:R-:W-:Y:S01]  /*96a0*/  FMUL.FTZ R43, R24.reuse, R33 ;  /* 0x00000021182b7220 */ /* 0x040fe20000410000 */
[C---:B------:R-:W-:Y:S01]  /*96b0*/  IMAD.U32 R29, R35.reuse, 0x10000, RZ ;  /* 0x00010000231d7824 */ /* 0x040fe200078e00ff */
[----:B------:R-:W-:Y:S01]  /*96c0*/  LOP3.LUT R34, R35, 0xffff0000, RZ, 0xc0, !PT ;  /* 0xffff000023227812 */ /* 0x000fe200078ec0ff */
[-C--:B------:R-:W-:Y:S01]  /*96d0*/  FMUL.FTZ R35, R24, R31.reuse ;  /* 0x0000001f18237220 */ /* 0x080fe20000410000 */
[C---:B------:R-:W-:Y:S01]  /*96e0*/  FFMA.FTZ R43, R0.reuse, R31, -R43 ;  /* 0x0000001f002b7223 */ /* 0x040fe2000001082b */
[C---:B------:R-:W-:Y:S01]  /*96f0*/  FMUL.FTZ R31, R25.reuse, R39 ;  /* 0x00000027191f7220 */ /* 0x040fe20000410000 */
[----:B------:R-:W-:Y:S01]  /*9700*/  FMUL.FTZ R25, R25, R30 ;  /* 0x0000001e19197220 */ /* 0x000fe20000410000 */
[----:B------:R-:W-:Y:S01]  /*9710*/  FFMA.FTZ R35, R0, R33, R35 ;  /* 0x0000002100237223 */ /* 0x000fe20000010023 */
[----:B------:R-:W-:-:S02]  /*9720*/  IMAD.U32 R0, R36, 0x10000, RZ ;  /* 0x0001000024007824 */ /* 0x000fc400078e00ff */
[----:B------:R-:W-:Y:S01]  /*9730*/  FFMA.FTZ R30, R2, R30, -R31 ;  /* 0x0000001e021e7223 */ /* 0x000fe2000001081f */
[C---:B------:R-:W-:Y:S01]  /*9740*/  IMAD.U32 R24, R40.reuse, 0x10000, RZ ;  /* 0x0001000028187824 */ /* 0x040fe200078e00ff */
[----:B------:R-:W-:Y:S01]  /*9750*/  LOP3.LUT R31, R40, 0xffff0000, RZ, 0xc0, !PT ;  /* 0xffff0000281f7812 */ /* 0x000fe200078ec0ff */
[----:B------:R-:W-:Y:S01]  /*9760*/  FMUL.FTZ R33, R26, R0 ;  /* 0x000000001a217220 */ /* 0x000fe20000410000 */
[----:B------:R-:W-:Y:S01]  /*9770*/  FFMA.FTZ R40, R2, R39, R25 ;  /* 0x0000002702287223 */ /* 0x000fe20000010019 */
[-C--:B------:R-:W-:Y:S01]  /*9780*/  FMUL.FTZ R44, R26, R24.reuse ;  /* 0x000000181a2c7220 */ /* 0x080fe20000410000 */
[----:B------:R-:W-:Y:S01]  /*9790*/  LOP3.LUT R25, R36, 0xffff0000, RZ, 0xc0, !PT ;  /* 0xffff000024197812 */ /* 0x000fe200078ec0ff */
[----:B------:R-:W-:Y:S01]  /*97a0*/  FFMA.FTZ R33, R3, R24, R33 ;  /* 0x0000001803217223 */ /* 0x000fe20000010021 */
[----:B------:R-:W-:Y:S02]  /*97b0*/  IMAD.U32 R24, R41, 0x10000, RZ ;  /* 0x0001000029187824 */ /* 0x000fe400078e00ff */
[----:B------:R-:W-:Y:S01]  /*97c0*/  FFMA.FTZ R44, R3, R0, -R44 ;  /* 0x00000000032c7223 */ /* 0x000fe2000001082c */
[----:B------:R-:W-:Y:S01]  /*97d0*/  FMUL.FTZ R3, R32, R31 ;  /* 0x0000001f20037220 */ /* 0x000fe20000410000 */
[----:B------:R-:W-:-:S02]  /*97e0*/  IMAD.U32 R0, R37, 0x10000, RZ ;  /* 0x0001000025007824 */ /* 0x000fc400078e00ff */
[-C--:B------:R-:W-:Y:S01]  /*97f0*/  FMUL.FTZ R39, R32, R25.reuse ;  /* 0x0000001920277220 */ /* 0x080fe20000410000 */
[----:B------:R-:W-:Y:S02]  /*9800*/  IMAD.U32 R26, R42, 0x10000, RZ ;  /* 0x000100002a1a7824 */ /* 0x000fe400078e00ff */
[C---:B------:R-:W-:Y:S01]  /*9810*/  FMUL.FTZ R36, R27.reuse, R24 ;  /* 0x000000181b247220 */ /* 0x040fe20000410000 */
[----:B------:R-:W-:Y:S01]  /*9820*/  FFMA.FTZ R3, R12, R25, -R3 ;  /* 0x000000190c037223 */ /* 0x000fe20000010803 */
[----:B------:R-:W-:Y:S02]  /*9830*/  IMAD.U32 R2, R38, 0x10000, RZ ;  /* 0x0001000026027824 */ /* 0x000fe400078e00ff */
[----:B------:R-:W-:Y:S01]  /*9840*/  FMUL.FTZ R27, R27, R0 ;  /* 0x000000001b1b7220 */ /* 0x000fe20000410000 */
[----:B------:R-:W-:Y:S01]  /*9850*/  FFMA.FTZ R32, R12, R31, R39 ;  /* 0x0000001f0c207223 */ /* 0x000fe20000010027 */
[----:B------:R-:W-:Y:S01]  /*9860*/  LOP3.LUT R41, R41, 0xffff0000, RZ, 0xc0, !PT ;  /* 0xffff000029297812 */ /* 0x000fe200078ec0ff */
[----:B------:R-:W-:-:S02]  /*9870*/  IMAD.U32 R21, R15, 0x10000, RZ ;  /* 0x000100000f157824 */ /* 0x000fc400078e00ff */
[----:B------:R-:W-:Y:S01]  /*9880*/  FMUL.FTZ R12, R29, R26 ;  /* 0x0000001a1d0c7220 */ /* 0x000fe20000410000 */
[----:B------:R-:W-:Y:S01]  /*9890*/  LOP3.LUT R37, R37, 0xffff0000, RZ, 0xc0, !PT ;  /* 0xffff000025257812 */ /* 0x000fe200078ec0ff */
[C---:B------:R-:W-:Y:S01]  /*98a0*/  FFMA.FTZ R36, R13.reuse, R0, -R36 ;  /* 0x000000000d247223 */ /* 0x040fe20000010824 */
[----:B------:R-:W-:Y:S01]  /*98b0*/  LOP3.LUT R42, R42, 0xffff0000, RZ, 0xc0, !PT ;  /* 0xffff00002a2a7812 */ /* 0x000fe200078ec0ff */
[----:B------:R-:W-:Y:S01]  /*98c0*/  FFMA.FTZ R27, R13, R24, R27 ;  /* 0x000000180d1b7223 */ /* 0x000fe2000001001b */
[----:B------:R-:W-:Y:S01]  /*98d0*/  LOP3.LUT R38, R38, 0xffff0000, RZ, 0xc0, !PT ;  /* 0xffff000026267812 */ /* 0x000fe200078ec0ff */
[-C--:B------:R-:W-:Y:S01]  /*98e0*/  FMUL.FTZ R0, R29, R2.reuse ;  /* 0x000000021d007220 */ /* 0x080fe20000410000 */
[----:B------:R-:W-:Y:S01]  /*98f0*/  LOP3.LUT R15, R15, 0xffff0000, RZ, 0xc0, !PT ;  /* 0xffff00000f0f7812 */ /* 0x000fe200078ec0ff */
[C---:B------:R-:W-:Y:S01]  /*9900*/  FFMA.FTZ R2, R21.reuse, R2, -R12 ;  /* 0x0000000215027223 */ /* 0x040fe2000001080c */
[C---:B------:R-:W-:Y:S01]  /*9910*/  FMUL.FTZ R13, R28.reuse, R41 ;  /* 0x000000291c0d7220 */ /* 0x040fe20000410000 */
[-C--:B------:R-:W-:Y:S01]  /*9920*/  FMUL.FTZ R28, R28, R37.reuse ;  /* 0x000000251c1c7220 */ /* 0x080fe20000410000 */
[C---:B------:R-:W-:Y:S01]  /*9930*/  FMUL.FTZ R12, R34.reuse, R42 ;  /* 0x0000002a220c7220 */ /* 0x040fe20000410000 */
[----:B------:R-:W-:Y:S01]  /*9940*/  FMUL.FTZ R25, R34, R38 ;  /* 0x0000002622197220 */ /* 0x000fe20000410000 */
[----:B------:R-:W-:Y:S01]  /*9950*/  FFMA.FTZ R0, R21, R26, R0 ;  /* 0x0000001a15007223 */ /* 0x000fe20000010000 */
        /* <DEDUP_REMOVED lines=14> */
.L_x_3580:
[----:B------:R-:W-:Y:S05]  /*9a40*/  BSYNC B1 ;  /* 0x0000000000017941 */ /* 0x000fea0003800000 */
.L_x_3579:
[----:B------:R-:W-:Y:S01]  /*9a50*/  PRMT R2, R54, 0x5410, R55 ;  /* 0x0000541036027816 */ /* 0x000fe20000000037 */
[----:B------:R-:W-:Y:S06]  /*9a60*/  @P0 BRA `(.L_x_3568) ;  /* 0x0000000400880947 */ /* 0x000fec0003800000 */
[----:B------:R-:W-:Y:S01]  /*9a70*/  IMAD.IADD R0, R16, 0x1, R47 ;  /* 0x0000000110007824 */ /* 0x000fe200078e022f */
[----:B------:R-:W-:Y:S01]  /*9a80*/  SHF.R.U32.HI R3, RZ, 0x3, R235 ;  /* 0x00000003ff037819 */ /* 0x000fe200000116eb */
[----:B01--4-:R-:W0:Y:S01]  /*9a90*/  LDS.128 R12, [R234+0x20400] ;  /* 0x02040000ea0c7984 */ /* 0x013e220000000c00 */
        /* <DEDUP_REMOVED lines=16> */
[C---:B------:R-:W-:Y:S02]  /*9ba0*/  PRMT R29, R2.reuse, 0x5410, R29 ;  /* 0x00005410021d7816 */ /* 0x040fe4000000001d */
[----:B------:R-:W-:Y:S02]  /*9bb0*/  PRMT R30, R2, 0x5432, R30 ;  /* 0x00005432021e7816 */ /* 0x000fe4000000001e */
[----:B------:R-:W-:Y:S02]  /*9bc0*/  PRMT R32, R51, 0x5432, R32 ;  /* 0x0000543233207816 */ /* 0x000fe40000000020 */
[----:B------:R-:W-:Y:S02]  /*9bd0*/  SHF.R.U64 R34, R6, 0x10, R7 ;  /* 0x0000001006227819 */ /* 0x000fe40000001207 */
[----:B------:R-:W-:-:S02]  /*9be0*/  PRMT R35, R50, 0x5410, R35 ;  /* 0x0000541032237816 */ /* 0x000fc40000000023 */
[----:B------:R-:W-:Y:S02]  /*9bf0*/  LOP3.LUT R31, R31, 0xffff0000, RZ, 0xc0, !PT ;  /* 0xffff00001f1f7812 */ /* 0x000fe400078ec0ff */
        /* <DEDUP_REMOVED lines=17> */
[-C--:B------:R-:W-:Y:S01]  /*9d10*/  FMUL.FTZ R39, R8, R25.reuse ;  /* 0x0000001908277220 */ /* 0x080fe20000410000 */
[C---:B------:R-:W-:Y:S01]  /*9d20*/  IMAD.U32 R15, R27.reuse, 0x10000, RZ ;  /* 0x000100001b0f7824 */ /* 0x040fe200078e00ff */
[----:B------:R-:W-:Y:S01]  /*9d30*/  LOP3.LUT R26, R27, 0xffff0000, RZ, 0xc0, !PT ;  /* 0xffff00001b1a7812 */ /* 0x000fe200078ec0ff */
[----:B------:R-:W-:Y:S01]  /*9d40*/  FFMA.FTZ R37, R0, R25, -R37 ;  /* 0x0000001900257223 */ /* 0x000fe20000010825 */
[----:B------:R-:W-:Y:S02]  /*9d50*/  IMAD.U32 R27, R32, 0x10000, RZ ;  /* 0x00010000201b7824 */ /* 0x000fe400078e00ff */
[----:B------:R-:W-:Y:S01]  /*9d60*/  FFMA.FTZ R39, R0, R33, R39 ;  /* 0x0000002100277223 */ /* 0x000fe20000010027 */
[----:B------:R-:W-:Y:S01]  /*9d70*/  IMAD.U32 R25, R28, 0x10000, RZ ;  /* 0x000100001c197824 */ /* 0x000fe200078e00ff */
[----:B------:R-:W-:Y:S01]  /*9d80*/  LOP3.LUT R21, R21, 0xffff0000, RZ, 0xc0, !PT ;  /* 0xffff000015157812 */ /* 0x000fe200078ec0ff */
[----:B------:R-:W-:-:S02]  /*9d90*/  IMAD.U32 R8, R35, 0x10000, RZ ;  /* 0x0001000023087824 */ /* 0x000fc400078e00ff */
[----:B------:R-:W-:Y:S01]  /*9da0*/  FMUL.FTZ R41, R10, R27 ;  /* 0x0000001b0a297220 */ /* 0x000fe20000410000 */
[----:B------:R-:W-:Y:S02]  /*9db0*/  IMAD.U32 R0, R30, 0x10000, RZ ;  /* 0x000100001e007824 */ /* 0x000fe400078e00ff */
[-C--:B------:R-:W-:Y:S01]  /*9dc0*/  FMUL.FTZ R33, R10, R25.reuse ;  /* 0x000000190a217220 */ /* 0x080fe20000410000 */
[C---:B------:R-:W-:Y:S01]  /*9dd0*/  FMUL.FTZ R10, R15.reuse, R8 ;  /* 0x000000080f0a7220 */ /* 0x040fe20000410000 */
[C---:B------:R-:W-:Y:S01]  /*9de0*/  FFMA.FTZ R41, R4.reuse, R25, -R41 ;  /* 0x0000001904297223 */ /* 0x040fe20000010829 */
[-C--:B------:R-:W-:Y:S01]  /*9df0*/  FMUL.FTZ R15, R15, R0.reuse ;  /* 0x000000000f0f7220 */ /* 0x080fe20000410000 */
[----:B------:R-:W-:Y:S01]  /*9e00*/  FFMA.FTZ R33, R4, R27, R33 ;  /* 0x0000001b04217223 */ /* 0x000fe20000010021 */
[----:B------:R-:W-:Y:S01]  /*9e10*/  FFMA.FTZ R27, R7, R0, -R10 ;  /* 0x00000000071b7223 */ /* 0x000fe2000001080a */
[----:B------:R-:W-:Y:S01]  /*9e20*/  FMUL.FTZ R25, R9, R31 ;  /* 0x0000001f09197220 */ /* 0x000fe20000410000 */
[----:B------:R-:W-:Y:S01]  /*9e30*/  FFMA.FTZ R36, R7, R8, R15 ;  /* 0x0000000807247223 */ /* 0x000fe2000001000f */
[----:B------:R-:W-:Y:S01]  /*9e40*/  LOP3.LUT R15, R32, 0xffff0000, RZ, 0xc0, !PT ;  /* 0xffff0000200f7812 */ /* 0x000fe200078ec0ff */
[-C--:B------:R-:W-:Y:S01]  /*9e50*/  FMUL.FTZ R9, R9, R21.reuse ;  /* 0x0000001509097220 */ /* 0x080fe20000410000 */
[----:B------:R-:W-:Y:S01]  /*9e60*/  LOP3.LUT R7, R28, 0xffff0000, RZ, 0xc0, !PT ;  /* 0xffff00001c077812 */ /* 0x000fe200078ec0ff */
[----:B------:R-:W-:Y:S01]  /*9e70*/  FFMA.FTZ R8, R2, R21, -R25 ;  /* 0x0000001502087223 */ /* 0x000fe20000010819 */
[----:B------:R-:W-:-:S02]  /*9e80*/  IMAD.U32 R4, R34, 0x10000, RZ ;  /* 0x0001000022047824 */ /* 0x000fc400078e00ff */
[C---:B------:R-:W-:Y:S01]  /*9e90*/  FMUL.FTZ R21, R24.reuse, R15 ;  /* 0x0000000f18157220 */ /* 0x040fe20000410000 */
[----:B------:R-:W-:Y:S02]  /*9ea0*/  IMAD.U32 R0, R29, 0x10000, RZ ;  /* 0x000100001d007824 */ /* 0x000fe400078e00ff */
[-C--:B------:R-:W-:Y:S01]  /*9eb0*/  FMUL.FTZ R24, R24, R7.reuse ;  /* 0x0000000718187220 */ /* 0x080fe20000410000 */
[C---:B------:R-:W-:Y:S01]  /*9ec0*/  FMUL.FTZ R28, R11.reuse, R4 ;  /* 0x000000040b1c7220 */ /* 0x040fe20000410000 */
[----:B------:R-:W-:Y:S01]  /*9ed0*/  FFMA.FTZ R10, R12, R7, -R21 ;  /* 0x000000070c0a7223 */ /* 0x000fe20000010815 */
[----:B------:R-:W-:Y:S01]  /*9ee0*/  LOP3.LUT R34, R34, 0xffff0000, RZ, 0xc0, !PT ;  /* 0xffff000022227812 */ /* 0x000fe200078ec0ff */
[----:B------:R-:W-:Y:S01]  /*9ef0*/  FFMA.FTZ R24, R12, R15, R24 ;  /* 0x0000000f0c187223 */ /* 0x000fe20000010018 */
[-C--:B------:R-:W-:Y:S01]  /*9f00*/  FMUL.FTZ R12, R11, R0.reuse ;  /* 0x000000000b0c7220 */ /* 0x080fe20000410000 */
[----:B------:R-:W-:Y:S01]  /*9f10*/  LOP3.LUT R35, R35, 0xffff0000, RZ, 0xc0, !PT ;  /* 0xffff000023237812 */ /* 0x000fe200078ec0ff */
[----:B------:R-:W-:Y:S01]  /*9f20*/  FFMA.FTZ R2, R2, R31, R9 ;  /* 0x0000001f02027223 */ /* 0x000fe20000010009 */
[----:B------:R-:W-:Y:S01]  /*9f30*/  LOP3.LUT R29, R29, 0xffff0000, RZ, 0xc0, !PT ;  /* 0xffff00001d1d7812 */ /* 0x000fe200078ec0ff */
[C---:B------:R-:W-:Y:S01]  /*9f40*/  FFMA.FTZ R28, R5.reuse, R0, -R28 ;  /* 0x00000000051c7223 */ /* 0x040fe2000001081c */
[----:B------:R-:W-:Y:S01]  /*9f50*/  LOP3.LUT R7, R30, 0xffff0000, RZ, 0xc0, !PT ;  /* 0xffff00001e077812 */ /* 0x000fe200078ec0ff */
[----:B------:R-:W-:Y:S01]  /*9f60*/  FFMA.FTZ R12, R5, R4, R12 ;  /* 0x00000004050c7223 */ /* 0x000fe2000001000c */
[CC--:B------:R-:W-:Y:S01]  /*9f70*/  FMUL.FTZ R5, R13.reuse, R34.reuse ;  /* 0x000000220d057220 */ /* 0x0c0fe20000410000 */
[C---:B------:R-:W-:Y:S01]  /*9f80*/  FMUL.FTZ R9, R26.reuse, R35 ;  /* 0x000000231a097220 */ /* 0x040fe20000410000 */
        /* <DEDUP_REMOVED lines=16> */
.L_x_3568:
[----:B------:R-:W-:Y:S05]  /*a090*/  BSYNC B0 ;  /* 0x0000000000007941 */ /* 0x000fea0003800000 */
.L_x_3554:
        /* <DEDUP_REMOVED lines=8> */
.L_x_3551:
[----:B-12---:R-:W-:-:S05]  /*a120*/  IMAD.U32 R0, RZ, RZ, UR47 ;  /* 0x0000002fff007e24 */ /* 0x006fca000f8e00ff */
[----:B------:R-:W-:-:S13]  /*a130*/  ISETP.NE.AND P0, PT, R0, 0x3, PT ;  /* 0x000000030000780c */ /* 0x000fda0003f05270 */
[----:B------:R-:W-:Y:S05]  /*a140*/  @!P0 BRA `(.L_x_3581) ;  /* 0x0000000000048947 */ /* 0x000fea0003800000 */
[----:B------:R-:W-:Y:S01]  /*a150*/  BPT.TRAP 0x1 ;  /* 0x000000040000795c */ /* 0x000fe20000300000 */
.L_x_3581:
[----:B------:R-:W-:Y:S01]  /*a160*/  IMAD R0, R19, 0x8, R18 ;  /* 0x0000000813007824 */ /* 0x000fe200078e0212 */
[----:B0-----:R-:W-:-:S04]  /*a170*/  SHF.L.U32 R9, R22, 0x1f, RZ ;  /* 0x0000001f16097819 */ /* 0x001fc800000006ff */
[----:B------:R0:W1:Y:S01]  /*a180*/  SYNCS.PHASECHK.TRANS64.TRYWAIT P1, [R0+URZ+0x38830], R9 ;  /* 0x03883009000075a7 */ /* 0x000062000802017f */
[----:B------:R-:W-:Y:S05]  /*a190*/  @!P0 BRA `(.L_x_3582) ;  /* 0x0000000000048947 */ /* 0x000fea0003800000 */
[----:B------:R-:W-:Y:S01]  /*a1a0*/  BPT.TRAP 0x1 ;  /* 0x000000040000795c */ /* 0x000fe20000300000 */
.L_x_3582:
[C---:B---3--:R-:W-:Y:S02]  /*a1b0*/  VIADD R2, R18.reuse, 0x22400 ;  /* 0x0002240012027836 */ /* 0x048fe40000000000 */
[----:B------:R-:W-:-:S03]  /*a1c0*/  VIADD R3, R18, 0x20400 ;  /* 0x0002040012037836 */ /* 0x000fc60000000000 */
[----:B------:R-:W-:Y:S02]  /*a1d0*/  SHF.R.U32.HI R2, RZ, 0x4, R2 ;  /* 0x00000004ff027819 */ /* 0x000fe40000011602 */
[----:B------:R-:W-:Y:S02]  /*a1e0*/  SHF.R.U32.HI R3, RZ, 0x4, R3 ;  /* 0x00000004ff037819 */ /* 0x000fe40000011603 */
[----:B------:R-:W-:Y:S02]  /*a1f0*/  LOP3.LUT R2, R2, 0x3fff, RZ, 0xc0, !PT ;  /* 0x00003fff02027812 */ /* 0x000fe400078ec0ff */
[----:B------:R-:W-:Y:S02]  /*a200*/  LOP3.LUT R3, R3, 0x3fff, RZ, 0xc0, !PT ;  /* 0x00003fff03037812 */ /* 0x000fe400078ec0ff */
[----:B------:R-:W-:Y:S01]  /*a210*/  LOP3.LUT R191, R2, 0x10000, RZ, 0xfc, !PT ;  /* 0x0001000002bf7812 */ /* 0x000fe200078efcff */
[----:B-1----:R-:W-:Y:S06]  /*a220*/  @P1 BRA `(.L_x_3583) ;  /* 0x0000000000081947 */ /* 0x002fec0003800000 */
[----:B------:R-:W1:Y:S02]  /*a230*/  SYNCS.PHASECHK.TRANS64.TRYWAIT P1, [R0+URZ+0x38830], R9 ;  /* 0x03883009000075a7 */ /* 0x000e64000802017f */
[----:B-1----:R-:W-:Y:S05]  /*a240*/  @!P1 BRA `(.L_x_3584) ;  /* 0x000001d000289947 */ /* 0x002fea0003800000 */
.L_x_3583:
[----:B------:R-:W-:Y:S01]  /*a250*/  LOP3.LUT R4, R3, 0x10000, RZ, 0xfc, !PT ;  /* 0x0001000003047812 */ /* 0x000fe200078efcff */
[----:B------:R-:W-:Y:S01]  /*a260*/  IMAD R2, R19, 0x200, R191 ;  /* 0x0000020013027824 */ /* 0x000fe200078e02bf */
[----:B------:R-:W-:Y:S05]  /*a270*/  WARPSYNC.ALL ;  /* 0x0000000000007948 */ /* 0x000fea0003800000 */
[----:B------:R-:W-:Y:S01]  /*a280*/  IMAD.MOV.U32 R5, RZ, RZ, 0x40000040 ;  /* 0x40000040ff057424 */ /* 0x000fe200078e00ff */
[----:B------:R-:W-:Y:S01]  /*a290*/  R2UR UR4, R4 ;  /* 0x00000000040472ca */ /* 0x000fe200000e0000 */
[----:B------:R-:W-:Y:S01]  /*a2a0*/  IMAD.MOV.U32 R3, RZ, RZ, 0x40000040 ;  /* 0x40000040ff037424 */ /* 0x000fe200078e00ff */
[----:B------:R-:W-:Y:S01]  /*a2b0*/  R2UR UR6, R2 ;  /* 0x00000000020672ca */ /* 0x000fe200000e0000 */
[----:B----45:R-:W-:Y:S01]  /*a2c0*/  WARPGROUP.ARRIVE ;  /* 0x00000000000079c5 */ /* 0x030fe20000000000 */
[----:B------:R-:W-:Y:S01]  /*a2d0*/  R2UR UR5, R5 ;  /* 0x00000000050572ca */ /* 0x000fe200000e0000 */
[----:B------:R-:W-:Y:S01]  /*a2e0*/  VIADD R12, R4, 0x2 ;  /* 0x00000002040c7836 */ /* 0x000fe20000000000 */
[----:B------:R-:W-:Y:S01]  /*a2f0*/  R2UR UR7, R3 ;  /* 0x00000000030772ca */ /* 0x000fe200000e0000 */
[----:B------:R-:W-:Y:S01]  /*a300*/  VIADD R6, R2, 0x2 ;  /* 0x0000000202067836 */ /* 0x000fe20000000000 */
[----:B------:R-:W-:Y:S01]  /*a310*/  BSSY B0, `(.L_x_3585) ;  /* 0x0000025000007945 */ /* 0x000fe20003800000 */
[----:B------:R-:W-:-:S02]  /*a320*/  IMAD.MOV.U32 R13, RZ, RZ, 0x40000040 ;  /* 0x40000040ff0d7424 */ /* 0x000fc400078e00ff */
[----:B------:R-:W-:Y:S02]  /*a330*/  IMAD.MOV.U32 R7, RZ, RZ, 0x40000040 ;  /* 0x40000040ff077424 */ /* 0x000fe400078e00ff */
[----:B------:R-:W-:Y:S02]  /*a340*/  VIADD R10, R4, 0x4 ;  /* 0x00000004040a7836 */ /* 0x000fe40000000000 */
[----:B------:R-:W-:Y:S02]  /*a350*/  IMAD.MOV.U32 R11, RZ, RZ, 0x40000040 ;  /* 0x40000040ff0b7424 */ /* 0x000fe400078e00ff */
[----:B------:R-:W-:Y:S02]  /*a360*/  IMAD.MOV.U32 R3, RZ, RZ, 0x40000040 ;  /* 0x40000040ff037424 */ /* 0x000fe400078e00ff */
[----:B------:R-:W-:Y:S01]  /*a370*/  HGMMA.64x64x16.F32.BF16 R24, gdesc[UR4], RZ, !UPT, gsb0 ;  /* 0x00e00000041879f0 */ /* 0x000fe2000c0018ff */
[----:B------:R-:W-:Y:S02]  /*a380*/  R2UR UR4, R12 ;  /* 0x000000000c0472ca */ /* 0x000fe400000e0000 */
        /* <DEDUP_REMOVED lines=11> */
[----:B------:R-:W-:Y:S01]  /*a440*/  R2UR UR6, R6 ;  /* 0x00000000060672ca */ /* 0x000fe200000e0000 */
[----:B------:R-:W-:Y:S01]  /*a450*/  VIADD R6, R4, 0x6 ;  /* 0x0000000604067836 */ /* 0x000fe20000000000 */
[----:B------:R-:W-:Y:S01]  /*a460*/  R2UR UR7, R7 ;  /* 0x00000000070772ca */ /* 0x000fe200000e0000 */
[----:B------:R-:W-:Y:S01]  /*a470*/  IMAD.MOV.U32 R7, RZ, RZ, 0x40000040 ;  /* 0x40000040ff077424 */ /* 0x000fe200078e00ff */
[----:B------:R-:W-:Y:S02]  /*a480*/  WARPGROUP.DEPBAR.LE gsb0, 0x0 ;  /* 0x00008000000079c5 */ /* 0x000fe40000010000 */
[----:B------:R-:W-:-:S09]  /*a490*/  WARPGROUP.ARRIVE ;  /* 0x00000000000079c5 */ /* 0x000fd20000000000 */
        /* <DEDUP_REMOVED lines=12> */
.L_x_3913:
[----:B------:R-:W-:Y:S05]  /*a560*/  BSYNC B0 ;  /* 0x0000000000007941 */ /* 0x000fea0003800000 */
.L_x_3585:
[----:B------:R-:W-:Y:S05]  /*a570*/  @!P0 BRA `(.L_x_3587) ;  /* 0x0000000000048947 */ /* 0x000fea0003800000 */
[----:B------:R-:W-:Y:S01]  /*a580*/  BPT.TRAP 0x1 ;  /* 0x000000040000795c */ /* 0x000fe20000300000 */
.L_x_3587:
[----:B------:R3:W4:Y:S01]  /*a590*/  SYNCS.PHASECHK.TRANS64.TRYWAIT P2, [R0+URZ+0x38850], R9 ;  /* 0x03885009000075a7 */ /* 0x000722000804017f */
[----:B------:R-:W-:Y:S05]  /*a5a0*/  @!P0 BRA `(.L_x_3588) ;  /* 0x0000000000048947 */ /* 0x000fea0003800000 */
[----:B------:R-:W-:Y:S01]  /*a5b0*/  BPT.TRAP 0x1 ;  /* 0x000000040000795c */ /* 0x000fe20000300000 */
.L_x_3588:
[----:B------:R-:W5:Y:S02]  /*a5c0*/  S2R R2, SR_TID.X ;  /* 0x0000000000027919 */ /* 0x000f640000002100 */
[----:B-----5:R-:W-:-:S04]  /*a5d0*/  LOP3.LUT R2, R2, 0x7f, RZ, 0xc0, !PT ;  /* 0x0000007f02027812 */ /* 0x020fc800078ec0ff */
[----:B------:R-:W-:Y:S01]  /*a5e0*/  ISETP.NE.AND P1, PT, R2, RZ, PT ;  /* 0x000000ff0200720c */ /* 0x000fe20003f25270 */
[----:B------:R-:W-:-:S05]  /*a5f0*/  VIADD R2, R18, 0x400 ;  /* 0x0000040012027836 */ /* 0x000fca0000000000 */
[----:B------:R-:W-:Y:S01]  /*a600*/  SHF.R.U32.HI R2, RZ, 0x4, R2 ;  /* 0x00000004ff027819 */ /* 0x000fe20000011602 */
[----:B----4-:R-:W-:Y:S06]  /*a610*/  @P2 BRA `(.L_x_3589) ;  /* 0x0000000000082947 */ /* 0x010fec0003800000 */
[----:B------:R-:W4:Y:S02]  /*a620*/  SYNCS.PHASECHK.TRANS64.TRYWAIT P2, [R0+URZ+0x38850], R9 ;  /* 0x03885009000075a7 */ /* 0x000f24000804017f */
[----:B----4-:R-:W-:Y:S05]  /*a630*/  @!P2 BRA `(.L_x_3590) ;  /* 0x000001cc0054a947 */ /* 0x010fea0003800000 */
.L_x_3589:
[----:B------:R-:W-:Y:S01]  /*a640*/  LOP3.LUT R2, R2, 0x3fff, RZ, 0xc0, !PT ;  /* 0x00003fff02027812 */ /* 0x000fe200078ec0ff */
[----:B------:R-:W-:Y:S05]  /*a650*/  WARPSYNC.ALL ;  /* 0x0000000000007948 */ /* 0x000fea0003800000 */
[----:B------:R-:W-:Y:S01]  /*a660*/  LOP3.LUT R192, R2, 0x10000, RZ, 0xfc, !PT ;  /* 0x0001000002c07812 */ /* 0x000fe200078efcff */
[----:B------:R-:W-:Y:S01]  /*a670*/  VIADD R2, R18, 0x26400 ;  /* 0x0002640012027836 */ /* 0x000fe20000000000 */
[----:B------:R-:W-:-:S03]  /*a680*/  WARPGROUP.ARRIVE ;  /* 0x00000000000079c5 */ /* 0x000fc60000000000 */
[----:B------:R-:W-:-:S03]  /*a690*/  IMAD R8, R19, 0x1000, R192 ;  /* 0x0000100013087824 */ /* 0x000fc600078e02c0 */
[----:B------:R-:W5:Y:S01]  /*a6a0*/  S2R R56, SR_TID.X ;  /* 0x0000000000387919 */ /* 0x000f620000002100 */
[----:B01-34-:R-:W-:Y:S01]  /*a6b0*/  IMAD.MOV.U32 R9, RZ, RZ, 0x40000040 ;  /* 0x40000040ff097424 */ /* 0x01bfe200078e00ff */
[----:B------:R-:W-:Y:S01]  /*a6c0*/  SHF.R.U32.HI R2, RZ, 0x4, R2 ;  /* 0x00000004ff027819 */ /* 0x000fe20000011602 */
[----:B--2---:R-:W-:Y:S01]  /*a6d0*/  IMAD.MOV.U32 R3, RZ, RZ, 0x40000040 ;  /* 0x40000040ff037424 */ /* 0x004fe200078e00ff */
        /* <DEDUP_REMOVED lines=11> */
[----:B------:R-:W-:-:S02]  /*a790*/  VIADD R20, R2, 0x2 ;  /* 0x0000000202147836 */ /* 0x000fc40000000000 */
[----:B------:R-:W-:Y:S02]  /*a7a0*/  IMAD.MOV.U32 R61, RZ, RZ, 0x40000040 ;  /* 0x40000040ff3d7424 */ /* 0x000fe400078e00ff */
[----:B------:R-:W-:-:S08]  /*a7b0*/  IMAD.MOV.U32 R63, RZ, RZ, 0x40000040 ;  /* 0x40000040ff3f7424 */ /* 0x000fd000078e00ff */
        /* <DEDUP_REMOVED lines=9> */
[----:B-----5:R-:W-:-:S05]  /*a850*/  SHF.R.U32.HI R56, RZ, 0x7, R56 ;  /* 0x00000007ff387819 */ /* 0x020fca0000011638 */
[----:B------:R0:W1:Y:S02]  /*a860*/  SHFL.IDX PT, R9, R56, RZ, 0x1f ;  /* 0x00001fff38097589 */ /* 0x00006400000e0000 */
[----:B0-----:R-:W-:Y:S01]  /*a870*/  VIADD R56, R2, 0x800 ;  /* 0x0000080002387836 */ /* 0x001fe20000000000 */
[----:B-1----:R-:W-:-:S04]  /*a880*/  ISETP.GT.AND P2, PT, R9, 0x7f, PT ;  /* 0x0000007f0900780c */ /* 0x002fc80003f44270 */
[----:B------:R-:W-:Y:S02]  /*a890*/  SEL R9, RZ, 0x2, !P2 ;  /* 0x00000002ff097807 */ /* 0x000fe40005000000 */
[C---:B------:R-:W-:Y:S02]  /*a8a0*/  SEL R57, R59.reuse, 0x2, P2 ;  /* 0x000000023b397807 */ /* 0x040fe40001000000 */
[----:B------:R-:W-:Y:S01]  /*a8b0*/  SEL R59, R59, 0x6, !P2 ;  /* 0x000000063b3b7807 */ /* 0x000fe20005000000 */
        /* <DEDUP_REMOVED lines=175> */
[----:B------:R-:W-:Y:S02]  /*b3b0*/  IMAD.MOV.U32 R15, RZ, RZ, 0x40000040 ;  /* 0x40000040ff0f7424 */ /* 0x000fe400078e00ff */
[----:B------:R-:W-:Y:S01]  /*b3c0*/  VIADD R56, R2, 0xe00 ;  /* 0x00000e0002387836 */ /* 0x000fe20000000000 */
[----:B------:R-:W-:-:S02]  /*b3d0*/  WARPGROUP.DEPBAR.LE gsb0, 0x0 ;  /* 0x00008000000079c5 */ /* 0x000fc40000010000 */
[----:B------:R-:W-:-:S07]  /*b3e0*/  WARPGROUP.ARRIVE ;  /* 0x00000000000079c5 */ /* 0x000fce0000000000 */
[----:B------:R-:W-:Y:S01]  /*b3f0*/  HGMMA.64x64x16.F32.BF16 R24, gdesc[UR4], R24, gsb0 ;  /* 0x00e00000041879f0 */ /* 0x000fe20008001818 */
[----:B------:R-:W-:Y:S01]  /*b400*/  R2UR UR6, R20 ;  /* 0x00000000140672ca */ /* 0x000fe200000e0000 */
[----:B------:R-:W-:Y:S01]  /*b410*/  IMAD.MOV.U32 R20, RZ, RZ, 0xa00 ;  /* 0x00000a00ff147424 */ /* 0x000fe200078e00ff */
[----:B------:R-:W-:Y:S01]  /*b420*/  R2UR UR7, R21 ;  /* 0x00000000150772ca */ /* 0x000fe200000e0000 */
[----:B------:R-:W-:Y:S01]  /*b430*/  IMAD.MOV.U32 R21, RZ, RZ, 0x40000040 ;  /* 0x40000040ff157424 */ /* 0x000fe200078e00ff */
[----:B------:R-:W-:Y:S01]  /*b440*/  R2UR UR4, R14 ;  /* 0x000000000e0472ca */ /* 0x000fe200000e0000 */
[----:B------:R-:W-:Y:S01]  /*b450*/  IMAD.MOV.U32 R14, RZ, RZ, 0x28 ;  /* 0x00000028ff0e7424 */ /* 0x000fe200078e00ff */
[----:B------:R-:W-:Y:S02]  /*b460*/  R2UR UR5, R15 ;  /* 0x000000000f0572ca */ /* 0x000fe400000e0000 */
[----:B------:R-:W-:Y:S02]  /*b470*/  SEL R20, R20, 0x980, P2 ;  /* 0x0000098014147807 */ /* 0x000fe40001000000 */
[----:B------:R-:W-:-:S02]  /*b480*/  SEL R14, R14, 0x26, P2 ;  /* 0x000000260e0e7807 */ /* 0x000fc40001000000 */
[----:B------:R-:W-:Y:S02]  /*b490*/  LOP3.LUT R20, R20, 0xa00, RZ, 0xc0, !PT ;  /* 0x00000a0014147812 */ /* 0x000fe400078ec0ff */
[----:B------:R-:W-:-:S04]  /*b4a0*/  LOP3.LUT R15, R14, 0x6, RZ, 0xc0, !PT ;  /* 0x000000060e0f7812 */ /* 0x000fc800078ec0ff */
[CC--:B------:R-:W-:Y:S02]  /*b4b0*/  IADD3 R60, R15.reuse, R20.reuse, R2 ;  /* 0x000000140f3c7210 */ /* 0x0c0fe40007ffe002 */
[----:B------:R-:W-:Y:S01]  /*b4c0*/  IADD3 R14, R15, R20, R8 ;  /* 0x000000140f0e7210 */ /* 0x000fe20007ffe008 */
[----:B------:R-:W-:Y:S02]  /*b4d0*/  IMAD.MOV.U32 R15, RZ, RZ, 0x40000040 ;  /* 0x40000040ff0f7424 */ /* 0x000fe400078e00ff */
[----:B------:R-:W-:-:S04]  /*b4e0*/  VIADD R20, R8, 0xa00 ;  /* 0x00000a0008147836 */ /* 0x000fc80000000000 */
[----:B------:R-:W-:Y:S01]  /*b4f0*/  IMAD.IADD R62, R9, 0x1, R20 ;  /* 0x00000001093e7824 */ /* 0x000fe200078e0214 */
[----:B------:R-:W-:Y:S02]  /*b500*/  WARPGROUP.DEPBAR.LE gsb0, 0x0 ;  /* 0x00008000000079c5 */ /* 0x000fe40000010000 */
[----:B------:R-:W-:-:S06]  /*b510*/  WARPGROUP.ARRIVE ;  /* 0x00000000000079c5 */ /* 0x000fcc0000000000 */
[----:B------:R-:W-:Y:S01]  /*b520*/  HGMMA.64x64x16.F32.BF16 R24, gdesc[UR4], R24, gsb0 ;  /* 0x00e00000041879f0 */ /* 0x000fe20008001818 */
[----:B------:R-:W-:Y:S02]  /*b530*/  R2UR UR4, R60 ;  /* 0x000000003c0472ca */ /* 0x000fe400000e0000 */
[----:B------:R-:W-:Y:S01]  /*b540*/  R2UR UR5, R61 ;  /* 0x000000003d0572ca */ /* 0x000fe200000e0000 */
[----:B------:R-:W-:Y:S01]  /*b550*/  IMAD.MOV.U32 R61, RZ, RZ, 0x40000040 ;  /* 0x40000040ff3d7424 */ /* 0x000fe200078e00ff */
[----:B------:R-:W-:Y:S01]  /*b560*/  R2UR UR6, R14 ;  /* 0x000000000e0672ca */ /* 0x000fe200000e0000 */
[----:B------:R-:W-:Y:S01]  /*b570*/  VIADD R14, R2, 0xa00 ;  /* 0x00000a00020e7836 */ /* 0x000fe20000000000 */
[----:B------:R-:W-:Y:S01]  /*b580*/  R2UR UR7, R15 ;  /* 0x000000000f0772ca */ /* 0x000fe200000e0000 */
[----:B------:R-:W-:Y:S02]  /*b590*/  IMAD.MOV.U32 R15, RZ, RZ, 0x40000040 ;  /* 0x40000040ff0f7424 */ /* 0x000fe400078e00ff */
[----:B------:R-:W-:Y:S01]  /*b5a0*/  IMAD.IADD R60, R9, 0x1, R14 ;  /* 0x00000001093c7824 */ /* 0x000fe200078e020e */
[----:B------:R-:W-:-:S02]  /*b5b0*/  WARPGROUP.DEPBAR.LE gsb0, 0x0 ;  /* 0x00008000000079c5 */ /* 0x000fc40000010000 */
[----:B------:R-:W-:-:S07]  /*b5c0*/  WARPGROUP.ARRIVE ;  /* 0x00000000000079c5 */ /* 0x000fce0000000000 */
        /* <DEDUP_REMOVED lines=88> */
[----:B------:R-:W-:Y:S01]  /*bb50*/  VIADD R20, R8, 0xe00 ;  /* 0x00000e0008147836 */ /* 0x000fe20000000000 */
        /* <DEDUP_REMOVED lines=25> */
[----:B------:R-:W-:Y:S01]  /*bcf0*/  IMAD.IADD R20, R59, 0x1, R20 ;  /* 0x000000013b147824 */ /* 0x000fe200078e0214 */
[----:B------:R-:W-:-:S02]  /*bd00*/  WARPGROUP.DEPBAR.LE gsb0, 0x0 ;  /* 0x00008000000079c5 */ /* 0x000fc40000010000 */
[----:B------:R-:W-:-:S07]  /*bd10*/  WARPGROUP.ARRIVE ;  /* 0x00000000000079c5 */ /* 0x000fce0000000000 */
[----:B------:R-:W-:Y:S01]  /*bd20*/  HGMMA.64x64x16.F32.BF16 R24, gdesc[UR4], R24, gsb0 ;  /* 0x00e00000041879f0 */ /* 0x000fe20008001818 */
[----:B------:R-:W-:Y:S02]  /*bd30*/  R2UR UR6, R60 ;  /* 0x000000003c0672ca */ /* 0x000fe400000e0000 */
[----:B------:R-:W-:Y:S02]  /*bd40*/  R2UR UR7, R61 ;  /* 0x000000003d0772ca */ /* 0x000fe400000e0000 */
[----:B------:R-:W-:Y:S01]  /*bd50*/  R2UR UR4, R14 ;  /* 0x000000000e0472ca */ /* 0x000fe200000e0000 */
[----:B------:R-:W-:Y:S01]  /*bd60*/  IMAD.IADD R14, R59, 0x1, R56 ;  /* 0x000000013b0e7824 */ /* 0x000fe200078e0238 */
[----:B------:R-:W-:Y:S01]  /*bd70*/  R2UR UR5, R15 ;  /* 0x000000000f0572ca */ /* 0x000fe200000e0000 */
[----:B------:R-:W-:Y:S01]  /*bd80*/  IMAD.MOV.U32 R15, RZ, RZ, 0x40000040 ;  /* 0x40000040ff0f7424 */ /* 0x000fe200078e00ff */
[----:B------:R-:W-:-:S04]  /*bd90*/  LEA R56, R168, 0xffffffc0, 0x6 ;  /* 0xffffffc0a8387811 */ /* 0x000fc800078e30ff */
[----:B------:R-:W-:Y:S01]  /*bda0*/  IADD3 R57, -R185, R184, -R56 ;  /* 0x000000b8b9397210 */ /* 0x000fe20007ffe938 */
[----:B------:R-:W-:Y:S02]  /*bdb0*/  WARPGROUP.DEPBAR.LE gsb0, 0x0 ;  /* 0x00008000000079c5 */ /* 0x000fe40000010000 */
[----:B------:R-:W-:-:S06]  /*bdc0*/  WARPGROUP.ARRIVE ;  /* 0x00000000000079c5 */ /* 0x000fcc0000000000 */
[----:B------:R-:W-:Y:S01]  /*bdd0*/  HGMMA.64x64x16.F32.BF16 R24, gdesc[UR4], R24, gsb0 ;  /* 0x00e00000041879f0 */ /* 0x000fe20008001818 */
[----:B------:R-:W-:Y:S02]  /*bde0*/  R2UR UR6, R20 ;  /* 0x00000000140672ca */ /* 0x000fe400000e0000 */
[----:B------:R-:W-:Y:S01]  /*bdf0*/  R2UR UR7, R21 ;  /* 0x00000000150772ca */ /* 0x000fe200000e0000 */
[----:B------:R-:W-:Y:S01]  /*be00*/  IMAD.MOV.U32 R21, RZ, RZ, 0x40000040 ;  /* 0x40000040ff157424 */ /* 0x000fe200078e00ff */
[----:B------:R-:W-:Y:S01]  /*be10*/  R2UR UR4, R14 ;  /* 0x000000000e0472ca */ /* 0x000fe200000e0000 */
[----:B------:R-:W-:Y:S01]  /*be20*/  IMAD.MOV.U32 R14, RZ, RZ, 0x1000 ;  /* 0x00001000ff0e7424 */ /* 0x000fe200078e00ff */
[----:B------:R-:W-:Y:S02]  /*be30*/  R2UR UR5, R15 ;  /* 0x000000000f0572ca */ /* 0x000fe400000e0000 */
[----:B------:R-:W0:Y:S02]  /*be40*/  LDC R15, c[0x0][0x448] ;  /* 0x00011200ff0f7b82 */ /* 0x000e240000000800 */
[----:B------:R-:W-:-:S04]  /*be50*/  SEL R14, R14, 0xf80, P2 ;  /* 0x00000f800e0e7807 */ /* 0x000fc80001000000 */
[----:B------:R-:W-:-:S04]  /*be60*/  LOP3.LUT R14, R14, 0x1e00, RZ, 0xc0, !PT ;  /* 0x00001e000e0e7812 */ /* 0x000fc800078ec0ff */
[CC--:B------:R-:W-:Y:S02]  /*be70*/  IADD3 R20, R9.reuse, R14.reuse, R2 ;  /* 0x0000000e09147210 */ /* 0x0c0fe40007ffe002 */
[----:B------:R-:W-:Y:S01]  /*be80*/  IADD3 R8, R9, R14, R8 ;  /* 0x0000000e09087210 */ /* 0x000fe20007ffe008 */
[----:B------:R-:W-:Y:S01]  /*be90*/  IMAD.MOV.U32 R9, RZ, RZ, 0x40000040 ;  /* 0x40000040ff097424 */ /* 0x000fe200078e00ff */
[----:B0-----:R-:W-:-:S13]  /*bea0*/  ISETP.NE.AND P2, PT, R15, 0x1, PT ;  /* 0x000000010f00780c */ /* 0x001fda0003f45270 */
[----:B------:R-:W0:Y:S01]  /*beb0*/  @P2 LDC R15, c[0x0][0x450] ;  /* 0x00011400ff0f2b82 */ /* 0x000e220000000800 */
[----:B------:R-:W-:Y:S02]  /*bec0*/  WARPGROUP.DEPBAR.LE gsb0, 0x0 ;  /* 0x00008000000079c5 */ /* 0x000fe40000010000 */
[----:B------:R-:W-:-:S06]  /*bed0*/  WARPGROUP.ARRIVE ;  /* 0x00000000000079c5 */ /* 0x000fcc0000000000 */
[----:B------:R-:W-:Y:S01]  /*bee0*/  HGMMA.64x64x16.F32.BF16 R24, gdesc[UR4], R24, gsb0 ;  /* 0x00e00000041879f0 */ /* 0x000fe20008001818 */
[----:B------:R-:W-:Y:S02]  /*bef0*/  R2UR UR4, R20 ;  /* 0x00000000140472ca */ /* 0x000fe400000e0000 */
[----:B------:R-:W-:Y:S02]  /*bf00*/  R2UR UR5, R21 ;  /* 0x00000000150572ca */ /* 0x000fe400000e0000 */
[----:B------:R-:W-:Y:S01]  /*bf10*/  R2UR UR6, R8 ;  /* 0x00000000080672ca */ /* 0x000fe200000e0000 */
[----:B------:R-:W-:Y:S01]  /*bf20*/  IMAD.IADD R8, R214, 0x1, R195 ;  /* 0x00000001d6087824 */ /* 0x000fe200078e02c3 */
[----:B------:R-:W-:Y:S02]  /*bf30*/  R2UR UR7, R9 ;  /* 0x00000000090772ca */ /* 0x000fe400000e0000 */
[----:B------:R-:W1:Y:S02]  /*bf40*/  @P2 LDC R9, c[0x0][0x44c] ;  /* 0x00011300ff092b82 */ /* 0x000e640000000800 */
[----:B-1----:R-:W-:-:S04]  /*bf50*/  @P2 IMAD.HI.U32 R14, R8, R9, RZ ;  /* 0x00000009080e2227 */ /* 0x002fc800078e00ff */
[----:B------:R-:W-:Y:S01]  /*bf60*/  IMAD.MOV.U32 R9, RZ, RZ, R8 ;  /* 0x000000ffff097224 */ /* 0x000fe200078e0008 */
[----:B0-----:R-:W-:Y:S01]  /*bf70*/  @P2 SHF.R.U32.HI R9, RZ, R15, R14 ;  /* 0x0000000fff092219 */ /* 0x001fe2000001160e */
[----:B------:R-:W-:Y:S02]  /*bf80*/  @!P1 VIADD R8, R0, 0x38840 ;  /* 0x0003884000089836 */ /* 0x000fe40000000000 */
[----:B------:R-:W-:Y:S02]  /*bf90*/  IMAD.MOV.U32 R15, RZ, RZ, -0x40 ;  /* 0xffffffc0ff0f7424 */ /* 0x000fe400078e00ff */
[----:B------:R-:W0:Y:S01]  /*bfa0*/  SHFL.IDX PT, R20, R9, RZ, 0x1c1f ;  /* 0x001c1fff09147589 */ /* 0x000e2200000e0000 */
[----:B------:R-:W-:Y:S01]  /*bfb0*/  @!P1 PRMT R8, RZ, 0x654, R8 ;  /* 0x00000654ff089816 */ /* 0x000fe20000000008 */
[----:B------:R-:W-:-:S04]  /*bfc0*/  IMAD R14, R168, R15, 0x41 ;  /* 0x00000041a80e7424 */ /* 0x000fc800078e020f */
[----:B------:R-:W-:Y:S01]  /*bfd0*/  VIADD R60, R14, 0xffffffff ;  /* 0xffffffff0e3c7836 */ /* 0x000fe20000000000 */
[----:B------:R-:W-:Y:S02]  /*bfe0*/  WARPGROUP.DEPBAR.LE gsb0, 0x0 ;  /* 0x00008000000079c5 */ /* 0x000fe40000010000 */
[----:B------:R-:W-:-:S06]  /*bff0*/  WARPGROUP.ARRIVE ;  /* 0x00000000000079c5 */ /* 0x000fcc0000000000 */
[----:B------:R-:W-:Y:S01]  /*c000*/  HGMMA.64x64x16.F32.BF16 R24, gdesc[UR4], R24, gsb0 ;  /* 0x00e00000041879f0 */ /* 0x000fe20008001818 */
[----:B------:R-:W-:Y:S01]  /*c010*/  ULDC.64 UR4, c[0x0][0xad8] ;  /* 0x0002b60000047ab9 */ /* 0x000fe20000000a00 */
[----:B------:R-:W-:Y:S01]  /*c020*/  ULDC UR6, c[0x0][0xad4] ;  /* 0x0002b50000067ab9 */ /* 0x000fe20000000800 */
[----:B------:R-:W-:Y:S01]  /*c030*/  UISETP.GE.AND UP0, UPT, UR5, 0x1, UPT ;  /* 0x000000010500788c */ /* 0x000fe2000bf06270 */
[----:B------:R-:W-:-:S03]  /*c040*/  IMAD.U32 R21, RZ, RZ, UR6 ;  /* 0x00000006ff157e24 */ /* 0x000fc6000f8e00ff */
[----:B------:R-:W-:Y:S02]  /*c050*/  UP2UR UR48, UPR, URZ, 0x1 ;  /* 0x000000013f307883 */ /* 0x000fe40008000000 */
[----:B------:R-:W-:Y:S02]  /*c060*/  PLOP3.LUT P3, PT, PT, PT, UP0, 0x40, 0x0 ;  /* 0x000000000000781c */ /* 0x000fe40003f6e808 */
[----:B------:R-:W-:Y:S01]  /*c070*/  LOP3.LUT R15, RZ, R21, RZ, 0x33, !PT ;  /* 0x00000015ff0f7212 */ /* 0x000fe200078e33ff */
[----:B------:R-:W-:Y:S02]  /*c080*/  WARPGROUP.DEPBAR.LE gsb0, 0x0 ;  /* 0x00008000000079c5 */ /* 0x000fe40000010000 */
[----:B------:R1:W-:Y:S02]  /*c090*/  @!P1 SYNCS.ARRIVE.TRANS64.RED.A1T0 RZ, [R8+URZ], RZ ;  /* 0x000000ff08ff99a7 */ /* 0x0003e4000810043f */
[----:B-1----:R-:W-:-:S05]  /*c0a0*/  IADD3 R8, -R185, R14, R184 ;  /* 0x0000000eb9087210 */ /* 0x002fca0007ffe1b8 */
[----:B------:R-:W-:-:S04]  /*c0b0*/  IMAD.IADD R8, R8, 0x1, -R23 ;  /* 0x0000000108087824 */ /* 0x000fc800078e0a17 */
[C---:B------:R-:W-:Y:S02]  /*c0c0*/  VIADD R58, R8.reuse, UR4 ;  /* 0x00000004083a7c36 */ /* 0x040fe40008000000 */
[----:B------:R-:W-:-:S03]  /*c0d0*/  IMAD.IADD R59, R8, 0x1, R15 ;  /* 0x00000001083b7824 */ /* 0x000fc600078e020f */
        /* <DEDUP_REMOVED lines=15> */
.L_x_3593:
[----:B------:R-:W-:-:S06]  /*c1d0*/  UISETP.NE.AND UP0, UPT, UR5, 0x1, UPT ;  /* 0x000000010500788c */ /* 0x000fcc000bf05270 */
[----:B------:R-:W-:-:S05]  /*c1e0*/  PLOP3.LUT P3, PT, PT, PT, UP0, 0x80, 0x0 ;  /* 0x000000000000781c */ /* 0x000fca0003f6f008 */
[----:B------:R-:W-:-:S08]  /*c1f0*/  @UP0 ULDC.64 UR6, c[0x0][0xae0] ;  /* 0x0002b80000060ab9 */ /* 0x000fd00000000a00 */
[----:B------:R-:W-:-:S05]  /*c200*/  @P3 IMAD.HI.U32 R20, R15, UR6, RZ ;  /* 0x000000060f143c27 */ /* 0x000fca000f8e00ff */
[----:B------:R-:W-:-:S07]  /*c210*/  @P3 SHF.R.U32.HI R15, RZ, UR7, R20 ;  /* 0x00000007ff0f3c19 */ /* 0x000fce0008011614 */
.L_x_3594:
[----:B------:R-:W-:Y:S05]  /*c220*/  BSYNC B0 ;  /* 0x0000000000007941 */ /* 0x000fea0003800000 */
.L_x_3592:
[----:B------:R-:W-:-:S04]  /*c230*/  IMAD R20, R15, UR5, -R56 ;  /* 0x000000050f147c24 */ /* 0x000fc8000f8e0a38 */
[----:B------:R-:W-:-:S05]  /*c240*/  IMAD.IADD R15, R20, 0x1, -R185 ;  /* 0x00000001140f7824 */ /* 0x000fca00078e0ab9 */
[----:B------:R-:W-:Y:S02]  /*c250*/  VIMNMX R14, R14, R15, !PT ;  /* 0x0000000f0e0e7248 */ /* 0x000fe40007fe0100 */
[----:B------:R-:W-:-:S07]  /*c260*/  VIADDMNMX R8, R15, UR5, R8, PT ;  /* 0x000000050f087c46 */ /* 0x000fce000b800108 */
.L_x_3591:
[C---:B------:R-:W-:Y:S01]  /*c270*/  ISETP.GE.AND P3, PT, R60.reuse, 0x2, PT ;  /* 0x000000023c00780c */ /* 0x040fe20003f66270 */
[----:B------:R-:W-:Y:S01]  /*c280*/  UISETP.NE.AND UP0, UPT, UR48, URZ, UPT ;  /* 0x0000003f3000728c */ /* 0x000fe2000bf05270 */
[----:B------:R-:W-:Y:S02]  /*c290*/  ISETP.GE.AND P4, PT, R60, 0x9, PT ;  /* 0x000000093c00780c */ /* 0x000fe40003f86270 */
        /* <DEDUP_REMOVED lines=93> */
.L_x_3597:
[----:B------:R-:W-:-:S06]  /*c870*/  UISETP.NE.AND UP0, UPT, UR5, 0x1, UPT ;  /* 0x000000010500788c */ /* 0x000fcc000bf05270 */
[----:B------:R-:W-:-:S05]  /*c880*/  PLOP3.LUT P6, PT, PT, PT, UP0, 0x80, 0x0 ;  /* 0x000000000000781c */ /* 0x000fca0003fcf008 */
[----:B------:R-:W-:-:S08]  /*c890*/  @UP0 ULDC.64 UR6, c[0x0][0xae0] ;  /* 0x0002b80000060ab9 */ /* 0x000fd00000000a00 */
[----:B------:R-:W-:Y:S01]  /*c8a0*/  @P6 IMAD.HI.U32 R14, R9, UR6, RZ ;  /* 0x00000006090e6c27 */ /* 0x000fe2000f8e00ff */
[----:B------:R-:W-:-:S13]  /*c8b0*/  PLOP3.LUT P6, PT, PT, PT, UP0, 0x80, 0x0 ;  /* 0x000000000000781c */ /* 0x000fda0003fcf008 */
[----:B------:R-:W-:-:S07]  /*c8c0*/  @P6 SHF.R.U32.HI R9, RZ, UR7, R14 ;  /* 0x00000007ff096c19 */ /* 0x000fce000801160e */
.L_x_3598:
[----:B------:R-:W-:Y:S05]  /*c8d0*/  BSYNC B0 ;  /* 0x0000000000007941 */ /* 0x000fea0003800000 */
.L_x_3596:
[----:B------:R-:W-:-:S04]  /*c8e0*/  IMAD R14, R9, UR5, -R56 ;  /* 0x00000005090e7c24 */ /* 0x000fc8000f8e0a38 */
[----:B------:R-:W-:-:S05]  /*c8f0*/  IMAD.IADD R14, R14, 0x1, -R185 ;  /* 0x000000010e0e7824 */ /* 0x000fca00078e0ab9 */
[----:B------:R-:W-:Y:S02]  /*c900*/  VIMNMX R15, R15, R14, !PT ;  /* 0x0000000e0f0f7248 */ /* 0x000fe40007fe0100 */
[----:B------:R-:W-:-:S07]  /*c910*/  VIADDMNMX R8, R14, UR5, R8, PT ;  /* 0x000000050e087c46 */ /* 0x000fce000b800108 */
.L_x_3595:
[C---:B------:R-:W-:Y:S01]  /*c920*/  ISETP.GT.AND P3, PT, R15.reuse, 0x1, !P3 ;  /* 0x000000010f00780c */ /* 0x040fe20005f64270 */
[----:B------:R-:W-:Y:S01]  /*c930*/  ULDC UR6, c[0x0][0xa80] ;  /* 0x0002a00000067ab9 */ /* 0x000fe20000000800 */
[----:B------:R-:W-:Y:S01]  /*c940*/  ISETP.GT.AND P4, PT, R15, 0x8, !P4 ;  /* 0x000000080f00780c */ /* 0x000fe20006784270 */
[----:B------:R-:W-:Y:S01]  /*c950*/  IMAD.U32 R14, RZ, RZ, UR6 ;  /* 0x00000006ff0e7e24 */ /* 0x000fe2000f8e00ff */
[----:B------:R-:W-:Y:S01]  /*c960*/  BAR.SYNC.DEFER_BLOCKING 0xf, 0x100 ;  /* 0x03c4000000007b1d */ /* 0x000fe20000010000 */
[C---:B------:R-:W-:Y:S01]  /*c970*/  ISETP.LT.OR P3, PT, R8.reuse, 0x2, P3 ;  /* 0x000000020800780c */ /* 0x040fe20001f61670 */
[----:B------:R-:W-:Y:S01]  /*c980*/  UISETP.NE.AND UP0, UPT, UR48, URZ, UPT ;  /* 0x0000003f3000728c */ /* 0x000fe2000bf05270 */
[----:B------:R-:W-:Y:S01]  /*c990*/  ISETP.LT.OR P4, PT, R8, 0x9, P4 ;  /* 0x000000090800780c */ /* 0x000fe20002781670 */
[----:B------:R-:W-:Y:S01]  /*c9a0*/  @!P1 VIADD R0, R0, 0x38860 ;  /* 0x0003886000009836 */ /* 0x000fe20000000000 */
[----:B------:R-:W-:Y:S02]  /*c9b0*/  FSEL R27, R27, -INF , !P3 ;  /* 0xff8000001b1b7808 */ /* 0x000fe40005800000 */
[----:B------:R-:W-:-:S02]  /*c9c0*/  ISETP.NE.AND P3, PT, R25, RZ, PT ;  /* 0x000000ff1900720c */ /* 0x000fc40003f65270 */
[----:B------:R-:W-:Y:S02]  /*c9d0*/  FSEL R29, R30, -INF , !P4 ;  /* 0xff8000001e1d7808 */ /* 0x000fe40006000000 */
[----:B------:R-:W-:Y:S02]  /*c9e0*/  ISETP.GT.AND P3, PT, R15, 0x9, !P3 ;  /* 0x000000090f00780c */ /* 0x000fe40005f64270 */
[----:B------:R-:W-:Y:S02]  /*c9f0*/  ISETP.NE.AND P4, PT, R33, RZ, PT ;  /* 0x000000ff2100720c */ /* 0x000fe40003f85270 */
        /* <DEDUP_REMOVED lines=32> */
[----:B------:R-:W-:-:S02]  /*cc00*/  ISETP.NE.AND P6, PT, R20, RZ, PT ;  /* 0x000000ff1400720c */ /* 0x000fc40003fc5270 */
[C---:B------:R-:W-:Y:S02]  /*cc10*/  ISETP.GT.AND P3, PT, R15.reuse, 0x20, !P3 ;  /* 0x000000200f00780c */ /* 0x040fe40005f64270 */
[----:B------:R-:W-:Y:S02]  /*cc20*/  FMNMX.FTZ R9, R52, R9, !PT ;  /* 0x0000000934097209 */ /* 0x000fe40007810000 */
[----:B------:R-:W-:Y:S02]  /*cc30*/  ISETP.LT.OR P3, PT, R8, 0x21, P3 ;  /* 0x000000210800780c */ /* 0x000fe40001f61670 */
[----:B------:R-:W-:Y:S02]  /*cc40*/  ISETP.GT.AND P5, PT, R15, 0x38, !P5 ;  /* 0x000000380f00780c */ /* 0x000fe40006fa4270 */
[----:B------:R-:W-:Y:S02]  /*cc50*/  FSEL R41, R42, -INF , !P3 ;  /* 0xff8000002a297808 */ /* 0x000fe40005800000 */
[----:B------:R-:W-:-:S02]  /*cc60*/  ISETP.NE.AND P3, PT, R71, RZ, PT ;  /* 0x000000ff4700720c */ /* 0x000fc40003f65270 */
[----:B------:R-:W-:Y:S02]  /*cc70*/  ISETP.LT.OR P5, PT, R8, 0x39, P5 ;  /* 0x000000390800780c */ /* 0x000fe40002fa1670 */
[----:B------:R-:W-:Y:S02]  /*cc80*/  ISETP.GT.AND P3, PT, R15, 0x21, !P3 ;  /* 0x000000210f00780c */ /* 0x000fe40005f64270 */
[----:B------:R-:W-:Y:S02]  /*cc90*/  FSEL R53, R54, -INF , !P5 ;  /* 0xff80000036357808 */ /* 0x000fe40006800000 */
[----:B------:R-:W-:Y:S02]  /*cca0*/  ISETP.LT.OR P3, PT, R8, 0x22, P3 ;  /* 0x000000220800780c */ /* 0x000fe40001f61670 */
[----:B------:R-:W-:Y:S02]  /*ccb0*/  @!P1 PRMT R0, RZ, 0x654, R0 ;  /* 0x00000654ff009816 */ /* 0x000fe40000000000 */
[----:B------:R-:W-:-:S02]  /*ccc0*/  FSEL R43, R43, -INF , !P3 ;  /* 0xff8000002b2b7808 */ /* 0x000fc40005800000 */
[----:B------:R-:W-:-:S04]  /*ccd0*/  ISETP.NE.AND P3, PT, R73, RZ, PT ;  /* 0x000000ff4900720c */ /* 0x000fc80003f65270 */
        /* <DEDUP_REMOVED lines=9> */
[----:B------:R-:W-:Y:S02]  /*cd70*/  ISETP.NE.AND P6, PT, R24, RZ, PT ;  /* 0x000000ff1800720c */ /* 0x000fe40003fc5270 */
[----:B------:R-:W-:Y:S02]  /*cd80*/  FMNMX.FTZ R24, R60, R9, !PT ;  /* 0x000000093c187209 */ /* 0x000fe40007810000 */
[C---:B------:R-:W-:Y:S02]  /*cd90*/  ISETP.LT.OR P3, PT, R8.reuse, 0x1, P3 ;  /* 0x000000010800780c */ /* 0x040fe40001f61670 */
[----:B------:R-:W-:Y:S01]  /*cda0*/  ISETP.LT.OR P4, PT, R8, 0x32, P4 ;  /* 0x000000320800780c */ /* 0x000fe20002781670 */
[----:B------:R-:W0:Y:S01]  /*cdb0*/  SHFL.BFLY PT, R9, R24, 0x2, 0x1f ;  /* 0x0c401f0018097f89 */ /* 0x000e2200000e0000 */
[----:B------:R-:W-:-:S02]  /*cdc0*/  FSEL R25, R26, -INF , !P3 ;  /* 0xff8000001a197808 */ /* 0x000fc40005800000 */
[----:B------:R-:W-:Y:S02]  /*cdd0*/  ISETP.GT.AND P6, PT, R15, 0x39, !P6 ;  /* 0x000000390f00780c */ /* 0x000fe400077c4270 */
[----:B------:R-:W-:Y:S02]  /*cde0*/  FSEL R51, R51, -INF , !P4 ;  /* 0xff80000033337808 */ /* 0x000fe40006000000 */
[----:B------:R-:W-:-:S04]  /*cdf0*/  ISETP.LT.OR P6, PT, R8, 0x3a, P6 ;  /* 0x0000003a0800780c */ /* 0x000fc800037c1670 */
[----:B------:R-:W-:Y:S02]  /*ce00*/  FSEL R55, R55, -INF , !P6 ;  /* 0xff80000037377808 */ /* 0x000fe40007000000 */
[----:B0-----:R-:W-:-:S05]  /*ce10*/  FMNMX.FTZ R26, R24, R9, !PT ;  /* 0x00000009181a7209 */ /* 0x001fca0007810000 */
[----:B------:R-:W0:Y:S02]  /*ce20*/  SHFL.BFLY PT, R9, R26, 0x1, 0x1f ;  /* 0x0c201f001a097f89 */ /* 0x000e2400000e0000 */
[----:B0-----:R-:W-:-:S04]  /*ce30*/  FMNMX.FTZ R9, R26, R9, !PT ;  /* 0x000000091a097209 */ /* 0x001fc80007810000 */
[C---:B------:R-:W-:Y:S01]  /*ce40*/  FSETP.NEU.FTZ.AND P3, PT, R9.reuse, -INF , PT ;  /* 0xff8000000900780b */ /* 0x040fe20003f7d000 */
[----:B------:R-:W-:-:S05]  /*ce50*/  FMUL.FTZ R20, R9, R14 ;  /* 0x0000000e09147220 */ /* 0x000fca0000410000 */
[----:B------:R-:W-:Y:S02]  /*ce60*/  FSEL R59, R20, RZ, P3 ;  /* 0x000000ff143b7208 */ /* 0x000fe40001800000 */
[----:B------:R-:W-:Y:S02]  /*ce70*/  FMNMX.FTZ R20, R25, R27, !PT ;  /* 0x0000001b19147209 */ /* 0x000fe40007810000 */
[----:B------:R-:W-:Y:S01]  /*ce80*/  ISETP.NE.AND P3, PT, R75, RZ, PT ;  /* 0x000000ff4b00720c */ /* 0x000fe20003f65270 */
[--C-:B------:R-:W-:Y:S01]  /*ce90*/  FFMA.FTZ R24, R62, R14, -R59.reuse ;  /* 0x0000000e3e187223 */ /* 0x100fe2000001083b */
[----:B------:R-:W-:Y:S01]  /*cea0*/  FMNMX.FTZ R20, R29, R20, !PT ;  /* 0x000000141d147209 */ /* 0x000fe20007810000 */
[-CC-:B------:R-:W-:Y:S01]  /*ceb0*/  FFMA.FTZ R26, R66, R14.reuse, -R59.reuse ;  /* 0x0000000e421a7223 */ /* 0x180fe2000001083b */
[----:B------:R-:W-:Y:S01]  /*cec0*/  ISETP.GT.AND P3, PT, R15, 0x30, !P3 ;  /* 0x000000300f00780c */ /* 0x000fe20005f64270 */
[--C-:B------:R-:W-:Y:S01]  /*ced0*/  FFMA.FTZ R15, R28, R14, -R59.reuse ;  /* 0x0000000e1c0f7223 */ /* 0x100fe2000001083b */
[----:B------:R-:W-:Y:S01]  /*cee0*/  FMNMX.FTZ R20, R31, R20, !PT ;  /* 0x000000141f147209 */ /* 0x000fe20007810000 */
[----:B------:R0:W-:Y:S01]  /*cef0*/  MUFU.EX2 R61, R24 ;  /* 0x00000018003d7308 */ /* 0x0001e20000000800 */
[----:B------:R-:W-:Y:S01]  /*cf00*/  ISETP.LT.OR P3, PT, R8, 0x31, P3 ;  /* 0x000000310800780c */ /* 0x000fe20001f61670 */
[--C-:B------:R-:W-:Y:S01]  /*cf10*/  FFMA.FTZ R8, R64, R14, -R59.reuse ;  /* 0x0000000e40087223 */ /* 0x100fe2000001083b */
[----:B------:R-:W-:Y:S01]  /*cf20*/  FMNMX.FTZ R20, R33, R20, !PT ;  /* 0x0000001421147209 */ /* 0x000fe20007810000 */
[-CC-:B------:R-:W-:Y:S01]  /*cf30*/  FFMA.FTZ R28, R32, R14.reuse, -R59.reuse ;  /* 0x0000000e201c7223 */ /* 0x180fe2000001083b */
[----:B------:R-:W-:Y:S01]  /*cf40*/  FSEL R49, R50, -INF , !P3 ;  /* 0xff80000032317808 */ /* 0x000fe20005800000 */
[--C-:B------:R-:W-:Y:S01]  /*cf50*/  FFMA.FTZ R32, R70, R14, -R59.reuse ;  /* 0x0000000e46207223 */ /* 0x100fe2000001083b */
[----:B------:R-:W-:Y:S01]  /*cf60*/  FMNMX.FTZ R20, R35, R20, !PT ;  /* 0x0000001423147209 */ /* 0x000fe20007810000 */
[----:B------:R1:W-:Y:S01]  /*cf70*/  MUFU.EX2 R164, R15 ;  /* 0x0000000f00a47308 */ /* 0x0003e20000000800 */
[-CC-:B0-----:R-:W-:Y:S01]  /*cf80*/  FFMA.FTZ R24, R68, R14.reuse, -R59.reuse ;  /* 0x0000000e44187223 */ /* 0x181fe2000001083b */
[--C-:B------:R-:W-:Y:S01]  /*cf90*/  FFMA.FTZ R30, R36, R14, -R59.reuse ;  /* 0x0000000e241e7223 */ /* 0x100fe2000001083b */
[----:B------:R-:W-:Y:S01]  /*cfa0*/  FMNMX.FTZ R20, R37, R20, !PT ;  /* 0x0000001425147209 */ /* 0x000fe20007810000 */
[-CC-:B------:R-:W-:Y:S01]  /*cfb0*/  FFMA.FTZ R34, R40, R14.reuse, -R59.reuse ;  /* 0x0000000e28227223 */ /* 0x180fe2000001083b */
[-CC-:B------:R-:W-:Y:S01]  /*cfc0*/  FFMA.FTZ R170, R44, R14.reuse, -R59.reuse ;  /* 0x0000000e2caa7223 */ /* 0x180fe2000001083b */
[--C-:B------:R-:W-:Y:S01]  /*cfd0*/  FFMA.FTZ R171, R74, R14, -R59.reuse ;  /* 0x0000000e4aab7223 */ /* 0x100fe2000001083b */
[----:B------:R-:W-:Y:S01]  /*cfe0*/  FMNMX.FTZ R20, R39, R20, !PT ;  /* 0x0000001427147209 */ /* 0x000fe20007810000 */
[----:B------:R-:W-:Y:S01]  /*cff0*/  MUFU.EX2 R166, R8 ;  /* 0x0000000800a67308 */ /* 0x000fe20000000800 */
[-CC-:B------:R-:W-:Y:S01]  /*d000*/  FFMA.FTZ R172, R48, R14.reuse, -R59.reuse ;  /* 0x0000000e30ac7223 */ /* 0x180fe2000001083b */
[--C-:B------:R-:W-:Y:S01]  /*d010*/  FFMA.FTZ R173, R76, R14, -R59.reuse ;  /* 0x0000000e4cad7223 */ /* 0x100fe2000001083b */
[----:B------:R-:W-:Y:S01]  /*d020*/  FMNMX.FTZ R20, R41, R20, !PT ;  /* 0x0000001429147209 */ /* 0x000fe20007810000 */
[-CC-:B------:R-:W-:Y:S01]  /*d030*/  FFMA.FTZ R174, R52, R14.reuse, -R59.reuse ;  /* 0x0000000e34ae7223 */ /* 0x180fe2000001083b */
[----:B------:R-:W-:-:S02]  /*d040*/  FFMA.FTZ R175, R60, R14, -R59 ;  /* 0x0000000e3caf7223 */ /* 0x000fc4000001083b */
[----:B------:R-:W-:Y:S01]  /*d050*/  FMNMX.FTZ R20, R43, R20, !PT ;  /* 0x000000142b147209 */ /* 0x000fe20007810000 */
[----:B------:R-:W-:Y:S03]  /*d060*/  MUFU.EX2 R67, R32 ;  /* 0x0000002000437308 */ /* 0x000fe60000000800 */
[----:B------:R-:W-:-:S04]  /*d070*/  FMNMX.FTZ R20, R45, R20, !PT ;  /* 0x000000142d147209 */ /* 0x000fc80007810000 */
[----:B------:R-:W-:Y:S01]  /*d080*/  FMNMX.FTZ R20, R47, R20, !PT ;  /* 0x000000142f147209 */ /* 0x000fe20007810000 */
[----:B------:R-:W-:Y:S03]  /*d090*/  MUFU.EX2 R63, R26 ;  /* 0x0000001a003f7308 */ /* 0x000fe60000000800 */
[----:B------:R-:W-:-:S04]  /*d0a0*/  FMNMX.FTZ R20, R49, R20, !PT ;  /* 0x0000001431147209 */ /* 0x000fc80007810000 */
[----:B------:R-:W-:Y:S01]  /*d0b0*/  FMNMX.FTZ R20, R51, R20, !PT ;  /* 0x0000001433147209 */ /* 0x000fe20007810000 */
[----:B------:R-:W-:Y:S03]  /*d0c0*/  MUFU.EX2 R160, R28 ;  /* 0x0000001c00a07308 */ /* 0x000fe60000000800 */
[----:B------:R-:W-:-:S04]  /*d0d0*/  FMNMX.FTZ R20, R53, R20, !PT ;  /* 0x0000001435147209 */ /* 0x000fc80007810000 */
[----:B------:R-:W-:Y:S01]  /*d0e0*/  FMNMX.FTZ R20, R55, R20, !PT ;  /* 0x0000001437147209 */ /* 0x000fe20007810000 */
[----:B------:R0:W-:Y:S04]  /*d0f0*/  MUFU.EX2 R65, R24 ;  /* 0x0000001800417308 */ /* 0x0001e80000000800 */
[----:B-1----:R-:W1:Y:S04]  /*d100*/  SHFL.BFLY PT, R15, R20, 0x2, 0x1f ;  /* 0x0c401f00140f7f89 */ /* 0x002e6800000e0000 */
[----:B------:R-:W2:Y:S01]  /*d110*/  MUFU.EX2 R30, R30 ;  /* 0x0000001e001e7308 */ /* 0x000ea20000000800 */
[----:B0-----:R-:W-:-:S04]  /*d120*/  IMAD R24, R19, 0x1000, R193 ;  /* 0x0000100013187824 */ /* 0x001fc800078e02c1 */
[C---:B------:R-:W-:Y:S01]  /*d130*/  VIADD R26, R24.reuse, 0x80 ;  /* 0x00000080181a7836 */ /* 0x040fe20000000000 */
[C---:B------:R-:W-:Y:S01]  /*d140*/  R2UR UR6, R24.reuse ;  /* 0x00000000180672ca */ /* 0x040fe200000e0000 */
[C---:B------:R-:W-:Y:S01]  /*d150*/  VIADD R28, R24.reuse, 0x100 ;  /* 0x00000100181c7836 */ /* 0x040fe20000000000 */
[----:B------:R-:W-:Y:S01]  /*d160*/  MUFU.EX2 R34, R34 ;  /* 0x0000002200227308 */ /* 0x000fe20000000800 */
[----:B------:R-:W-:Y:S01]  /*d170*/  VIADD R24, R24, 0x180 ;  /* 0x0000018018187836 */ /* 0x000fe20000000000 */
[----:B------:R-:W-:Y:S02]  /*d180*/  R2UR UR10, R26 ;  /* 0x000000001a0a72ca */ /* 0x000fe400000e0000 */
[----:B------:R-:W-:Y:S02]  /*d190*/  R2UR UR14, R28 ;  /* 0x000000001c0e72ca */ /* 0x000fe400000e0000 */
[----:B------:R-:W-:Y:S02]  /*d1a0*/  R2UR UR18, R24 ;  /* 0x00000000181272ca */ /* 0x000fe400000e0000 */
[----:B------:R-:W-:Y:S01]  /*d1b0*/  MUFU.EX2 R170, R170 ;  /* 0x000000aa00aa7308 */ /* 0x000fe20000000800 */
[----:B--2---:R-:W-:-:S02]  /*d1c0*/  F2FP.BF16.F32.PACK_AB R162, R67, R30 ;  /* 0x0000001e43a2723e */ /* 0x004fc400000010ff */
[----:B-1----:R-:W-:Y:S01]  /*d1d0*/  FMNMX.FTZ R8, R20, R15, !PT ;  /* 0x0000000f14087209 */ /* 0x002fe20007810000 */
[----:B------:R-:W-:-:S04]  /*d1e0*/  FFMA.FTZ R15, R72, R14, -R59 ;  /* 0x0000000e480f7223 */ /* 0x000fc8000001083b */
[----:B------:R-:W0:Y:S01]  /*d1f0*/  MUFU.EX2 R171, R171 ;  /* 0x000000ab00ab7308 */ /* 0x000e220000000800 */
[----:B------:R-:W1:Y:S07]  /*d200*/  SHFL.BFLY PT, R57, R8, 0x1, 0x1f ;  /* 0x0c201f0008397f89 */ /* 0x000e6e00000e0000 */
[----:B------:R-:W2:Y:S08]  /*d210*/  MUFU.EX2 R15, R15 ;  /* 0x0000000f000f7308 */ /* 0x000eb00000000800 */
[----:B------:R-:W-:Y:S01]  /*d220*/  MUFU.EX2 R172, R172 ;  /* 0x000000ac00ac7308 */ /* 0x000fe20000000800 */
[----:B0-----:R-:W-:-:S07]  /*d230*/  F2FP.BF16.F32.PACK_AB R158, R171, R170 ;  /* 0x000000aaab9e723e */ /* 0x001fce00000010ff */
[----:B------:R-:W0:Y:S01]  /*d240*/  MUFU.EX2 R173, R173 ;  /* 0x000000ad00ad7308 */ /* 0x000e220000000800 */
[----:B-1----:R-:W-:Y:S02]  /*d250*/  FMNMX.FTZ R20, R8, R57, !PT ;  /* 0x0000003908147209 */ /* 0x002fe40007810000 */
[----:B--2---:R-:W-:Y:S02]  /*d260*/  F2FP.BF16.F32.PACK_AB R156, R15, R34 ;  /* 0x000000220f9c723e */ /* 0x004fe400000010ff */
[C---:B------:R-:W-:Y:S01]  /*d270*/  FSETP.NEU.FTZ.AND P3, PT, R20.reuse, -INF , PT ;  /* 0xff8000001400780b */ /* 0x040fe20003f7d000 */
[----:B------:R-:W-:Y:S02]  /*d280*/  FMUL.FTZ R8, R20, R14 ;  /* 0x0000000e14087220 */ /* 0x000fe40000410000 */
[----:B------:R-:W-:Y:S03]  /*d290*/  MUFU.EX2 R174, R174 ;  /* 0x000000ae00ae7308 */ /* 0x000fe60000000800 */
[----:B------:R-:W-:-:S02]  /*d2a0*/  FSEL R8, R8, RZ, P3 ;  /* 0x000000ff08087208 */ /* 0x000fc40001800000 */
[----:B------:R-:W-:-:S03]  /*d2b0*/  PLOP3.LUT P3, PT, PT, PT, UP0, 0x40, 0x0 ;  /* 0x000000000000781c */ /* 0x000fc60003f6e808 */
        /* <DEDUP_REMOVED lines=9> */
[-CC-:B------:R-:W-:Y:S01]  /*d350*/  FFMA.FTZ R177, R41, R14.reuse, -R8.reuse ;  /* 0x0000000e29b17223 */ /* 0x180fe20000010808 */
[-CC-:B------:R-:W-:Y:S01]  /*d360*/  FFMA.FTZ R178, R43, R14.reuse, -R8.reuse ;  /* 0x0000000e2bb27223 */ /* 0x180fe20000010808 */
[-CC-:B------:R-:W-:Y:S01]  /*d370*/  FFMA.FTZ R179, R45, R14.reuse, -R8.reuse ;  /* 0x0000000e2db37223 */ /* 0x180fe20000010808 */
[----:B------:R2:W3:Y:S01]  /*d380*/  MUFU.EX2 R32, R27 ;  /* 0x0000001b00207308 */ /* 0x0004e20000000800 */
[-CC-:B------:R-:W-:Y:S01]  /*d390*/  FFMA.FTZ R180, R47, R14.reuse, -R8.reuse ;  /* 0x0000000e2fb47223 */ /* 0x180fe20000010808 */
[-CC-:B------:R-:W-:Y:S01]  /*d3a0*/  FFMA.FTZ R181, R49, R14.reuse, -R8.reuse ;  /* 0x0000000e31b57223 */ /* 0x180fe20000010808 */
[-CC-:B------:R-:W-:Y:S01]  /*d3b0*/  FFMA.FTZ R182, R51, R14.reuse, -R8.reuse ;  /* 0x0000000e33b67223 */ /* 0x180fe20000010808 */
[-CC-:B------:R-:W-:Y:S01]  /*d3c0*/  FFMA.FTZ R183, R53, R14.reuse, -R8.reuse ;  /* 0x0000000e35b77223 */ /* 0x180fe20000010808 */
[----:B------:R-:W-:Y:S01]  /*d3d0*/  FFMA.FTZ R8, R55, R14, -R8 ;  /* 0x0000000e37087223 */ /* 0x000fe20000010808 */
[----:B-1----:R-:W-:Y:S01]  /*d3e0*/  IMAD.MOV.U32 R25, RZ, RZ, 0x40000040 ;  /* 0x40000040ff197424 */ /* 0x002fe200078e00ff */
[----:B0-----:R-:W-:Y:S01]  /*d3f0*/  F2FP.BF16.F32.PACK_AB R152, R173, R172 ;  /* 0x000000acad98723e */ /* 0x001fe200000010ff */
[----:B------:R0:W1:Y:S01]  /*d400*/  MUFU.EX2 R167, R29 ;  /* 0x0000001d00a77308 */ /* 0x0000620000000800 */
[----:B--2---:R-:W-:-:S02]  /*d410*/  IMAD.MOV.U32 R27, RZ, RZ, 0x40000040 ;  /* 0x40000040ff1b7424 */ /* 0x004fc400078e00ff */
[C---:B------:R-:W-:Y:S02]  /*d420*/  R2UR UR7, R25.reuse ;  /* 0x00000000190772ca */ /* 0x040fe400000e0000 */
[----:B------:R-:W-:Y:S02]  /*d430*/  R2UR UR19, R25 ;  /* 0x00000000191372ca */ /* 0x000fe400000e0000 */
[----:B------:R-:W-:Y:S01]  /*d440*/  R2UR UR11, R27 ;  /* 0x000000001b0b72ca */ /* 0x000fe200000e0000 */
[----:B------:R-:W2:Y:S01]  /*d450*/  MUFU.EX2 R36, R31 ;  /* 0x0000001f00247308 */ /* 0x000ea20000000800 */
[----:B0-----:R-:W-:Y:S01]  /*d460*/  FADD.FTZ R29, R164, R61 ;  /* 0x0000003da41d7221 */ /* 0x001fe20000010000 */
[----:B---3--:R-:W-:Y:S01]  /*d470*/  FADD.FTZ R26, R165, R32 ;  /* 0x00000020a51a7221 */ /* 0x008fe20000010000 */
[----:B------:R-:W-:Y:S02]  /*d480*/  F2FP.BF16.F32.PACK_AB R164, R61, R164 ;  /* 0x000000a43da4723e */ /* 0x000fe400000010ff */
[----:B------:R-:W-:Y:S01]  /*d490*/  FADD.FTZ R40, R166, R29 ;  /* 0x0000001da6287221 */ /* 0x000fe20000010000 */
[C---:B------:R-:W-:Y:S01]  /*d4a0*/  F2FP.BF16.F32.PACK_AB R166, R63.reuse, R166 ;  /* 0x000000a63fa6723e */ /* 0x040fe200000010ff */
[----:B------:R-:W-:Y:S01]  /*d4b0*/  IMAD.MOV.U32 R29, RZ, RZ, 0x40000040 ;  /* 0x40000040ff1d7424 */ /* 0x000fe200078e00ff */
[----:B------:R-:W0:Y:S01]  /*d4c0*/  MUFU.EX2 R33, R33 ;  /* 0x0000002100217308 */ /* 0x000e220000000800 */
[----:B------:R-:W-:Y:S01]  /*d4d0*/  FADD.FTZ R27, R63, R40 ;  /* 0x000000283f1b7221 */ /* 0x000fe20000010000 */
[----:B-1----:R-:W-:Y:S01]  /*d4e0*/  FADD.FTZ R25, R167, R26 ;  /* 0x0000001aa7197221 */ /* 0x002fe20000010000 */
[----:B------:R-:W-:-:S02]  /*d4f0*/  F2FP.BF16.F32.PACK_AB R165, R32, R165 ;  /* 0x000000a520a5723e */ /* 0x000fc400000010ff */
[----:B------:R-:W-:Y:S01]  /*d500*/  FADD.FTZ R28, R160, R27 ;  /* 0x0000001ba01c7221 */ /* 0x000fe20000010000 */
[C---:B------:R-:W-:Y:S02]  /*d510*/  F2FP.BF16.F32.PACK_AB R160, R65.reuse, R160 ;  /* 0x000000a041a0723e */ /* 0x040fe400000010ff */
[----:B------:R-:W1:Y:S01]  /*d520*/  MUFU.EX2 R38, R35 ;  /* 0x0000002300267308 */ /* 0x000e620000000800 */
[----:B------:R-:W-:Y:S01]  /*d530*/  FADD.FTZ R27, R65, R28 ;  /* 0x0000001c411b7221 */ /* 0x000fe20000010000 */
[C---:B--2---:R-:W-:Y:S01]  /*d540*/  FADD.FTZ R24, R36.reuse, R25 ;  /* 0x0000001924187221 */ /* 0x044fe20000010000 */
[----:B------:R-:W-:Y:S02]  /*d550*/  F2FP.BF16.F32.PACK_AB R167, R36, R167 ;  /* 0x000000a724a7723e */ /* 0x000fe400000010ff */
[----:B------:R-:W-:Y:S01]  /*d560*/  FADD.FTZ R26, R30, R27 ;  /* 0x0000001b1e1a7221 */ /* 0x000fe20000010000 */
[----:B------:R-:W-:Y:S02]  /*d570*/  R2UR UR15, R29 ;  /* 0x000000001d0f72ca */ /* 0x000fe400000e0000 */
[----:B------:R-:W2:Y:S01]  /*d580*/  MUFU.EX2 R37, R37 ;  /* 0x0000002500257308 */ /* 0x000ea20000000800 */
[----:B0-----:R-:W-:Y:S01]  /*d590*/  FADD.FTZ R25, R33, R24 ;  /* 0x0000001821197221 */ /* 0x001fe20000010000 */
[----:B------:R-:W-:Y:S01]  /*d5a0*/  FADD.FTZ R27, R67, R26 ;  /* 0x0000001a431b7221 */ /* 0x000fe20000010000 */
[----:B------:R-:W-:Y:S03]  /*d5b0*/  STSM.16.M88.4 [R198+0x36400], R164 ;  /* 0x036400a4c6007844 */ /* 0x000fe60000000200 */
[----:B------:R-:W-:-:S02]  /*d5c0*/  FADD.FTZ R200, R34, R27 ;  /* 0x0000001b22c87221 */ /* 0x000fc40000010000 */
[----:B------:R-:W0:Y:S01]  /*d5d0*/  MUFU.EX2 R176, R176 ;  /* 0x000000b000b07308 */ /* 0x000e220000000800 */
[C---:B-1----:R-:W-:Y:S01]  /*d5e0*/  F2FP.BF16.F32.PACK_AB R161, R38.reuse, R33 ;  /* 0x0000002126a1723e */ /* 0x042fe200000010ff */
[----:B------:R-:W-:Y:S01]  /*d5f0*/  FADD.FTZ R24, R38, R25 ;  /* 0x0000001926187221 */ /* 0x000fe20000010000 */
[----:B------:R-:W-:-:S04]  /*d600*/  FADD.FTZ R15, R15, R200 ;  /* 0x000000c80f0f7221 */ /* 0x000fc80000010000 */
[----:B------:R-:W-:Y:S01]  /*d610*/  FADD.FTZ R170, R170, R15 ;  /* 0x0000000faaaa7221 */ /* 0x000fe20000010000 */
[----:B------:R-:W-:Y:S01]  /*d620*/  MUFU.EX2 R177, R177 ;  /* 0x000000b100b17308 */ /* 0x000fe20000000800 */
[----:B--2---:R-:W-:Y:S02]  /*d630*/  FADD.FTZ R201, R37, R24 ;  /* 0x0000001825c97221 */ /* 0x004fe40000010000 */
[----:B------:R-:W-:-:S04]  /*d640*/  FADD.FTZ R171, R171, R170 ;  /* 0x000000aaabab7221 */ /* 0x000fc80000010000 */
[----:B------:R-:W-:Y:S01]  /*d650*/  FADD.FTZ R172, R172, R171 ;  /* 0x000000abacac7221 */ /* 0x000fe20000010000 */
[----:B------:R-:W1:Y:S01]  /*d660*/  MUFU.EX2 R178, R178 ;  /* 0x000000b200b27308 */ /* 0x000e620000000800 */
[C---:B0-----:R-:W-:Y:S01]  /*d670*/  F2FP.BF16.F32.PACK_AB R163, R176.reuse, R37 ;  /* 0x00000025b0a3723e */ /* 0x041fe200000010ff */
[----:B------:R-:W-:Y:S01]  /*d680*/  FADD.FTZ R176, R176, R201 ;  /* 0x000000c9b0b07221 */ /* 0x000fe20000010000 */
[----:B------:R-:W-:-:S03]  /*d690*/  FADD.FTZ R173, R173, R172 ;  /* 0x000000acadad7221 */ /* 0x000fc60000010000 */
[----:B------:R-:W-:Y:S02]  /*d6a0*/  STSM.16.M88.4 [R199], R160 ;  /* 0x000000a0c7007844 */ /* 0x000fe40000000200 */
[----:B------:R-:W-:Y:S08]  /*d6b0*/  MUFU.EX2 R179, R179 ;  /* 0x000000b300b37308 */ /* 0x000ff00000000800 */
[----:B------:R-:W0:Y:S01]  /*d6c0*/  MUFU.EX2 R180, R180 ;  /* 0x000000b400b47308 */ /* 0x000e220000000800 */
[----:B-1----:R-:W-:Y:S01]  /*d6d0*/  F2FP.BF16.F32.PACK_AB R157, R178, R177 ;  /* 0x000000b1b29d723e */ /* 0x002fe200000010ff */
[----:B------:R-:W-:-:S04]  /*d6e0*/  FADD.FTZ R177, R177, R176 ;  /* 0x000000b0b1b17221 */ /* 0x000fc80000010000 */
[----:B------:R-:W-:Y:S02]  /*d6f0*/  FADD.FTZ R178, R178, R177 ;  /* 0x000000b1b2b27221 */ /* 0x000fe40000010000 */
[----:B------:R-:W1:Y:S08]  /*d700*/  MUFU.EX2 R175, R175 ;  /* 0x000000af00af7308 */ /* 0x000e700000000800 */
[----:B------:R-:W-:Y:S01]  /*d710*/  MUFU.EX2 R181, R181 ;  /* 0x000000b500b57308 */ /* 0x000fe20000000800 */
[----:B0-----:R-:W-:Y:S01]  /*d720*/  F2FP.BF16.F32.PACK_AB R159, R180, R179 ;  /* 0x000000b3b49f723e */ /* 0x001fe200000010ff */
[----:B------:R-:W-:-:S04]  /*d730*/  FADD.FTZ R179, R179, R178 ;  /* 0x000000b2b3b37221 */ /* 0x000fc80000010000 */
[----:B------:R-:W-:Y:S01]  /*d740*/  STSM.16.M88.4 [R211], R156 ;  /* 0x0000009cd3007844 */ /* 0x000fe20000000200 */
[----:B------:R-:W-:Y:S01]  /*d750*/  FADD.FTZ R180, R180, R179 ;  /* 0x000000b3b4b47221 */ /* 0x000fe20000010000 */
[----:B------:R-:W0:Y:S01]  /*d760*/  MUFU.EX2 R182, R182 ;  /* 0x000000b600b67308 */ /* 0x000e220000000800 */
[----:B-1----:R-:W-:-:S07]  /*d770*/  F2FP.BF16.F32.PACK_AB R154, R175, R174 ;  /* 0x000000aeaf9a723e */ /* 0x002fce00000010ff */
[----:B------:R-:W-:Y:S08]  /*d780*/  MUFU.EX2 R183, R183 ;  /* 0x000000b700b77308 */ /* 0x000ff00000000800 */
[----:B------:R-:W1:Y:S01]  /*d790*/  MUFU.EX2 R8, R8 ;  /* 0x0000000800087308 */ /* 0x000e620000000800 */
[----:B0-----:R-:W-:Y:S01]  /*d7a0*/  F2FP.BF16.F32.PACK_AB R153, R182, R181 ;  /* 0x000000b5b699723e */ /* 0x001fe200000010ff */
[----:B------:R-:W-:-:S04]  /*d7b0*/  FADD.FTZ R181, R181, R180 ;  /* 0x000000b4b5b57221 */ /* 0x000fc80000010000 */
[----:B------:R-:W-:Y:S01]  /*d7c0*/  FADD.FTZ R182, R182, R181 ;  /* 0x000000b5b6b67221 */ /* 0x000fe20000010000 */
[----:B-1----:R-:W-:-:S03]  /*d7d0*/  F2FP.BF16.F32.PACK_AB R155, R8, R183 ;  /* 0x000000b7089b723e */ /* 0x002fc600000010ff */
[----:B------:R-:W-:Y:S02]  /*d7e0*/  FADD.FTZ R183, R183, R182 ;  /* 0x000000b6b7b77221 */ /* 0x000fe40000010000 */
[----:B------:R0:W-:Y:S01]  /*d7f0*/  STSM.16.M88.4 [R210], R152 ;  /* 0x00000098d2007844 */ /* 0x0001e20000000200 */
[----:B------:R-:W-:Y:S01]  /*d800*/  WARPGROUP.ARRIVE ;  /* 0x00000000000079c5 */ /* 0x000fe20000000000 */
[----:B------:R-:W-:-:S05]  /*d810*/  FADD.FTZ R8, R8, R183 ;  /* 0x000000b708087221 */ /* 0x000fca0000010000 */
[----:B------:R-:W-:Y:S03]  /*d820*/  HGMMA.64x256x16.F32.BF16 R24, R164, gdesc[UR4].tnspB, RZ, !UPT, gsb0 ;  /* 0x43e00004a4187df0 */ /* 0x000fe6000c0018ff */
[----:B------:R-:W-:Y:S02]  /*d830*/  WARPGROUP.DEPBAR.LE gsb0, 0x0 ;  /* 0x00008000000079c5 */ /* 0x000fe40000010000 */
[----:B------:R-:W-:-:S15]  /*d840*/  WARPGROUP.ARRIVE ;  /* 0x00000000000079c5 */ /* 0x000fde0000000000 */
[----:B------:R-:W-:-:S08]  /*d850*/  NOP ;  /* 0x0000000000007918 */ /* 0x000fd00000000000 */
[----:B------:R-:W-:Y:S03]  /*d860*/  HGMMA.64x256x16.F32.BF16 R24, R160, gdesc[UR8].tnspB, R24, gsb0 ;  /* 0x43e00008a0187df0 */ /* 0x000fe60008001818 */
        /* <DEDUP_REMOVED lines=9> */
[----:B0-----:R-:W0:Y:S01]  /*d900*/  @P2 LDC R152, c[0x0][0x44c] ;  /* 0x00011300ff982b82 */ /* 0x001e220000000800 */
[----:B------:R1:W-:Y:S06]  /*d910*/  MEMBAR.ALL.CTA ;  /* 0x0000000000007992 */ /* 0x0003ec0000008000 */
[----:B-1----:R-:W1:Y:S01]  /*d920*/  FENCE.VIEW.ASYNC.S ;  /* 0x00000000000073c6 */ /* 0x002e620000000000 */
[----:B------:R-:W2:Y:S01]  /*d930*/  @P2 LDC R154, c[0x0][0x450] ;  /* 0x00011400ff9a2b82 */ /* 0x000ea20000000800 */
[----:B0-----:R-:W-:-:S04]  /*d940*/  @P2 IMAD.HI.U32 R15, R195, R152, RZ ;  /* 0x00000098c30f2227 */ /* 0x001fc800078e00ff */
[----:B------:R-:W-:Y:S01]  /*d950*/  IMAD.MOV.U32 R152, RZ, RZ, R195 ;  /* 0x000000ffff987224 */ /* 0x000fe200078e00c3 */
[----:B--2---:R-:W-:Y:S01]  /*d960*/  @P2 SHF.R.U32.HI R152, RZ, R154, R15 ;  /* 0x0000009aff982219 */ /* 0x004fe2000001160f */
[----:B------:R-:W-:-:S04]  /*d970*/  VIADD R15, R168, 0xfffffffe ;  /* 0xfffffffea80f7836 */ /* 0x000fc80000000000 */
[----:B------:R-:W-:-:S04]  /*d980*/  IMAD.IADD R169, R169, 0x1, R152 ;  /* 0x00000001a9a97824 */ /* 0x000fc800078e0298 */
[----:B------:R-:W-:Y:S01]  /*d990*/  VIADD R152, R169, UR4 ;  /* 0x00000004a9987c36 */ /* 0x000fe20008000000 */
[----:B-1----:R-:W-:Y:S01]  /*d9a0*/  NOP ;  /* 0x0000000000007918 */ /* 0x002fe20000000000 */
[----:B------:R-:W-:Y:S06]  /*d9b0*/  BAR.ARV 0xe, 0x100 ;  /* 0x0384000000007b1d */ /* 0x000fec0000002000 */
[----:B------:R0:W-:Y:S02]  /*d9c0*/  @!P1 SYNCS.ARRIVE.TRANS64.RED.A1T0 RZ, [R0+URZ], RZ ;  /* 0x000000ff00ff99a7 */ /* 0x0001e4000810043f */
[----:B0-----:R-:W-:-:S04]  /*d9d0*/  FADD.FTZ R0, R174, R173 ;  /* 0x000000adae007221 */ /* 0x001fc80000010000 */
[----:B------:R-:W-:Y:S01]  /*d9e0*/  FADD.FTZ R0, R175, R0 ;  /* 0x00000000af007221 */ /* 0x000fe20000010000 */
        /* <DEDUP_REMOVED lines=13> */
.L_x_3601:
[----:B------:R-:W-:-:S06]  /*dac0*/  UISETP.NE.AND UP0, UPT, UR5, 0x1, UPT ;  /* 0x000000010500788c */ /* 0x000fcc000bf05270 */
[----:B------:R-:W-:-:S05]  /*dad0*/  PLOP3.LUT P3, PT, PT, PT, UP0, 0x80, 0x0 ;  /* 0x000000000000781c */ /* 0x000fca0003f6f008 */
[----:B------:R-:W-:-:S08]  /*dae0*/  @UP0 ULDC.64 UR6, c[0x0][0xae0] ;  /* 0x0002b80000060ab9 */ /* 0x000fd00000000a00 */
[----:B------:R-:W-:-:S05]  /*daf0*/  @P3 IMAD.HI.U32 R154, R153, UR6, RZ ;  /* 0x00000006999a3c27 */ /* 0x000fca000f8e00ff */
[----:B------:R-:W-:-:S07]  /*db00*/  @P3 SHF.R.U32.HI R153, RZ, UR7, R154 ;  /* 0x00000007ff993c19 */ /* 0x000fce000801169a */
.L_x_3602:
[----:B------:R-:W-:Y:S05]  /*db10*/  BSYNC B0 ;  /* 0x0000000000007941 */ /* 0x000fea0003800000 */
.L_x_3600:
[----:B------:R-:W-:-:S04]  /*db20*/  IMAD.U32 R154, RZ, RZ, UR5 ;  /* 0x00000005ff9a7e24 */ /* 0x000fc8000f8e00ff */
[----:B------:R-:W-:-:S05]  /*db30*/  IMAD R153, R153, R154, UR5 ;  /* 0x0000000599997e24 */ /* 0x000fca000f8e029a */
[----:B------:R-:W-:-:S07]  /*db40*/  VIMNMX R152, R152, R153, PT ;  /* 0x0000009998987248 */ /* 0x000fce0003fe0100 */
.L_x_3599:
        /* <DEDUP_REMOVED lines=8> */
[----:B------:R-:W-:Y:S01]  /*dbd0*/  SHF.R.S32.HI R208, RZ, 0x6, R153 ;  /* 0x00000006ffd07819 */ /* 0x000fe20000011499 */
[----:B------:R-:W-:Y:S01]  /*dbe0*/  ULDC UR40, c[0x0][0xa80] ;  /* 0x0002a00000287ab9 */ /* 0x000fe20000000800 */
[----:B------:R-:W-:Y:S01]  /*dbf0*/  ULDC UR46, c[0x0][0xad8] ;  /* 0x0002b600002e7ab9 */ /* 0x000fe20000000800 */
[----:B------:R-:W-:Y:S01]  /*dc00*/  ULDC UR44, c[0x0][0xad8] ;  /* 0x0002b600002c7ab9 */ /* 0x000fe20000000800 */
[----:B------:R-:W-:Y:S01]  /*dc10*/  VIMNMX R208, R215, R208, !PT ;  /* 0x000000d0d7d07248 */ /* 0x000fe20007fe0100 */
[----:B------:R-:W-:Y:S03]  /*dc20*/  BSSY B1, `(.L_x_3603) ;  /* 0x00003d8000017945 */ /* 0x000fe60003800000 */
[----:B------:R-:W-:-:S13]  /*dc30*/  ISETP.GE.AND P3, PT, R15, R208, PT ;  /* 0x000000d00f00720c */ /* 0x000fda0003f66270 */
[----:B------:R-:W-:Y:S05]  /*dc40*/  @!P3 BRA `(.L_x_3604) ;  /* 0x0000003c0054b947 */ /* 0x000fea0003800000 */
[----:B------:R-:W-:Y:S01]  /*dc50*/  BSSY B0, `(.L_x_3605) ;  /* 0x00003d0000007945 */ /* 0x000fe20003800000 */
.L_x_3624:
[----:B------:R-:W-:-:S05]  /*dc60*/  VIADD R200, R19, 0x1 ;  /* 0x0000000113c87836 */ /* 0x000fca0000000000 */
[----:B------:R-:W-:-:S04]  /*dc70*/  ISETP.NE.AND P3, PT, R200, 0x2, PT ;  /* 0x00000002c800780c */ /* 0x000fc80003f65270 */
[----:B------:R-:W-:Y:S02]  /*dc80*/  SEL R21, RZ, 0x1, P3 ;  /* 0x00000001ff157807 */ /* 0x000fe40001800000 */
[----:B------:R-:W-:Y:S02]  /*dc90*/  SEL R200, R200, RZ, P3 ;  /* 0x000000ffc8c87207 */ /* 0x000fe40001800000 */
[----:B------:R-:W-:Y:S01]  /*dca0*/  LOP3.LUT R22, R22, R21, RZ, 0x3c, !PT ;  /* 0x0000001516167212 */ /* 0x000fe200078e3cff */
[----:B--2---:R-:W-:Y:S06]  /*dcb0*/  @!P0 BRA `(.L_x_3606) ;  /* 0x0000000000048947 */ /* 0x004fec0003800000 */
[----:B------:R-:W-:Y:S01]  /*dcc0*/  BPT.TRAP 0x1 ;  /* 0x000000040000795c */ /* 0x000fe20000300000 */
.L_x_3606:
[----:B------:R-:W-:Y:S01]  /*dcd0*/  IMAD R201, R200, 0x8, R18 ;  /* 0x00000008c8c97824 */ /* 0x000fe200078e0212 */
[----:B------:R-:W-:-:S04]  /*dce0*/  SHF.L.U32 R14, R22, 0x1f, RZ ;  /* 0x0000001f160e7819 */ /* 0x000fc800000006ff */
[----:B------:R0:W1:Y:S01]  /*dcf0*/  SYNCS.PHASECHK.TRANS64.TRYWAIT P3, [R201+URZ+0x38830], R14 ;  /* 0x0388300ec90075a7 */ /* 0x000062000806017f */
[----:B------:R-:W-:Y:S05]  /*dd00*/  @!P0 BRA `(.L_x_3607) ;  /* 0x0000000000048947 */ /* 0x000fea0003800000 */
[----:B------:R-:W-:Y:S01]  /*dd10*/  BPT.TRAP 0x1 ;  /* 0x000000040000795c */ /* 0x000fe20000300000 */
.L_x_3607:
[----:B------:R-:W-:Y:S01]  /*dd20*/  BSSY B2, `(.L_x_3608) ;  /* 0x0000006000027945 */ /* 0x000fe20003800000 */
[----:B------:R-:W-:Y:S02]  /*dd30*/  IMAD R156, R200, 0x200, R191 ;  /* 0x00000200c89c7824 */ /* 0x000fe400078e02bf */
[----:B------:R-:W-:Y:S01]  /*dd40*/  IMAD.MOV.U32 R157, RZ, RZ, 0x40000040 ;  /* 0x40000040ff9d7424 */ /* 0x000fe200078e00ff */
[----:B-1----:R-:W-:Y:S06]  /*dd50*/  @P3 BRA `(.L_x_3609) ;  /* 0x0000000000083947 */ /* 0x002fec0003800000 */
[----:B------:R-:W1:Y:S02]  /*dd60*/  SYNCS.PHASECHK.TRANS64.TRYWAIT P3, [R201+URZ+0x38830], R14 ;  /* 0x0388300ec90075a7 */ /* 0x000e64000806017f */
[----:B-1----:R-:W-:Y:S05]  /*dd70*/  @!P3 BRA `(.L_x_3610) ;  /* 0x000001940098b947 */ /* 0x002fea0003800000 */
.L_x_3609:
[----:B------:R-:W-:Y:S05]  /*dd80*/  BSYNC B2 ;  /* 0x0000000000027941 */ /* 0x000fea0003800000 */
.L_x_3608:
        /* <DEDUP_REMOVED lines=36> */
.L_x_3611:
[----:B------:R2:W3:Y:S01]  /*dfd0*/  SYNCS.PHASECHK.TRANS64.TRYWAIT P3, [R201+URZ+0x38850], R14 ;  /* 0x0388500ec90075a7 */ /* 0x0004e2000806017f */
[----:B------:R-:W-:Y:S05]  /*dfe0*/  @!P0 BRA `(.L_x_3612) ;  /* 0x0000000000048947 */ /* 0x000fea0003800000 */
[----:B------:R-:W-:Y:S01]  /*dff0*/  BPT.TRAP 0x1 ;  /* 0x000000040000795c */ /* 0x000fe20000300000 */
.L_x_3612:
[----:B------:R-:W-:Y:S04]  /*e000*/  BSSY B2, `(.L_x_3613) ;  /* 0x0000004000027945 */ /* 0x000fe80003800000 */
[----:B---3--:R-:W-:Y:S05]  /*e010*/  @P3 BRA `(.L_x_3614) ;  /* 0x0000000000083947 */ /* 0x008fea0003800000 */
[----:B------:R-:W3:Y:S02]  /*e020*/  SYNCS.PHASECHK.TRANS64.TRYWAIT P3, [R201+URZ+0x38850], R14 ;  /* 0x0388500ec90075a7 */ /* 0x000ee4000806017f */
[----:B---3--:R-:W-:Y:S05]  /*e030*/  @!P3 BRA `(.L_x_3615) ;  /* 0x0000019000fcb947 */ /* 0x008fea0003800000 */
.L_x_3614:
[----:B------:R-:W-:Y:S05]  /*e040*/  BSYNC B2 ;  /* 0x0000000000027941 */ /* 0x000fea0003800000 */
.L_x_3613:
[----:B------:R-:W-:Y:S01]  /*e050*/  IMAD R202, R200, 0x1000, R192 ;  /* 0x00001000c8ca7824 */ /* 0x000fe200078e02c0 */
[----:B------:R-:W-:Y:S01]  /*e060*/  R2UR UR4, R2 ;  /* 0x00000000020472ca */ /* 0x000fe200000e0000 */
[----:B------:R-:W-:Y:S01]  /*e070*/  IMAD.MOV.U32 R203, RZ, RZ, 0x40000040 ;  /* 0x40000040ffcb7424 */ /* 0x000fe200078e00ff */
[----:B------:R-:W-:Y:S01]  /*e080*/  R2UR UR5, R3 ;  /* 0x00000000030572ca */ /* 0x000fe200000e0000 */
[----:B------:R-:W-:Y:S01]  /*e090*/  WARPGROUP.ARRIVE ;  /* 0x00000000000079c5 */ /* 0x000fe20000000000 */
[----:B------:R-:W-:Y:S01]  /*e0a0*/  R2UR UR6, R202 ;  /* 0x00000000ca0672ca */ /* 0x000fe200000e0000 */
[----:B------:R-:W-:Y:S01]  /*e0b0*/  VIADD R204, R2, 0x2 ;  /* 0x0000000202cc7836 */ /* 0x000fe20000000000 */
[----:B------:R-:W-:Y:S01]  /*e0c0*/  R2UR UR7, R203 ;  /* 0x00000000cb0772ca */ /* 0x000fe200000e0000 */
[----:B------:R-:W-:Y:S02]  /*e0d0*/  IMAD.MOV.U32 R205, RZ, RZ, 0x40000040 ;  /* 0x40000040ffcd7424 */ /* 0x000fe400078e00ff */
[----:B------:R-:W4:Y:S01]  /*e0e0*/  S2R R21, SR_TID.X ;  /* 0x0000000000157919 */ /* 0x000f220000002100 */
[----:B------:R-:W-:Y:S01]  /*e0f0*/  VIADD R206, R202, 0x800 ;  /* 0x00000800cace7836 */ /* 0x000fe20000000000 */
[----:B------:R-:W-:Y:S01]  /*e100*/  UISETP.NE.AND UP0, UPT, UR48, URZ, UPT ;  /* 0x0000003f3000728c */ /* 0x000fe2000bf05270 */
[----:B------:R-:W-:-:S07]  /*e110*/  VIADD R207, R2, 0x800 ;  /* 0x0000080002cf7836 */ /* 0x000fce0000000000 */
        /* <DEDUP_REMOVED lines=9> */
[----:B----4-:R-:W-:-:S05]  /*e1b0*/  SHF.R.U32.HI R21, RZ, 0x7, R21 ;  /* 0x00000007ff157819 */ /* 0x010fca0000011615 */
[----:B0123--:R0:W1:Y:S02]  /*e1c0*/  SHFL.IDX PT, R14, R21, RZ, 0x1f ;  /* 0x00001fff150e7589 */ /* 0x00f06400000e0000 */
[----:B0-----:R-:W-:Y:S01]  /*e1d0*/  IMAD.MOV.U32 R21, RZ, RZ, 0x4 ;  /* 0x00000004ff157424 */ /* 0x001fe200078e00ff */
        /* <DEDUP_REMOVED lines=189> */
[----:B------:R-:W-:Y:S02]  /*edb0*/  IMAD.MOV.U32 R205, RZ, RZ, 0x40000040 ;  /* 0x40000040ffcd7424 */ /* 0x000fe400078e00ff */
[----:B------:R-:W-:Y:S01]  /*edc0*/  IMAD.MOV.U32 R206, RZ, RZ, 0x28 ;  /* 0x00000028ffce7424 */ /* 0x000fe200078e00ff */
        /* <DEDUP_REMOVED lines=17> */
[----:B------:R-:W-:Y:S02]  /*eee0*/  VIADD R207, R202, 0xa00 ;  /* 0x00000a00cacf7836 */ /* 0x000fe40000000000 */
[----:B------:R-:W-:Y:S01]  /*eef0*/  IMAD.IADD R204, R206, 0x1, R14 ;  /* 0x00000001cecc7824 */ /* 0x000fe200078e020e */
[----:B------:R-:W-:-:S02]  /*ef00*/  WARPGROUP.DEPBAR.LE gsb0, 0x0 ;  /* 0x00008000000079c5 */ /* 0x000fc40000010000 */
[----:B------:R-:W-:-:S07]  /*ef10*/  WARPGROUP.ARRIVE ;  /* 0x00000000000079c5 */ /* 0x000fce0000000000 */
        /* <DEDUP_REMOVED lines=108> */
[----:B------:R-:W-:Y:S02]  /*f5e0*/  IMAD.MOV.U32 R205, RZ, RZ, 0x40000040 ;  /* 0x40000040ffcd7424 */ /* 0x000fe400078e00ff */
[----:B------:R-:W-:Y:S01]  /*f5f0*/  IMAD.IADD R14, R214, 0x1, R195 ;  /* 0x00000001d60e7824 */ /* 0x000fe200078e02c3 */
[----:B------:R-:W-:Y:S01]  /*f600*/  R2UR UR4, R204 ;  /* 0x00000000cc0472ca */ /* 0x000fe200000e0000 */
[----:B------:R-:W-:Y:S01]  /*f610*/  IMAD.IADD R204, R207, 0x1, R203 ;  /* 0x00000001cfcc7824 */ /* 0x000fe200078e02cb */
[----:B------:R-:W-:Y:S01]  /*f620*/  R2UR UR5, R205 ;  /* 0x00000000cd0572ca */ /* 0x000fe200000e0000 */
[----:B------:R-:W-:Y:S01]  /*f630*/  IMAD.MOV.U32 R205, RZ, RZ, 0x40000040 ;  /* 0x40000040ffcd7424 */ /* 0x000fe200078e00ff */
[----:B------:R-:W-:-:S02]  /*f640*/  WARPGROUP.DEPBAR.LE gsb0, 0x0 ;  /* 0x00008000000079c5 */ /* 0x000fc40000010000 */
[----:B------:R-:W-:-:S09]  /*f650*/  WARPGROUP.ARRIVE ;  /* 0x00000000000079c5 */ /* 0x000fd20000000000 */
[----:B------:R-:W-:Y:S01]  /*f660*/  HGMMA.64x64x16.F32.BF16 R152, gdesc[UR4], R152, gsb0 ;  /* 0x00e00000049879f0 */ /* 0x000fe20008001898 */
[----:B------:R-:W-:Y:S01]  /*f670*/  R2UR UR4, R204 ;  /* 0x00000000cc0472ca */ /* 0x000fe200000e0000 */
[--C-:B------:R-:W-:Y:S01]  /*f680*/  IMAD.IADD R204, R203, 0x1, R206.reuse ;  /* 0x00000001cbcc7824 */ /* 0x100fe200078e02ce */
[----:B------:R-:W-:Y:S01]  /*f690*/  R2UR UR5, R205 ;  /* 0x00000000cd0572ca */ /* 0x000fe200000e0000 */
[----:B------:R-:W-:Y:S01]  /*f6a0*/  IMAD.MOV.U32 R205, RZ, RZ, 0x40000040 ;  /* 0x40000040ffcd7424 */ /* 0x000fe200078e00ff */
[----:B------:R-:W0:Y:S01]  /*f6b0*/  @P2 LDC R203, c[0x0][0x44c] ;  /* 0x00011300ffcb2b82 */ /* 0x000e220000000800 */
[----:B------:R-:W-:Y:S01]  /*f6c0*/  IMAD.IADD R206, R21, 0x1, R206 ;  /* 0x0000000115ce7824 */ /* 0x000fe200078e02ce */
[----:B------:R-:W-:Y:S01]  /*f6d0*/  R2UR UR6, R204 ;  /* 0x00000000cc0672ca */ /* 0x000fe200000e0000 */
[----:B------:R-:W-:Y:S01]  /*f6e0*/  IMAD.IADD R204, R207, 0x1, R21 ;  /* 0x00000001cfcc7824 */ /* 0x000fe200078e0215 */
[----:B------:R-:W-:Y:S01]  /*f6f0*/  R2UR UR7, R205 ;  /* 0x00000000cd0772ca */ /* 0x000fe200000e0000 */
[----:B------:R-:W-:-:S02]  /*f700*/  IMAD.MOV.U32 R205, RZ, RZ, 0x40000040 ;  /* 0x40000040ffcd7424 */ /* 0x000fc400078e00ff */
[----:B------:R-:W-:Y:S01]  /*f710*/  IMAD.MOV.U32 R207, RZ, RZ, 0x40000040 ;  /* 0x40000040ffcf7424 */ /* 0x000fe200078e00ff */
[----:B------:R-:W1:Y:S01]  /*f720*/  @P2 LDC R21, c[0x0][0x450] ;  /* 0x00011400ff152b82 */ /* 0x000e620000000800 */
[----:B0-----:R-:W-:-:S05]  /*f730*/  @P2 IMAD.HI.U32 R203, R14, R203, RZ ;  /* 0x000000cb0ecb2227 */ /* 0x001fca00078e00ff */
[----:B-1----:R-:W-:Y:S01]  /*f740*/  @P2 SHF.R.U32.HI R14, RZ, R21, R203 ;  /* 0x00000015ff0e2219 */ /* 0x002fe200000116cb */
[----:B------:R-:W-:Y:S02]  /*f750*/  IMAD.MOV.U32 R203, RZ, RZ, 0x40 ;  /* 0x00000040ffcb7424 */ /* 0x000fe400078e00ff */
[----:B------:R-:W-:Y:S02]  /*f760*/  IMAD.MOV.U32 R21, RZ, RZ, 0x1000 ;  /* 0x00001000ff157424 */ /* 0x000fe400078e00ff */
[----:B------:R-:W0:Y:S01]  /*f770*/  SHFL.IDX PT, R230, R14, RZ, 0x1c1f ;  /* 0x001c1fff0ee67589 */ /* 0x000e2200000e0000 */
[----:B------:R-:W-:Y:S02]  /*f780*/  SEL R203, R203, 0x3e, P3 ;  /* 0x0000003ecbcb7807 */ /* 0x000fe40001800000 */
[----:B------:R-:W-:Y:S02]  /*f790*/  SEL R21, R21, 0xf80, P3 ;  /* 0x00000f8015157807 */ /* 0x000fe40001800000 */
[----:B------:R-:W-:-:S02]  /*f7a0*/  LOP3.LUT R203, R203, 0x6, RZ, 0xc0, !PT ;  /* 0x00000006cbcb7812 */ /* 0x000fc400078ec0ff */
[----:B------:R-:W-:Y:S02]  /*f7b0*/  LOP3.LUT R21, R21, 0x1e00, RZ, 0xc0, !PT ;  /* 0x00001e0015157812 */ /* 0x000fe400078ec0ff */
[----:B------:R-:W-:Y:S02]  /*f7c0*/  PLOP3.LUT P3, PT, PT, PT, UP0, 0x40, 0x0 ;  /* 0x000000000000781c */ /* 0x000fe40003f6e808 */
[----:B------:R-:W-:Y:S01]  /*f7d0*/  IADD3 R202, R203, R21, R202 ;  /* 0x00000015cbca7210 */ /* 0x000fe20007ffe0ca */
[----:B------:R-:W-:Y:S02]  /*f7e0*/  WARPGROUP.DEPBAR.LE gsb0, 0x0 ;  /* 0x00008000000079c5 */ /* 0x000fe40000010000 */
[----:B------:R-:W-:-:S06]  /*f7f0*/  WARPGROUP.ARRIVE ;  /* 0x00000000000079c5 */ /* 0x000fcc0000000000 */
[----:B------:R-:W-:Y:S01]  /*f800*/  HGMMA.64x64x16.F32.BF16 R152, gdesc[UR4], R152, gsb0 ;  /* 0x00e00000049879f0 */ /* 0x000fe20008001898 */
[----:B------:R-:W-:Y:S02]  /*f810*/  R2UR UR4, R204 ;  /* 0x00000000cc0472ca */ /* 0x000fe400000e0000 */
[----:B------:R-:W-:Y:S01]  /*f820*/  R2UR UR5, R205 ;  /* 0x00000000cd0572ca */ /* 0x000fe200000e0000 */
[----:B------:R-:W-:Y:S01]  /*f830*/  IMAD.MOV.U32 R205, RZ, RZ, 0x40000040 ;  /* 0x40000040ffcd7424 */ /* 0x000fe200078e00ff */
[----:B------:R-:W-:Y:S02]  /*f840*/  R2UR UR6, R206 ;  /* 0x00000000ce0672ca */ /* 0x000fe400000e0000 */
[----:B------:R-:W-:Y:S02]  /*f850*/  R2UR UR7, R207 ;  /* 0x00000000cf0772ca */ /* 0x000fe400000e0000 */
[----:B------:R-:W-:Y:S01]  /*f860*/  IADD3 R204, R203, R21, R2 ;  /* 0x00000015cbcc7210 */ /* 0x000fe20007ffe002 */
[----:B------:R-:W-:-:S02]  /*f870*/  IMAD.MOV.U32 R203, RZ, RZ, 0x40000040 ;  /* 0x40000040ffcb7424 */ /* 0x000fc400078e00ff */
[----:B------:R-:W-:-:S05]  /*f880*/  @!P1 VIADD R21, R201, 0x38840 ;  /* 0x00038840c9159836 */ /* 0x000fca0000000000 */
[----:B------:R-:W-:Y:S01]  /*f890*/  @!P1 PRMT R21, RZ, 0x654, R21 ;  /* 0x00000654ff159816 */ /* 0x000fe20000000015 */
[----:B------:R-:W-:Y:S02]  /*f8a0*/  WARPGROUP.DEPBAR.LE gsb0, 0x0 ;  /* 0x00008000000079c5 */ /* 0x000fe40000010000 */
[----:B------:R-:W-:-:S06]  /*f8b0*/  WARPGROUP.ARRIVE ;  /* 0x00000000000079c5 */ /* 0x000fcc0000000000 */
[----:B------:R-:W-:Y:S01]  /*f8c0*/  HGMMA.64x64x16.F32.BF16 R152, gdesc[UR4], R152, gsb0 ;  /* 0x00e00000049879f0 */ /* 0x000fe20008001898 */
[----:B------:R-:W-:Y:S01]  /*f8d0*/  R2UR UR4, R204 ;  /* 0x00000000cc0472ca */ /* 0x000fe200000e0000 */
[----:B------:R-:W-:Y:S01]  /*f8e0*/  IMAD.SHL.U32 R204, R15, 0x40, RZ ;  /* 0x000000400fcc7824 */ /* 0x000fe200078e00ff */
[----:B------:R-:W-:Y:S02]  /*f8f0*/  R2UR UR5, R205 ;  /* 0x00000000cd0572ca */ /* 0x000fe400000e0000 */
[----:B------:R-:W-:Y:S02]  /*f900*/  R2UR UR6, R202 ;  /* 0x00000000ca0672ca */ /* 0x000fe400000e0000 */
[----:B------:R-:W-:Y:S02]  /*f910*/  R2UR UR7, R203 ;  /* 0x00000000cb0772ca */ /* 0x000fe400000e0000 */
[----:B------:R-:W-:-:S04]  /*f920*/  IADD3 R207, -R185, 0x1, -R204 ;  /* 0x00000001b9cf7810 */ /* 0x000fc80007ffe9cc */
[----:B------:R-:W-:Y:S01]  /*f930*/  IADD3 R207, -R23, R207, R184 ;  /* 0x000000cf17cf7210 */ /* 0x000fe20007ffe1b8 */
[----:B------:R-:W-:Y:S02]  /*f940*/  WARPGROUP.DEPBAR.LE gsb0, 0x0 ;  /* 0x00008000000079c5 */ /* 0x000fe40000010000 */
[----:B------:R-:W-:-:S06]  /*f950*/  WARPGROUP.ARRIVE ;  /* 0x00000000000079c5 */ /* 0x000fcc0000000000 */
[----:B------:R-:W-:Y:S03]  /*f960*/  HGMMA.64x64x16.F32.BF16 R152, gdesc[UR4], R152, gsb0 ;  /* 0x00e00000049879f0 */ /* 0x000fe60008001898 */
[----:B------:R-:W-:Y:S02]  /*f970*/  WARPGROUP.DEPBAR.LE gsb0, 0x0 ;  /* 0x00008000000079c5 */ /* 0x000fe40000010000 */
[----:B------:R1:W-:Y:S02]  /*f980*/  @!P1 SYNCS.ARRIVE.TRANS64.RED.A1T0 RZ, [R21+URZ], RZ ;  /* 0x000000ff15ff99a7 */ /* 0x0003e4000810043f */
[----:B-1----:R-:W-:-:S05]  /*f990*/  IMAD.U32 R21, RZ, RZ, UR43 ;  /* 0x0000002bff157e24 */ /* 0x002fca000f8e00ff */
[----:B------:R-:W-:-:S05]  /*f9a0*/  LOP3.LUT R209, RZ, R21, RZ, 0x33, !PT ;  /* 0x00000015ffd17212 */ /* 0x000fca00078e33ff */
[----:B------:R-:W-:Y:S02]  /*f9b0*/  IMAD.IADD R209, R209, 0x1, R207 ;  /* 0x00000001d1d17824 */ /* 0x000fe400078e02cf */
[----:B------:R-:W-:Y:S02]  /*f9c0*/  VIADD R207, R207, UR46 ;  /* 0x0000002ecfcf7c36 */ /* 0x000fe40008000000 */
        /* <DEDUP_REMOVED lines=15> */
.L_x_3618:
[----:B------:R-:W-:-:S05]  /*fac0*/  IMAD.U32 R233, RZ, RZ, UR42 ;  /* 0x0000002affe97e24 */ /* 0x000fca000f8e00ff */
[----:B------:R-:W-:-:S13]  /*fad0*/  ISETP.NE.AND P3, PT, R233, 0x1, PT ;  /* 0x00000001e900780c */ /* 0x000fda0003f65270 */
[----:B------:R-:W0:Y:S02]  /*fae0*/  @P3 LDC.64 R202, c[0x0][0xae0] ;  /* 0x0002b800ffca3b82 */ /* 0x000e240000000a00 */
[----:B0-----:R-:W-:-:S05]  /*faf0*/  @P3 IMAD.HI.U32 R202, R230, R202, RZ ;  /* 0x000000cae6ca3227 */ /* 0x001fca00078e00ff */
[----:B------:R-:W-:-:S07]  /*fb00*/  @P3 SHF.R.U32.HI R230, RZ, R203, R202 ;  /* 0x000000cbffe63219 */ /* 0x000fce00000116ca */
.L_x_3619:
[----:B------:R-:W-:Y:S05]  /*fb10*/  BSYNC B2 ;  /* 0x0000000000027941 */ /* 0x000fea0003800000 */
.L_x_3617:
[----:B------:R-:W-:-:S04]  /*fb20*/  IMAD R230, R230, R233, -R204 ;  /* 0x000000e9e6e67224 */ /* 0x000fc800078e0acc */
[----:B------:R-:W-:-:S05]  /*fb30*/  IMAD.IADD R230, R230, 0x1, -R185 ;  /* 0x00000001e6e67824 */ /* 0x000fca00078e0ab9 */
[----:B------:R-:W-:Y:S02]  /*fb40*/  VIMNMX R205, R205, R230, !PT ;  /* 0x000000e6cdcd7248 */ /* 0x000fe40007fe0100 */
[----:B------:R-:W-:-:S07]  /*fb50*/  VIADDMNMX R206, R230, R233, R206, PT ;  /* 0x000000e9e6ce7246 */ /* 0x000fce00038001ce */
.L_x_3616:
[----:B------:R-:W-:Y:S01]  /*fb60*/  ISETP.GT.AND P3, PT, R15, -0x1, PT ;  /* 0xffffffff0f00780c */ /* 0x000fe20003f64270 */
[----:B------:R-:W0:Y:S01]  /*fb70*/  SHFL.IDX PT, R14, R14, 0x1, 0x1c1f ;  /* 0x003c1f000e0e7f89 */ /* 0x000e2200000e0000 */
[----:B------:R-:W-:Y:S02]  /*fb80*/  UISETP.NE.AND UP0, UPT, UR48, URZ, UPT ;  /* 0x0000003f3000728c */ /* 0x000fe4000bf05270 */
[C---:B------:R-:W-:Y:S02]  /*fb90*/  ISETP.GT.AND P4, PT, R205.reuse, RZ, P3 ;  /* 0x000000ffcd00720c */ /* 0x040fe40001f84270 */
[C---:B------:R-:W-:Y:S02]  /*fba0*/  ISETP.GT.AND P6, PT, R205.reuse, 0x8, P3 ;  /* 0x00000008cd00780c */ /* 0x040fe40001fc4270 */
[----:B------:R-:W-:Y:S02]  /*fbb0*/  ISETP.LT.OR P5, PT, R206, 0x1, P4 ;  /* 0x00000001ce00780c */ /* 0x000fe400027a1670 */
[----:B------:R-:W-:-:S02]  /*fbc0*/  ISETP.GT.AND P4, PT, R205, 0x1, P3 ;  /* 0x00000001cd00780c */ /* 0x000fc40001f84270 */
[----:B------:R-:W-:Y:S02]  /*fbd0*/  FSEL R202, R152, -INF , !P5 ;  /* 0xff80000098ca7808 */ /* 0x000fe40006800000 */
[C---:B------:R-:W-:Y:S02]  /*fbe0*/  ISETP.LT.OR P4, PT, R206.reuse, 0x2, P4 ;  /* 0x00000002ce00780c */ /* 0x040fe40002781670 */
[----:B------:R-:W-:Y:S02]  /*fbf0*/  ISETP.GT.AND P5, PT, R205, 0x9, P3 ;  /* 0x00000009cd00780c */ /* 0x000fe40001fa4270 */
[----:B------:R-:W-:Y:S02]  /*fc00*/  FSEL R203, R153, -INF , !P4 ;  /* 0xff80000099cb7808 */ /* 0x000fe40006000000 */
[----:B------:R-:W-:Y:S02]  /*fc10*/  ISETP.GT.AND P4, PT, R205, 0x10, P3 ;  /* 0x00000010cd00780c */ /* 0x000fe40001f84270 */
[----:B------:R-:W-:-:S02]  /*fc20*/  ISETP.LT.OR P6, PT, R206, 0x9, P6 ;  /* 0x00000009ce00780c */ /* 0x000fc400037c1670 */
[C---:B------:R-:W-:Y:S01]  /*fc30*/  ISETP.LT.OR P4, PT, R206.reuse, 0x11, P4 ;  /* 0x00000011ce00780c */ /* 0x040fe20002781670 */
[--C-:B0-----:R-:W-:Y:S01]  /*fc40*/  IMAD.IADD R207, R207, 0x1, R14.reuse ;  /* 0x00000001cfcf7824 */ /* 0x101fe200078e020e */
[----:B------:R-:W-:Y:S01]  /*fc50*/  ISETP.LT.OR P5, PT, R206, 0xa, P5 ;  /* 0x0000000ace00780c */ /* 0x000fe20002fa1670 */
[----:B------:R-:W-:Y:S01]  /*fc60*/  IMAD.IADD R209, R209, 0x1, R14 ;  /* 0x00000001d1d17824 */ /* 0x000fe200078e020e */
[----:B------:R-:W-:Y:S02]  /*fc70*/  FSEL R160, R160, -INF , !P4 ;  /* 0xff800000a0a07808 */ /* 0x000fe40006000000 */
[----:B------:R-:W-:Y:S02]  /*fc80*/  ISETP.GT.AND P4, PT, R205, 0x19, P3 ;  /* 0x00000019cd00780c */ /* 0x000fe40001f84270 */
[----:B------:R-:W-:Y:S02]  /*fc90*/  FSEL R156, R156, -INF , !P6 ;  /* 0xff8000009c9c7808 */ /* 0x000fe40007000000 */
[----:B------:R-:W-:-:S02]  /*fca0*/  ISETP.LT.OR P4, PT, R206, 0x1a, P4 ;  /* 0x0000001ace00780c */ /* 0x000fc40002781670 */
[----:B------:R-:W-:Y:S02]  /*fcb0*/  FSEL R157, R157, -INF , !P5 ;  /* 0xff8000009d9d7808 */ /* 0x000fe40006800000 */
[C---:B------:R-:W-:Y:S02]  /*fcc0*/  ISETP.GT.AND P6, PT, R205.reuse, 0x11, P3 ;  /* 0x00000011cd00780c */ /* 0x040fe40001fc4270 */
[----:B------:R-:W-:Y:S02]  /*fcd0*/  ISETP.GT.AND P5, PT, R205, 0x18, P3 ;  /* 0x00000018cd00780c */ /* 0x000fe40001fa4270 */
[----:B------:R-:W-:Y:S02]  /*fce0*/  FSEL R165, R165, -INF , !P4 ;  /* 0xff800000a5a57808 */ /* 0x000fe40006000000 */
[----:B------:R-:W-:Y:S02]  /*fcf0*/  ISETP.GT.AND P4, PT, R205, 0x28, P3 ;  /* 0x00000028cd00780c */ /* 0x000fe40001f84270 */
[----:B------:R-:W-:-:S02]  /*fd00*/  ISETP.LT.OR P6, PT, R206, 0x12, P6 ;  /* 0x00000012ce00780c */ /* 0x000fc400037c1670 */
[C---:B------:R-:W-:Y:S02]  /*fd10*/  ISETP.LT.OR P5, PT, R206.reuse, 0x19, P5 ;  /* 0x00000019ce00780c */ /* 0x040fe40002fa1670 */
[----:B------:R-:W-:Y:S02]  /*fd20*/  ISETP.LT.OR P4, PT, R206, 0x29, P4 ;  /* 0x00000029ce00780c */ /* 0x000fe40002781670 */
[----:B------:R-:W-:Y:S02]  /*fd30*/  FSEL R161, R161, -INF , !P6 ;  /* 0xff800000a1a17808 */ /* 0x000fe40007000000 */
[----:B------:R-:W-:Y:S02]  /*fd40*/  FSEL R164, R164, -INF , !P5 ;  /* 0xff800000a4a47808 */ /* 0x000fe40006800000 */
[C---:B------:R-:W-:Y:S02]  /*fd50*/  ISETP.GT.AND P6, PT, R205.reuse, 0x20, P3 ;  /* 0x00000020cd00780c */ /* 0x040fe40001fc4270 */
[----:B------:R-:W-:-:S02]  /*fd60*/  ISETP.GT.AND P5, PT, R205, 0x21, P3 ;  /* 0x00000021cd00780c */ /* 0x000fc40001fa4270 */
[----:B------:R-:W-:Y:S02]  /*fd70*/  FSEL R230, R172, -INF , !P4 ;  /* 0xff800000ace67808 */ /* 0x000fe40006000000 */
[----:B------:R-:W-:Y:S02]  /*fd80*/  ISETP.GT.AND P4, PT, R205, 0x31, P3 ;  /* 0x00000031cd00780c */ /* 0x000fe40001f84270 */
[C---:B------:R-:W-:Y:S02]  /*fd90*/  ISETP.LT.OR P6, PT, R206.reuse, 0x21, P6 ;  /* 0x00000021ce00780c */ /* 0x040fe400037c1670 */
[C---:B------:R-:W-:Y:S02]  /*fda0*/  ISETP.LT.OR P5, PT, R206.reuse, 0x22, P5 ;  /* 0x00000022ce00780c */ /* 0x040fe40002fa1670 */
[----:B------:R-:W-:Y:S02]  /*fdb0*/  ISETP.LT.OR P4, PT, R206, 0x32, P4 ;  /* 0x00000032ce00780c */ /* 0x000fe40002781670 */
[----:B------:R-:W-:-:S02]  /*fdc0*/  FSEL R168, R168, -INF , !P6 ;  /* 0xff800000a8a87808 */ /* 0x000fc40007000000 */
[----:B------:R-:W-:Y:S02]  /*fdd0*/  FSEL R169, R169, -INF , !P5 ;  /* 0xff800000a9a97808 */ /* 0x000fe40006800000 */
[C---:B------:R-:W-:Y:S02]  /*fde0*/  ISETP.GT.AND P6, PT, R205.reuse, 0x29, P3 ;  /* 0x00000029cd00780c */ /* 0x040fe40001fc4270 */
[----:B------:R-:W-:Y:S02]  /*fdf0*/  ISETP.GT.AND P5, PT, R205, 0x30, P3 ;  /* 0x00000030cd00780c */ /* 0x000fe40001fa4270 */
[----:B------:R-:W-:Y:S02]  /*fe00*/  FSEL R177, R177, -INF , !P4 ;  /* 0xff800000b1b17808 */ /* 0x000fe40006000000 */
[----:B------:R-:W-:Y:S02]  /*fe10*/  PLOP3.LUT P4, PT, PT, PT, UP0, 0x40, 0x0 ;  /* 0x000000000000781c */ /* 0x000fe40003f8e808 */
[----:B------:R-:W-:-:S02]  /*fe20*/  ISETP.LT.OR P6, PT, R206, 0x2a, P6 ;  /* 0x0000002ace00780c */ /* 0x000fc400037c1670 */
[----:B------:R-:W-:Y:S02]  /*fe30*/  ISETP.LT.OR P5, PT, R206, 0x31, P5 ;  /* 0x00000031ce00780c */ /* 0x000fe40002fa1670 */
[----:B------:R-:W-:Y:S02]  /*fe40*/  FSEL R173, R173, -INF , !P6 ;  /* 0xff800000adad7808 */ /* 0x000fe40007000000 */
[----:B------:R-:W-:Y:S02]  /*fe50*/  FSEL R176, R176, -INF , !P5 ;  /* 0xff800000b0b07808 */ /* 0x000fe40006800000 */
[C---:B------:R-:W-:Y:S02]  /*fe60*/  ISETP.GT.AND P6, PT, R205.reuse, 0x38, P3 ;  /* 0x00000038cd00780c */ /* 0x040fe40001fc4270 */
[----:B------:R-:W-:Y:S02]  /*fe70*/  ISETP.GT.AND P5, PT, R205, 0x39, P3 ;  /* 0x00000039cd00780c */ /* 0x000fe40001fa4270 */
[----:B------:R-:W-:-:S02]  /*fe80*/  ISETP.LT.OR P6, PT, R206, 0x39, P6 ;  /* 0x00000039ce00780c */ /* 0x000fc400037c1670 */
        /* <DEDUP_REMOVED lines=16> */
.L_x_3622:
[----:B------:R-:W-:-:S05]  /*ff90*/  IMAD.U32 R172, RZ, RZ, UR42 ;  /* 0x0000002affac7e24 */ /* 0x000fca000f8e00ff */
[----:B------:R-:W-:-:S13]  /*ffa0*/  ISETP.NE.AND P4, PT, R172, 0x1, PT ;  /* 0x00000001ac00780c */ /* 0x000fda0003f85270 */
[----:B------:R-:W0:Y:S02]  /*ffb0*/  @P4 LDC.64 R152, c[0x0][0xae0] ;  /* 0x0002b800ff984b82 */ /* 0x000e240000000a00 */
[----:B0-----:R-:W-:-:S05]  /*ffc0*/  @P4 IMAD.HI.U32 R152, R14, R152, RZ ;  /* 0x000000980e984227 */ /* 0x001fca00078e00ff */
[----:B------:R-:W-:-:S07]  /*ffd0*/  @P4 SHF.R.U32.HI R14, RZ, R153, R152 ;  /* 0x00000099ff0e4219 */ /* 0x000fce0000011698 */
.L_x_3623:
[----:B------:R-:W-:Y:S05]  /*ffe0*/  BSYNC B2 ;  /* 0x0000000000027941 */ /* 0x000fea0003800000 */
.L_x_3621:
[----:B------:R-:W-:-:S04]  /*fff0*/  IMAD R14, R14, R172, -R204 ;  /* 0x000000ac0e0e7224 */ /* 0x000fc800078e0acc */
[----:B------:R-:W-:-:S05]  /*10000*/  IMAD.IADD R14, R14, 0x1, -R185 ;  /* 0x000000010e0e7824 */ /* 0x000fca00078e0ab9 */
[----:B------:R-:W-:Y:S02]  /*10010*/  VIMNMX R209, R209, R14, !PT ;  /* 0x0000000ed1d17248 */ /* 0x000fe40007fe0100 */
[----:B------:R-:W-:-:S07]  /*10020*/  VIADDMNMX R207, R14, R172, R207, PT ;  /* 0x000000ac0ecf7246 */ /* 0x000fce00038001cf */
.L_x_3620:
[----:B------:R-:W-:Y:S01]  /*10030*/  FMNMX.FTZ R14, R202, R9, !PT ;  /* 0x00000009ca0e7209 */ /* 0x000fe20007810000 */
[----:B------:R-:W-:Y:S01]  /*10040*/  @!P1 VIADD R201, R201, 0x38860 ;  /* 0x00038860c9c99836 */ /* 0x000fe20000000000 */
        /* <DEDUP_REMOVED lines=32> */
[----:B------:R-:W0:Y:S01]  /*10250*/  SHFL.BFLY PT, R152, R14, 0x2, 0x1f ;  /* 0x0c401f000e987f89 */ /* 0x000e2200000e0000 */
[C---:B------:R-:W-:Y:S02]  /*10260*/  ISETP.LT.OR P5, PT, R207.reuse, 0x11, P5 ;  /* 0x00000011cf00780c */ /* 0x040fe40002fa1670 */
[----:B------:R-:W-:Y:S02]  /*10270*/  ISETP.LT.OR P6, PT, R207, 0x39, P6 ;  /* 0x00000039cf00780c */ /* 0x000fe400037c1670 */
[----:B------:R-:W-:-:S02]  /*10280*/  FSEL R162, R162, -INF , !P5 ;  /* 0xff800000a2a27808 */ /* 0x000fc40006800000 */
[----:B------:R-:W-:Y:S02]  /*10290*/  ISETP.GT.AND P5, PT, R209, 0x19, P3 ;  /* 0x00000019d100780c */ /* 0x000fe40001fa4270 */
[----:B------:R-:W-:Y:S02]  /*102a0*/  FSEL R182, R182, -INF , !P6 ;  /* 0xff800000b6b67808 */ /* 0x000fe40007000000 */
[----:B------:R-:W-:Y:S02]  /*102b0*/  ISETP.LT.OR P5, PT, R207, 0x1a, P5 ;  /* 0x0000001acf00780c */ /* 0x000fe40002fa1670 */
[----:B------:R-:W-:Y:S02]  /*102c0*/  @!P1 PRMT R201, RZ, 0x654, R201 ;  /* 0x00000654ffc99816 */ /* 0x000fe400000000c9 */
[----:B------:R-:W-:Y:S02]  /*102d0*/  FSEL R167, R167, -INF , !P5 ;  /* 0xff800000a7a77808 */ /* 0x000fe40006800000 */
[----:B------:R-:W-:-:S04]  /*102e0*/  ISETP.GT.AND P5, PT, R209, 0x28, P3 ;  /* 0x00000028d100780c */ /* 0x000fc80001fa4270 */
[----:B------:R-:W-:Y:S02]  /*102f0*/  ISETP.LT.OR P5, PT, R207, 0x29, P5 ;  /* 0x00000029cf00780c */ /* 0x000fe40002fa1670 */
[----:B0-----:R-:W-:Y:S01]  /*10300*/  FMNMX.FTZ R152, R14, R152, !PT ;  /* 0x000000980e987209 */ /* 0x001fe20007810000 */
[----:B------:R-:W-:Y:S01]  /*10310*/  IMAD.U32 R14, RZ, RZ, UR41 ;  /* 0x00000029ff0e7e24 */ /* 0x000fe2000f8e00ff */
[----:B------:R-:W-:Y:S02]  /*10320*/  FSEL R174, R174, -INF , !P5 ;  /* 0xff800000aeae7808 */ /* 0x000fe40006800000 */
[----:B------:R-:W-:Y:S01]  /*10330*/  ISETP.GT.AND P5, PT, R209, 0x30, P3 ;  /* 0x00000030d100780c */ /* 0x000fe20001fa4270 */
[----:B------:R-:W0:Y:S03]  /*10340*/  SHFL.BFLY PT, R172, R152, 0x1, 0x1f ;  /* 0x0c201f0098ac7f89 */ /* 0x000e2600000e0000 */
[----:B------:R-:W-:-:S04]  /*10350*/  ISETP.LT.OR P5, PT, R207, 0x31, P5 ;  /* 0x00000031cf00780c */ /* 0x000fc80002fa1670 */
[----:B------:R-:W-:Y:S02]  /*10360*/  FSEL R178, R178, -INF , !P5 ;  /* 0xff800000b2b27808 */ /* 0x000fe40006800000 */
[----:B0-----:R-:W-:-:S04]  /*10370*/  FMNMX.FTZ R172, R152, R172, !PT ;  /* 0x000000ac98ac7209 */ /* 0x001fc80007810000 */
        /* <DEDUP_REMOVED lines=35> */
[----:B------:R-:W0:Y:S01]  /*105b0*/  MUFU.EX2 R9, R9 ;  /* 0x0000000900097308 */ /* 0x000e220000000800 */
[----:B------:R-:W-:Y:S02]  /*105c0*/  ISETP.LT.OR P4, PT, R207, 0x2a, P4 ;  /* 0x0000002acf00780c */ /* 0x000fe40002781670 */
[----:B------:R-:W-:Y:S02]  /*105d0*/  FMNMX.FTZ R170, R158, R170, !PT ;  /* 0x000000aa9eaa7209 */ /* 0x000fe40007810000 */
[----:B------:R-:W-:-:S02]  /*105e0*/  FSEL R175, R175, -INF , !P4 ;  /* 0xff800000afaf7808 */ /* 0x000fc40006000000 */
[----:B------:R-:W-:Y:S01]  /*105f0*/  FMNMX.FTZ R170, R159, R170, !PT ;  /* 0x000000aa9faa7209 */ /* 0x000fe20007810000 */
[----:B------:R-:W1:Y:S01]  /*10600*/  MUFU.EX2 R152, R203 ;  /* 0x000000cb00987308 */ /* 0x000e620000000800 */
[----:B------:R-:W-:Y:S02]  /*10610*/  ISETP.GT.AND P4, PT, R209, 0x31, P3 ;  /* 0x00000031d100780c */ /* 0x000fe40001f84270 */
[----:B------:R-:W-:Y:S02]  /*10620*/  FMNMX.FTZ R170, R162, R170, !PT ;  /* 0x000000aaa2aa7209 */ /* 0x000fe40007810000 */
[----:B------:R-:W-:Y:S02]  /*10630*/  ISETP.LT.OR P4, PT, R207, 0x32, P4 ;  /* 0x00000032cf00780c */ /* 0x000fe40002781670 */
[----:B------:R-:W-:Y:S01]  /*10640*/  FMNMX.FTZ R170, R163, R170, !PT ;  /* 0x000000aaa3aa7209 */ /* 0x000fe20007810000 */
[----:B------:R-:W2:Y:S01]  /*10650*/  MUFU.EX2 R156, R156 ;  /* 0x0000009c009c7308 */ /* 0x000ea20000000800 */
[----:B------:R-:W-:Y:S01]  /*10660*/  ISETP.GT.AND P3, PT, R209, 0x39, P3 ;  /* 0x00000039d100780c */ /* 0x000fe20001f64270 */
[----:B0-----:R-:W-:Y:S01]  /*10670*/  FFMA.FTZ R0, R9, R0, R202 ;  /* 0x0000000009007223 */ /* 0x001fe200000100ca */
[----:B------:R-:W-:Y:S01]  /*10680*/  FMNMX.FTZ R170, R166, R170, !PT ;  /* 0x000000aaa6aa7209 */ /* 0x000fe20007810000 */
[-C--:B------:R-:W-:Y:S01]  /*10690*/  FMUL.FTZ R24, R24, R9.reuse ;  /* 0x0000000918187220 */ /* 0x080fe20000410000 */
[----:B------:R-:W-:Y:S01]  /*106a0*/  FSEL R179, R179, -INF , !P4 ;  /* 0xff800000b3b37808 */ /* 0x000fe20006000000 */
[-C--:B------:R-:W-:Y:S01]  /*106b0*/  FMUL.FTZ R25, R25, R9.reuse ;  /* 0x0000000919197220 */ /* 0x080fe20000410000 */
[----:B------:R-:W-:Y:S01]  /*106c0*/  FMNMX.FTZ R170, R167, R170, !PT ;  /* 0x000000aaa7aa7209 */ /* 0x000fe20007810000 */
[----:B------:R-:W0:Y:S01]  /*106d0*/  MUFU.EX2 R157, R157 ;  /* 0x0000009d009d7308 */ /* 0x000e220000000800 */
[----:B------:R-:W-:Y:S01]  /*106e0*/  ISETP.LT.OR P3, PT, R207, 0x3a, P3 ;  /* 0x0000003acf00780c */ /* 0x000fe20001f61670 */
[----:B-1----:R-:W-:Y:S01]  /*106f0*/  FADD.FTZ R0, R152, R0 ;  /* 0x0000000098007221 */ /* 0x002fe20000010000 */
[----:B------:R-:W-:Y:S01]  /*10700*/  FMNMX.FTZ R170, R153, R170, !PT ;  /* 0x000000aa99aa7209 */ /* 0x000fe20007810000 */
[-C--:B------:R-:W-:Y:S01]  /*10710*/  FMUL.FTZ R28, R28, R9.reuse ;  /* 0x000000091c1c7220 */ /* 0x080fe20000410000 */
[----:B------:R-:W-:Y:S01]  /*10720*/  FSEL R183, R183, -INF , !P3 ;  /* 0xff800000b7b77808 */ /* 0x000fe20005800000 */
[-C--:B------:R-:W-:Y:S01]  /*10730*/  FMUL.FTZ R29, R29, R9.reuse ;  /* 0x000000091d1d7220 */ /* 0x080fe20000410000 */
[----:B------:R-:W-:Y:S01]  /*10740*/  FMNMX.FTZ R170, R171, R170, !PT ;  /* 0x000000aaabaa7209 */ /* 0x000fe20007810000 */
[----:B------:R-:W1:Y:S01]  /*10750*/  MUFU.EX2 R160, R160 ;  /* 0x000000a000a07308 */ /* 0x000e620000000800 */
[----:B------:R-:W-:Y:S01]  /*10760*/  F2FP.BF16.F32.PACK_AB R152, R152, R202 ;  /* 0x000000ca9898723e */ /* 0x000fe200000010ff */
[----:B--2---:R-:W-:Y:S01]  /*10770*/  FADD.FTZ R0, R156, R0 ;  /* 0x000000009c007221 */ /* 0x004fe20000010000 */
[----:B------:R-:W-:Y:S01]  /*10780*/  FMNMX.FTZ R170, R174, R170, !PT ;  /* 0x000000aaaeaa7209 */ /* 0x000fe20007810000 */
[-C--:B------:R-:W-:Y:S01]  /*10790*/  FMUL.FTZ R32, R32, R9.reuse ;  /* 0x0000000920207220 */ /* 0x080fe20000410000 */
[-C--:B------:R-:W-:Y:S01]  /*107a0*/  FMUL.FTZ R33, R33, R9.reuse ;  /* 0x0000000921217220 */ /* 0x080fe20000410000 */
[-C--:B------:R-:W-:Y:S01]  /*107b0*/  FMUL.FTZ R36, R36, R9.reuse ;  /* 0x0000000924247220 */ /* 0x080fe20000410000 */
[----:B------:R-:W-:Y:S01]  /*107c0*/  FMNMX.FTZ R170, R175, R170, !PT ;  /* 0x000000aaafaa7209 */ /* 0x000fe20007810000 */
[----:B------:R-:W2:Y:S01]  /*107d0*/  MUFU.EX2 R161, R161 ;  /* 0x000000a100a17308 */ /* 0x000ea20000000800 */
[----:B0-----:R-:W-:Y:S01]  /*107e0*/  FADD.FTZ R0, R157, R0 ;  /* 0x000000009d007221 */ /* 0x001fe20000010000 */
[-C--:B------:R-:W-:Y:S01]  /*107f0*/  FMUL.FTZ R37, R37, R9.reuse ;  /* 0x0000000925257220 */ /* 0x080fe20000410000 */
[----:B------:R-:W-:Y:S01]  /*10800*/  FMNMX.FTZ R170, R178, R170, !PT ;  /* 0x000000aab2aa7209 */ /* 0x000fe20007810000 */
[-C--:B------:R-:W-:Y:S01]  /*10810*/  FMUL.FTZ R40, R40, R9.reuse ;  /* 0x0000000928287220 */ /* 0x080fe20000410000 */
[-C--:B------:R-:W-:Y:S01]  /*10820*/  FMUL.FTZ R41, R41, R9.reuse ;  /* 0x0000000929297220 */ /* 0x080fe20000410000 */
[-C--:B------:R-:W-:Y:S01]  /*10830*/  FMUL.FTZ R44, R44, R9.reuse ;  /* 0x000000092c2c7220 */ /* 0x080fe20000410000 */
[----:B------:R-:W-:Y:S01]  /*10840*/  FMNMX.FTZ R170, R179, R170, !PT ;  /* 0x000000aab3aa7209 */ /* 0x000fe20007810000 */
[----:B------:R-:W0:Y:S01]  /*10850*/  MUFU.EX2 R164, R164 ;  /* 0x000000a400a47308 */ /* 0x000e220000000800 */
[----:B-1----:R-:W-:Y:S01]  /*10860*/  FADD.FTZ R0, R160, R0 ;  /* 0x00000000a0007221 */ /* 0x002fe20000010000 */
[-C--:B------:R-:W-:Y:S01]  /*10870*/  FMUL.FTZ R45, R45, R9.reuse ;  /* 0x000000092d2d7220 */ /* 0x080fe20000410000 */
[----:B------:R-:W-:Y:S01]  /*10880*/  FMNMX.FTZ R170, R182, R170, !PT ;  /* 0x000000aab6aa7209 */ /* 0x000fe20007810000 */
[-C--:B------:R-:W-:Y:S01]  /*10890*/  FMUL.FTZ R48, R48, R9.reuse ;  /* 0x0000000930307220 */ /* 0x080fe20000410000 */
[-C--:B------:R-:W-:Y:S01]  /*108a0*/  FMUL.FTZ R49, R49, R9.reuse ;  /* 0x0000000931317220 */ /* 0x080fe20000410000 */
[-C--:B------:R-:W-:Y:S01]  /*108b0*/  FMUL.FTZ R52, R52, R9.reuse ;  /* 0x0000000934347220 */ /* 0x080fe20000410000 */
[----:B------:R-:W-:Y:S01]  /*108c0*/  FMNMX.FTZ R170, R183, R170, !PT ;  /* 0x000000aab7aa7209 */ /* 0x000fe20007810000 */
[----:B------:R-:W1:Y:S01]  /*108d0*/  MUFU.EX2 R165, R165 ;  /* 0x000000a500a57308 */ /* 0x000e620000000800 */
[----:B--2---:R-:W-:Y:S01]  /*108e0*/  FADD.FTZ R0, R161, R0 ;  /* 0x00000000a1007221 */ /* 0x004fe20000010000 */
[-C--:B------:R-:W-:Y:S01]  /*108f0*/  FMUL.FTZ R53, R53, R9.reuse ;  /* 0x0000000935357220 */ /* 0x080fe20000410000 */
[-C--:B------:R-:W-:Y:S01]  /*10900*/  FMUL.FTZ R56, R56, R9.reuse ;  /* 0x0000000938387220 */ /* 0x080fe20000410000 */
[----:B------:R-:W2:Y:S01]  /*10910*/  SHFL.BFLY PT, R202, R170, 0x2, 0x1f ;  /* 0x0c401f00aaca7f89 */ /* 0x000ea200000e0000 */
[-C--:B------:R-:W-:Y:S01]  /*10920*/  FMUL.FTZ R57, R57, R9.reuse ;  /* 0x0000000939397220 */ /* 0x080fe20000410000 */
[-C--:B------:R-:W-:Y:S01]  /*10930*/  FMUL.FTZ R60, R60, R9.reuse ;  /* 0x000000093c3c7220 */ /* 0x080fe20000410000 */
[-C--:B------:R-:W-:Y:S01]  /*10940*/  FMUL.FTZ R61, R61, R9.reuse ;  /* 0x000000093d3d7220 */ /* 0x080fe20000410000 */
[----:B------:R3:W-:Y:S01]  /*10950*/  MUFU.EX2 R203, R169 ;  /* 0x000000a900cb7308 */ /* 0x0007e20000000800 */
[----:B0-----:R-:W-:Y:S01]  /*10960*/  FADD.FTZ R0, R164, R0 ;  /* 0x00000000a4007221 */ /* 0x001fe20000010000 */
[-C--:B------:R-:W-:Y:S01]  /*10970*/  FMUL.FTZ R64, R64, R9.reuse ;  /* 0x0000000940407220 */ /* 0x080fe20000410000 */
[-C--:B------:R-:W-:Y:S01]  /*10980*/  FMUL.FTZ R65, R65, R9.reuse ;  /* 0x0000000941417220 */ /* 0x080fe20000410000 */
[-C--:B------:R-:W-:Y:S01]  /*10990*/  FMUL.FTZ R68, R68, R9.reuse ;  /* 0x0000000944447220 */ /* 0x080fe20000410000 */
[-C--:B------:R-:W-:Y:S01]  /*109a0*/  FMUL.FTZ R69, R69, R9.reuse ;  /* 0x0000000945457220 */ /* 0x080fe20000410000 */
[-C--:B------:R-:W-:Y:S01]  /*109b0*/  FMUL.FTZ R72, R72, R9.reuse ;  /* 0x0000000948487220 */ /* 0x080fe20000410000 */
[----:B------:R-:W-:Y:S01]  /*109c0*/  FMUL.FTZ R73, R73, R9 ;  /* 0x0000000949497220 */ /* 0x000fe20000410000 */
[----:B------:R-:W-:Y:S01]  /*109d0*/  MUFU.EX2 R230, R230 ;  /* 0x000000e600e67308 */ /* 0x000fe20000000800 */
[----:B-1----:R-:W-:Y:S01]  /*109e0*/  FADD.FTZ R0, R165, R0 ;  /* 0x00000000a5007221 */ /* 0x002fe20000010000 */
[----:B---3--:R-:W-:-:S02]  /*109f0*/  IMAD.MOV.U32 R169, RZ, RZ, 0x40000040 ;  /* 0x40000040ffa97424 */ /* 0x008fc400078e00ff */
[-C--:B------:R-:W-:Y:S01]  /*10a00*/  FMUL.FTZ R76, R76, R9.reuse ;  /* 0x000000094c4c7220 */ /* 0x080fe20000410000 */
[-C--:B------:R-:W-:Y:S01]  /*10a10*/  FMUL.FTZ R77, R77, R9.reuse ;  /* 0x000000094d4d7220 */ /* 0x080fe20000410000 */
[-C--:B------:R-:W-:Y:S01]  /*10a20*/  FMUL.FTZ R80, R80, R9.reuse ;  /* 0x0000000950507220 */ /* 0x080fe20000410000 */
[-C--:B------:R-:W-:Y:S01]  /*10a30*/  FMUL.FTZ R81, R81, R9.reuse ;  /* 0x0000000951517220 */ /* 0x080fe20000410000 */
[----:B------:R-:W-:Y:S01]  /*10a40*/  R2UR UR7, R169 ;  /* 0x00000000a90772ca */ /* 0x000fe200000e0000 */
[----:B------:R-:W-:Y:S01]  /*10a50*/  MUFU.EX2 R173, R173 ;  /* 0x000000ad00ad7308 */ /* 0x000fe20000000800 */
[-C--:B------:R-:W-:Y:S01]  /*10a60*/  FMUL.FTZ R84, R84, R9.reuse ;  /* 0x0000000954547220 */ /* 0x080fe20000410000 */
[-C--:B------:R-:W-:Y:S01]  /*10a70*/  FMUL.FTZ R85, R85, R9.reuse ;  /* 0x0000000955557220 */ /* 0x080fe20000410000 */
[-C--:B------:R-:W-:Y:S01]  /*10a80*/  FMUL.FTZ R88, R88, R9.reuse ;  /* 0x0000000958587220 */ /* 0x080fe20000410000 */
[----:B--2---:R-:W-:Y:S01]  /*10a90*/  FMNMX.FTZ R170, R170, R202, !PT ;  /* 0x000000caaaaa7209 */ /* 0x004fe20007810000 */
[-C--:B------:R-:W-:Y:S01]  /*10aa0*/  FMUL.FTZ R89, R89, R9.reuse ;  /* 0x0000000959597220 */ /* 0x080fe20000410000 */
[-C--:B------:R-:W-:Y:S01]  /*10ab0*/  FMUL.FTZ R92, R92, R9.reuse ;  /* 0x000000095c5c7220 */ /* 0x080fe20000410000 */
[-C--:B------:R-:W-:Y:S01]  /*10ac0*/  FMUL.FTZ R93, R93, R9.reuse ;  /* 0x000000095d5d7220 */ /* 0x080fe20000410000 */
[----:B------:R-:W-:Y:S01]  /*10ad0*/  MUFU.EX2 R176, R176 ;  /* 0x000000b000b07308 */ /* 0x000fe20000000800 */
[----:B------:R-:W0:Y:S01]  /*10ae0*/  SHFL.BFLY PT, R202, R170, 0x1, 0x1f ;  /* 0x0c201f00aaca7f89 */ /* 0x000e2200000e0000 */
        /* <DEDUP_REMOVED lines=23> */
[----:B0-----:R-:W-:Y:S01]  /*10c60*/  FMNMX.FTZ R170, R170, R202, !PT ;  /* 0x000000caaaaa7209 */ /* 0x001fe20007810000 */
[----:B------:R-:W-:-:S02]  /*10c70*/  IMAD.MOV R202, RZ, RZ, -R197 ;  /* 0x000000ffffca7224 */ /* 0x000fc400078e0ac5 */
[-C--:B------:R-:W-:Y:S01]  /*10c80*/  FMUL.FTZ R137, R137, R9.reuse ;  /* 0x0000000989897220 */ /* 0x080fe20000410000 */
[-C--:B------:R-:W-:Y:S01]  /*10c90*/  FMUL.FTZ R140, R140, R9.reuse ;  /* 0x000000098c8c7220 */ /* 0x080fe20000410000 */
[----:B------:R-:W-:Y:S01]  /*10ca0*/  FSETP.NEU.FTZ.AND P4, PT, R170, -INF , PT ;  /* 0xff800000aa00780b */ /* 0x000fe20003f9d000 */
[-C--:B------:R-:W-:Y:S01]  /*10cb0*/  FMUL.FTZ R141, R141, R9.reuse ;  /* 0x000000098d8d7220 */ /* 0x080fe20000410000 */
[----:B------:R-:W-:Y:S01]  /*10cc0*/  ISETP.NE.AND P3, PT, R185, R202, PT ;  /* 0x000000cab900720c */ /* 0x000fe20003f65270 */
[-C--:B------:R-:W-:Y:S01]  /*10cd0*/  FMUL.FTZ R144, R144, R9.reuse ;  /* 0x0000000990907220 */ /* 0x080fe20000410000 */
[----:B------:R0:W1:Y:S01]  /*10ce0*/  MUFU.EX2 R202, R168 ;  /* 0x000000a800ca7308 */ /* 0x0000620000000800 */
[-C--:B------:R-:W-:Y:S01]  /*10cf0*/  FMUL.FTZ R145, R145, R9.reuse ;  /* 0x0000000991917220 */ /* 0x080fe20000410000 */
[-C--:B------:R-:W-:Y:S01]  /*10d00*/  FMUL.FTZ R148, R148, R9.reuse ;  /* 0x0000000994947220 */ /* 0x080fe20000410000 */
[----:B------:R-:W-:Y:S01]  /*10d10*/  FMUL.FTZ R149, R149, R9 ;  /* 0x0000000995957220 */ /* 0x000fe20000410000 */
[----:B0-----:R-:W-:-:S07]  /*10d20*/  FSEL R168, R170, RZ, P4 ;  /* 0x000000ffaaa87208 */ /* 0x001fce0002000000 */
[----:B------:R-:W-:Y:S02]  /*10d30*/  @!P3 IMAD R19, R19, 0x40, R194 ;  /* 0x000000401313b824 */ /* 0x000fe400078e02c2 */
[----:B------:R-:W-:Y:S02]  /*10d40*/  FADD.FTZ R168, -R168, R20 ;  /* 0x00000014a8a87221 */ /* 0x000fe40000010100 */
[----:B------:R-:W-:Y:S02]  /*10d50*/  @!P3 IMAD R19, R19, 0x4, R18 ;  /* 0x000000041313b824 */ /* 0x000fe400078e0212 */
[----:B-1----:R-:W-:Y:S01]  /*10d60*/  FADD.FTZ R0, R202, R0 ;  /* 0x00000000ca007221 */ /* 0x002fe20000010000 */
[-C--:B------:R-:W-:Y:S01]  /*10d70*/  FMUL.FTZ R20, R168, R14.reuse ;  /* 0x0000000ea8147220 */ /* 0x080fe20000410000 */
[----:B------:R-:W-:Y:S01]  /*10d80*/  FMUL.FTZ R168, R170, R14 ;  /* 0x0000000eaaa87220 */ /* 0x000fe20000410000 */
[----:B------:R-:W-:Y:S01]  /*10d90*/  @!P3 STS [R19+0x38400], R9 ;  /* 0x038400091300b388 */ /* 0x000fe20000000800 */
[----:B------:R-:W-:-:S03]  /*10da0*/  FADD.FTZ R0, R203, R0 ;  /* 0x00000000cb007221 */ /* 0x000fc60000010000 */
[----:B------:R-:W0:Y:S01]  /*10db0*/  MUFU.EX2 R20, R20 ;  /* 0x0000001400147308 */ /* 0x000e220000000800 */
[----:B------:R-:W-:Y:S01]  /*10dc0*/  FSEL R168, R168, RZ, P4 ;  /* 0x000000ffa8a87208 */ /* 0x000fe20002000000 */
[----:B------:R-:W-:-:S04]  /*10dd0*/  FADD.FTZ R0, R230, R0 ;  /* 0x00000000e6007221 */ /* 0x000fc80000010000 */
[----:B------:R-:W-:Y:S01]  /*10de0*/  FADD.FTZ R0, R173, R0 ;  /* 0x00000000ad007221 */ /* 0x000fe20000010000 */
        /* <DEDUP_REMOVED lines=10> */
[----:B0-----:R0:W-:Y:S01]  /*10e90*/  @!P3 STS [R19+0x38420], R20 ;  /* 0x038420141300b388 */ /* 0x0011e20000000800 */
[-CC-:B------:R-:W-:Y:S01]  /*10ea0*/  FFMA.FTZ R178, R178, R14.reuse, -R168.reuse ;  /* 0x0000000eb2b27223 */ /* 0x180fe200000108a8 */
[-CC-:B------:R-:W-:Y:S01]  /*10eb0*/  FFMA.FTZ R205, R179, R14.reuse, -R168.reuse ;  /* 0x0000000eb3cd7223 */ /* 0x180fe200000108a8 */
[-CC-:B------:R-:W-:Y:S01]  /*10ec0*/  FFMA.FTZ R182, R182, R14.reuse, -R168.reuse ;  /* 0x0000000eb6b67223 */ /* 0x180fe200000108a8 */
[-C--:B------:R-:W-:Y:S01]  /*10ed0*/  FFMA.FTZ R183, R183, R14.reuse, -R168 ;  /* 0x0000000eb7b77223 */ /* 0x080fe200000108a8 */
[----:B------:R-:W-:Y:S01]  /*10ee0*/  FADD.FTZ R0, R176, R0 ;  /* 0x00000000b0007221 */ /* 0x000fe20000010000 */
[----:B------:R-:W-:Y:S01]  /*10ef0*/  FFMA.FTZ R153, R153, R14, -R168 ;  /* 0x0000000e99997223 */ /* 0x000fe200000108a8 */
[----:B------:R1:W-:Y:S01]  /*10f00*/  MUFU.EX2 R179, R158 ;  /* 0x0000009e00b37308 */ /* 0x0003e20000000800 */
[----:B------:R-:W-:Y:S01]  /*10f10*/  FMUL.FTZ R26, R26, R20 ;  /* 0x000000141a1a7220 */ /* 0x000fe20000410000 */
[----:B------:R-:W-:Y:S01]  /*10f20*/  FADD.FTZ R0, R177, R0 ;  /* 0x00000000b1007221 */ /* 0x000fe20000010000 */
[----:B0-----:R-:W-:Y:S01]  /*10f30*/  FFMA.FTZ R19, R166, R14, -R168 ;  /* 0x0000000ea6137223 */ /* 0x001fe200000108a8 */
[----:B------:R-:W-:-:S02]  /*10f40*/  IMAD R168, R200, 0x1000, R193 ;  /* 0x00001000c8a87824 */ /* 0x000fc400078e02c1 */
[-C--:B------:R-:W-:Y:S01]  /*10f50*/  FMUL.FTZ R27, R27, R20.reuse ;  /* 0x000000141b1b7220 */ /* 0x080fe20000410000 */
[-C--:B------:R-:W-:Y:S01]  /*10f60*/  FMUL.FTZ R30, R30, R20.reuse ;  /* 0x000000141e1e7220 */ /* 0x080fe20000410000 */
[----:B------:R-:W-:Y:S01]  /*10f70*/  FMUL.FTZ R31, R31, R20 ;  /* 0x000000141f1f7220 */ /* 0x000fe20000410000 */
[----:B------:R-:W0:Y:S01]  /*10f80*/  MUFU.EX2 R166, R180 ;  /* 0x000000b400a67308 */ /* 0x000e220000000800 */
[----:B-1----:R-:W-:Y:S01]  /*10f90*/  F2FP.BF16.F32.PACK_AB R158, R165, R164 ;  /* 0x000000a4a59e723e */ /* 0x002fe200000010ff */
[----:B------:R-:W-:Y:S01]  /*10fa0*/  FMUL.FTZ R34, R34, R20 ;  /* 0x0000001422227220 */ /* 0x000fe20000410000 */
[----:B------:R-:W-:Y:S01]  /*10fb0*/  F2FP.BF16.F32.PACK_AB R164, R177, R176 ;  /* 0x000000b0b1a4723e */ /* 0x000fe200000010ff */
[-C--:B------:R-:W-:Y:S01]  /*10fc0*/  FMUL.FTZ R35, R35, R20.reuse ;  /* 0x0000001423237220 */ /* 0x080fe20000410000 */
[----:B------:R-:W-:Y:S01]  /*10fd0*/  R2UR UR6, R168 ;  /* 0x00000000a80672ca */ /* 0x000fe200000e0000 */
        /* <DEDUP_REMOVED lines=10> */
[----:B------:R2:W-:Y:S01]  /*11080*/  MUFU.EX2 R206, R154 ;  /* 0x0000009a00ce7308 */ /* 0x0005e20000000800 */
[----:B-1----:R-:W-:Y:S01]  /*11090*/  F2FP.BF16.F32.PACK_AB R162, R173, R230 ;  /* 0x000000e6ada2723e */ /* 0x002fe200000010ff */
[----:B0-----:R-:W-:Y:S01]  /*110a0*/  FADD.FTZ R0, R166, R0 ;  /* 0x00000000a6007221 */ /* 0x001fe20000010000 */
[----:B------:R-:W-:Y:S01]  /*110b0*/  F2FP.BF16.F32.PACK_AB R166, R169, R166 ;  /* 0x000000a6a9a6723e */ /* 0x000fe200000010ff */
[-C--:B------:R-:W-:Y:S01]  /*110c0*/  FMUL.FTZ R55, R55, R20.reuse ;  /* 0x0000001437377220 */ /* 0x080fe20000410000 */
[-C--:B------:R-:W-:Y:S01]  /*110d0*/  FMUL.FTZ R58, R58, R20.reuse ;  /* 0x000000143a3a7220 */ /* 0x080fe20000410000 */
[-C--:B------:R-:W-:Y:S01]  /*110e0*/  FMUL.FTZ R59, R59, R20.reuse ;  /* 0x000000143b3b7220 */ /* 0x080fe20000410000 */
[----:B------:R-:W-:Y:S01]  /*110f0*/  FMUL.FTZ R62, R62, R20 ;  /* 0x000000143e3e7220 */ /* 0x000fe20000410000 */
[----:B------:R-:W-:Y:S01]  /*11100*/  MUFU.EX2 R174, R155 ;  /* 0x0000009b00ae7308 */ /* 0x000fe20000000800 */
[----:B--2---:R-:W-:Y:S01]  /*11110*/  F2FP.BF16.F32.PACK_AB R154, R157, R156 ;  /* 0x0000009c9d9a723e */ /* 0x004fe200000010ff */
[----:B------:R-:W-:Y:S01]  /*11120*/  FMUL.FTZ R63, R63, R20 ;  /* 0x000000143f3f7220 */ /* 0x000fe20000410000 */
[----:B------:R-:W-:Y:S01]  /*11130*/  F2FP.BF16.F32.PACK_AB R156, R161, R160 ;  /* 0x000000a0a19c723e */ /* 0x000fe200000010ff */
[----:B------:R-:W-:Y:S01]  /*11140*/  FMUL.FTZ R66, R66, R20 ;  /* 0x0000001442427220 */ /* 0x000fe20000410000 */
[----:B------:R-:W-:Y:S01]  /*11150*/  F2FP.BF16.F32.PACK_AB R160, R203, R202 ;  /* 0x000000cacba0723e */ /* 0x000fe200000010ff */
        /* <DEDUP_REMOVED lines=43> */
[----:B-1----:R-:W-:Y:S01]  /*11410*/  F2FP.BF16.F32.PACK_AB R153, R174, R206 ;  /* 0x000000ceae99723e */ /* 0x002fe200000010ff */
[----:B------:R-:W-:Y:S01]  /*11420*/  BAR.SYNC.DEFER_BLOCKING 0xf, 0x100 ;  /* 0x03c4000000007b1d */ /* 0x000fe20000010000 */
        /* <DEDUP_REMOVED lines=9> */
[----:B------:R-:W-:Y:S01]  /*114c0*/  FMUL.FTZ R151, R151, R20 ;  /* 0x0000001497977220 */ /* 0x000fe20000410000 */
[----:B------:R-:W-:Y:S01]  /*114d0*/  FFMA.FTZ R202, R20, R8, R206 ;  /* 0x0000000814ca7223 */ /* 0x000fe200000100ce */
[----:B------:R-:W-:-:S02]  /*114e0*/  VIADD R8, R168, 0x80 ;  /* 0x00000080a8087836 */ /* 0x000fc40000000000 */
[----:B------:R-:W-:Y:S01]  /*114f0*/  FADD.FTZ R0, R169, R0 ;  /* 0x00000000a9007221 */ /* 0x000fe20000010000 */
[----:B------:R-:W0:Y:S01]  /*11500*/  MUFU.EX2 R175, R175 ;  /* 0x000000af00af7308 */ /* 0x000e220000000800 */
[----:B--2---:R-:W-:Y:S01]  /*11510*/  F2FP.BF16.F32.PACK_AB R161, R171, R177 ;  /* 0x000000b1aba1723e */ /* 0x004fe200000010ff */
[----:B------:R-:W-:Y:S02]  /*11520*/  IMAD.MOV.U32 R9, RZ, RZ, 0x40000040 ;  /* 0x40000040ff097424 */ /* 0x000fe400078e00ff */
[----:B------:R-:W-:Y:S01]  /*11530*/  FADD.FTZ R202, R174, R202 ;  /* 0x000000caaeca7221 */ /* 0x000fe20000010000 */
[----:B------:R-:W-:Y:S01]  /*11540*/  IMAD.MOV.U32 R169, RZ, RZ, 0x40000040 ;  /* 0x40000040ffa97424 */ /* 0x000fe200078e00ff */
[----:B------:R-:W-:Y:S01]  /*11550*/  ISETP.GT.AND P3, PT, R15, R208, PT ;  /* 0x000000d00f00720c */ /* 0x000fe20003f64270 */
[----:B------:R-:W-:Y:S02]  /*11560*/  IMAD.MOV.U32 R20, RZ, RZ, R170 ;  /* 0x000000ffff147224 */ /* 0x000fe400078e00aa */
[----:B------:R-:W-:Y:S01]  /*11570*/  FADD.FTZ R179, R179, R202 ;  /* 0x000000cab3b37221 */ /* 0x000fe20000010000 */
[----:B------:R-:W-:Y:S01]  /*11580*/  MUFU.EX2 R178, R178 ;  /* 0x000000b200b27308 */ /* 0x000fe20000000800 */
[----:B------:R1:W-:Y:S02]  /*11590*/  STSM.16.M88.4 [R198+0x36400], R152 ;  /* 0x03640098c6007844 */ /* 0x0003e40000000200 */
[----:B------:R-:W-:-:S02]  /*115a0*/  FADD.FTZ R180, R180, R179 ;  /* 0x000000b3b4b47221 */ /* 0x000fc40000010000 */
[----:B------:R2:W-:Y:S02]  /*115b0*/  STSM.16.M88.4 [R199], R156 ;  /* 0x0000009cc7007844 */ /* 0x0005e40000000200 */
[----:B------:R-:W-:Y:S01]  /*115c0*/  FADD.FTZ R180, R181, R180 ;  /* 0x000000b4b5b47221 */ /* 0x000fe20000010000 */
[----:B------:R-:W3:Y:S01]  /*115d0*/  MUFU.EX2 R205, R205 ;  /* 0x000000cd00cd7308 */ /* 0x000ee20000000800 */
[----:B0-----:R-:W-:Y:S02]  /*115e0*/  F2FP.BF16.F32.PACK_AB R163, R175, R204 ;  /* 0x000000ccafa3723e */ /* 0x001fe400000010ff */
[----:B------:R-:W-:-:S03]  /*115f0*/  FADD.FTZ R180, R173, R180 ;  /* 0x000000b4adb47221 */ /* 0x000fc60000010000 */
[----:B------:R2:W-:Y:S01]  /*11600*/  STSM.16.M88.4 [R211], R160 ;  /* 0x000000a0d3007844 */ /* 0x0005e20000000200 */
[----:B------:R-:W-:Y:S01]  /*11610*/  FADD.FTZ R19, R19, R180 ;  /* 0x000000b413137221 */ /* 0x000fe20000010000 */
[----:B------:R-:W-:Y:S03]  /*11620*/  MUFU.EX2 R182, R182 ;  /* 0x000000b600b67308 */ /* 0x000fe60000000800 */
[----:B------:R-:W-:Y:S01]  /*11630*/  FADD.FTZ R176, R176, R19 ;  /* 0x00000013b0b07221 */ /* 0x000fe20000010000 */
[----:B------:R-:W-:-:S03]  /*11640*/  IMAD.MOV.U32 R19, RZ, RZ, R200 ;  /* 0x000000ffff137224 */ /* 0x000fc600078e00c8 */
[----:B------:R-:W-:Y:S01]  /*11650*/  FADD.FTZ R176, R177, R176 ;  /* 0x000000b0b1b07221 */ /* 0x000fe20000010000 */
[----:B------:R-:W0:Y:S01]  /*11660*/  MUFU.EX2 R183, R183 ;  /* 0x000000b700b77308 */ /* 0x000e220000000800 */
[----:B---3--:R-:W-:Y:S02]  /*11670*/  F2FP.BF16.F32.PACK_AB R165, R205, R178 ;  /* 0x000000b2cda5723e */ /* 0x008fe400000010ff */
[----:B------:R-:W-:-:S04]  /*11680*/  FADD.FTZ R171, R171, R176 ;  /* 0x000000b0abab7221 */ /* 0x000fc80000010000 */
[----:B------:R-:W-:-:S04]  /*11690*/  FADD.FTZ R204, R204, R171 ;  /* 0x000000abcccc7221 */ /* 0x000fc80000010000 */
[----:B------:R-:W-:-:S04]  /*116a0*/  FADD.FTZ R175, R175, R204 ;  /* 0x000000ccafaf7221 */ /* 0x000fc80000010000 */
[----:B------:R-:W-:Y:S01]  /*116b0*/  FADD.FTZ R178, R178, R175 ;  /* 0x000000afb2b27221 */ /* 0x000fe20000010000 */
[----:B0-----:R-:W-:-:S03]  /*116c0*/  F2FP.BF16.F32.PACK_AB R167, R183, R182 ;  /* 0x000000b6b7a7723e */ /* 0x001fc600000010ff */
[----:B------:R-:W-:Y:S02]  /*116d0*/  FADD.FTZ R205, R205, R178 ;  /* 0x000000b2cdcd7221 */ /* 0x000fe40000010000 */
[----:B------:R2:W-:Y:S01]  /*116e0*/  STSM.16.M88.4 [R210], R164 ;  /* 0x000000a4d2007844 */ /* 0x0005e20000000200 */
[----:B------:R-:W-:-:S06]  /*116f0*/  WARPGROUP.ARRIVE ;  /* 0x00000000000079c5 */ /* 0x000fcc0000000000 */
[----:B------:R-:W-:Y:S01]  /*11700*/  HGMMA.64x256x16.F32.BF16 R24, R152, gdesc[UR4].tnspB, R24, gsb0 ;  /* 0x43e0000498187df0 */ /* 0x000fe20008001818 */
[----:B------:R-:W-:Y:S01]  /*11710*/  R2UR UR6, R8 ;  /* 0x00000000080672ca */ /* 0x000fe200000e0000 */
[C---:B------:R-:W-:Y:S01]  /*11720*/  VIADD R8, R168.reuse, 0x100 ;  /* 0x00000100a8087836 */ /* 0x040fe20000000000 */
[----:B------:R-:W-:Y:S01]  /*11730*/  R2UR UR7, R9 ;  /* 0x00000000090772ca */ /* 0x000fe200000e0000 */
[----:B------:R-:W-:Y:S02]  /*11740*/  IMAD.MOV.U32 R9, RZ, RZ, 0x40000040 ;  /* 0x40000040ff097424 */ /* 0x000fe400078e00ff */
[----:B------:R-:W-:Y:S01]  /*11750*/  VIADD R168, R168, 0x180 ;  /* 0x00000180a8a87836 */ /* 0x000fe20000000000 */
[----:B------:R-:W-:Y:S02]  /*11760*/  WARPGROUP.DEPBAR.LE gsb0, 0x0 ;  /* 0x00008000000079c5 */ /* 0x000fe40000010000 */
[----:B------:R-:W-:Y:S01]  /*11770*/  WARPGROUP.ARRIVE ;  /* 0x00000000000079c5 */ /* 0x000fe20000000000 */
[----:B-1----:R-:W-:-:S04]  /*11780*/  VIADD R152, R15, 0xffffffff ;  /* 0xffffffff0f987836 */ /* 0x002fc80000000000 */
[----:B------:R-:W-:-:S14]  /*11790*/  IMAD.MOV.U32 R15, RZ, RZ, R152 ;  /* 0x000000ffff0f7224 */ /* 0x000fdc00078e0098 */
[----:B------:R-:W-:Y:S01]  /*117a0*/  HGMMA.64x256x16.F32.BF16 R24, R156, gdesc[UR4].tnspB, R24, gsb0 ;  /* 0x43e000049c187df0 */ /* 0x000fe20008001818 */
[----:B------:R-:W-:Y:S01]  /*117b0*/  R2UR UR6, R8 ;  /* 0x00000000080672ca */ /* 0x000fe200000e0000 */
[----:B------:R-:W-:Y:S01]  /*117c0*/  FADD.FTZ R8, R182, R205 ;  /* 0x000000cdb6087221 */ /* 0x000fe20000010000 */
[----:B------:R-:W-:Y:S01]  /*117d0*/  R2UR UR7, R9 ;  /* 0x00000000090772ca */ /* 0x000fe200000e0000 */
[----:B------:R-:W-:Y:S02]  /*117e0*/  IMAD.MOV.U32 R9, RZ, RZ, R172 ;  /* 0x000000ffff097224 */ /* 0x000fe400078e00ac */
[----:B------:R-:W-:Y:S01]  /*117f0*/  FADD.FTZ R8, R183, R8 ;  /* 0x00000008b7087221 */ /* 0x000fe20000010000 */
[----:B------:R-:W-:Y:S02]  /*11800*/  WARPGROUP.DEPBAR.LE gsb0, 0x0 ;  /* 0x00008000000079c5 */ /* 0x000fe40000010000 */
[----:B------:R-:W-:-:S15]  /*11810*/  WARPGROUP.ARRIVE ;  /* 0x00000000000079c5 */ /* 0x000fde0000000000 */
[----:B------:R-:W-:-:S04]  /*11820*/  NOP ;  /* 0x0000000000007918 */ /* 0x000fc80000000000 */
        /* <DEDUP_REMOVED lines=19> */
.L_x_3605:
[----:B------:R-:W-:Y:S02]  /*11960*/  IMAD.MOV.U32 R20, RZ, RZ, R170 ;  /* 0x000000ffff147224 */ /* 0x000fe400078e00aa */
[----:B------:R-:W-:Y:S02]  /*11970*/  IMAD.MOV.U32 R9, RZ, RZ, R172 ;  /* 0x000000ffff097224 */ /* 0x000fe400078e00ac */
[----:B------:R-:W-:Y:S02]  /*11980*/  IMAD.MOV.U32 R19, RZ, RZ, R200 ;  /* 0x000000ffff137224 */ /* 0x000fe400078e00c8 */
[----:B------:R-:W-:-:S07]  /*11990*/  IMAD.MOV.U32 R15, RZ, RZ, R152 ;  /* 0x000000ffff0f7224 */ /* 0x000fce00078e0098 */
.L_x_3604:
[----:B------:R-:W-:Y:S05]  /*119a0*/  BSYNC B1 ;  /* 0x0000000000017941 */ /* 0x000fea0003800000 */
.L_x_3603:
[----:B------:R-:W0:Y:S01]  /*119b0*/  LDC R152, c[0x0][0x448] ;  /* 0x00011200ff987b82 */ /* 0x000e220000000800 */
[----:B------:R-:W-:-:S07]  /*119c0*/  IADD3 R155, R184, 0x1, -R23 ;  /* 0x00000001b89b7810 */ /* 0x000fce0007ffe817 */
[----:B--2---:R-:W1:Y:S01]  /*119d0*/  LDC R156, c[0x0][0xadc] ;  /* 0x0002b700ff9c7b82 */ /* 0x004e620000000800 */
        /* <DEDUP_REMOVED lines=21> */
.L_x_3627:
[----:B------:R-:W-:-:S13]  /*11b30*/  ISETP.NE.AND P2, PT, R156, 0x1, PT ;  /* 0x000000019c00780c */ /* 0x000fda0003f45270 */
[----:B------:R-:W0:Y:S02]  /*11b40*/  @P2 LDC.64 R152, c[0x0][0xae0] ;  /* 0x0002b800ff982b82 */ /* 0x000e240000000a00 */
[----:B0-----:R-:W-:-:S05]  /*11b50*/  @P2 IMAD.HI.U32 R152, R21, R152, RZ ;  /* 0x0000009815982227 */ /* 0x001fca00078e00ff */
[----:B------:R-:W-:-:S07]  /*11b60*/  @P2 SHF.R.U32.HI R21, RZ, R153, R152 ;  /* 0x00000099ff152219 */ /* 0x000fce0000011698 */
.L_x_3628:
[----:B------:R-:W-:Y:S05]  /*11b70*/  BSYNC B0 ;  /* 0x0000000000007941 */ /* 0x000fea0003800000 */
.L_x_3626:
[----:B------:R-:W-:-:S05]  /*11b80*/  IMAD R21, R21, R156, RZ ;  /* 0x0000009c15157224 */ /* 0x000fca00078e02ff */
[----:B------:R-:W-:-:S07]  /*11b90*/  VIMNMX R154, R154, R21, !PT ;  /* 0x000000159a9a7248 */ /* 0x000fce0007fe0100 */
.L_x_3625:
        /* <DEDUP_REMOVED lines=13> */
.L_x_3642:
[----:B------:R-:W-:Y:S01]  /*11c70*/  VIADD R19, R204, 0x1 ;  /* 0x00000001cc137836 */ /* 0x000fe20000000000 */
[C---:B------:R-:W-:Y:S01]  /*11c80*/  ISETP.GT.AND P2, PT, R21.reuse, R205, PT ;  /* 0x000000cd1500720c */ /* 0x040fe20003f44270 */
[----:B------:R-:W-:-:S03]  /*11c90*/  VIADD R21, R21, 0xffffffff ;  /* 0xffffffff15157836 */ /* 0x000fc60000000000 */
[----:B------:R-:W-:-:S04]  /*11ca0*/  ISETP.NE.AND P3, PT, R19, 0x2, PT ;  /* 0x000000021300780c */ /* 0x000fc80003f65270 */
[----:B------:R-:W-:Y:S02]  /*11cb0*/  SEL R9, RZ, 0x1, P3 ;  /* 0x00000001ff097807 */ /* 0x000fe40001800000 */
[----:B------:R-:W-:Y:S02]  /*11cc0*/  SEL R19, R19, RZ, P3 ;  /* 0x000000ff13137207 */ /* 0x000fe40001800000 */
[----:B------:R-:W-:Y:S01]  /*11cd0*/  LOP3.LUT R22, R22, R9, RZ, 0x3c, !PT ;  /* 0x0000000916167212 */ /* 0x000fe200078e3cff */
[----:B0-----:R-:W-:Y:S06]  /*11ce0*/  @!P0 BRA `(.L_x_3632) ;  /* 0x0000000000048947 */ /* 0x001fec0003800000 */
[----:B------:R-:W-:Y:S01]  /*11cf0*/  BPT.TRAP 0x1 ;  /* 0x000000040000795c */ /* 0x000fe20000300000 */
.L_x_3632:
[----:B------:R-:W-:Y:S01]  /*11d00*/  IMAD R15, R19, 0x8, R18 ;  /* 0x00000008130f7824 */ /* 0x000fe200078e0212 */
[----:B------:R-:W-:-:S04]  /*11d10*/  SHF.L.U32 R9, R22, 0x1f, RZ ;  /* 0x0000001f16097819 */ /* 0x000fc800000006ff */
[----:B------:R0:W1:Y:S01]  /*11d20*/  SYNCS.PHASECHK.TRANS64.TRYWAIT P3, [R15+URZ+0x38830], R9 ;  /* 0x038830090f0075a7 */ /* 0x000062000806017f */
[----:B------:R-:W-:Y:S05]  /*11d30*/  @!P0 BRA `(.L_x_3633) ;  /* 0x0000000000048947 */ /* 0x000fea0003800000 */
[----:B------:R-:W-:Y:S01]  /*11d40*/  BPT.TRAP 0x1 ;  /* 0x000000040000795c */ /* 0x000fe20000300000 */
.L_x_3633:
[----:B------:R-:W-:Y:S01]  /*11d50*/  BSSY B2, `(.L_x_3634) ;  /* 0x0000006000027945 */ /* 0x000fe20003800000 */
[----:B------:R-:W-:Y:S02]  /*11d60*/  IMAD R156, R19, 0x200, R191 ;  /* 0x00000200139c7824 */ /* 0x000fe400078e02bf */
[----:B------:R-:W-:Y:S01]  /*11d70*/  IMAD.MOV.U32 R157, RZ, RZ, 0x40000040 ;  /* 0x40000040ff9d7424 */ /* 0x000fe200078e00ff */
[----:B-1----:R-:W-:Y:S06]  /*11d80*/  @P3 BRA `(.L_x_3635) ;  /* 0x0000000000083947 */ /* 0x002fec0003800000 */
[----:B------:R-:W1:Y:S02]  /*11d90*/  SYNCS.PHASECHK.TRANS64.TRYWAIT P3, [R15+URZ+0x38830], R9 ;  /* 0x038830090f0075a7 */ /* 0x000e64000806017f */
[----:B-1----:R-:W-:Y:S05]  /*11da0*/  @!P3 BRA `(.L_x_3636) ;  /* 0x0000015400b4b947 */ /* 0x002fea0003800000 */
.L_x_3635:
[----:B------:R-:W-:Y:S05]  /*11db0*/  BSYNC B2 ;  /* 0x0000000000027941 */ /* 0x000fea0003800000 */
.L_x_3634:
        /* <DEDUP_REMOVED lines=36> */
.L_x_3637:
[----:B------:R2:W3:Y:S01]  /*12000*/  SYNCS.PHASECHK.TRANS64.TRYWAIT P3, [R15+URZ+0x38850], R9 ;  /* 0x038850090f0075a7 */ /* 0x0004e2000806017f */
[----:B------:R-:W-:Y:S05]  /*12010*/  @!P0 BRA `(.L_x_3638) ;  /* 0x0000000000048947 */ /* 0x000fea0003800000 */
[----:B------:R-:W-:Y:S01]  /*12020*/  BPT.TRAP 0x1 ;  /* 0x000000040000795c */ /* 0x000fe20000300000 */
.L_x_3638:
[----:B------:R-:W-:Y:S04]  /*12030*/  BSSY B2, `(.L_x_3639) ;  /* 0x0000004000027945 */ /* 0x000fe80003800000 */
[----:B---3--:R-:W-:Y:S05]  /*12040*/  @P3 BRA `(.L_x_3640) ;  /* 0x0000000000083947 */ /* 0x008fea0003800000 */
[----:B------:R-:W3:Y:S02]  /*12050*/  SYNCS.PHASECHK.TRANS64.TRYWAIT P3, [R15+URZ+0x38850], R9 ;  /* 0x038850090f0075a7 */ /* 0x000ee4000806017f */
[----:B---3--:R-:W-:Y:S05]  /*12060*/  @!P3 BRA `(.L_x_3641) ;  /* 0x000001540018b947 */ /* 0x008fea0003800000 */
.L_x_3640:
[----:B------:R-:W-:Y:S05]  /*12070*/  BSYNC B2 ;  /* 0x0000000000027941 */ /* 0x000fea0003800000 */
.L_x_3639:
        /* <DEDUP_REMOVED lines=10> */
[----:B------:R-:W-:-:S02]  /*12120*/  VIADD R201, R200, 0x800 ;  /* 0x00000800c8c97836 */ /* 0x000fc40000000000 */
[----:B------:R-:W-:Y:S02]  /*12130*/  VIADD R208, R2, 0x800 ;  /* 0x0000080002d07836 */ /* 0x000fe40000000000 */
[----:B------:R-:W-:-:S05]  /*12140*/  IMAD.MOV.U32 R209, RZ, RZ, 0xa00 ;  /* 0x00000a00ffd17424 */ /* 0x000fca00078e00ff */
        /* <DEDUP_REMOVED lines=219> */
[----:B------:R-:W-:Y:S01]  /*12f00*/  VIADD R208, R200, 0xa00 ;  /* 0x00000a00c8d07836 */ /* 0x000fe20000000000 */
[----:B------:R-:W-:Y:S01]  /*12f10*/  R2UR UR7, R209 ;  /* 0x00000000d10772ca */ /* 0x000fe200000e0000 */
        /* <DEDUP_REMOVED lines=120> */
[C---:B------:R-:W-:Y:S01]  /*136a0*/  IMAD.IADD R206, R208.reuse, 0x1, R9 ;  /* 0x00000001d0ce7824 */ /* 0x040fe200078e0209 */
[----:B------:R-:W-:Y:S01]  /*136b0*/  R2UR UR5, R207 ;  /* 0x00000000cf0572ca */ /* 0x000fe200000e0000 */
[----:B------:R-:W-:Y:S02]  /*136c0*/  IMAD.MOV.U32 R207, RZ, RZ, 0x40000040 ;  /* 0x40000040ffcf7424 */ /* 0x000fe400078e00ff */
[--C-:B------:R-:W-:Y:S01]  /*136d0*/  IMAD.IADD R208, R208, 0x1, R14.reuse ;  /* 0x00000001d0d07824 */ /* 0x100fe200078e020e */
[----:B------:R-:W-:Y:S01]  /*136e0*/  R2UR UR6, R206 ;  /* 0x00000000ce0672ca */ /* 0x000fe200000e0000 */
[----:B------:R-:W-:Y:S01]  /*136f0*/  IMAD.IADD R206, R201, 0x1, R14 ;  /* 0x00000001c9ce7824 */ /* 0x000fe200078e020e */
[----:B------:R-:W-:Y:S01]  /*13700*/  R2UR UR7, R207 ;  /* 0x00000000cf0772ca */ /* 0x000fe200000e0000 */
[----:B------:R-:W-:-:S02]  /*13710*/  IMAD.MOV.U32 R207, RZ, RZ, 0x40000040 ;  /* 0x40000040ffcf7424 */ /* 0x000fc400078e00ff */
[----:B------:R-:W-:Y:S02]  /*13720*/  IMAD.MOV.U32 R201, RZ, RZ, 0x40 ;  /* 0x00000040ffc97424 */ /* 0x000fe400078e00ff */
[----:B------:R-:W-:-:S03]  /*13730*/  IMAD.MOV.U32 R9, RZ, RZ, 0x1000 ;  /* 0x00001000ff097424 */ /* 0x000fc600078e00ff */
[----:B------:R-:W-:Y:S02]  /*13740*/  SEL R201, R201, 0x3e, P3 ;  /* 0x0000003ec9c97807 */ /* 0x000fe40001800000 */
[----:B------:R-:W-:Y:S02]  /*13750*/  SEL R9, R9, 0xf80, P3 ;  /* 0x00000f8009097807 */ /* 0x000fe40001800000 */
[----:B------:R-:W-:Y:S02]  /*13760*/  LOP3.LUT R201, R201, 0x6, RZ, 0xc0, !PT ;  /* 0x00000006c9c97812 */ /* 0x000fe400078ec0ff */
[----:B------:R-:W-:-:S04]  /*13770*/  LOP3.LUT R9, R9, 0x1e00, RZ, 0xc0, !PT ;  /* 0x00001e0009097812 */ /* 0x000fc800078ec0ff */
        /* <DEDUP_REMOVED lines=17> */
[----:B------:R-:W-:Y:S01]  /*13890*/  IMAD R200, R19, 0x1000, R193 ;  /* 0x0000100013c87824 */ /* 0x000fe200078e02c1 */
[----:B------:R-:W-:Y:S01]  /*138a0*/  R2UR UR7, R201 ;  /* 0x00000000c90772ca */ /* 0x000fe200000e0000 */
[----:B------:R-:W-:Y:S01]  /*138b0*/  IMAD.MOV.U32 R201, RZ, RZ, 0x40000040 ;  /* 0x40000040ffc97424 */ /* 0x000fe200078e00ff */
[----:B------:R-:W-:Y:S02]  /*138c0*/  WARPGROUP.DEPBAR.LE gsb0, 0x0 ;  /* 0x00008000000079c5 */ /* 0x000fe40000010000 */
[----:B------:R-:W-:-:S09]  /*138d0*/  WARPGROUP.ARRIVE ;  /* 0x00000000000079c5 */ /* 0x000fd20000000000 */
[----:B------:R-:W-:Y:S01]  /*138e0*/  HGMMA.64x64x16.F32.BF16 R152, gdesc[UR4], R152, gsb0 ;  /* 0x00e00000049879f0 */ /* 0x000fe20008001898 */
[----:B------:R-:W-:Y:S02]  /*138f0*/  R2UR UR7, R201 ;  /* 0x00000000c90772ca */ /* 0x000fe400000e0000 */
        /* <DEDUP_REMOVED lines=46> */
[-CC-:B------:R-:W-:Y:S01]  /*13be0*/  FFMA.FTZ R152, R152, R14.reuse, -R206.reuse ;  /* 0x0000000e98987223 */ /* 0x180fe200000108ce */
[----:B------:R-:W0:Y:S01]  /*13bf0*/  SHFL.BFLY PT, R164, R20, 0x1, 0x1f ;  /* 0x0c201f0014a47f89 */ /* 0x000e2200000e0000 */
[-C--:B------:R-:W-:Y:S01]  /*13c00*/  FMUL.FTZ R201, R201, R14.reuse ;  /* 0x0000000ec9c97220 */ /* 0x080fe20000410000 */
        /* <DEDUP_REMOVED lines=10> */
[----:B------:R1:W2:Y:S01]  /*13cb0*/  MUFU.EX2 R202, R201 ;  /* 0x000000c900ca7308 */ /* 0x0002a20000000800 */
[-CC-:B------:R-:W-:Y:S01]  /*13cc0*/  FFMA.FTZ R180, R180, R14.reuse, -R206.reuse ;  /* 0x0000000eb4b47223 */ /* 0x180fe200000108ce */
[----:B------:R-:W-:-:S06]  /*13cd0*/  FFMA.FTZ R181, R181, R14, -R206 ;  /* 0x0000000eb5b57223 */ /* 0x000fcc00000108ce */
[----:B------:R-:W-:Y:S01]  /*13ce0*/  MUFU.EX2 R152, R152 ;  /* 0x0000009800987308 */ /* 0x000fe20000000800 */
[----:B-1----:R-:W-:Y:S01]  /*13cf0*/  FFMA.FTZ R201, R165, R14, -R206 ;  /* 0x0000000ea5c97223 */ /* 0x002fe200000108ce */
[----:B0-----:R-:W-:-:S06]  /*13d00*/  FMNMX.FTZ R20, R20, R164, !PT ;  /* 0x000000a414147209 */ /* 0x001fcc0007810000 */
[----:B------:R-:W-:Y:S01]  /*13d10*/  MUFU.EX2 R153, R153 ;  /* 0x0000009900997308 */ /* 0x000fe20000000800 */
[C---:B------:R-:W-:Y:S01]  /*13d20*/  FMUL.FTZ R208, R20.reuse, R14 ;  /* 0x0000000e14d07220 */ /* 0x040fe20000410000 */
[----:B------:R-:W-:Y:S01]  /*13d30*/  FADD.FTZ R164, -R20, R203 ;  /* 0x000000cb14a47221 */ /* 0x000fe20000010100 */
[-C--:B--2---:R-:W-:Y:S01]  /*13d40*/  FMUL.FTZ R24, R24, R202.reuse ;  /* 0x000000ca18187220 */ /* 0x084fe20000410000 */
[----:B------:R-:W-:Y:S01]  /*13d50*/  FMUL.FTZ R25, R25, R202 ;  /* 0x000000ca19197220 */ /* 0x000fe20000410000 */
[-CC-:B------:R-:W-:Y:S01]  /*13d60*/  FFMA.FTZ R209, R155, R14.reuse, -R208.reuse ;  /* 0x0000000e9bd17223 */ /* 0x180fe200000108d0 */
[-CC-:B------:R-:W-:Y:S01]  /*13d70*/  FFMA.FTZ R155, R158, R14.reuse, -R208.reuse ;  /* 0x0000000e9e9b7223 */ /* 0x180fe200000108d0 */
[-CC-:B------:R-:W-:Y:S01]  /*13d80*/  FFMA.FTZ R158, R162, R14.reuse, -R208.reuse ;  /* 0x0000000ea29e7223 */ /* 0x180fe200000108d0 */
[----:B------:R-:W-:Y:S02]  /*13d90*/  IMAD.MOV R162, RZ, RZ, -R197 ;  /* 0x000000ffffa27224 */ /* 0x000fe400078e0ac5 */
[-C--:B------:R-:W-:Y:S01]  /*13da0*/  FMUL.FTZ R164, R164, R14.reuse ;  /* 0x0000000ea4a47220 */ /* 0x080fe20000410000 */
[-CC-:B------:R-:W-:Y:S01]  /*13db0*/  FFMA.FTZ R154, R154, R14.reuse, -R208.reuse ;  /* 0x0000000e9a9a7223 */ /* 0x180fe200000108d0 */
[----:B------:R-:W-:Y:S01]  /*13dc0*/  MUFU.EX2 R209, R209 ;  /* 0x000000d100d17308 */ /* 0x000fe20000000800 */
[--C-:B------:R-:W-:Y:S01]  /*13dd0*/  FFMA.FTZ R165, R159, R14, -R208.reuse ;  /* 0x0000000e9fa57223 */ /* 0x100fe200000108d0 */
[----:B------:R-:W-:Y:S01]  /*13de0*/  ISETP.NE.AND P3, PT, R185, R162, PT ;  /* 0x000000a2b900720c */ /* 0x000fe20003f65270 */
[----:B------:R-:W-:Y:S01]  /*13df0*/  FFMA.FTZ R159, R163, R14, -R208 ;  /* 0x0000000ea39f7223 */ /* 0x000fe200000108d0 */
[----:B------:R-:W-:-:S02]  /*13e00*/  @!P1 VIADD R162, R15, 0x38840 ;  /* 0x000388400fa29836 */ /* 0x000fc40000000000 */
[-CC-:B------:R-:W-:Y:S01]  /*13e10*/  FFMA.FTZ R203, R166, R14.reuse, -R208.reuse ;  /* 0x0000000ea6cb7223 */ /* 0x180fe200000108d0 */
[-CC-:B------:R-:W-:Y:S01]  /*13e20*/  FFMA.FTZ R206, R167, R14.reuse, -R208.reuse ;  /* 0x0000000ea7ce7223 */ /* 0x180fe200000108d0 */
[-C--:B------:R-:W-:Y:S01]  /*13e30*/  FFMA.FTZ R170, R170, R14.reuse, -R208 ;  /* 0x0000000eaaaa7223 */ /* 0x080fe200000108d0 */
[----:B------:R-:W0:Y:S01]  /*13e40*/  MUFU.EX2 R164, R164 ;  /* 0x000000a400a47308 */ /* 0x000e220000000800 */
[----:B------:R-:W-:Y:S01]  /*13e50*/  @!P1 PRMT R162, RZ, 0x654, R162 ;  /* 0x00000654ffa29816 */ /* 0x000fe200000000a2 */
[-CC-:B------:R-:W-:Y:S01]  /*13e60*/  FFMA.FTZ R171, R171, R14.reuse, -R208.reuse ;  /* 0x0000000eabab7223 */ /* 0x180fe200000108d0 */
[-CC-:B------:R-:W-:Y:S01]  /*13e70*/  FFMA.FTZ R174, R174, R14.reuse, -R208.reuse ;  /* 0x0000000eaeae7223 */ /* 0x180fe200000108d0 */
[-CC-:B------:R-:W-:Y:S01]  /*13e80*/  FFMA.FTZ R175, R175, R14.reuse, -R208.reuse ;  /* 0x0000000eafaf7223 */ /* 0x180fe200000108d0 */
[----:B------:R1:W-:Y:S01]  /*13e90*/  @!P1 SYNCS.ARRIVE.TRANS64.RED.A1T0 RZ, [R162+URZ], RZ ;  /* 0x000000ffa2ff99a7 */ /* 0x0003e2000810043f */
[----:B------:R-:W-:Y:S01]  /*13ea0*/  FFMA.FTZ R178, R178, R14, -R208 ;  /* 0x0000000eb2b27223 */ /* 0x000fe200000108d0 */
[----:B------:R-:W-:Y:S01]  /*13eb0*/  @!P3 IMAD R163, R204, 0x40, R194 ;  /* 0x00000040cca3b824 */ /* 0x000fe200078e02c2 */
[----:B------:R-:W2:Y:S01]  /*13ec0*/  MUFU.EX2 R154, R154 ;  /* 0x0000009a009a7308 */ /* 0x000ea20000000800 */
[-C--:B------:R-:W-:Y:S01]  /*13ed0*/  FMUL.FTZ R28, R28, R202.reuse ;  /* 0x000000ca1c1c7220 */ /* 0x080fe20000410000 */
[----:B------:R-:W-:Y:S01]  /*13ee0*/  FMUL.FTZ R29, R29, R202 ;  /* 0x000000ca1d1d7220 */ /* 0x000fe20000410000 */
[----:B------:R-:W-:-:S02]  /*13ef0*/  @!P3 IMAD R163, R163, 0x4, R18 ;  /* 0x00000004a3a3b824 */ /* 0x000fc400078e0212 */
[----:B------:R-:W-:Y:S01]  /*13f00*/  FMUL.FTZ R32, R32, R202 ;  /* 0x000000ca20207220 */ /* 0x000fe20000410000 */
[-CC-:B-1----:R-:W-:Y:S01]  /*13f10*/  FFMA.FTZ R162, R179, R14.reuse, -R208.reuse ;  /* 0x0000000eb3a27223 */ /* 0x182fe200000108d0 */
[-CC-:B------:R-:W-:Y:S01]  /*13f20*/  FFMA.FTZ R179, R182, R14.reuse, -R208.reuse ;  /* 0x0000000eb6b37223 */ /* 0x180fe200000108d0 */
[----:B------:R-:W-:Y:S01]  /*13f30*/  FFMA.FTZ R182, R183, R14, -R208 ;  /* 0x0000000eb7b67223 */ /* 0x000fe200000108d0 */
[----:B------:R-:W1:Y:S01]  /*13f40*/  MUFU.EX2 R155, R155 ;  /* 0x0000009b009b7308 */ /* 0x000e620000000800 */
[----:B------:R-:W-:Y:S01]  /*13f50*/  @!P3 STS [R163+0x38400], R202 ;  /* 0x038400caa300b388 */ /* 0x000fe20000000800 */
[-C--:B0-----:R-:W-:Y:S01]  /*13f60*/  FMUL.FTZ R26, R26, R164.reuse ;  /* 0x000000a41a1a7220 */ /* 0x081fe20000410000 */
[-C--:B------:R-:W-:Y:S01]  /*13f70*/  FMUL.FTZ R27, R27, R164.reuse ;  /* 0x000000a41b1b7220 */ /* 0x080fe20000410000 */
[-C--:B------:R-:W-:Y:S01]  /*13f80*/  FMUL.FTZ R30, R30, R164.reuse ;  /* 0x000000a41e1e7220 */ /* 0x080fe20000410000 */
[----:B------:R0:W-:Y:S01]  /*13f90*/  @!P3 STS [R163+0x38420], R164 ;  /* 0x038420a4a300b388 */ /* 0x0001e20000000800 */
[-C--:B------:R-:W-:Y:S01]  /*13fa0*/  FMUL.FTZ R31, R31, R164.reuse ;  /* 0x000000a41f1f7220 */ /* 0x080fe20000410000 */
[-C--:B------:R-:W-:Y:S01]  /*13fb0*/  FMUL.FTZ R34, R34, R164.reuse ;  /* 0x000000a422227220 */ /* 0x080fe20000410000 */
[----:B------:R-:W3:Y:S01]  /*13fc0*/  MUFU.EX2 R157, R157 ;  /* 0x0000009d009d7308 */ /* 0x000ee20000000800 */
[-C--:B------:R-:W-:Y:S01]  /*13fd0*/  FMUL.FTZ R35, R35, R164.reuse ;  /* 0x000000a423237220 */ /* 0x080fe20000410000 */
[-C--:B------:R-:W-:Y:S01]  /*13fe0*/  FMUL.FTZ R38, R38, R164.reuse ;  /* 0x000000a426267220 */ /* 0x080fe20000410000 */
[-C--:B------:R-:W-:Y:S01]  /*13ff0*/  FMUL.FTZ R39, R39, R164.reuse ;  /* 0x000000a427277220 */ /* 0x080fe20000410000 */
[-C--:B------:R-:W-:Y:S01]  /*14000*/  FMUL.FTZ R42, R42, R164.reuse ;  /* 0x000000a42a2a7220 */ /* 0x080fe20000410000 */
[-C--:B------:R-:W-:Y:S01]  /*14010*/  FMUL.FTZ R43, R43, R164.reuse ;  /* 0x000000a42b2b7220 */ /* 0x080fe20000410000 */
[----:B------:R-:W-:Y:S01]  /*14020*/  FMUL.FTZ R46, R46, R164 ;  /* 0x000000a42e2e7220 */ /* 0x000fe20000410000 */
[----:B0-----:R-:W-:Y:S01]  /*14030*/  FFMA.FTZ R163, R202, R0, R152 ;  /* 0x00000000caa37223 */ /* 0x001fe20000010098 */
[----:B------:R-:W0:Y:S01]  /*14040*/  MUFU.EX2 R165, R165 ;  /* 0x000000a500a57308 */ /* 0x000e220000000800 */
[----:B--2---:R-:W-:Y:S01]  /*14050*/  FFMA.FTZ R0, R164, R8, R154 ;  /* 0x00000008a4007223 */ /* 0x004fe2000001009a */
[C---:B------:R-:W-:Y:S01]  /*14060*/  F2FP.BF16.F32.PACK_AB R152, R153.reuse, R152 ;  /* 0x000000989998723e */ /* 0x040fe200000010ff */
[----:B------:R-:W-:Y:S01]  /*14070*/  FADD.FTZ R8, R153, R163 ;  /* 0x000000a399087221 */ /* 0x000fe20000010000 */
[C---:B------:R-:W-:Y:S01]  /*14080*/  F2FP.BF16.F32.PACK_AB R153, R209.reuse, R154 ;  /* 0x0000009ad199723e */ /* 0x040fe200000010ff */
[----:B------:R-:W-:Y:S01]  /*14090*/  FADD.FTZ R163, R209, R0 ;  /* 0x00000000d1a37221 */ /* 0x000fe20000010000 */
[-C--:B------:R-:W-:Y:S01]  /*140a0*/  FMUL.FTZ R47, R47, R164.reuse ;  /* 0x000000a42f2f7220 */ /* 0x080fe20000410000 */
[----:B------:R-:W-:Y:S01]  /*140b0*/  FADD.FTZ R154, R207, R8 ;  /* 0x00000008cf9a7221 */ /* 0x000fe20000010000 */
[----:B------:R-:W2:Y:S01]  /*140c0*/  MUFU.EX2 R156, R156 ;  /* 0x0000009c009c7308 */ /* 0x000ea20000000800 */
[----:B-1----:R-:W-:Y:S01]  /*140d0*/  FADD.FTZ R8, R155, R163 ;  /* 0x000000a39b087221 */ /* 0x002fe20000010000 */
[-C--:B------:R-:W-:Y:S01]  /*140e0*/  FMUL.FTZ R50, R50, R164.reuse ;  /* 0x000000a432327220 */ /* 0x080fe20000410000 */
[C---:B---3--:R-:W-:Y:S01]  /*140f0*/  FADD.FTZ R163, R157.reuse, R154 ;  /* 0x0000009a9da37221 */ /* 0x048fe20000010000 */
[----:B------:R-:W-:Y:S01]  /*14100*/  F2FP.BF16.F32.PACK_AB R154, R157, R207 ;  /* 0x000000cf9d9a723e */ /* 0x000fe200000010ff */
[-C--:B------:R-:W-:Y:S01]  /*14110*/  FMUL.FTZ R51, R51, R164.reuse ;  /* 0x000000a433337220 */ /* 0x080fe20000410000 */
[-C--:B------:R-:W-:Y:S01]  /*14120*/  FMUL.FTZ R54, R54, R164.reuse ;  /* 0x000000a436367220 */ /* 0x080fe20000410000 */
[-C--:B------:R-:W-:Y:S01]  /*14130*/  FMUL.FTZ R55, R55, R164.reuse ;  /* 0x000000a437377220 */ /* 0x080fe20000410000 */
[----:B------:R-:W1:Y:S01]  /*14140*/  MUFU.EX2 R158, R158 ;  /* 0x0000009e009e7308 */ /* 0x000e620000000800 */
        /* <DEDUP_REMOVED lines=132> */
[----:B------:R-:W-:Y:S01]  /*14990*/  FMUL.FTZ R149, R149, R202 ;  /* 0x000000ca95957220 */ /* 0x000fe20000410000 */
[----:B------:R1:W-:Y:S01]  /*149a0*/  STSM.16.M88.4 [R198+0x36400], R152 ;  /* 0x03640098c6007844 */ /* 0x0003e20000000200 */
[----:B------:R-:W-:Y:S01]  /*149b0*/  FADD.FTZ R183, R201, R183 ;  /* 0x000000b7c9b77221 */ /* 0x000fe20000010000 */
[----:B------:R-:W-:Y:S01]  /*149c0*/  @!P1 VIADD R15, R15, 0x38860 ;  /* 0x000388600f0f9836 */ /* 0x000fe20000000000 */
[----:B------:R-:W-:Y:S01]  /*149d0*/  MUFU.EX2 R180, R180 ;  /* 0x000000b400b47308 */ /* 0x000fe20000000800 */
[----:B------:R-:W-:-:S02]  /*149e0*/  IMAD.MOV.U32 R204, RZ, RZ, R19 ;  /* 0x000000ffffcc7224 */ /* 0x000fc400078e0013 */
[----:B------:R-:W-:Y:S01]  /*149f0*/  IMAD.MOV.U32 R202, RZ, RZ, R9 ;  /* 0x000000ffffca7224 */ /* 0x000fe200078e0009 */
[----:B------:R-:W-:-:S04]  /*14a00*/  @!P1 PRMT R15, RZ, 0x654, R15 ;  /* 0x00000654ff0f9816 */ /* 0x000fc8000000000f */
[----:B------:R-:W2:Y:S01]  /*14a10*/  MUFU.EX2 R181, R181 ;  /* 0x000000b500b57308 */ /* 0x000ea20000000800 */
[----:B0-----:R-:W-:-:S07]  /*14a20*/  F2FP.BF16.F32.PACK_AB R164, R177, R176 ;  /* 0x000000b0b1a4723e */ /* 0x001fce00000010ff */
[----:B------:R0:W-:Y:S08]  /*14a30*/  MUFU.EX2 R0, R178 ;  /* 0x000000b200007308 */ /* 0x0001f00000000800 */
[----:B------:R3:W4:Y:S01]  /*14a40*/  MUFU.EX2 R8, R162 ;  /* 0x000000a200087308 */ /* 0x0007220000000800 */
[C---:B0-----:R-:W-:Y:S01]  /*14a50*/  FADD.FTZ R178, R159.reuse, R157 ;  /* 0x0000009d9fb27221 */ /* 0x041fe20000010000 */
[----:B------:R-:W-:-:S02]  /*14a60*/  F2FP.BF16.F32.PACK_AB R157, R159, R158 ;  /* 0x0000009e9f9d723e */ /* 0x000fc400000010ff */
[----:B------:R-:W-:Y:S02]  /*14a70*/  F2FP.BF16.F32.PACK_AB R158, R201, R160 ;  /* 0x000000a0c99e723e */ /* 0x000fe400000010ff */
[----:B------:R-:W-:Y:S01]  /*14a80*/  F2FP.BF16.F32.PACK_AB R159, R206, R203 ;  /* 0x000000cbce9f723e */ /* 0x000fe200000010ff */
[----:B------:R-:W-:Y:S01]  /*14a90*/  FADD.FTZ R203, R203, R178 ;  /* 0x000000b2cbcb7221 */ /* 0x000fe20000010000 */
[----:B------:R-:W-:Y:S01]  /*14aa0*/  MUFU.EX2 R179, R179 ;  /* 0x000000b300b37308 */ /* 0x000fe20000000800 */
[----:B------:R-:W-:Y:S01]  /*14ab0*/  F2FP.BF16.F32.PACK_AB R160, R169, R168 ;  /* 0x000000a8a9a0723e */ /* 0x000fe200000010ff */
[----:B------:R-:W-:Y:S01]  /*14ac0*/  FADD.FTZ R168, R168, R183 ;  /* 0x000000b7a8a87221 */ /* 0x000fe20000010000 */
[----:B---3--:R-:W-:Y:S01]  /*14ad0*/  F2FP.BF16.F32.PACK_AB R162, R173, R172 ;  /* 0x000000acada2723e */ /* 0x008fe200000010ff */
[----:B------:R0:W-:Y:S01]  /*14ae0*/  STSM.16.M88.4 [R199], R156 ;  /* 0x0000009cc7007844 */ /* 0x0001e20000000200 */
[----:B--2---:R-:W-:Y:S01]  /*14af0*/  F2FP.BF16.F32.PACK_AB R166, R181, R180 ;  /* 0x000000b4b5a6723e */ /* 0x004fe200000010ff */
[----:B------:R-:W-:Y:S01]  /*14b00*/  FADD.FTZ R203, R206, R203 ;  /* 0x000000cbcecb7221 */ /* 0x000fe20000010000 */
[----:B------:R-:W-:Y:S01]  /*14b10*/  FADD.FTZ R169, R169, R168 ;  /* 0x000000a8a9a97221 */ /* 0x000fe20000010000 */
[----:B------:R-:W2:Y:S01]  /*14b20*/  MUFU.EX2 R182, R182 ;  /* 0x000000b600b67308 */ /* 0x000ea20000000800 */
[----:B----4-:R-:W-:Y:S01]  /*14b30*/  F2FP.BF16.F32.PACK_AB R165, R8, R0 ;  /* 0x0000000008a5723e */ /* 0x010fe200000010ff */
[----:B------:R0:W-:Y:S01]  /*14b40*/  STSM.16.M88.4 [R211], R160 ;  /* 0x000000a0d3007844 */ /* 0x0001e20000000200 */
[----:B------:R-:W-:Y:S01]  /*14b50*/  FADD.FTZ R170, R170, R203 ;  /* 0x000000cbaaaa7221 */ /* 0x000fe20000010000 */
[----:B------:R-:W-:Y:S01]  /*14b60*/  FADD.FTZ R172, R172, R169 ;  /* 0x000000a9acac7221 */ /* 0x000fe20000010000 */
[----:B------:R-:W-:-:S02]  /*14b70*/  IMAD.MOV.U32 R203, RZ, RZ, R20 ;  /* 0x000000ffffcb7224 */ /* 0x000fc400078e0014 */
[----:B------:R-:W-:Y:S01]  /*14b80*/  FADD.FTZ R171, R171, R170 ;  /* 0x000000aaabab7221 */ /* 0x000fe20000010000 */
[----:B------:R-:W-:-:S03]  /*14b90*/  FADD.FTZ R173, R173, R172 ;  /* 0x000000acadad7221 */ /* 0x000fc60000010000 */
[----:B------:R-:W-:Y:S01]  /*14ba0*/  FADD.FTZ R174, R174, R171 ;  /* 0x000000abaeae7221 */ /* 0x000fe20000010000 */
[----:B------:R-:W-:-:S03]  /*14bb0*/  FADD.FTZ R176, R176, R173 ;  /* 0x000000adb0b07221 */ /* 0x000fc60000010000 */
[----:B------:R-:W-:Y:S01]  /*14bc0*/  FADD.FTZ R175, R175, R174 ;  /* 0x000000aeafaf7221 */ /* 0x000fe20000010000 */
[----:B------:R-:W-:Y:S01]  /*14bd0*/  FADD.FTZ R177, R177, R176 ;  /* 0x000000b0b1b17221 */ /* 0x000fe20000010000 */
[----:B--2---:R-:W-:Y:S02]  /*14be0*/  F2FP.BF16.F32.PACK_AB R167, R182, R179 ;  /* 0x000000b3b6a7723e */ /* 0x004fe400000010ff */
[----:B------:R-:W-:Y:S01]  /*14bf0*/  FADD.FTZ R175, R0, R175 ;  /* 0x000000af00af7221 */ /* 0x000fe20000010000 */
[----:B------:R-:W-:Y:S02]  /*14c00*/  FADD.FTZ R0, R180, R177 ;  /* 0x000000b1b4007221 */ /* 0x000fe40000010000 */
[----:B------:R0:W-:Y:S01]  /*14c10*/  STSM.16.M88.4 [R210], R164 ;  /* 0x000000a4d2007844 */ /* 0x0001e20000000200 */
[----:B------:R-:W-:Y:S01]  /*14c20*/  WARPGROUP.ARRIVE ;  /* 0x00000000000079c5 */ /* 0x000fe20000000000 */
[----:B------:R-:W-:Y:S01]  /*14c30*/  FADD.FTZ R8, R8, R175 ;  /* 0x000000af08087221 */ /* 0x000fe20000010000 */
[----:B------:R-:W-:-:S03]  /*14c40*/  FADD.FTZ R0, R181, R0 ;  /* 0x00000000b5007221 */ /* 0x000fc60000010000 */
[----:B------:R-:W-:Y:S01]  /*14c50*/  FADD.FTZ R179, R179, R8 ;  /* 0x00000008b3b37221 */ /* 0x000fe20000010000 */
[----:B------:R-:W-:Y:S03]  /*14c60*/  HGMMA.64x256x16.F32.BF16 R24, R152, gdesc[UR4].tnspB, R24, gsb0 ;  /* 0x43e0000498187df0 */ /* 0x000fe60008001818 */
[----:B------:R-:W-:Y:S01]  /*14c70*/  FADD.FTZ R8, R182, R179 ;  /* 0x000000b3b6087221 */ /* 0x000fe20000010000 */
[----:B------:R-:W-:Y:S02]  /*14c80*/  WARPGROUP.DEPBAR.LE gsb0, 0x0 ;  /* 0x00008000000079c5 */ /* 0x000fe40000010000 */
[----:B-1----:R-:W-:Y:S01]  /*14c90*/  VIADD R152, R200, 0x80 ;  /* 0x00000080c8987836 */ /* 0x002fe20000000000 */
[----:B------:R-:W-:Y:S01]  /*14ca0*/  WARPGROUP.ARRIVE ;  /* 0x00000000000079c5 */ /* 0x000fe20000000000 */
[----:B------:R-:W-:-:S03]  /*14cb0*/  IMAD.MOV.U32 R153, RZ, RZ, 0x40000040 ;  /* 0x40000040ff997424 */ /* 0x000fc600078e00ff */
[----:B------:R-:W-:Y:S01]  /*14cc0*/  R2UR UR6, R152 ;  /* 0x00000000980672ca */ /* 0x000fe200000e0000 */
[----:B------:R-:W-:Y:S01]  /*14cd0*/  VIADD R152, R200, 0x100 ;  /* 0x00000100c8987836 */ /* 0x000fe20000000000 */
[----:B------:R-:W-:Y:S01]  /*14ce0*/  R2UR UR7, R153 ;  /* 0x00000000990772ca */ /* 0x000fe200000e0000 */
[----:B------:R-:W-:-:S14]  /*14cf0*/  IMAD.MOV.U32 R153, RZ, RZ, 0x40000040 ;  /* 0x40000040ff997424 */ /* 0x000fdc00078e00ff */
        /* <DEDUP_REMOVED lines=26> */
[----:B------:R-:W-:Y:S05]  /*14ea0*/  BSYNC B1 ;  /* 0x0000000000017941 */ /* 0x000fea0003800000 */
.L_x_3631:
[----:B0-----:R-:W-:-:S07]  /*14eb0*/  IMAD.MOV.U32 R15, RZ, RZ, R21 ;  /* 0x000000ffff0f7224 */ /* 0x001fce00078e0015 */
.L_x_3630:
[----:B------:R-:W-:Y:S05]  /*14ec0*/  BSYNC B0 ;  /* 0x0000000000007941 */ /* 0x000fea0003800000 */
.L_x_3629:
[----:B------:R-:W-:Y:S01]  /*14ed0*/  ISETP.GE.AND P2, PT, R15, R215, PT ;  /* 0x000000d70f00720c */ /* 0x000fe20003f46270 */
[----:B------:R-:W-:-:S12]  /*14ee0*/  BSSY B0, `(.L_x_3643) ;  /* 0x00003ce000007945 */ /* 0x000fd80003800000 */
[----:B------:R-:W-:Y:S05]  /*14ef0*/  @!P2 BRA `(.L_x_3644) ;  /* 0x0000003c0030a947 */ /* 0x000fea0003800000 */
[----:B------:R-:W-:Y:S02]  /*14f00*/  IMAD.MOV.U32 R200, RZ, RZ, R20 ;  /* 0x000000ffffc87224 */ /* 0x000fe400078e0014 */
[----:B------:R-:W-:Y:S02]  /*14f10*/  IMAD.MOV.U32 R202, RZ, RZ, R9 ;  /* 0x000000ffffca7224 */ /* 0x000fe400078e0009 */
[----:B------:R-:W-:-:S07]  /*14f20*/  IMAD.MOV.U32 R201, RZ, RZ, R19 ;  /* 0x000000ffffc97224 */ /* 0x000fce00078e0013 */
.L_x_3663:
[----:B------:R-:W-:-:S05]  /*14f30*/  VIADD R19, R201, 0x1 ;  /* 0x00000001c9137836 */ /* 0x000fca0000000000 */
[----:B------:R-:W-:-:S04]  /*14f40*/  ISETP.NE.AND P2, PT, R19, 0x2, PT ;  /* 0x000000021300780c */ /* 0x000fc80003f45270 */
[----:B------:R-:W-:Y:S02]  /*14f50*/  SEL R9, RZ, 0x1, P2 ;  /* 0x00000001ff097807 */ /* 0x000fe40001000000 */
[----:B------:R-:W-:Y:S02]  /*14f60*/  SEL R19, R19, RZ, P2 ;  /* 0x000000ff13137207 */ /* 0x000fe40001000000 */
[----:B------:R-:W-:Y:S01]  /*14f70*/  LOP3.LUT R22, R22, R9, RZ, 0x3c, !PT ;  /* 0x0000000916167212 */ /* 0x000fe200078e3cff */
[----:B------:R-:W-:Y:S06]  /*14f80*/  @!P0 BRA `(.L_x_3645) ;  /* 0x0000000000048947 */ /* 0x000fec0003800000 */
[----:B------:R-:W-:Y:S01]  /*14f90*/  BPT.TRAP 0x1 ;  /* 0x000000040000795c */ /* 0x000fe20000300000 */
.L_x_3645:
[----:B------:R-:W-:Y:S01]  /*14fa0*/  IMAD R21, R19, 0x8, R18 ;  /* 0x0000000813157824 */ /* 0x000fe200078e0212 */
[----:B------:R-:W-:-:S04]  /*14fb0*/  SHF.L.U32 R9, R22, 0x1f, RZ ;  /* 0x0000001f16097819 */ /* 0x000fc800000006ff */
[----:B------:R0:W1:Y:S01]  /*14fc0*/  SYNCS.PHASECHK.TRANS64.TRYWAIT P2, [R21+URZ+0x38830], R9 ;  /* 0x03883009150075a7 */ /* 0x000062000804017f */
[----:B------:R-:W-:Y:S05]  /*14fd0*/  @!P0 BRA `(.L_x_3646) ;  /* 0x0000000000048947 */ /* 0x000fea0003800000 */
[----:B------:R-:W-:Y:S01]  /*14fe0*/  BPT.TRAP 0x1 ;  /* 0x000000040000795c */ /* 0x000fe20000300000 */
.L_x_3646:
[----:B------:R-:W-:Y:S01]  /*14ff0*/  BSSY B1, `(.L_x_3647) ;  /* 0x0000006000017945 */ /* 0x000fe20003800000 */
[----:B------:R-:W-:Y:S02]  /*15000*/  IMAD R156, R19, 0x200, R191 ;  /* 0x00000200139c7824 */ /* 0x000fe400078e02bf */
[----:B------:R-:W-:Y:S01]  /*15010*/  IMAD.MOV.U32 R157, RZ, RZ, 0x40000040 ;  /* 0x40000040ff9d7424 */ /* 0x000fe200078e00ff */
[----:B-1----:R-:W-:Y:S06]  /*15020*/  @P2 BRA `(.L_x_3648) ;  /* 0x0000000000082947 */ /* 0x002fec0003800000 */
[----:B------:R-:W1:Y:S02]  /*15030*/  SYNCS.PHASECHK.TRANS64.TRYWAIT P2, [R21+URZ+0x38830], R9 ;  /* 0x03883009150075a7 */ /* 0x000e64000804017f */
[----:B-1----:R-:W-:Y:S05]  /*15040*/  @!P2 BRA `(.L_x_3649) ;  /* 0x000001240034a947 */ /* 0x002fea0003800000 */
.L_x_3648:
[----:B------:R-:W-:Y:S05]  /*15050*/  BSYNC B1 ;  /* 0x0000000000017941 */ /* 0x000fea0003800000 */
.L_x_3647:
        /* <DEDUP_REMOVED lines=36> */
.L_x_3650:
[----:B------:R2:W3:Y:S01]  /*152a0*/  SYNCS.PHASECHK.TRANS64.TRYWAIT P2, [R21+URZ+0x38850], R9 ;  /* 0x03885009150075a7 */ /* 0x0004e2000804017f */
[----:B------:R-:W-:Y:S05]  /*152b0*/  @!P0 BRA `(.L_x_3651) ;  /* 0x0000000000048947 */ /* 0x000fea0003800000 */
[----:B------:R-:W-:Y:S01]  /*152c0*/  BPT.TRAP 0x1 ;  /* 0x000000040000795c */ /* 0x000fe20000300000 */
.L_x_3651:
[----:B------:R-:W-:Y:S04]  /*152d0*/  BSSY B1, `(.L_x_3652) ;  /* 0x0000004000017945 */ /* 0x000fe80003800000 */
[----:B---3--:R-:W-:Y:S05]  /*152e0*/  @P2 BRA `(.L_x_3653) ;  /* 0x0000000000082947 */ /* 0x008fea0003800000 */
[----:B------:R-:W3:Y:S02]  /*152f0*/  SYNCS.PHASECHK.TRANS64.TRYWAIT P2, [R21+URZ+0x38850], R9 ;  /* 0x03885009150075a7 */ /* 0x000ee4000804017f */
[----:B---3--:R-:W-:Y:S05]  /*15300*/  @!P2 BRA `(.L_x_3654) ;  /* 0x000001200098a947 */ /* 0x008fea0003800000 */
.L_x_3653:
[----:B------:R-:W-:Y:S05]  /*15310*/  BSYNC B1 ;  /* 0x0000000000017941 */ /* 0x000fea0003800000 */
.L_x_3652:
        /* <DEDUP_REMOVED lines=12> */
[----:B------:R-:W-:Y:S02]  /*153e0*/  IMAD.MOV.U32 R20, RZ, RZ, 0x4 ;  /* 0x00000004ff147424 */ /* 0x000fe400078e00ff */
[----:B------:R-:W-:Y:S02]  /*153f0*/  IMAD.MOV.U32 R208, RZ, RZ, 0x28 ;  /* 0x00000028ffd07424 */ /* 0x000fe400078e00ff */
[----:B------:R-:W-:Y:S01]  /*15400*/  IMAD.MOV.U32 R209, RZ, RZ, 0xa00 ;  /* 0x00000a00ffd17424 */ /* 0x000fe200078e00ff */
        /* <DEDUP_REMOVED lines=10> */
[----:B0123--:R-:W0:Y:S02]  /*154b0*/  SHFL.IDX PT, R9, R14, RZ, 0x1f ;  /* 0x00001fff0e097589 */ /* 0x00fe2400000e0000 */
[----:B0-----:R-:W-:-:S04]  /*154c0*/  ISETP.GT.AND P2, PT, R9, 0x7f, PT ;  /* 0x0000007f0900780c */ /* 0x001fc80003f44270 */
[----:B------:R-:W-:Y:S02]  /*154d0*/  SEL R9, RZ, 0x2, !P2 ;  /* 0x00000002ff097807 */ /* 0x000fe40005000000 */
[C---:B------:R-:W-:Y:S02]  /*154e0*/  SEL R14, R20.reuse, 0x2, P2 ;  /* 0x00000002140e7807 */ /* 0x040fe40001000000 */
[----:B------:R-:W-:Y:S02]  /*154f0*/  SEL R20, R20, 0x6, !P2 ;  /* 0x0000000614147807 */ /* 0x000fe40005000000 */
[----:B------:R-:W-:Y:S02]  /*15500*/  SEL R208, R208, 0x26, P2 ;  /* 0x00000026d0d07807 */ /* 0x000fe40001000000 */
[----:B------:R-:W-:Y:S02]  /*15510*/  SEL R209, R209, 0x980, P2 ;  /* 0x00000980d1d17807 */ /* 0x000fe40001000000 */
[----:B------:R-:W-:-:S02]  /*15520*/  LOP3.LUT R208, R208, 0x6, RZ, 0xc0, !PT ;  /* 0x00000006d0d07812 */ /* 0x000fc400078ec0ff */
        /* <DEDUP_REMOVED lines=293> */
[----:B------:R-:W-:-:S02]  /*16780*/  IADD3 R206, R208, R209, R2 ;  /* 0x000000d1d0ce7210 */ /* 0x000fc40007ffe002 */
[----:B------:R-:W-:Y:S01]  /*16790*/  IADD3 R208, R208, R209, R204 ;  /* 0x000000d1d0d07210 */ /* 0x000fe20007ffe0cc */
[----:B------:R-:W-:Y:S01]  /*167a0*/  IMAD.MOV.U32 R209, RZ, RZ, 0x40000040 ;  /* 0x40000040ffd17424 */ /* 0x000fe200078e00ff */
[----:B------:R-:W-:-:S04]  /*167b0*/  SEL R205, R205, 0x3e, P2 ;  /* 0x0000003ecdcd7807 */ /* 0x000fc80001000000 */
[----:B------:R-:W-:Y:S01]  /*167c0*/  LOP3.LUT R205, R205, 0x6, RZ, 0xc0, !PT ;  /* 0x00000006cdcd7812 */ /* 0x000fe200078ec0ff */
        /* <DEDUP_REMOVED lines=27> */
[C---:B------:R-:W-:Y:S01]  /*16980*/  IMAD.IADD R206, R208.reuse, 0x1, R14 ;  /* 0x00000001d0ce7824 */ /* 0x040fe200078e020e */
[----:B------:R-:W-:Y:S01]  /*16990*/  R2UR UR5, R207 ;  /* 0x00000000cf0572ca */ /* 0x000fe200000e0000 */
[----:B------:R-:W-:Y:S01]  /*169a0*/  IMAD.MOV.U32 R207, RZ, RZ, 0x40000040 ;  /* 0x40000040ffcf7424 */ /* 0x000fe200078e00ff */
[----:B------:R-:W0:Y:S01]  /*169b0*/  @P5 LDC R14, c[0x0][0x450] ;  /* 0x00011400ff0e5b82 */ /* 0x000e220000000800 */
[--C-:B------:R-:W-:Y:S01]  /*169c0*/  IMAD.IADD R208, R208, 0x1, R20.reuse ;  /* 0x00000001d0d07824 */ /* 0x100fe200078e0214 */
[----:B------:R-:W-:Y:S01]  /*169d0*/  R2UR UR6, R206 ;  /* 0x00000000ce0672ca */ /* 0x000fe200000e0000 */
[----:B------:R-:W-:Y:S01]  /*169e0*/  IMAD.IADD R206, R203, 0x1, R20 ;  /* 0x00000001cbce7824 */ /* 0x000fe200078e0214 */
[----:B------:R-:W-:Y:S01]  /*169f0*/  R2UR UR7, R207 ;  /* 0x00000000cf0772ca */ /* 0x000fe200000e0000 */
[----:B------:R-:W-:-:S03]  /*16a00*/  IMAD.MOV.U32 R207, RZ, RZ, 0x40000040 ;  /* 0x40000040ffcf7424 */ /* 0x000fc600078e00ff */
[----:B------:R-:W1:Y:S02]  /*16a10*/  @P5 LDC R20, c[0x0][0x44c] ;  /* 0x00011300ff145b82 */ /* 0x000e640000000800 */
[----:B-1----:R-:W-:-:S05]  /*16a20*/  @P5 IMAD.HI.U32 R20, R9, R20, RZ ;  /* 0x0000001409145227 */ /* 0x002fca00078e00ff */
[----:B0-----:R-:W-:Y:S01]  /*16a30*/  @P5 SHF.R.U32.HI R9, RZ, R14, R20 ;  /* 0x0000000eff095219 */ /* 0x001fe20000011614 */
[----:B------:R-:W-:-:S04]  /*16a40*/  IMAD.MOV.U32 R14, RZ, RZ, 0x1000 ;  /* 0x00001000ff0e7424 */ /* 0x000fc800078e00ff */
[----:B------:R-:W0:Y:S01]  /*16a50*/  SHFL.IDX PT, R20, R9, RZ, 0x1c1f ;  /* 0x001c1fff09147589 */ /* 0x000e2200000e0000 */
[----:B------:R-:W-:-:S04]  /*16a60*/  SEL R14, R14, 0xf80, P2 ;  /* 0x00000f800e0e7807 */ /* 0x000fc80001000000 */
        /* <DEDUP_REMOVED lines=24> */
[----:B------:R-:W-:Y:S02]  /*16bf0*/  ULOP3.LUT UR4, URZ, UR45, URZ, 0x33, !UPT ;  /* 0x0000002d3f047292 */ /* 0x000fe4000f8e333f */
[----:B------:R-:W-:Y:S02]  /*16c00*/  WARPGROUP.DEPBAR.LE gsb0, 0x0 ;  /* 0x00008000000079c5 */ /* 0x000fe40000010000 */
[----:B------:R1:W-:Y:S02]  /*16c10*/  @!P1 SYNCS.ARRIVE.TRANS64.RED.A1T0 RZ, [R14+URZ], RZ ;  /* 0x000000ff0eff99a7 */ /* 0x0003e4000810043f */
[----:B-1----:R-:W-:-:S05]  /*16c20*/  IMAD.SHL.U32 R14, R15, 0x40, RZ ;  /* 0x000000400f0e7824 */ /* 0x002fca00078e00ff */
[----:B------:R-:W-:-:S04]  /*16c30*/  IADD3 R208, -R185, 0x1, -R14 ;  /* 0x00000001b9d07810 */ /* 0x000fc80007ffe90e */
[----:B------:R-:W-:-:S05]  /*16c40*/  IADD3 R208, -R23, R208, R184 ;  /* 0x000000d017d07210 */ /* 0x000fca0007ffe1b8 */
[C---:B------:R-:W-:Y:S02]  /*16c50*/  VIADD R209, R208.reuse, UR44 ;  /* 0x0000002cd0d17c36 */ /* 0x040fe40008000000 */
[----:B------:R-:W-:Y:S02]  /*16c60*/  VIADD R208, R208, UR4 ;  /* 0x00000004d0d07c36 */ /* 0x000fe40008000000 */
        /* <DEDUP_REMOVED lines=15> */
.L_x_3657:
[----:B------:R-:W-:-:S05]  /*16d60*/  IMAD.U32 R203, RZ, RZ, UR39 ;  /* 0x00000027ffcb7e24 */ /* 0x000fca000f8e00ff */
[----:B------:R-:W-:-:S13]  /*16d70*/  ISETP.NE.AND P2, PT, R203, 0x1, PT ;  /* 0x00000001cb00780c */ /* 0x000fda0003f45270 */
[----:B------:R-:W0:Y:S02]  /*16d80*/  @P2 LDC.64 R204, c[0x0][0xae0] ;  /* 0x0002b800ffcc2b82 */ /* 0x000e240000000a00 */
[----:B0-----:R-:W-:-:S05]  /*16d90*/  @P2 IMAD.HI.U32 R204, R20, R204, RZ ;  /* 0x000000cc14cc2227 */ /* 0x001fca00078e00ff */
[----:B------:R-:W-:-:S07]  /*16da0*/  @P2 SHF.R.U32.HI R20, RZ, R205, R204 ;  /* 0x000000cdff142219 */ /* 0x000fce00000116cc */
.L_x_3658:
[----:B------:R-:W-:Y:S05]  /*16db0*/  BSYNC B1 ;  /* 0x0000000000017941 */ /* 0x000fea0003800000 */
.L_x_3656:
[----:B------:R-:W-:-:S04]  /*16dc0*/  IMAD R20, R20, R203, -R14 ;  /* 0x000000cb14147224 */ /* 0x000fc800078e0a0e */
[----:B------:R-:W-:-:S05]  /*16dd0*/  IMAD.IADD R20, R20, 0x1, -R185 ;  /* 0x0000000114147824 */ /* 0x000fca00078e0ab9 */
[----:B------:R-:W-:Y:S02]  /*16de0*/  VIMNMX R206, R206, R20, !PT ;  /* 0x00000014cece7248 */ /* 0x000fe40007fe0100 */
[----:B------:R-:W-:-:S07]  /*16df0*/  VIADDMNMX R207, R20, R203, R207, PT ;  /* 0x000000cb14cf7246 */ /* 0x000fce00038001cf */
.L_x_3655:
        /* <DEDUP_REMOVED lines=65> */
.L_x_3661:
[----:B------:R-:W-:-:S05]  /*17210*/  IMAD.U32 R204, RZ, RZ, UR39 ;  /* 0x00000027ffcc7e24 */ /* 0x000fca000f8e00ff */
[----:B------:R-:W-:-:S13]  /*17220*/  ISETP.NE.AND P3, PT, R204, 0x1, PT ;  /* 0x00000001cc00780c */ /* 0x000fda0003f65270 */
[----:B------:R-:W0:Y:S02]  /*17230*/  @P3 LDC.64 R152, c[0x0][0xae0] ;  /* 0x0002b800ff983b82 */ /* 0x000e240000000a00 */
[----:B0-----:R-:W-:-:S05]  /*17240*/  @P3 IMAD.HI.U32 R152, R9, R152, RZ ;  /* 0x0000009809983227 */ /* 0x001fca00078e00ff */
[----:B------:R-:W-:-:S07]  /*17250*/  @P3 SHF.R.U32.HI R9, RZ, R153, R152 ;  /* 0x00000099ff093219 */ /* 0x000fce0000011698 */
.L_x_3662:
[----:B------:R-:W-:Y:S05]  /*17260*/  BSYNC B1 ;  /* 0x0000000000017941 */ /* 0x000fea0003800000 */
.L_x_3660:
[----:B------:R-:W-:-:S04]  /*17270*/  IMAD R9, R9, R204, -R14 ;  /* 0x000000cc09097224 */ /* 0x000fc800078e0a0e */
[----:B------:R-:W-:-:S05]  /*17280*/  IMAD.IADD R9, R9, 0x1, -R185 ;  /* 0x0000000109097824 */ /* 0x000fca00078e0ab9 */
[----:B------:R-:W-:Y:S02]  /*17290*/  VIMNMX R208, R208, R9, !PT ;  /* 0x00000009d0d07248 */ /* 0x000fe40007fe0100 */
[----:B------:R-:W-:-:S07]  /*172a0*/  VIADDMNMX R209, R9, R204, R209, PT ;  /* 0x000000cc09d17246 */ /* 0x000fce00038001d1 */
.L_x_3659:
[----:B------:R-:W-:Y:S01]  /*172b0*/  FMNMX.FTZ R9, R20, R202, !PT ;  /* 0x000000ca14097209 */ /* 0x000fe20007810000 */
[----:B------:R-:W-:-:S03]  /*172c0*/  @!P1 VIADD R21, R21, 0x38860 ;  /* 0x0003886015159836 */ /* 0x000fc60000000000 */
[----:B------:R-:W-:Y:S02]  /*172d0*/  FMNMX.FTZ R9, R203, R9, !PT ;  /* 0x00000009cb097209 */ /* 0x000fe40007810000 */
[----:B------:R-:W-:Y:S02]  /*172e0*/  @!P1 PRMT R21, RZ, 0x654, R21 ;  /* 0x00000654ff159816 */ /* 0x000fe40000000015 */
        /* <DEDUP_REMOVED lines=28> */
[C---:B------:R-:W-:Y:S01]  /*174b0*/  ISETP.GT.AND P3, PT, R208.reuse, 0x8, P2 ;  /* 0x00000008d000780c */ /* 0x040fe20001764270 */
[-CC-:B------:R-:W-:Y:S01]  /*174c0*/  FFMA.FTZ R203, R203, R14.reuse, -R152.reuse ;  /* 0x0000000ecbcb7223 */ /* 0x180fe20000010898 */
[----:B------:R-:W-:Y:S01]  /*174d0*/  FSEL R155, R155, -INF , !P4 ;  /* 0xff8000009b9b7808 */ /* 0x000fe20006000000 */
[----:B------:R-:W-:Y:S01]  /*174e0*/  MUFU.EX2 R20, R20 ;  /* 0x0000001400147308 */ /* 0x000fe20000000800 */
[----:B------:R-:W-:Y:S01]  /*174f0*/  ISETP.GT.AND P4, PT, R208, 0x9, P2 ;  /* 0x00000009d000780c */ /* 0x000fe20001784270 */
[-CC-:B------:R-:W-:Y:S01]  /*17500*/  FFMA.FTZ R202, R156, R14.reuse, -R152.reuse ;  /* 0x0000000e9cca7223 */ /* 0x180fe20000010898 */
[----:B------:R-:W-:Y:S01]  /*17510*/  ISETP.LT.OR P3, PT, R209, 0x9, P3 ;  /* 0x00000009d100780c */ /* 0x000fe20001f61670 */
[-CC-:B------:R-:W-:Y:S01]  /*17520*/  FFMA.FTZ R157, R157, R14.reuse, -R152.reuse ;  /* 0x0000000e9d9d7223 */ /* 0x180fe20000010898 */
[----:B------:R-:W-:Y:S01]  /*17530*/  ISETP.LT.OR P4, PT, R209, 0xa, P4 ;  /* 0x0000000ad100780c */ /* 0x000fe20002781670 */
[-CC-:B------:R-:W-:Y:S01]  /*17540*/  FFMA.FTZ R160, R160, R14.reuse, -R152.reuse ;  /* 0x0000000ea0a07223 */ /* 0x180fe20000010898 */
[----:B------:R-:W-:Y:S01]  /*17550*/  FSEL R158, R158, -INF , !P3 ;  /* 0xff8000009e9e7808 */ /* 0x000fe20005800000 */
[----:B------:R-:W0:Y:S01]  /*17560*/  MUFU.EX2 R153, R153 ;  /* 0x0000009900997308 */ /* 0x000e220000000800 */
[----:B------:R-:W-:Y:S01]  /*17570*/  FSEL R159, R159, -INF , !P4 ;  /* 0xff8000009f9f7808 */ /* 0x000fe20006000000 */
[-CC-:B------:R-:W-:Y:S01]  /*17580*/  FFMA.FTZ R161, R161, R14.reuse, -R152.reuse ;  /* 0x0000000ea1a17223 */ /* 0x180fe20000010898 */
[----:B------:R-:W-:Y:S01]  /*17590*/  ISETP.GT.AND P4, PT, R208, 0x11, P2 ;  /* 0x00000011d000780c */ /* 0x000fe20001784270 */
[-CC-:B------:R-:W-:Y:S01]  /*175a0*/  FFMA.FTZ R164, R164, R14.reuse, -R152.reuse ;  /* 0x0000000ea4a47223 */ /* 0x180fe20000010898 */
[----:B------:R-:W-:Y:S01]  /*175b0*/  ISETP.GT.AND P3, PT, R208, 0x10, P2 ;  /* 0x00000010d000780c */ /* 0x000fe20001764270 */
        /* <DEDUP_REMOVED lines=20> */
[-C--:B------:R-:W-:Y:S01]  /*17700*/  FMUL.FTZ R25, R25, R153.reuse ;  /* 0x0000009919197220 */ /* 0x080fe20000410000 */
[----:B------:R-:W-:Y:S01]  /*17710*/  ISETP.LT.OR P4, PT, R209, 0x22, P4 ;  /* 0x00000022d100780c */ /* 0x000fe20002781670 */
[-C--:B------:R-:W-:Y:S01]  /*17720*/  FMUL.FTZ R28, R28, R153.reuse ;  /* 0x000000991c1c7220 */ /* 0x080fe20000410000 */
[C---:B------:R-:W-:Y:S01]  /*17730*/  ISETP.GT.AND P3, PT, R208.reuse, 0x18, P2 ;  /* 0x00000018d000780c */ /* 0x040fe20001764270 */
[----:B------:R-:W-:Y:S01]  /*17740*/  MUFU.EX2 R203, R160 ;  /* 0x000000a000cb7308 */ /* 0x000fe20000000800 */
[----:B------:R-:W-:Y:S01]  /*17750*/  FSEL R171, R171, -INF , !P4 ;  /* 0xff800000abab7808 */ /* 0x000fe20006000000 */
[-C--:B------:R-:W-:Y:S01]  /*17760*/  FMUL.FTZ R29, R29, R153.reuse ;  /* 0x000000991d1d7220 */ /* 0x080fe20000410000 */
[----:B------:R-:W-:Y:S01]  /*17770*/  ISETP.GT.AND P4, PT, R208, 0x29, P2 ;  /* 0x00000029d000780c */ /* 0x000fe20001784270 */
[-C--:B------:R-:W-:Y:S01]  /*17780*/  FMUL.FTZ R32, R32, R153.reuse ;  /* 0x0000009920207220 */ /* 0x080fe20000410000 */
[----:B------:R-:W-:Y:S01]  /*17790*/  ISETP.LT.OR P3, PT, R209, 0x19, P3 ;  /* 0x00000019d100780c */ /* 0x000fe20001f61670 */
[-C--:B------:R-:W-:Y:S01]  /*177a0*/  FMUL.FTZ R33, R33, R153.reuse ;  /* 0x0000009921217220 */ /* 0x080fe20000410000 */
[----:B------:R-:W-:Y:S01]  /*177b0*/  ISETP.LT.OR P4, PT, R209, 0x2a, P4 ;  /* 0x0000002ad100780c */ /* 0x000fe20002781670 */
[----:B------:R1:W-:Y:S01]  /*177c0*/  MUFU.EX2 R160, R168 ;  /* 0x000000a800a07308 */ /* 0x0003e20000000800 */
[----:B------:R-:W-:Y:S01]  /*177d0*/  FSEL R166, R166, -INF , !P3 ;  /* 0xff800000a6a67808 */ /* 0x000fe20005800000 */
[----:B0-----:R-:W-:Y:S01]  /*177e0*/  FADD.FTZ R181, R156, R181 ;  /* 0x000000b59cb57221 */ /* 0x001fe20000010000 */
[----:B------:R-:W-:Y:S01]  /*177f0*/  FSEL R175, R175, -INF , !P4 ;  /* 0xff800000afaf7808 */ /* 0x000fe20006000000 */
[-C--:B------:R-:W-:Y:S01]  /*17800*/  FMUL.FTZ R36, R36, R153.reuse ;  /* 0x0000009924247220 */ /* 0x080fe20000410000 */
[C---:B------:R-:W-:Y:S01]  /*17810*/  ISETP.GT.AND P4, PT, R208.reuse, RZ, P2 ;  /* 0x000000ffd000720c */ /* 0x040fe20001784270 */
[-C--:B------:R-:W-:Y:S01]  /*17820*/  FMUL.FTZ R37, R37, R153.reuse ;  /* 0x0000009925257220 */ /* 0x080fe20000410000 */
[----:B------:R-:W-:Y:S01]  /*17830*/  ISETP.GT.AND P3, PT, R208, 0x20, P2 ;  /* 0x00000020d000780c */ /* 0x000fe20001764270 */
[----:B------:R-:W0:Y:S01]  /*17840*/  MUFU.EX2 R202, R202 ;  /* 0x000000ca00ca7308 */ /* 0x000e220000000800 */
[C---:B------:R-:W-:Y:S01]  /*17850*/  ISETP.LT.OR P4, PT, R209.reuse, 0x1, P4 ;  /* 0x00000001d100780c */ /* 0x040fe20002781670 */
[----:B-1----:R-:W-:Y:S01]  /*17860*/  IMAD.MOV R168, RZ, RZ, -R197 ;  /* 0x000000ffffa87224 */ /* 0x002fe200078e0ac5 */
[----:B------:R-:W-:Y:S01]  /*17870*/  ISETP.LT.OR P3, PT, R209, 0x21, P3 ;  /* 0x00000021d100780c */ /* 0x000fe20001f61670 */
[-C--:B------:R-:W-:Y:S01]  /*17880*/  FMUL.FTZ R40, R40, R153.reuse ;  /* 0x0000009928287220 */ /* 0x080fe20000410000 */
[----:B------:R-:W-:Y:S01]  /*17890*/  FSEL R154, R154, -INF , !P4 ;  /* 0xff8000009a9a7808 */ /* 0x000fe20006000000 */
[-C--:B------:R-:W-:Y:S01]  /*178a0*/  FMUL.FTZ R41, R41, R153.reuse ;  /* 0x0000009929297220 */ /* 0x080fe20000410000 */
[----:B------:R-:W-:Y:S01]  /*178b0*/  FSEL R170, R170, -INF , !P3 ;  /* 0xff800000aaaa7808 */ /* 0x000fe20005800000 */
[----:B------:R-:W1:Y:S01]  /*178c0*/  MUFU.EX2 R157, R157 ;  /* 0x0000009d009d7308 */ /* 0x000e620000000800 */
[----:B------:R-:W-:Y:S01]  /*178d0*/  FMNMX.FTZ R0, R154, R200, !PT ;  /* 0x000000c89a007209 */ /* 0x000fe20007810000 */
[-C--:B------:R-:W-:Y:S01]  /*178e0*/  FMUL.FTZ R44, R44, R153.reuse ;  /* 0x000000992c2c7220 */ /* 0x080fe20000410000 */
[----:B------:R-:W-:Y:S01]  /*178f0*/  ISETP.GT.AND P3, PT, R208, 0x28, P2 ;  /* 0x00000028d000780c */ /* 0x000fe20001764270 */
[-C--:B------:R-:W-:Y:S01]  /*17900*/  FMUL.FTZ R45, R45, R153.reuse ;  /* 0x000000992d2d7220 */ /* 0x080fe20000410000 */
[----:B------:R-:W-:Y:S01]  /*17910*/  FMNMX.FTZ R0, R155, R0, !PT ;  /* 0x000000009b007209 */ /* 0x000fe20007810000 */
[-C--:B------:R-:W-:Y:S01]  /*17920*/  FMUL.FTZ R48, R48, R153.reuse ;  /* 0x0000009930307220 */ /* 0x080fe20000410000 */
[----:B------:R-:W-:Y:S01]  /*17930*/  ISETP.LT.OR P3, PT, R209, 0x29, P3 ;  /* 0x00000029d100780c */ /* 0x000fe20001f61670 */
[----:B------:R-:W2:Y:S01]  /*17940*/  MUFU.EX2 R161, R161 ;  /* 0x000000a100a17308 */ /* 0x000ea20000000800 */
[----:B------:R-:W-:Y:S01]  /*17950*/  FMNMX.FTZ R0, R158, R0, !PT ;  /* 0x000000009e007209 */ /* 0x000fe20007810000 */
[----:B0-----:R-:W-:Y:S01]  /*17960*/  FADD.FTZ R181, R202, R181 ;  /* 0x000000b5cab57221 */ /* 0x001fe20000010000 */
[----:B------:R-:W-:Y:S01]  /*17970*/  FSEL R174, R174, -INF , !P3 ;  /* 0xff800000aeae7808 */ /* 0x000fe20005800000 */
[-C--:B------:R-:W-:Y:S01]  /*17980*/  FMUL.FTZ R49, R49, R153.reuse ;  /* 0x0000009931317220 */ /* 0x080fe20000410000 */
[----:B------:R-:W-:Y:S01]  /*17990*/  FMNMX.FTZ R0, R159, R0, !PT ;  /* 0x000000009f007209 */ /* 0x000fe20007810000 */
[-C--:B------:R-:W-:Y:S01]  /*179a0*/  FMUL.FTZ R52, R52, R153.reuse ;  /* 0x0000009934347220 */ /* 0x080fe20000410000 */
[----:B------:R-:W-:Y:S01]  /*179b0*/  ISETP.GT.AND P3, PT, R208, 0x30, P2 ;  /* 0x00000030d000780c */ /* 0x000fe20001764270 */
[----:B------:R-:W0:Y:S01]  /*179c0*/  MUFU.EX2 R164, R164 ;  /* 0x000000a400a47308 */ /* 0x000e220000000800 */
[----:B------:R-:W-:Y:S01]  /*179d0*/  FMNMX.FTZ R0, R162, R0, !PT ;  /* 0x00000000a2007209 */ /* 0x000fe20007810000 */
[----:B-1----:R-:W-:Y:S01]  /*179e0*/  FADD.FTZ R181, R157, R181 ;  /* 0x000000b59db57221 */ /* 0x002fe20000010000 */
[----:B------:R-:W-:Y:S01]  /*179f0*/  ISETP.LT.OR P3, PT, R209, 0x31, P3 ;  /* 0x00000031d100780c */ /* 0x000fe20001f61670 */
[-C--:B------:R-:W-:Y:S01]  /*17a00*/  FMUL.FTZ R53, R53, R153.reuse ;  /* 0x0000009935357220 */ /* 0x080fe20000410000 */
[----:B------:R-:W-:Y:S01]  /*17a10*/  FMNMX.FTZ R0, R163, R0, !PT ;  /* 0x00000000a3007209 */ /* 0x000fe20007810000 */
[----:B------:R-:W-:Y:S01]  /*17a20*/  FADD.FTZ R181, R203, R181 ;  /* 0x000000b5cbb57221 */ /* 0x000fe20000010000 */
[----:B------:R-:W-:Y:S01]  /*17a30*/  FSEL R178, R178, -INF , !P3 ;  /* 0xff800000b2b27808 */ /* 0x000fe20005800000 */
[----:B------:R-:W-:Y:S01]  /*17a40*/  MUFU.EX2 R165, R165 ;  /* 0x000000a500a57308 */ /* 0x000fe20000000800 */
[----:B------:R-:W-:Y:S01]  /*17a50*/  FMNMX.FTZ R0, R166, R0, !PT ;  /* 0x00000000a6007209 */ /* 0x000fe20007810000 */
[----:B--2---:R-:W-:Y:S01]  /*17a60*/  FADD.FTZ R181, R161, R181 ;  /* 0x000000b5a1b57221 */ /* 0x004fe20000010000 */
[----:B------:R-:W-:Y:S01]  /*17a70*/  ISETP.GT.AND P3, PT, R208, 0x31, P2 ;  /* 0x00000031d000780c */ /* 0x000fe20001764270 */
[-C--:B------:R-:W-:Y:S01]  /*17a80*/  FMUL.FTZ R56, R56, R153.reuse ;  /* 0x0000009938387220 */ /* 0x080fe20000410000 */
[----:B------:R-:W-:Y:S01]  /*17a90*/  FMNMX.FTZ R0, R167, R0, !PT ;  /* 0x00000000a7007209 */ /* 0x000fe20007810000 */
[-C--:B------:R-:W-:Y:S01]  /*17aa0*/  FMUL.FTZ R57, R57, R153.reuse ;  /* 0x0000009939397220 */ /* 0x080fe20000410000 */
[----:B------:R-:W-:Y:S01]  /*17ab0*/  ISETP.GT.AND P4, PT, R208, 0x38, P2 ;  /* 0x00000038d000780c */ /* 0x000fe20001784270 */
[-C--:B------:R-:W-:Y:S01]  /*17ac0*/  FMUL.FTZ R60, R60, R153.reuse ;  /* 0x000000993c3c7220 */ /* 0x080fe20000410000 */
[----:B------:R-:W-:Y:S01]  /*17ad0*/  FMNMX.FTZ R0, R170, R0, !PT ;  /* 0x00000000aa007209 */ /* 0x000fe20007810000 */
[----:B0-----:R-:W-:Y:S01]  /*17ae0*/  FADD.FTZ R181, R164, R181 ;  /* 0x000000b5a4b57221 */ /* 0x001fe20000010000 */
[----:B------:R-:W-:Y:S01]  /*17af0*/  ISETP.LT.OR P3, PT, R209, 0x32, P3 ;  /* 0x00000032d100780c */ /* 0x000fe20001f61670 */
[-C--:B------:R-:W-:Y:S01]  /*17b00*/  FMUL.FTZ R61, R61, R153.reuse ;  /* 0x000000993d3d7220 */ /* 0x080fe20000410000 */
[----:B------:R-:W-:Y:S01]  /*17b10*/  FMNMX.FTZ R0, R171, R0, !PT ;  /* 0x00000000ab007209 */ /* 0x000fe20007810000 */
[-C--:B------:R-:W-:Y:S01]  /*17b20*/  FMUL.FTZ R64, R64, R153.reuse ;  /* 0x0000009940407220 */ /* 0x080fe20000410000 */
[----:B------:R-:W-:Y:S01]  /*17b30*/  ISETP.GT.AND P2, PT, R208, 0x39, P2 ;  /* 0x00000039d000780c */ /* 0x000fe20001744270 */
[-C--:B------:R-:W-:Y:S01]  /*17b40*/  FMUL.FTZ R65, R65, R153.reuse ;  /* 0x0000009941417220 */ /* 0x080fe20000410000 */
[----:B------:R-:W-:Y:S01]  /*17b50*/  FMNMX.FTZ R0, R174, R0, !PT ;  /* 0x00000000ae007209 */ /* 0x000fe20007810000 */
[-C--:B------:R-:W-:Y:S01]  /*17b60*/  FMUL.FTZ R68, R68, R153.reuse ;  /* 0x0000009944447220 */ /* 0x080fe20000410000 */
[----:B------:R-:W-:Y:S01]  /*17b70*/  ISETP.LT.OR P4, PT, R209, 0x39, P4 ;  /* 0x00000039d100780c */ /* 0x000fe20002781670 */
[-C--:B------:R-:W-:Y:S01]  /*17b80*/  FMUL.FTZ R69, R69, R153.reuse ;  /* 0x0000009945457220 */ /* 0x080fe20000410000 */
[----:B------:R-:W-:Y:S01]  /*17b90*/  FMNMX.FTZ R0, R175, R0, !PT ;  /* 0x00000000af007209 */ /* 0x000fe20007810000 */
[-C--:B------:R-:W-:Y:S01]  /*17ba0*/  FMUL.FTZ R72, R72, R153.reuse ;  /* 0x0000009948487220 */ /* 0x080fe20000410000 */
[----:B------:R-:W-:Y:S01]  /*17bb0*/  FSEL R179, R179, -INF , !P3 ;  /* 0xff800000b3b37808 */ /* 0x000fe20005800000 */
[-C--:B------:R-:W-:Y:S01]  /*17bc0*/  FMUL.FTZ R73, R73, R153.reuse ;  /* 0x0000009949497220 */ /* 0x080fe20000410000 */
        /* <DEDUP_REMOVED lines=9> */
[-C--:B------:R-:W-:Y:S01]  /*17c60*/  FMUL.FTZ R84, R84, R153.reuse ;  /* 0x0000009954547220 */ /* 0x080fe20000410000 */
[----:B------:R-:W-:Y:S01]  /*17c70*/  FMNMX.FTZ R0, R182, R0, !PT ;  /* 0x00000000b6007209 */ /* 0x000fe20007810000 */
[-C--:B------:R-:W-:Y:S01]  /*17c80*/  FMUL.FTZ R85, R85, R153.reuse ;  /* 0x0000009955557220 */ /* 0x080fe20000410000 */
[----:B------:R-:W-:Y:S01]  /*17c90*/  F2FP.BF16.F32.PACK_AB R156, R156, R20 ;  /* 0x000000149c9c723e */ /* 0x000fe200000010ff */
[-C--:B------:R-:W-:Y:S01]  /*17ca0*/  FMUL.FTZ R88, R88, R153.reuse ;  /* 0x0000009958587220 */ /* 0x080fe20000410000 */
[----:B------:R-:W-:Y:S01]  /*17cb0*/  FMNMX.FTZ R20, R183, R0, !PT ;  /* 0x00000000b7147209 */ /* 0x000fe20007810000 */
[-C--:B------:R-:W-:Y:S01]  /*17cc0*/  FMUL.FTZ R89, R89, R153.reuse ;  /* 0x0000009959597220 */ /* 0x080fe20000410000 */
[----:B------:R-:W-:Y:S01]  /*17cd0*/  ISETP.NE.AND P3, PT, R185, R168, PT ;  /* 0x000000a8b900720c */ /* 0x000fe20003f65270 */
[-C--:B------:R-:W-:Y:S01]  /*17ce0*/  FMUL.FTZ R92, R92, R153.reuse ;  /* 0x000000995c5c7220 */ /* 0x080fe20000410000 */
[-C--:B------:R-:W-:Y:S01]  /*17cf0*/  FMUL.FTZ R93, R93, R153.reuse ;  /* 0x000000995d5d7220 */ /* 0x080fe20000410000 */
[----:B------:R-:W0:Y:S01]  /*17d00*/  SHFL.BFLY PT, R0, R20, 0x2, 0x1f ;  /* 0x0c401f0014007f89 */ /* 0x000e2200000e0000 */
        /* <DEDUP_REMOVED lines=23> */
[----:B0-----:R-:W-:Y:S01]  /*17e80*/  FMNMX.FTZ R20, R20, R0, !PT ;  /* 0x0000000014147209 */ /* 0x001fe20007810000 */
[-C--:B------:R-:W-:Y:S01]  /*17e90*/  FMUL.FTZ R141, R141, R153.reuse ;  /* 0x000000998d8d7220 */ /* 0x080fe20000410000 */
[----:B------:R0:W-:Y:S01]  /*17ea0*/  MUFU.EX2 R0, R169 ;  /* 0x000000a900007308 */ /* 0x0001e20000000800 */
[-C--:B------:R-:W-:Y:S01]  /*17eb0*/  FMUL.FTZ R144, R144, R153.reuse ;  /* 0x0000009990907220 */ /* 0x080fe20000410000 */
[-C--:B------:R-:W-:Y:S01]  /*17ec0*/  FMUL.FTZ R145, R145, R153.reuse ;  /* 0x0000009991917220 */ /* 0x080fe20000410000 */
[----:B------:R-:W1:Y:S01]  /*17ed0*/  SHFL.BFLY PT, R204, R20, 0x1, 0x1f ;  /* 0x0c201f0014cc7f89 */ /* 0x000e6200000e0000 */
[-C--:B------:R-:W-:Y:S01]  /*17ee0*/  FMUL.FTZ R148, R148, R153.reuse ;  /* 0x0000009994947220 */ /* 0x080fe20000410000 */
[----:B------:R-:W-:-:S03]  /*17ef0*/  FMUL.FTZ R149, R149, R153 ;  /* 0x0000009995957220 */ /* 0x000fc60000410000 */
[----:B------:R-:W-:Y:S08]  /*17f00*/  MUFU.EX2 R172, R172 ;  /* 0x000000ac00ac7308 */ /* 0x000ff00000000800 */
[----:B------:R-:W-:Y:S08]  /*17f10*/  MUFU.EX2 R173, R173 ;  /* 0x000000ad00ad7308 */ /* 0x000ff00000000800 */
[----:B------:R-:W-:Y:S01]  /*17f20*/  MUFU.EX2 R176, R176 ;  /* 0x000000b000b07308 */ /* 0x000fe20000000800 */
[----:B-1----:R-:W-:-:S04]  /*17f30*/  FMNMX.FTZ R20, R20, R204, !PT ;  /* 0x000000cc14147209 */ /* 0x002fc80007810000 */
[C---:B------:R-:W-:Y:S01]  /*17f40*/  FSETP.NEU.FTZ.AND P2, PT, R20.reuse, -INF , PT ;  /* 0xff8000001400780b */ /* 0x040fe20003f5d000 */
[CC--:B0-----:R-:W-:Y:S02]  /*17f50*/  FMUL.FTZ R169, R20.reuse, R14.reuse ;  /* 0x0000000e14a97220 */ /* 0x0c1fe40000410000 */
[----:B------:R-:W-:Y:S01]  /*17f60*/  MUFU.EX2 R177, R177 ;  /* 0x000000b100b17308 */ /* 0x000fe20000000800 */
[----:B------:R-:W-:Y:S02]  /*17f70*/  FSEL R168, R20, RZ, P2 ;  /* 0x000000ff14a87208 */ /* 0x000fe40001000000 */
[----:B------:R-:W-:Y:S02]  /*17f80*/  FSEL R169, R169, RZ, P2 ;  /* 0x000000ffa9a97208 */ /* 0x000fe40001000000 */
[----:B------:R-:W-:Y:S01]  /*17f90*/  ISETP.GT.AND P2, PT, R15, R215, PT ;  /* 0x000000d70f00720c */ /* 0x000fe20003f44270 */
[----:B------:R-:W-:Y:S02]  /*17fa0*/  FADD.FTZ R168, -R168, R200 ;  /* 0x000000c8a8a87221 */ /* 0x000fe40000010100 */
        /* <DEDUP_REMOVED lines=17> */
[----:B------:R-:W-:-:S02]  /*180c0*/  IMAD.MOV.U32 R169, RZ, RZ, 0x40000040 ;  /* 0x40000040ffa97424 */ /* 0x000fc400078e00ff */
[----:B------:R-:W-:Y:S01]  /*180d0*/  FMUL.FTZ R168, R168, R14 ;  /* 0x0000000ea8a87220 */ /* 0x000fe20000410000 */
[----:B------:R-:W-:Y:S01]  /*180e0*/  MUFU.EX2 R155, R155 ;  /* 0x0000009b009b7308 */ /* 0x000fe20000000800 */
[----:B------:R-:W-:Y:S01]  /*180f0*/  F2FP.BF16.F32.PACK_AB R158, R157, R202 ;  /* 0x000000ca9d9e723e */ /* 0x000fe200000010ff */
[----:B------:R-:W-:Y:S01]  /*18100*/  IMAD.MOV.U32 R202, RZ, RZ, R9 ;  /* 0x000000ffffca7224 */ /* 0x000fe200078e0009 */
[----:B------:R-:W-:-:S05]  /*18110*/  R2UR UR7, R169 ;  /* 0x00000000a90772ca */ /* 0x000fca00000e0000 */
[----:B------:R0:W1:Y:S08]  /*18120*/  MUFU.EX2 R183, R168 ;  /* 0x000000a800b77308 */ /* 0x0000700000000800 */
[----:B------:R-:W2:Y:S01]  /*18130*/  MUFU.EX2 R169, R154 ;  /* 0x0000009a00a97308 */ /* 0x000ea20000000800 */
[----:B0-----:R-:W-:-:S05]  /*18140*/  IMAD R168, R19, 0x1000, R193 ;  /* 0x0000100013a87824 */ /* 0x001fca00078e02c1 */
[----:B------:R-:W-:Y:S02]  /*18150*/  R2UR UR6, R168 ;  /* 0x00000000a80672ca */ /* 0x000fe400000e0000 */
[----:B------:R-:W0:Y:S01]  /*18160*/  MUFU.EX2 R200, R200 ;  /* 0x000000c800c87308 */ /* 0x000e220000000800 */
[-C--:B-1----:R-:W-:Y:S01]  /*18170*/  FMUL.FTZ R26, R26, R183.reuse ;  /* 0x000000b71a1a7220 */ /* 0x082fe20000410000 */
[-C--:B------:R-:W-:Y:S01]  /*18180*/  FMUL.FTZ R27, R27, R183.reuse ;  /* 0x000000b71b1b7220 */ /* 0x080fe20000410000 */
[-C--:B------:R-:W-:Y:S01]  /*18190*/  FMUL.FTZ R30, R30, R183.reuse ;  /* 0x000000b71e1e7220 */ /* 0x080fe20000410000 */
[-C--:B------:R-:W-:Y:S01]  /*181a0*/  FMUL.FTZ R31, R31, R183.reuse ;  /* 0x000000b71f1f7220 */ /* 0x080fe20000410000 */
[-C--:B------:R-:W-:Y:S01]  /*181b0*/  FMUL.FTZ R34, R34, R183.reuse ;  /* 0x000000b722227220 */ /* 0x080fe20000410000 */
[-C--:B------:R-:W-:Y:S01]  /*181c0*/  FMUL.FTZ R35, R35, R183.reuse ;  /* 0x000000b723237220 */ /* 0x080fe20000410000 */
[----:B------:R-:W-:Y:S01]  /*181d0*/  FMUL.FTZ R38, R38, R183 ;  /* 0x000000b726267220 */ /* 0x000fe20000410000 */
[----:B------:R1:W-:Y:S01]  /*181e0*/  MUFU.EX2 R170, R152 ;  /* 0x0000009800aa7308 */ /* 0x0003e20000000800 */
[----:B--2---:R-:W-:Y:S01]  /*181f0*/  FFMA.FTZ R8, R183, R8, R169 ;  /* 0x00000008b7087223 */ /* 0x004fe200000100a9 */
[----:B------:R-:W-:Y:S01]  /*18200*/  F2FP.BF16.F32.PACK_AB R157, R155, R169 ;  /* 0x000000a99b9d723e */ /* 0x000fe200000010ff */
[-C--:B------:R-:W-:Y:S01]  /*18210*/  FMUL.FTZ R39, R39, R183.reuse ;  /* 0x000000b727277220 */ /* 0x080fe20000410000 */
[-C--:B------:R-:W-:Y:S01]  /*18220*/  FMUL.FTZ R42, R42, R183.reuse ;  /* 0x000000b72a2a7220 */ /* 0x080fe20000410000 */
[-C--:B------:R-:W-:Y:S01]  /*18230*/  FMUL.FTZ R43, R43, R183.reuse ;  /* 0x000000b72b2b7220 */ /* 0x080fe20000410000 */
[-C--:B------:R-:W-:Y:S01]  /*18240*/  FMUL.FTZ R46, R46, R183.reuse ;  /* 0x000000b72e2e7220 */ /* 0x080fe20000410000 */
[----:B------:R-:W-:Y:S01]  /*18250*/  FMUL.FTZ R47, R47, R183 ;  /* 0x000000b72f2f7220 */ /* 0x000fe20000410000 */
[----:B------:R-:W2:Y:S01]  /*18260*/  MUFU.EX2 R159, R159 ;  /* 0x0000009f009f7308 */ /* 0x000ea20000000800 */
[----:B-1----:R-:W-:-:S02]  /*18270*/  @!P3 IMAD R152, R201, 0x40, R194 ;  /* 0x00000040c998b824 */ /* 0x002fc400078e02c2 */
[-C--:B------:R-:W-:Y:S01]  /*18280*/  FMUL.FTZ R50, R50, R183.reuse ;  /* 0x000000b732327220 */ /* 0x080fe20000410000 */
[-C--:B------:R-:W-:Y:S01]  /*18290*/  FMUL.FTZ R51, R51, R183.reuse ;  /* 0x000000b733337220 */ /* 0x080fe20000410000 */
[-C--:B------:R-:W-:Y:S01]  /*182a0*/  FMUL.FTZ R54, R54, R183.reuse ;  /* 0x000000b736367220 */ /* 0x080fe20000410000 */
[----:B------:R-:W-:Y:S02]  /*182b0*/  @!P3 IMAD R152, R152, 0x4, R18 ;  /* 0x000000049898b824 */ /* 0x000fe400078e0212 */
[-C--:B------:R-:W-:Y:S01]  /*182c0*/  FMUL.FTZ R55, R55, R183.reuse ;  /* 0x000000b737377220 */ /* 0x080fe20000410000 */
[-C--:B------:R-:W-:Y:S01]  /*182d0*/  FMUL.FTZ R58, R58, R183.reuse ;  /* 0x000000b73a3a7220 */ /* 0x080fe20000410000 */
[----:B------:R-:W1:Y:S01]  /*182e0*/  MUFU.EX2 R162, R162 ;  /* 0x000000a200a27308 */ /* 0x000e620000000800 */
[-C--:B------:R-:W-:Y:S01]  /*182f0*/  FMUL.FTZ R59, R59, R183.reuse ;  /* 0x000000b73b3b7220 */ /* 0x080fe20000410000 */
[----:B------:R3:W-:Y:S01]  /*18300*/  @!P3 STS [R152+0x38400], R153 ;  /* 0x038400999800b388 */ /* 0x0007e20000000800 */
[-C--:B------:R-:W-:Y:S01]  /*18310*/  FMUL.FTZ R62, R62, R183.reuse ;  /* 0x000000b73e3e7220 */ /* 0x080fe20000410000 */
[-C--:B------:R-:W-:Y:S01]  /*18320*/  FMUL.FTZ R63, R63, R183.reuse ;  /* 0x000000b73f3f7220 */ /* 0x080fe20000410000 */
[-C--:B------:R-:W-:Y:S01]  /*18330*/  FMUL.FTZ R66, R66, R183.reuse ;  /* 0x000000b742427220 */ /* 0x080fe20000410000 */
[----:B------:R4:W-:Y:S01]  /*18340*/  @!P3 STS [R152+0x38420], R183 ;  /* 0x038420b79800b388 */ /* 0x0009e20000000800 */
[-C--:B------:R-:W-:Y:S01]  /*18350*/  FMUL.FTZ R67, R67, R183.reuse ;  /* 0x000000b743437220 */ /* 0x080fe20000410000 */
[----:B------:R-:W5:Y:S01]  /*18360*/  MUFU.EX2 R163, R163 ;  /* 0x000000a300a37308 */ /* 0x000f620000000800 */
[-C--:B------:R-:W-:Y:S01]  /*18370*/  FMUL.FTZ R70, R70, R183.reuse ;  /* 0x000000b746467220 */ /* 0x080fe20000410000 */
[-C--:B------:R-:W-:Y:S01]  /*18380*/  FMUL.FTZ R71, R71, R183.reuse ;  /* 0x000000b747477220 */ /* 0x080fe20000410000 */
[-C--:B------:R-:W-:Y:S01]  /*18390*/  FMUL.FTZ R74, R74, R183.reuse ;  /* 0x000000b74a4a7220 */ /* 0x080fe20000410000 */
[----:B---3--:R-:W-:Y:S01]  /*183a0*/  FADD.FTZ R153, R155, R8 ;  /* 0x000000089b997221 */ /* 0x008fe20000010000 */
[-C--:B------:R-:W-:Y:S01]  /*183b0*/  FMUL.FTZ R75, R75, R183.reuse ;  /* 0x000000b74b4b7220 */ /* 0x080fe20000410000 */
[-C--:B------:R-:W-:Y:S01]  /*183c0*/  FMUL.FTZ R78, R78, R183.reuse ;  /* 0x000000b74e4e7220 */ /* 0x080fe20000410000 */
[----:B------:R-:W-:Y:S01]  /*183d0*/  FMUL.FTZ R79, R79, R183 ;  /* 0x000000b74f4f7220 */ /* 0x000fe20000410000 */
[----:B----4-:R-:W-:Y:S01]  /*183e0*/  F2FP.BF16.F32.PACK_AB R152, R161, R203 ;  /* 0x000000cba198723e */ /* 0x010fe200000010ff */
[----:B------:R-:W-:Y:S01]  /*183f0*/  FADD.FTZ R161, R165, R181 ;  /* 0x000000b5a5a17221 */ /* 0x000fe20000010000 */
[----:B------:R-:W3:Y:S01]  /*18400*/  MUFU.EX2 R166, R166 ;  /* 0x000000a600a67308 */ /* 0x000ee20000000800 */
[----:B0-----:R-:W-:Y:S01]  /*18410*/  FADD.FTZ R8, R200, R153 ;  /* 0x00000099c8087221 */ /* 0x001fe20000010000 */
[-C--:B------:R-:W-:Y:S01]  /*18420*/  FMUL.FTZ R82, R82, R183.reuse ;  /* 0x000000b752527220 */ /* 0x080fe20000410000 */
[-C--:B------:R-:W-:Y:S01]  /*18430*/  FMUL.FTZ R83, R83, R183.reuse ;  /* 0x000000b753537220 */ /* 0x080fe20000410000 */
[-C--:B------:R-:W-:Y:S01]  /*18440*/  FMUL.FTZ R86, R86, R183.reuse ;  /* 0x000000b756567220 */ /* 0x080fe20000410000 */
[----:B--2---:R-:W-:Y:S01]  /*18450*/  FADD.FTZ R153, R159, R8 ;  /* 0x000000089f997221 */ /* 0x004fe20000010000 */
[-C--:B------:R-:W-:Y:S01]  /*18460*/  FMUL.FTZ R87, R87, R183.reuse ;  /* 0x000000b757577220 */ /* 0x080fe20000410000 */
[-C--:B------:R-:W-:Y:S01]  /*18470*/  FMUL.FTZ R90, R90, R183.reuse ;  /* 0x000000b75a5a7220 */ /* 0x080fe20000410000 */
[----:B------:R-:W0:Y:S01]  /*18480*/  MUFU.EX2 R181, R167 ;  /* 0x000000a700b57308 */ /* 0x000e220000000800 */
[----:B-1----:R-:W-:Y:S01]  /*18490*/  FADD.FTZ R8, R162, R153 ;  /* 0x00000099a2087221 */ /* 0x002fe20000010000 */
[-C--:B------:R-:W-:Y:S01]  /*184a0*/  FMUL.FTZ R91, R91, R183.reuse ;  /* 0x000000b75b5b7220 */ /* 0x080fe20000410000 */
[-C--:B------:R-:W-:Y:S01]  /*184b0*/  FMUL.FTZ R94, R94, R183.reuse ;  /* 0x000000b75e5e7220 */ /* 0x080fe20000410000 */
[-C--:B------:R-:W-:Y:S01]  /*184c0*/  FMUL.FTZ R95, R95, R183.reuse ;  /* 0x000000b75f5f7220 */ /* 0x080fe20000410000 */
[----:B-----5:R-:W-:Y:S01]  /*184d0*/  FADD.FTZ R155, R163, R8 ;  /* 0x00000008a39b7221 */ /* 0x020fe20000010000 */
        /* <DEDUP_REMOVED lines=31> */
[----:B------:R-:W-:Y:S01]  /*186d0*/  FMUL.FTZ R151, R151, R183 ;  /* 0x000000b797977220 */ /* 0x000fe20000410000 */
[----:B------:R-:W-:Y:S01]  /*186e0*/  F2FP.BF16.F32.PACK_AB R159, R159, R200 ;  /* 0x000000c89f9f723e */ /* 0x000fe200000010ff */
[----:B------:R-:W-:Y:S01]  /*186f0*/  BAR.SYNC.DEFER_BLOCKING 0xf, 0x100 ;  /* 0x03c4000000007b1d */ /* 0x000fe20000010000 */
[----:B---3--:R-:W-:Y:S01]  /*18700*/  FADD.FTZ R183, R166, R155 ;  /* 0x0000009ba6b77221 */ /* 0x008fe20000010000 */
[----:B------:R-:W-:Y:S01]  /*18710*/  F2FP.BF16.F32.PACK_AB R154, R165, R164 ;  /* 0x000000a4a59a723e */ /* 0x000fe200000010ff */
[----:B------:R-:W-:Y:S01]  /*18720*/  FADD.FTZ R8, R160, R161 ;  /* 0x000000a1a0087221 */ /* 0x000fe20000010000 */
[----:B------:R-:W-:Y:S01]  /*18730*/  F2FP.BF16.F32.PACK_AB R153, R163, R162 ;  /* 0x000000a2a399723e */ /* 0x000fe200000010ff */
[----:B------:R-:W-:Y:S01]  /*18740*/  IMAD.MOV.U32 R169, RZ, RZ, 0x40000040 ;  /* 0x40000040ffa97424 */ /* 0x000fe200078e00ff */
[----:B------:R-:W-:Y:S01]  /*18750*/  MUFU.EX2 R178, R178 ;  /* 0x000000b200b27308 */ /* 0x000fe20000000800 */
[C---:B0-----:R-:W-:Y:S01]  /*18760*/  F2FP.BF16.F32.PACK_AB R155, R181.reuse, R166 ;  /* 0x000000a6b59b723e */ /* 0x041fe200000010ff */
[----:B------:R-:W-:Y:S01]  /*18770*/  FADD.FTZ R183, R181, R183 ;  /* 0x000000b7b5b77221 */ /* 0x000fe20000010000 */
[----:B------:R-:W-:Y:S01]  /*18780*/  F2FP.BF16.F32.PACK_AB R160, R0, R160 ;  /* 0x000000a000a0723e */ /* 0x000fe200000010ff */
[----:B------:R-:W-:Y:S01]  /*18790*/  IMAD.MOV.U32 R201, RZ, RZ, R19 ;  /* 0x000000ffffc97224 */ /* 0x000fe200078e0013 */
[----:B------:R-:W-:Y:S01]  /*187a0*/  F2FP.BF16.F32.PACK_AB R162, R173, R172 ;  /* 0x000000acada2723e */ /* 0x000fe200000010ff */
[----:B------:R-:W-:Y:S01]  /*187b0*/  IMAD.MOV.U32 R200, RZ, RZ, R20 ;  /* 0x000000ffffc87224 */ /* 0x000fe200078e0014 */
[----:B-1----:R-:W-:Y:S01]  /*187c0*/  F2FP.BF16.F32.PACK_AB R161, R171, R204 ;  /* 0x000000ccaba1723e */ /* 0x002fe200000010ff */
[----:B------:R-:W0:Y:S01]  /*187d0*/  MUFU.EX2 R179, R179 ;  /* 0x000000b300b37308 */ /* 0x000e220000000800 */
[----:B--2---:R-:W-:Y:S01]  /*187e0*/  F2FP.BF16.F32.PACK_AB R163, R175, R174 ;  /* 0x000000aeafa3723e */ /* 0x004fe200000010ff */
[----:B------:R-:W-:Y:S01]  /*187f0*/  FADD.FTZ R204, R204, R183 ;  /* 0x000000b7cccc7221 */ /* 0x000fe20000010000 */
[----:B------:R-:W-:-:S02]  /*18800*/  F2FP.BF16.F32.PACK_AB R164, R177, R176 ;  /* 0x000000b0b1a4723e */ /* 0x000fc400000010ff */
[----:B------:R-:W-:Y:S01]  /*18810*/  F2FP.BF16.F32.PACK_AB R166, R170, R180 ;  /* 0x000000b4aaa6723e */ /* 0x000fe200000010ff */
[----:B------:R-:W-:Y:S02]  /*18820*/  FADD.FTZ R171, R171, R204 ;  /* 0x000000ccabab7221 */ /* 0x000fe40000010000 */
[----:B------:R-:W-:Y:S01]  /*18830*/  MUFU.EX2 R182, R182 ;  /* 0x000000b600b67308 */ /* 0x000fe20000000800 */
[----:B------:R1:W-:Y:S01]  /*18840*/  STSM.16.M88.4 [R198+0x36400], R156 ;  /* 0x0364009cc6007844 */ /* 0x0003e20000000200 */
[----:B------:R-:W-:-:S03]  /*18850*/  FADD.FTZ R174, R174, R171 ;  /* 0x000000abaeae7221 */ /* 0x000fc60000010000 */
[----:B------:R2:W-:Y:S01]  /*18860*/  STSM.16.M88.4 [R199], R152 ;  /* 0x00000098c7007844 */ /* 0x0005e20000000200 */
[----:B------:R-:W-:Y:S02]  /*18870*/  FADD.FTZ R175, R175, R174 ;  /* 0x000000aeafaf7221 */ /* 0x000fe40000010000 */
[----:B------:R-:W3:Y:S01]  /*18880*/  MUFU.EX2 R205, R205 ;  /* 0x000000cd00cd7308 */ /* 0x000ee20000000800 */
[----:B0-----:R-:W-:Y:S01]  /*18890*/  F2FP.BF16.F32.PACK_AB R165, R179, R178 ;  /* 0x000000b2b3a5723e */ /* 0x001fe200000010ff */
[----:B------:R0:W-:Y:S01]  /*188a0*/  STSM.16.M88.4 [R211], R160 ;  /* 0x000000a0d3007844 */ /* 0x0001e20000000200 */
[----:B------:R-:W-:-:S04]  /*188b0*/  FADD.FTZ R178, R178, R175 ;  /* 0x000000afb2b27221 */ /* 0x000fc80000010000 */
[----:B------:R-:W-:Y:S01]  /*188c0*/  FADD.FTZ R179, R179, R178 ;  /* 0x000000b2b3b37221 */ /* 0x000fe20000010000 */
[----:B---3--:R-:W-:-:S05]  /*188d0*/  F2FP.BF16.F32.PACK_AB R167, R205, R182 ;  /* 0x000000b6cda7723e */ /* 0x008fca00000010ff */
[----:B------:R0:W-:Y:S01]  /*188e0*/  STSM.16.M88.4 [R210], R164 ;  /* 0x000000a4d2007844 */ /* 0x0001e20000000200 */
[----:B------:R-:W-:-:S06]  /*188f0*/  WARPGROUP.ARRIVE ;  /* 0x00000000000079c5 */ /* 0x000fcc0000000000 */
[----:B------:R-:W-:Y:S03]  /*18900*/  HGMMA.64x256x16.F32.BF16 R24, R156, gdesc[UR4].tnspB, R24, gsb0 ;  /* 0x43e000049c187df0 */ /* 0x000fe60008001818 */
[----:B------:R-:W-:Y:S02]  /*18910*/  WARPGROUP.DEPBAR.LE gsb0, 0x0 ;  /* 0x00008000000079c5 */ /* 0x000fe40000010000 */
[----:B-1----:R-:W-:Y:S01]  /*18920*/  VIADD R156, R168, 0x80 ;  /* 0x00000080a89c7836 */ /* 0x002fe20000000000 */
[----:B------:R-:W-:Y:S01]  /*18930*/  WARPGROUP.ARRIVE ;  /* 0x00000000000079c5 */ /* 0x000fe20000000000 */
[----:B------:R-:W-:-:S03]  /*18940*/  IMAD.MOV.U32 R157, RZ, RZ, 0x40000040 ;  /* 0x40000040ff9d7424 */ /* 0x000fc600078e00ff */
[----:B------:R-:W-:Y:S02]  /*18950*/  R2UR UR6, R156 ;  /* 0x000000009c0672ca */ /* 0x000fe400000e0000 */
[----:B------:R-:W-:-:S15]  /*18960*/  R2UR UR7, R157 ;  /* 0x000000009d0772ca */ /* 0x000fde00000e0000 */
[----:B------:R-:W-:-:S01]  /*18970*/  NOP ;  /* 0x0000000000007918 */ /* 0x000fc20000000000 */
[----:B------:R-:W-:Y:S03]  /*18980*/  HGMMA.64x256x16.F32.BF16 R24, R152, gdesc[UR4].tnspB, R24, gsb0 ;  /* 0x43e0000498187df0 */ /* 0x000fe60008001818 */
[----:B------:R-:W-:Y:S02]  /*18990*/  WARPGROUP.DEPBAR.LE gsb0, 0x0 ;  /* 0x00008000000079c5 */ /* 0x000fe40000010000 */
[C---:B--2---:R-:W-:Y:S01]  /*189a0*/  VIADD R152, R168.reuse, 0x100 ;  /* 0x00000100a8987836 */ /* 0x044fe20000000000 */
[----:B------:R-:W-:Y:S01]  /*189b0*/  WARPGROUP.ARRIVE ;  /* 0x00000000000079c5 */ /* 0x000fe20000000000 */
[----:B------:R-:W-:Y:S02]  /*189c0*/  IMAD.MOV.U32 R153, RZ, RZ, 0x40000040 ;  /* 0x40000040ff997424 */ /* 0x000fe400078e00ff */
[----:B------:R-:W-:Y:S01]  /*189d0*/  VIADD R168, R168, 0x180 ;  /* 0x00000180a8a87836 */ /* 0x000fe20000000000 */
[----:B------:R-:W-:-:S02]  /*189e0*/  R2UR UR6, R152 ;  /* 0x00000000980672ca */ /* 0x000fc400000e0000 */
[----:B------:R-:W-:Y:S01]  /*189f0*/  R2UR UR7, R153 ;  /* 0x00000000990772ca */ /* 0x000fe200000e0000 */
[----:B------:R-:W-:Y:S01]  /*18a00*/  FADD.FTZ R153, R0, R8 ;  /* 0x0000000800997221 */ /* 0x000fe20000010000 */
[----:B------:R-:W-:-:S03]  /*18a10*/  FADD.FTZ R8, R182, R179 ;  /* 0x000000b3b6087221 */ /* 0x000fc60000010000 */
[----:B------:R-:W-:Y:S01]  /*18a20*/  FADD.FTZ R172, R172, R153 ;  /* 0x00000099acac7221 */ /* 0x000fe20000010000 */
[----:B------:R-:W-:-:S03]  /*18a30*/  FADD.FTZ R8, R205, R8 ;  /* 0x00000008cd087221 */ /* 0x000fc60000010000 */
[----:B------:R-:W-:-:S07]  /*18a40*/  FADD.FTZ R173, R173, R172 ;  /* 0x000000acadad7221 */ /* 0x000fce0000010000 */
[----:B------:R-:W-:Y:S01]  /*18a50*/  HGMMA.64x256x16.F32.BF16 R24, R160, gdesc[UR4].tnspB, R24, gsb0 ;  /* 0x43e00004a0187df0 */ /* 0x000fe20008001818 */
[----:B------:R-:W-:Y:S01]  /*18a60*/  R2UR UR6, R168 ;  /* 0x00000000a80672ca */ /* 0x000fe200000e0000 */
[----:B------:R-:W-:Y:S01]  /*18a70*/  FADD.FTZ R176, R176, R173 ;  /* 0x000000adb0b07221 */ /* 0x000fe20000010000 */
[----:B------:R-:W-:-:S03]  /*18a80*/  R2UR UR7, R169 ;  /* 0x00000000a90772ca */ /* 0x000fc600000e0000 */
[----:B------:R-:W-:-:S04]  /*18a90*/  FADD.FTZ R177, R177, R176 ;  /* 0x000000b0b1b17221 */ /* 0x000fc80000010000 */
[----:B------:R-:W-:-:S04]  /*18aa0*/  FADD.FTZ R177, R180, R177 ;  /* 0x000000b1b4b17221 */ /* 0x000fc80000010000 */
[----:B------:R-:W-:Y:S01]  /*18ab0*/  FADD.FTZ R0, R170, R177 ;  /* 0x000000b1aa007221 */ /* 0x000fe20000010000 */
[----:B------:R-:W-:Y:S02]  /*18ac0*/  WARPGROUP.DEPBAR.LE gsb0, 0x0 ;  /* 0x00008000000079c5 */ /* 0x000fe40000010000 */
[----:B------:R-:W-:-:S11]  /*18ad0*/  WARPGROUP.ARRIVE ;  /* 0x00000000000079c5 */ /* 0x000fd60000000000 */
        /* <DEDUP_REMOVED lines=11> */
[----:B-1----:R-:W-:-:S04]  /*18b90*/  VIADD R21, R15, 0xffffffff ;  /* 0xffffffff0f157836 */ /* 0x002fc80000000000 */
[----:B------:R-:W-:Y:S01]  /*18ba0*/  IMAD.MOV.U32 R15, RZ, RZ, R21 ;  /* 0x000000ffff0f7224 */ /* 0x000fe200078e0015 */
[----:B0-----:R-:W-:Y:S06]  /*18bb0*/  @P2 BRA `(.L_x_3663) ;  /* 0xffffffc000dc2947 */ /* 0x001fec000383ffff */
.L_x_3644:
[----:B------:R-:W-:Y:S05]  /*18bc0*/  BSYNC B0 ;  /* 0x0000000000007941 */ /* 0x000fea0003800000 */
.L_x_3643:
[----:B------:R-:W0:Y:S01]  /*18bd0*/  SHFL.BFLY PT, R3, R0, 0x2, 0x1f ;  /* 0x0c401f0000037f89 */ /* 0x000e2200000e0000 */
[----:B------:R-:W-:-:S03]  /*18be0*/  VIADD R224, R224, 0x1 ;  /* 0x00000001e0e07836 */ /* 0x000fc60000000000 */
[----:B------:R-:W1:Y:S01]  /*18bf0*/  SHFL.BFLY PT, R5, R8, 0x2, 0x1f ;  /* 0x0c401f0008057f89 */ /* 0x000e6200000e0000 */
[----:B------:R-:W-:Y:S08]  /*18c00*/  BAR.ARV 0x8, 0x100 ;  /* 0x0204000000007b1d */ /* 0x000ff00000002000 */
[----:B------:R-:W-:Y:S01]  /*18c10*/  BAR.SYNC.DEFER_BLOCKING 0xf, 0x100 ;  /* 0x03c4000000007b1d */ /* 0x000fe20000010000 */
[----:B0-----:R-:W-:Y:S01]  /*18c20*/  FADD.FTZ R3, R3, R0 ;  /* 0x0000000003037221 */ /* 0x001fe20000010000 */
[----:B-1----:R-:W-:-:S04]  /*18c30*/  FADD.FTZ R5, R5, R8 ;  /* 0x0000000805057221 */ /* 0x002fc80000010000 */
[----:B------:R-:W0:Y:S01]  /*18c40*/  SHFL.BFLY PT, R2, R3, 0x1, 0x1f ;  /* 0x0c201f0003027f89 */ /* 0x000e2200000e0000 */
[----:B------:R-:W-:-:S03]  /*18c50*/  VIADD R8, R19, 0x1 ;  /* 0x0000000113087836 */ /* 0x000fc60000000000 */
[----:B------:R-:W1:Y:S02]  /*18c60*/  SHFL.BFLY PT, R4, R5, 0x1, 0x1f ;  /* 0x0c201f0005047f89 */ /* 0x000e6400000e0000 */
[----:B------:R-:W-:Y:S01]  /*18c70*/  ISETP.NE.AND P1, PT, R8, 0x2, PT ;  /* 0x000000020800780c */ /* 0x000fe20003f25270 */
[----:B0-----:R-:W-:Y:S01]  /*18c80*/  FADD.FTZ R7, R3, R2 ;  /* 0x0000000203077221 */ /* 0x001fe20000010000 */
[----:B------:R-:W-:Y:S02]  /*18c90*/  IMAD.MOV R2, RZ, RZ, -R197 ;  /* 0x000000ffff027224 */ /* 0x000fe400078e0ac5 */
[----:B------:R-:W-:Y:S01]  /*18ca0*/  SEL R3, RZ, 0x1, P1 ;  /* 0x00000001ff037807 */ /* 0x000fe20000800000 */
[----:B-1----:R-:W-:Y:S01]  /*18cb0*/  FADD.FTZ R0, R5, R4 ;  /* 0x0000000405007221 */ /* 0x002fe20000010000 */
[----:B------:R-:W-:Y:S01]  /*18cc0*/  FSETP.NE.FTZ.AND P2, PT, R7, RZ, PT ;  /* 0x000000ff0700720b */ /* 0x000fe20003f55000 */
[----:B------:R-:W-:Y:S01]  /*18cd0*/  IMAD.MOV.U32 R4, RZ, RZ, RZ ;  /* 0x000000ffff047224 */ /* 0x000fe200078e00ff */
[----:B------:R-:W-:Y:S01]  /*18ce0*/  ISETP.NE.AND P0, PT, R185, R2, PT ;  /* 0x00000002b900720c */ /* 0x000fe20003f05270 */
[----:B------:R-:W-:Y:S01]  /*18cf0*/  IMAD.MOV.U32 R2, RZ, RZ, RZ ;  /* 0x000000ffff027224 */ /* 0x000fe200078e00ff */
[----:B------:R-:W-:-:S02]  /*18d00*/  FSETP.NE.FTZ.AND P3, PT, R0, RZ, PT ;  /* 0x000000ff0000720b */ /* 0x000fc40003f75000 */
[----:B------:R-:W-:Y:S01]  /*18d10*/  LOP3.LUT R22, R22, R3, RZ, 0x3c, !PT ;  /* 0x0000000316167212 */ /* 0x000fe200078e3cff */
[----:B------:R-:W-:-:S06]  /*18d20*/  IMAD.MOV.U32 R3, RZ, RZ, -0x800000 ;  /* 0xff800000ff037424 */ /* 0x000fcc00078e00ff */
[----:B------:R-:W0:Y:S02]  /*18d30*/  @P2 MUFU.RCP R2, R7 ;  /* 0x0000000700022308 */ /* 0x000e240000001000 */
[----:B------:R-:W-:-:S04]  /*18d40*/  @!P0 IMAD R19, R19, 0x40, R194 ;  /* 0x0000004013138824 */ /* 0x000fc800078e02c2 */
[----:B------:R-:W-:Y:S02]  /*18d50*/  @!P0 IMAD R19, R19, 0x4, R18 ;  /* 0x0000000413138824 */ /* 0x000fe400078e0212 */
[----:B------:R-:W1:Y:S08]  /*18d60*/  @P3 MUFU.RCP R4, R0 ;  /* 0x0000000000043308 */ /* 0x000e700000001000 */
[----:B------:R-:W2:Y:S01]  /*18d70*/  @P2 MUFU.LG2 R18, R7 ;  /* 0x0000000700122308 */ /* 0x000ea20000000c00 */
[----:B0-----:R-:W-:Y:S01]  /*18d80*/  @!P0 STS [R19+0x38400], R2 ;  /* 0x0384000213008388 */ /* 0x001fe20000000800 */
[-C--:B------:R-:W-:Y:S01]  /*18d90*/  FMUL.FTZ R178, R28, R2.reuse ;  /* 0x000000021cb27220 */ /* 0x080fe20000410000 */
[-C--:B------:R-:W-:Y:S01]  /*18da0*/  FMUL.FTZ R176, R32, R2.reuse ;  /* 0x0000000220b07220 */ /* 0x080fe20000410000 */
[-C--:B------:R-:W-:Y:S01]  /*18db0*/  FMUL.FTZ R179, R24, R2.reuse ;  /* 0x0000000218b37220 */ /* 0x080fe20000410000 */
[-C--:B------:R-:W-:Y:S01]  /*18dc0*/  FMUL.FTZ R177, R25, R2.reuse ;  /* 0x0000000219b17220 */ /* 0x080fe20000410000 */
[-C--:B------:R-:W-:Y:S01]  /*18dd0*/  FMUL.FTZ R6, R29, R2.reuse ;  /* 0x000000021d067220 */ /* 0x080fe20000410000 */
[-C--:B------:R-:W-:Y:S01]  /*18de0*/  FMUL.FTZ R174, R33, R2.reuse ;  /* 0x0000000221ae7220 */ /* 0x080fe20000410000 */
[----:B------:R-:W0:Y:S01]  /*18df0*/  @P3 MUFU.LG2 R21, R0 ;  /* 0x0000000000153308 */ /* 0x000e220000000c00 */
        /* <DEDUP_REMOVED lines=10> */
[C---:B-1----:R-:W-:Y:S01]  /*18ea0*/  @P2 FMUL.FTZ R19, R14.reuse, 0.69314718246459960938 ;  /* 0x3f3172180e132820 */ /* 0x042fe20000410000 */
[----:B------:R-:W-:Y:S01]  /*18eb0*/  @P3 FMUL.FTZ R14, R14, 0.69314718246459960938 ;  /* 0x3f3172180e0e3820 */ /* 0x000fe20000410000 */
        /* <DEDUP_REMOVED lines=56> */
[-C--:B------:R-:W-:Y:S01]  /*19240*/  FMUL.FTZ R29, R66, R4.reuse ;  /* 0x00000004421d7220 */ /* 0x080fe20000410000 */
[----:B------:R-:W-:Y:S01]  /*19250*/  @P2 FFMA.FTZ R3, R19, R9, R18 ;  /* 0x0000000913032223 */ /* 0x000fe20000010012 */
        /* <DEDUP_REMOVED lines=63> */
.L_x_3533:
[----:B------:R-:W-:Y:S05]  /*19650*/  BSYNC B7 ;  /* 0x0000000000077941 */ /* 0x000fea0003800000 */
.L_x_3523:
[----:B------:R-:W0:Y:S08]  /*19660*/  S2UR UR5, SR_CgaCtaId ;  /* 0x00000000000579c3 */ /* 0x000e300000008800 */
[----:B------:R-:W-:Y:S06]  /*19670*/  BAR.SYNC.DEFER_BLOCKING 0x5, 0x180 ;  /* 0x0146000000007b1d */ /* 0x000fec0000010000 */
[----:B------:R-:W-:Y:S01]  /*19680*/  UMOV UR4, 0x400 ;  /* 0x0000040000047882 */ /* 0x000fe20000000000 */
[----:B------:R-:W-:Y:S01]  /*19690*/  BSSY B0, `(.L_x_3664) ;  /* 0x00002e7000007945 */ /* 0x000fe20003800000 */
[----:B0-----:R-:W-:-:S06]  /*196a0*/  ULEA UR4, UR5, UR4, 0x18 ;  /* 0x0000000405047291 */ /* 0x001fcc000f8ec03f */
[----:B------:R-:W-:-:S05]  /*196b0*/  IMAD.U32 R18, RZ, RZ, UR4 ;  /* 0x00000004ff127e24 */ /* 0x000fca000f8e00ff */
[----:B----4-:R0:W1:Y:S01]  /*196c0*/  LDS.128 R24, [R18+0x388d0] ;  /* 0x0388d00012187984 */ /* 0x0100620000000c00 */
        /* <DEDUP_REMOVED lines=43> */
[C---:B------:R-:W-:Y:S02]  /*19980*/  IADD3 R57, P5, R118.reuse, 0x2040, RZ ;  /* 0x0000204076397810 */ /* 0x040fe40007fbe0ff */
[C---:B------:R-:W-:Y:S02]  /*19990*/  IADD3 R61, P2, R118.reuse, 0x2060, RZ ;  /* 0x00002060763d7810 */ /* 0x040fe40007f5e0ff */
[----:B------:R-:W-:Y:S02]  /*199a0*/  IADD3 R65, P1, R118, 0x4000, RZ ;  /* 0x0000400076417810 */ /* 0x000fe40007f3e0ff */
[----:B------:R-:W-:Y:S02]  /*199b0*/  SHF.R.U64 R52, R52, 0x3, RZ ;  /* 0x0000000334347819 */ /* 0x000fe400000012ff */
        /* <DEDUP_REMOVED lines=8> */
[----:B------:R-:W-:Y:S02]  /*19a40*/  LOP3.LUT R64, R65, 0x380, RZ, 0xc0, !PT ;  /* 0x0000038041407812 */ /* 0x000fe400078ec0ff */
[----:B------:R-:W-:Y:S01]  /*19a50*/  LOP3.LUT R52, R52, R53, RZ, 0x3c, !PT ;  /* 0x0000003534347212 */ /* 0x000fe200078e3cff */
[----:B------:R-:W-:Y:S01]  /*19a60*/  IMAD.X R53, RZ, RZ, R119, P6 ;  /* 0x000000ffff357224 */ /* 0x000fe200030e0677 */
[C---:B------:R-:W-:Y:S02]  /*19a70*/  IADD3 R69, P0, R118.reuse, 0x4020, RZ ;  /* 0x0000402076457810 */ /* 0x040fe40007f1e0ff */
[C---:B------:R-:W-:Y:S02]  /*19a80*/  IADD3 R99, P4, R118.reuse, 0x4040, RZ ;  /* 0x0000404076637810 */ /* 0x040fe40007f9e0ff */
[----:B------:R-:W-:-:S02]  /*19a90*/  IADD3 R103, P3, R118, 0x4060, RZ ;  /* 0x0000406076677810 */ /* 0x000fc40007f7e0ff */
[----:B------:R-:W-:Y:S02]  /*19aa0*/  IADD3 R107, P6, R118, 0x6000, RZ ;  /* 0x00006000766b7810 */ /* 0x000fe40007fde0ff */
[----:B------:R-:W-:Y:S02]  /*19ab0*/  SHF.R.U64 R56, R56, 0x3, RZ ;  /* 0x0000000338387819 */ /* 0x000fe400000012ff */
[----:B------:R-:W-:Y:S02]  /*19ac0*/  SHF.R.U64 R60, R60, 0x3, RZ ;  /* 0x000000033c3c7819 */ /* 0x000fe400000012ff */
[----:B------:R-:W-:Y:S02]  /*19ad0*/  SHF.R.U64 R64, R64, 0x3, RZ ;  /* 0x0000000340407819 */ /* 0x000fe400000012ff */
[----:B-----5:R-:W-:Y:S02]  /*19ae0*/  LOP3.LUT R37, R118, 0x380, RZ, 0xc0, !PT ;  /* 0x0000038076257812 */ /* 0x020fe400078ec0ff */
[----:B------:R-:W-:-:S02]  /*19af0*/  LOP3.LUT R68, R69, 0x380, RZ, 0xc0, !PT ;  /* 0x0000038045447812 */ /* 0x000fc400078ec0ff */
[----:B------:R-:W-:Y:S02]  /*19b00*/  LOP3.LUT R98, R99, 0x380, RZ, 0xc0, !PT ;  /* 0x0000038063627812 */ /* 0x000fe400078ec0ff */
[----:B------:R-:W-:Y:S02]  /*19b10*/  LOP3.LUT R102, R103, 0x380, RZ, 0xc0, !PT ;  /* 0x0000038067667812 */ /* 0x000fe400078ec0ff */
[----:B------:R-:W-:Y:S02]  /*19b20*/  LOP3.LUT R106, R107, 0x380, RZ, 0xc0, !PT ;  /* 0x000003806b6a7812 */ /* 0x000fe400078ec0ff */
[----:B------:R-:W-:Y:S01]  /*19b30*/  LOP3.LUT R56, R56, R57, RZ, 0x3c, !PT ;  /* 0x0000003938387212 */ /* 0x000fe200078e3cff */
[--C-:B------:R-:W-:Y:S01]  /*19b40*/  IMAD.X R57, RZ, RZ, R119.reuse, P5 ;  /* 0x000000ffff397224 */ /* 0x100fe200028e0677 */
[----:B------:R-:W-:Y:S01]  /*19b50*/  LOP3.LUT R60, R60, R61, RZ, 0x3c, !PT ;  /* 0x0000003d3c3c7212 */ /* 0x000fe200078e3cff */
[--C-:B------:R-:W-:Y:S01]  /*19b60*/  IMAD.X R61, RZ, RZ, R119.reuse, P2 ;  /* 0x000000ffff3d7224 */ /* 0x100fe200010e0677 */
[----:B------:R-:W-:Y:S01]  /*19b70*/  LOP3.LUT R64, R64, R65, RZ, 0x3c, !PT ;  /* 0x0000004140407212 */ /* 0x000fe200078e3cff */
[----:B------:R-:W-:Y:S01]  /*19b80*/  IMAD.X R65, RZ, RZ, R119, P1 ;  /* 0x000000ffff417224 */ /* 0x000fe200008e0677 */
[----:B------:R-:W-:-:S02]  /*19b90*/  SHF.R.U64 R37, R37, 0x3, RZ ;  /* 0x0000000325257819 */ /* 0x000fc400000012ff */
[----:B------:R-:W-:Y:S02]  /*19ba0*/  SHF.R.U64 R68, R68, 0x3, RZ ;  /* 0x0000000344447819 */ /* 0x000fe400000012ff */
[----:B------:R-:W-:Y:S02]  /*19bb0*/  SHF.R.U64 R98, R98, 0x3, RZ ;  /* 0x0000000362627819 */ /* 0x000fe400000012ff */
[----:B------:R-:W-:Y:S02]  /*19bc0*/  SHF.R.U64 R102, R102, 0x3, RZ ;  /* 0x0000000366667819 */ /* 0x000fe400000012ff */
[----:B------:R-:W-:Y:S02]  /*19bd0*/  SHF.R.U64 R106, R106, 0x3, RZ ;  /* 0x000000036a6a7819 */ /* 0x000fe400000012ff */
[C---:B------:R-:W-:Y:S02]  /*19be0*/  IADD3 R14, P5, R118.reuse, 0x6020, RZ ;  /* 0x00006020760e7810 */ /* 0x040fe40007fbe0ff */
[----:B-1----:R-:W-:-:S02]  /*19bf0*/  IADD3 R24, P2, R118, 0x6040, RZ ;  /* 0x0000604076187810 */ /* 0x002fc40007f5e0ff */
[----:B------:R-:W-:Y:S01]  /*19c00*/  IADD3 R23, P1, R118, 0x6060, RZ ;  /* 0x0000606076177810 */ /* 0x000fe20007f3e0ff */
        /* <DEDUP_REMOVED lines=11> */
[----:B------:R-:W-:Y:S01]  /*19cc0*/  LOP3.LUT R169, R14, 0x380, RZ, 0xc0, !PT ;  /* 0x000003800ea97812 */ /* 0x000fe200078ec0ff */
[----:B------:R-:W-:Y:S01]  /*19cd0*/  IMAD.X R37, RZ, RZ, R119, P1 ;  /* 0x000000ffff257224 */ /* 0x000fe200008e0677 */
[----:B------:R-:W-:Y:S01]  /*19ce0*/  MOV R119, R118 ;  /* 0x0000007600777202 */ /* 0x000fe20000000f00 */
[----:B------:R-:W-:Y:S01]  /*19cf0*/  BAR.SYNC.DEFER_BLOCKING 0x1, 0x100 ;  /* 0x0044000000007b1d */ /* 0x000fe20000010000 */
[----:B------:R-:W-:-:S02]  /*19d00*/  SHF.R.U64 R169, R169, 0x3, RZ ;  /* 0x00000003a9a97819 */ /* 0x000fc400000012ff */
[----:B------:R-:W-:Y:S02]  /*19d10*/  MOV R118, R8 ;  /* 0x0000000800767202 */ /* 0x000fe40000000f00 */
[----:B------:R-:W-:Y:S02]  /*19d20*/  LOP3.LUT R110, R169, R14, RZ, 0x3c, !PT ;  /* 0x0000000ea96e7212 */ /* 0x000fe400078e3cff */
[----:B------:R-:W-:Y:S02]  /*19d30*/  MOV R40, R40 ;  /* 0x0000002800287202 */ /* 0x000fe40000000f00 */
[----:B------:R-:W-:Y:S02]  /*19d40*/  F2FP.BF16.F32.PACK_AB R8, R170, R173 ;  /* 0x000000adaa08723e */ /* 0x000fe400000010ff */
[----:B------:R-:W-:Y:S02]  /*19d50*/  F2FP.BF16.F32.PACK_AB R9, R43, R42 ;  /* 0x0000002a2b09723e */ /* 0x000fe400000010ff */
[----:B------:R-:W-:-:S02]  /*19d60*/  MOV R44, R44 ;  /* 0x0000002c002c7202 */ /* 0x000fc40000000f00 */
[----:B------:R-:W-:Y:S02]  /*19d70*/  F2FP.BF16.F32.PACK_AB R14, R164, R166 ;  /* 0x000000a6a40e723e */ /* 0x000fe400000010ff */
[----:B------:R-:W-:Y:S02]  /*19d80*/  MOV R48, R48 ;  /* 0x0000003000307202 */ /* 0x000fe40000000f00 */
[----:B------:R-:W-:Y:S02]  /*19d90*/  MOV R52, R52 ;  /* 0x0000003400347202 */ /* 0x000fe40000000f00 */
[----:B------:R-:W-:Y:S02]  /*19da0*/  MOV R56, R56 ;  /* 0x0000003800387202 */ /* 0x000fe40000000f00 */
[----:B------:R-:W-:Y:S01]  /*19db0*/  ISETP.NE.U32.AND P0, PT, RZ, UR4, PT ;  /* 0x00000004ff007c0c */ /* 0x000fe2000bf05070 */
[----:B------:R1:W-:Y:S01]  /*19dc0*/  STSM.16.M88.4 [R119], R4 ;  /* 0x0000000477007844 */ /* 0x0003e20000000200 */
[----:B------:R-:W-:-:S02]  /*19dd0*/  LOP3.LUT R177, R24, 0x380, RZ, 0xc0, !PT ;  /* 0x0000038018b17812 */ /* 0x000fc400078ec0ff */
[----:B------:R-:W-:Y:S01]  /*19de0*/  ISETP.NE.AND.EX P0, PT, RZ, UR5, PT, P0 ;  /* 0x00000005ff007c0c */ /* 0x000fe2000bf05300 */
[----:B------:R-:W-:Y:S01]  /*19df0*/  ULDC.64 UR4, c[0x0][0xd08] ;  /* 0x0003420000047ab9 */ /* 0x000fe20000000a00 */
[----:B------:R-:W-:Y:S02]  /*19e00*/  LOP3.LUT R0, R23, 0x380, RZ, 0xc0, !PT ;  /* 0x0000038017007812 */ /* 0x000fe400078ec0ff */
[----:B------:R-:W-:Y:S02]  /*19e10*/  MOV R60, R60 ;  /* 0x0000003c003c7202 */ /* 0x000fe40000000f00 */
[----:B------:R-:W-:Y:S02]  /*19e20*/  F2FP.BF16.F32.PACK_AB R89, R91, R90 ;  /* 0x0000005a5b59723e */ /* 0x000fe400000010ff */
[----:B------:R-:W-:Y:S02]  /*19e30*/  MOV R64, R64 ;  /* 0x0000004000407202 */ /* 0x000fe40000000f00 */
[----:B------:R-:W-:-:S02]  /*19e40*/  F2FP.BF16.F32.PACK_AB R96, R97, R96 ;  /* 0x000000606160723e */ /* 0x000fc400000010ff */
[----:B------:R-:W-:Y:S02]  /*19e50*/  MOV R68, R68 ;  /* 0x0000004400447202 */ /* 0x000fe40000000f00 */
[----:B-1----:R-:W-:Y:S02]  /*19e60*/  F2FP.BF16.F32.PACK_AB R4, R174, R176 ;  /* 0x000000b0ae04723e */ /* 0x002fe400000010ff */
[----:B------:R-:W-:Y:S02]  /*19e70*/  F2FP.BF16.F32.PACK_AB R5, R35, R34 ;  /* 0x000000222305723e */ /* 0x000fe400000010ff */
[----:B------:R-:W-:Y:S02]  /*19e80*/  F2FP.BF16.F32.PACK_AB R6, R172, R175 ;  /* 0x000000afac06723e */ /* 0x000fe400000010ff */
[----:B------:R-:W-:Y:S02]  /*19e90*/  F2FP.BF16.F32.PACK_AB R7, R39, R38 ;  /* 0x000000262707723e */ /* 0x000fe400000010ff */
[----:B------:R-:W-:-:S02]  /*19ea0*/  F2FP.BF16.F32.PACK_AB R34, R161, R163 ;  /* 0x000000a3a122723e */ /* 0x000fc400000010ff */
[----:B------:R-:W-:Y:S01]  /*19eb0*/  F2FP.BF16.F32.PACK_AB R35, R63, R62 ;  /* 0x0000003e3f23723e */ /* 0x000fe200000010ff */
[----:B------:R1:W-:Y:S01]  /*19ec0*/  STSM.16.M88.4 [R118], R4 ;  /* 0x0000000476007844 */ /* 0x0003e20000000200 */
[----:B------:R-:W-:Y:S02]  /*19ed0*/  ISETP.NE.U32.AND P6, PT, RZ, UR4, PT ;  /* 0x00000004ff007c0c */ /* 0x000fe4000bfc5070 */
[----:B------:R-:W-:Y:S01]  /*19ee0*/  SHF.R.U64 R177, R177, 0x3, RZ ;  /* 0x00000003b1b17819 */ /* 0x000fe200000012ff */
[----:B------:R-:W-:Y:S01]  /*19ef0*/  STSM.16.M88.4 [R40], R8 ;  /* 0x0000000828007844 */ /* 0x000fe20000000200 */
[----:B------:R-:W-:Y:S02]  /*19f00*/  SHF.R.U64 R0, R0, 0x3, RZ ;  /* 0x0000000300007819 */ /* 0x000fe400000012ff */
[----:B------:R-:W-:Y:S01]  /*19f10*/  F2FP.BF16.F32.PACK_AB R90, R93, R92 ;  /* 0x0000005c5d5a723e */ /* 0x000fe200000010ff */
[----:B------:R-:W-:Y:S01]  /*19f20*/  STSM.16.M88.4 [R44], R12 ;  /* 0x0000000c2c007844 */ /* 0x000fe20000000200 */
[----:B------:R-:W-:-:S02]  /*19f30*/  F2FP.BF16.F32.PACK_AB R91, R95, R94 ;  /* 0x0000005e5f5b723e */ /* 0x000fc400000010ff */
[----:B------:R-:W-:Y:S01]  /*19f40*/  F2FP.BF16.F32.PACK_AB R97, R50, R46 ;  /* 0x0000002e3261723e */ /* 0x000fe200000010ff */
[----:B------:R-:W-:Y:S01]  /*19f50*/  STSM.16.M88.4 [R48], R32 ;  /* 0x0000002030007844 */ /* 0x000fe20000000200 */
[----:B------:R-:W-:Y:S02]  /*19f60*/  F2FP.BF16.F32.PACK_AB R104, R105, R104 ;  /* 0x000000686968723e */ /* 0x000fe400000010ff */
[----:B------:R-:W-:Y:S01]  /*19f70*/  F2FP.BF16.F32.PACK_AB R112, R113, R112 ;  /* 0x000000707170723e */ /* 0x000fe200000010ff */
[----:B------:R-:W-:Y:S01]  /*19f80*/  STSM.16.M88.4 [R52], R28 ;  /* 0x0000001c34007844 */ /* 0x000fe20000000200 */
[----:B-1----:R-:W-:Y:S02]  /*19f90*/  F2FP.BF16.F32.PACK_AB R4, R73, R159 ;  /* 0x0000009f4904723e */ /* 0x002fe400000010ff */
[----:B------:R-:W-:Y:S02]  /*19fa0*/  F2FP.BF16.F32.PACK_AB R5, R75, R74 ;  /* 0x0000004a4b05723e */ /* 0x000fe400000010ff */
[----:B------:R-:W-:-:S02]  /*19fb0*/  F2FP.BF16.F32.PACK_AB R6, R77, R76 ;  /* 0x0000004c4d06723e */ /* 0x000fc400000010ff */
[----:B------:R-:W-:Y:S02]  /*19fc0*/  F2FP.BF16.F32.PACK_AB R7, R79, R78 ;  /* 0x0000004e4f07723e */ /* 0x000fe400000010ff */
[----:B------:R-:W-:Y:S02]  /*19fd0*/  ISETP.NE.AND.EX P6, PT, RZ, UR5, PT, P6 ;  /* 0x00000005ff007c0c */ /* 0x000fe4000bfc5360 */
[----:B------:R-:W-:Y:S01]  /*19fe0*/  LOP3.LUT R114, R177, R24, RZ, 0x3c, !PT ;  /* 0x00000018b1727212 */ /* 0x000fe200078e3cff */
[----:B------:R1:W-:Y:S01]  /*19ff0*/  STSM.16.M88.4 [R56], R4 ;  /* 0x0000000438007844 */ /* 0x0003e20000000200 */
[----:B------:R-:W-:Y:S02]  /*1a000*/  LOP3.LUT R36, R0, R23, RZ, 0x3c, !PT ;  /* 0x0000001700247212 */ /* 0x000fe400078e3cff */
[----:B------:R-:W-:Y:S01]  /*1a010*/  MOV R23, R98 ;  /* 0x0000006200177202 */ /* 0x000fe20000000f00 */
[----:B------:R-:W-:Y:S01]  /*1a020*/  STSM.16.M88.4 [R60], R80 ;  /* 0x000000503c007844 */ /* 0x000fe20000000200 */
[----:B------:R-:W-:-:S02]  /*1a030*/  MOV R24, R106 ;  /* 0x0000006a00187202 */ /* 0x000fc40000000f00 */
[----:B------:R-:W-:Y:S01]  /*1a040*/  F2FP.BF16.F32.PACK_AB R98, R101, R100 ;  /* 0x000000646562723e */ /* 0x000fe200000010ff */
[----:B------:R-:W-:Y:S01]  /*1a050*/  STSM.16.M88.4 [R64], R88 ;  /* 0x0000005840007844 */ /* 0x000fe20000000200 */
[----:B------:R-:W-:Y:S02]  /*1a060*/  F2FP.BF16.F32.PACK_AB R99, R58, R54 ;  /* 0x000000363a63723e */ /* 0x000fe400000010ff */
[----:B------:R-:W-:Y:S02]  /*1a070*/  MOV R0, R114 ;  /* 0x0000007200007202 */ /* 0x000fe40000000f00 */
[----:B------:R-:W-:Y:S01]  /*1a080*/  F2FP.BF16.F32.PACK_AB R105, R72, R66 ;  /* 0x000000424869723e */ /* 0x000fe200000010ff */
[----:B------:R-:W-:Y:S01]  /*1a090*/  STSM.16.M88.4 [R68], R96 ;  /* 0x0000006044007844 */ /* 0x000fe20000000200 */
[----:B------:R-:W-:Y:S01]  /*1a0a0*/  F2FP.BF16.F32.PACK_AB R106, R109, R108 ;  /* 0x0000006c6d6a723e */ /* 0x000fe200000010ff */
[----:B-1----:R-:W1:Y:S01]  /*1a0b0*/  LDC.64 R4, c[0x0][0xd00] ;  /* 0x00034000ff047b82 */ /* 0x002e620000000a00 */
        /* <DEDUP_REMOVED lines=14> */
[----:B-1----:R-:W-:Y:S01]  /*1a1a0*/  IMAD.WIDE R6, R218, 0x4, R4 ;  /* 0x00000004da067825 */ /* 0x002fe200078e0204 */
[----:B------:R-:W-:Y:S01]  /*1a1b0*/  MOV R110, R110 ;  /* 0x0000006e006e7202 */ /* 0x000fe20000000f00 */
[----:B------:R1:W-:Y:S01]  /*1a1c0*/  STSM.16.M88.4 [R24], R120 ;  /* 0x0000007818007844 */ /* 0x0003e20000000200 */
[----:B------:R-:W-:Y:S01]  /*1a1d0*/  F2FP.BF16.F32.PACK_AB R130, R133, R132 ;  /* 0x000000848582723e */ /* 0x000fe200000010ff */
[----:B------:R-:W-:Y:S01]  /*1a1e0*/  IMAD R5, R226, 0x40, R213 ;  /* 0x00000040e2057824 */ /* 0x000fe200078e02d5 */
[----:B------:R-:W-:-:S02]  /*1a1f0*/  F2FP.BF16.F32.PACK_AB R131, R135, R134 ;  /* 0x000000868783723e */ /* 0x000fc400000010ff */
[----:B------:R-:W-:Y:S02]  /*1a200*/  F2FP.BF16.F32.PACK_AB R137, R139, R138 ;  /* 0x0000008a8b89723e */ /* 0x000fe400000010ff */
[----:B------:R-:W-:Y:S01]  /*1a210*/  F2FP.BF16.F32.PACK_AB R144, R145, R144 ;  /* 0x000000909190723e */ /* 0x000fe200000010ff */
[----:B------:R-:W-:Y:S01]  /*1a220*/  IMAD.WIDE R20, R5, 0x2, R20 ;  /* 0x0000000205147825 */ /* 0x000fe200078e0214 */
[----:B------:R-:W-:Y:S01]  /*1a230*/  F2FP.BF16.F32.PACK_AB R138, R141, R140 ;  /* 0x0000008c8d8a723e */ /* 0x000fe200000010ff */
[----:B------:R-:W2:Y:S01]  /*1a240*/  @P6 LDC.64 R4, c[0x0][0xd08] ;  /* 0x00034200ff046b82 */ /* 0x000ea20000000a00 */
[----:B------:R-:W-:Y:S01]  /*1a250*/  F2FP.BF16.F32.PACK_AB R139, R143, R142 ;  /* 0x0000008e8f8b723e */ /* 0x000fe200000010ff */
[----:B------:R-:W-:Y:S01]  /*1a260*/  STSM.16.M88.4 [R110], R128 ;  /* 0x000000806e007844 */ /* 0x000fe20000000200 */
[----:B------:R-:W-:Y:S02]  /*1a270*/  F2FP.BF16.F32.PACK_AB R145, R147, R146 ;  /* 0x000000929391723e */ /* 0x000fe400000010ff */
[----:B------:R-:W-:Y:S01]  /*1a280*/  MOV R36, R36 ;  /* 0x0000002400247202 */ /* 0x000fe20000000f00 */
[----:B------:R3:W-:Y:S01]  /*1a290*/  STSM.16.M88.4 [R0], R136 ;  /* 0x0000008800007844 */ /* 0x0007e20000000200 */
[----:B------:R-:W-:Y:S01]  /*1a2a0*/  F2FP.BF16.F32.PACK_AB R146, R149, R148 ;  /* 0x000000949592723e */ /* 0x000fe200000010ff */
[----:B------:R-:W-:Y:S01]  /*1a2b0*/  ULDC UR4, c[0x0][0xb88] ;  /* 0x0002e20000047ab9 */ /* 0x000fe20000000800 */
[----:B------:R-:W-:Y:S01]  /*1a2c0*/  F2FP.BF16.F32.PACK_AB R147, R151, R150 ;  /* 0x000000969793723e */ /* 0x000fe200000010ff */
[----:B-1----:R-:W-:-:S04]  /*1a2d0*/  IMAD.MOV.U32 R24, RZ, RZ, RZ ;  /* 0x000000ffff187224 */ /* 0x002fc800078e00ff */
[----:B------:R1:W-:Y:S01]  /*1a2e0*/  STSM.16.M88.4 [R36], R144 ;  /* 0x0000009024007844 */ /* 0x0003e20000000200 */
[----:B------:R-:W-:Y:S01]  /*1a2f0*/  BAR.SYNC.DEFER_BLOCKING 0x1, 0x100 ;  /* 0x0044000000007b1d */ /* 0x000fe20000010000 */
[----:B---3--:R-:W-:Y:S02]  /*1a300*/  IMAD.U32 R0, RZ, RZ, UR4 ;  /* 0x00000004ff007e24 */ /* 0x008fe4000f8e00ff */
[----:B--2---:R-:W-:-:S03]  /*1a310*/  @P6 IMAD.WIDE R4, R218, 0x4, R4 ;  /* 0x00000004da046825 */ /* 0x004fc600078e0204 */
[----:B------:R2:W5:Y:S01]  /*1a320*/  @P0 LDG.E R24, desc[UR50][R6.64] ;  /* 0x0000003206180981 */ /* 0x000562000c1e1900 */
[C---:B------:R-:W-:Y:S02]  /*1a330*/  IADD3 R9, P1, R20.reuse, 0x1000, RZ ;  /* 0x0000100014097810 */ /* 0x040fe40007f3e0ff */
[C---:B------:R-:W-:Y:S01]  /*1a340*/  IADD3 R13, P2, R20.reuse, 0x2000, RZ ;  /* 0x00002000140d7810 */ /* 0x040fe20007f5e0ff */
[----:B------:R2:W5:Y:S01]  /*1a350*/  @P6 LDG.E R0, desc[UR50][R4.64] ;  /* 0x0000003204006981 */ /* 0x000562000c1e1900 */
        /* <DEDUP_REMOVED lines=24> */
[----:B-1----:R-:W-:Y:S02]  /*1a4e0*/  LOP3.LUT R36, R37, 0x380, RZ, 0xc0, !PT ;  /* 0x0000038025247812 */ /* 0x002fe400078ec0ff */
        /* <DEDUP_REMOVED lines=22> */
.L_x_3666:
[----:B------:R-:W1:Y:S01]  /*1a650*/  SHFL.IDX PT, R4, R227, RZ, 0x1f ;  /* 0x00001fffe3047589 */ /* 0x000e6200000e0000 */
        /* <DEDUP_REMOVED lines=18> */
[----:B------:R-:W-:Y:S02]  /*1a780*/  LOP3.LUT R7, R20, 0x380, RZ, 0xc0, !PT ;  /* 0x0000038014077812 */ /* 0x000fe400078ec0ff */
[----:B-1----:R-:W-:-:S02]  /*1a790*/  ISETP.NE.AND P4, PT, R4, RZ, PT ;  /* 0x000000ff0400720c */ /* 0x002fc40003f85270 */
[----:B------:R-:W-:Y:S02]  /*1a7a0*/  LOP3.LUT R5, R6, 0x380, RZ, 0xc0, !PT ;  /* 0x0000038006057812 */ /* 0x000fe400078ec0ff */
[----:B------:R-:W-:Y:S02]  /*1a7b0*/  SHF.R.U64 R60, R60, 0x3, RZ ;  /* 0x000000033c3c7819 */ /* 0x000fe400000012ff */
[----:B------:R-:W-:Y:S02]  /*1a7c0*/  SHF.R.U64 R64, R64, 0x3, RZ ;  /* 0x0000000340407819 */ /* 0x000fe400000012ff */
[----:B------:R-:W-:Y:S02]  /*1a7d0*/  SHF.R.U64 R68, R68, 0x3, RZ ;  /* 0x0000000344447819 */ /* 0x000fe400000012ff */
[----:B------:R-:W-:Y:S02]  /*1a7e0*/  SHF.R.U64 R72, R72, 0x3, RZ ;  /* 0x0000000348487819 */ /* 0x000fe400000012ff */
[----:B------:R-:W-:-:S02]  /*1a7f0*/  SHF.R.U64 R7, R7, 0x3, RZ ;  /* 0x0000000307077819 */ /* 0x000fc400000012ff */
        /* <DEDUP_REMOVED lines=11> */
[----:B------:R-:W-:Y:S02]  /*1a8b0*/  LOP3.LUT R76, R5, R6, RZ, 0x3c, !PT ;  /* 0x00000006054c7212 */ /* 0x000fe400078e3cff */
[----:B------:R-:W-:Y:S02]  /*1a8c0*/  SHF.R.S32.HI R82, RZ, 0x1f, R217 ;  /* 0x0000001fff527819 */ /* 0x000fe400000114d9 */
[----:B------:R-:W-:Y:S02]  /*1a8d0*/  SEL R83, R218, RZ, !P0 ;  /* 0x000000ffda537207 */ /* 0x000fe40004000000 */
[----:B------:R-:W-:Y:S02]  /*1a8e0*/  SEL R80, R4, RZ, !P0 ;  /* 0x000000ff04507207 */ /* 0x000fe40004000000 */
[----:B-----5:R-:W-:Y:S01]  /*1a8f0*/  SHF.R.S32.HI R81, RZ, 0x1f, R24 ;  /* 0x0000001fff517819 */ /* 0x020fe20000011418 */
[----:B------:R-:W-:Y:S06]  /*1a900*/  @P4 BRA `(.L_x_3667) ;  /* 0x0000000000b84947 */ /* 0x000fec0003800000 */
[----:B------:R-:W1:Y:S01]  /*1a910*/  LDC R23, c[0x0][0xce8] ;  /* 0x00033a00ff177b82 */ /* 0x000e620000000800 */
[----:B------:R-:W-:Y:S01]  /*1a920*/  ULDC.64 UR4, c[0x0][0xc90] ;  /* 0x0003240000047ab9 */ /* 0x000fe20000000a00 */
[----:B------:R-:W-:Y:S02]  /*1a930*/  IMAD.IADD R14, R214, 0x1, R195 ;  /* 0x00000001d60e7824 */ /* 0x000fe400078e02c3 */
[----:B------:R-:W-:Y:S02]  /*1a940*/  IMAD R6, R82, UR4, RZ ;  /* 0x0000000452067c24 */ /* 0x000fe4000f8e02ff */
[----:B------:R-:W-:Y:S02]  /*1a950*/  IMAD.MOV.U32 R4, RZ, RZ, R24 ;  /* 0x000000ffff047224 */ /* 0x000fe400078e0018 */
[----:B------:R-:W-:Y:S02]  /*1a960*/  IMAD R11, R217, UR5, R6 ;  /* 0x00000005d90b7c24 */ /* 0x000fe4000f8e0206 */
[----:B------:R-:W-:-:S02]  /*1a970*/  IMAD.MOV.U32 R5, RZ, RZ, R81 ;  /* 0x000000ffff057224 */ /* 0x000fc400078e0051 */
[----:B------:R-:W-:Y:S02]  /*1a980*/  IMAD.IADD R30, R194, 0x1, R195 ;  /* 0x00000001c21e7824 */ /* 0x000fe400078e02c3 */
[----:B------:R-:W-:Y:S01]  /*1a990*/  IMAD.WIDE.U32 R4, R217, UR4, R4 ;  /* 0x00000004d9047c25 */ /* 0x000fe2000f8e0004 */
[----:B------:R-:W-:-:S03]  /*1a9a0*/  ULDC.64 UR4, c[0x0][0xc98] ;  /* 0x0003260000047ab9 */ /* 0x000fc60000000a00 */
[----:B------:R-:W-:Y:S02]  /*1a9b0*/  IMAD.IADD R5, R5, 0x1, R11 ;  /* 0x0000000105057824 */ /* 0x000fe400078e020b */
        /* <DEDUP_REMOVED lines=21> */
[----:B------:R-:W-:-:S03]  /*1ab10*/  ULDC.64 UR4, c[0x0][0xc50] ;  /* 0x0003140000047ab9 */ /* 0x000fc60000000a00 */
[----:B------:R-:W-:Y:S01]  /*1ab20*/  IMAD.IADD R5, R5, 0x1, R11 ;  /* 0x0000000105057824 */ /* 0x000fe200078e020b */
[----:B------:R-:W-:-:S04]  /*1ab30*/  LEA R11, P0, R4, UR4, 0x2 ;  /* 0x00000004040b7c11 */ /* 0x000fc8000f8010ff */
[----:B------:R-:W-:Y:S01]  /*1ab40*/  LEA.HI.X R14, R4, UR5, R5, 0x2, P0 ;  /* 0x00000005040e7c11 */ /* 0x000fe200080f1405 */
[----:B------:R-:W-:Y:S01]  /*1ab50*/  SHFL.IDX PT, R6, R11, 0x1, 0x1c1f ;  /* 0x003c1f000b067f89 */ /* 0x000fe200000e0000 */
[----:B------:R-:W-:Y:S01]  /*1ab60*/  ISETP.NE.AND P0, PT, R185, R10, PT ;  /* 0x0000000ab900720c */ /* 0x000fe20003f05270 */
[C---:B------:R-:W-:Y:S02]  /*1ab70*/  VIADD R10, R30.reuse, 0x8 ;  /* 0x000000081e0a7836 */ /* 0x040fe40000000000 */
[----:B------:R-:W-:Y:S01]  /*1ab80*/  SHFL.IDX PT, R4, R11, RZ, 0x1c1f ;  /* 0x001c1fff0b047589 */ /* 0x000fe200000e0000 */
[-C--:B------:R-:W-:Y:S02]  /*1ab90*/  ISETP.GE.OR P1, PT, R30, R23.reuse, P0 ;  /* 0x000000171e00720c */ /* 0x080fe40000726670 */
[----:B------:R-:W-:Y:S01]  /*1aba0*/  ISETP.GE.OR P0, PT, R10, R23, P0 ;  /* 0x000000170a00720c */ /* 0x000fe20000706670 */
[----:B------:R-:W1:Y:S04]  /*1abb0*/  SHFL.IDX PT, R5, R14, RZ, 0x1c1f ;  /* 0x001c1fff0e057589 */ /* 0x000e6800000e0000 */
[----:B------:R-:W2:Y:S06]  /*1abc0*/  SHFL.IDX PT, R7, R14, 0x1, 0x1c1f ;  /* 0x003c1f000e077f89 */ /* 0x000eac00000e0000 */
[----:B-1----:R1:W-:Y:S04]  /*1abd0*/  @!P1 ST.E desc[UR50][R4.64], R3 ;  /* 0x0000000304009985 */ /* 0x0023e8000c101932 */
[----:B--2---:R1:W-:Y:S02]  /*1abe0*/  @!P0 ST.E desc[UR50][R6.64], R2 ;  /* 0x0000000206008985 */ /* 0x0043e4000c101932 */
.L_x_3667:
[----:B------:R-:W2:Y:S01]  /*1abf0*/  LDC R85, c[0x0][0xce8] ;  /* 0x00033a00ff557b82 */ /* 0x000ea20000000800 */
[----:B------:R-:W-:Y:S01]  /*1ac00*/  ULDC.64 UR4, c[0x0][0xba0] ;  /* 0x0002e80000047ab9 */ /* 0x000fe20000000a00 */
[----:B-1----:R1:W5:Y:S01]  /*1ac10*/  LD.E.128 R4, desc[UR50][R20.64] ;  /* 0x0000003214047980 */ /* 0x002362000c101d00 */
[----:B------:R-:W-:-:S03]  /*1ac20*/  IMAD R3, R81, UR4, RZ ;  /* 0x0000000451037c24 */ /* 0x000fc6000f8e02ff */
[----:B------:R-:W5:Y:S02]  /*1ac30*/  LD.E.128 R8, desc[UR50][R8.64] ;  /* 0x0000003208087980 */ /* 0x000f64000c101d00 */
[----:B------:R-:W3:Y:S02]  /*1ac40*/  LDC R86, c[0x0][0xbc8] ;  /* 0x0002f200ff567b82 */ /* 0x000ee40000000800 */
[----:B------:R-:W5:Y:S01]  /*1ac50*/  LD.E.128 R12, desc[UR50][R12.64] ;  /* 0x000000320c0c7980 */ /* 0x000f62000c101d00 */
[----:B-1----:R-:W-:-:S03]  /*1ac60*/  IMAD R21, R24, UR5, R3 ;  /* 0x0000000518157c24 */ /* 0x002fc6000f8e0203 */
[----:B------:R-:W5:Y:S04]  /*1ac70*/  LD.E.128 R28, desc[UR50][R28.64] ;  /* 0x000000321c1c7980 */ /* 0x000f68000c101d00 */
[----:B------:R-:W5:Y:S04]  /*1ac80*/  LD.E.128 R32, desc[UR50][R32.64] ;  /* 0x0000003220207980 */ /* 0x000f68000c101d00 */
[----:B------:R-:W5:Y:S01]  /*1ac90*/  LD.E.128 R36, desc[UR50][R36.64] ;  /* 0x0000003224247980 */ /* 0x000f62000c101d00 */
[----:B--2---:R-:W-:Y:S01]  /*1aca0*/  ISETP.NE.AND P1, PT, R85, 0x1, PT ;  /* 0x000000015500780c */ /* 0x004fe20003f25270 */
[----:B------:R-:W-:Y:S01]  /*1acb0*/  IMAD.WIDE.U32 R2, R24, UR4, RZ ;  /* 0x0000000418027c25 */ /* 0x000fe2000f8e00ff */
[----:B------:R-:W-:Y:S01]  /*1acc0*/  ULDC.64 UR4, c[0x0][0xbe8] ;  /* 0x0002fa0000047ab9 */ /* 0x000fe20000000a00 */
[----:B------:R-:W5:Y:S04]  /*1acd0*/  LD.E.128 R40, desc[UR50][R40.64] ;  /* 0x0000003228287980 */ /* 0x000f68000c101d00 */
[----:B------:R-:W5:Y:S04]  /*1ace0*/  LD.E.128 R44, desc[UR50][R44.64] ;  /* 0x000000322c2c7980 */ /* 0x000f68000c101d00 */
[----:B------:R-:W5:Y:S02]  /*1acf0*/  LD.E.128 R48, desc[UR50][R48.64] ;  /* 0x0000003230307980 */ /* 0x000f64000c101d00 */
[----:B------:R-:W1:Y:S01]  /*1ad00*/  @P1 LDC R24, c[0x0][0xcec] ;  /* 0x00033b00ff181b82 */ /* 0x000e620000000800 */
[----:B------:R-:W-:Y:S01]  /*1ad10*/  IMAD.IADD R3, R3, 0x1, R21 ;  /* 0x0000000103037824 */ /* 0x000fe200078e0215 */
[----:B------:R-:W5:Y:S01]  /*1ad20*/  LD.E.128 R52, desc[UR50][R52.64] ;  /* 0x0000003234347980 */ /* 0x000f62000c101d00 */
[----:B------:R-:W-:-:S03]  /*1ad30*/  IMAD R20, R82, UR4, RZ ;  /* 0x0000000452147c24 */ /* 0x000fc6000f8e02ff */
[----:B------:R-:W5:Y:S02]  /*1ad40*/  LD.E.128 R56, desc[UR50][R56.64] ;  /* 0x0000003238387980 */ /* 0x000f64000c101d00 */
[----:B------:R-:W2:Y:S01]  /*1ad50*/  @P1 LDC R23, c[0x0][0xcf0] ;  /* 0x00033c00ff171b82 */ /* 0x000ea20000000800 */
        /* <DEDUP_REMOVED lines=9> */
[----:B------:R-:W-:Y:S01]  /*1adf0*/  IMAD.IADD R81, R195, 0x1, R20 ;  /* 0x00000001c3517824 */ /* 0x000fe200078e0214 */
[----:B------:R-:W5:Y:S01]  /*1ae00*/  LD.E.128 R72, desc[UR50][R72.64] ;  /* 0x0000003248487980 */ /* 0x000f62000c101d00 */
[C---:B------:R-:W-:Y:S02]  /*1ae10*/  IMAD R21, R83.reuse, UR5, R21 ;  /* 0x0000000553157c24 */ /* 0x040fe4000f8e0215 */
[----:B------:R-:W-:Y:S01]  /*1ae20*/  IMAD.WIDE.U32 R2, R83, UR4, R2 ;  /* 0x0000000453027c25 */ /* 0x000fe2000f8e0002 */
[----:B---3--:R-:W-:Y:S01]  /*1ae30*/  ISETP.GE.AND P0, PT, R223, R86, PT ;  /* 0x00000056df00720c */ /* 0x008fe20003f06270 */
[----:B------:R-:W-:Y:S01]  /*1ae40*/  ULDC.64 UR4, c[0x0][0xbe0] ;  /* 0x0002f80000047ab9 */ /* 0x000fe20000000a00 */
[----:B------:R-:W5:Y:S01]  /*1ae50*/  LD.E.128 R76, desc[UR50][R76.64] ;  /* 0x000000324c4c7980 */ /* 0x000f62000c101d00 */
[----:B-1----:R-:W-:Y:S01]  /*1ae60*/  @P1 IMAD.HI.U32 R20, R81, R24, RZ ;  /* 0x0000001851141227 */ /* 0x002fe200078e00ff */
[----:B------:R-:W-:Y:S01]  /*1ae70*/  BSSY B1, `(.L_x_3668) ;  /* 0x0000064000017945 */ /* 0x000fe20003800000 */
[----:B------:R-:W-:Y:S01]  /*1ae80*/  SHF.R.S32.HI R89, RZ, 0x1f, R228 ;  /* 0x0000001fff597819 */ /* 0x000fe200000114e4 */
[----:B------:R-:W-:Y:S01]  /*1ae90*/  @!PT LDS RZ, [RZ] ;  /* 0x00000000fffff984 */ /* 0x000fe20000000800 */
[----:B------:R-:W-:Y:S01]  /*1aea0*/  @!PT LDS RZ, [RZ] ;  /* 0x00000000fffff984 */ /* 0x000fe20000000800 */
[----:B------:R-:W-:Y:S01]  /*1aeb0*/  @!PT LDS RZ, [RZ] ;  /* 0x00000000fffff984 */ /* 0x000fe20000000800 */
[----:B------:R-:W-:Y:S01]  /*1aec0*/  @!PT LDS RZ, [RZ] ;  /* 0x00000000fffff984 */ /* 0x000fe20000000800 */
[----:B------:R1:W-:Y:S06]  /*1aed0*/  MEMBAR.ALL.CTA ;  /* 0x0000000000007992 */ /* 0x0003ec0000008000 */
[----:B-1----:R-:W1:Y:S01]  /*1aee0*/  FENCE.VIEW.ASYNC.S ;  /* 0x00000000000073c6 */ /* 0x002e620000000000 */
[----:B------:R-:W-:Y:S01]  /*1aef0*/  IMAD.IADD R3, R3, 0x1, R21 ;  /* 0x0000000103037824 */ /* 0x000fe200078e0215 */
[----:B------:R-:W-:Y:S01]  /*1af00*/  SHF.R.S32.HI R90, RZ, 0x1f, R229 ;  /* 0x0000001fff5a7819 */ /* 0x000fe200000114e5 */
[----:B------:R-:W-:Y:S01]  /*1af10*/  IMAD.MOV.U32 R21, RZ, RZ, R81 ;  /* 0x000000ffff157224 */ /* 0x000fe200078e0051 */
[----:B--2---:R-:W-:Y:S01]  /*1af20*/  @P1 SHF.R.U32.HI R21, RZ, R23, R20 ;  /* 0x00000017ff151219 */ /* 0x004fe20000011614 */
[----:B------:R-:W-:Y:S01]  /*1af30*/  IMAD R88, R0, R85, RZ ;  /* 0x0000005500587224 */ /* 0x000fe200078e02ff */
[----:B------:R-:W-:Y:S01]  /*1af40*/  SEL R23, RZ, 0xffffffff, P0 ;  /* 0xffffffffff177807 */ /* 0x000fe20000000000 */
[----:B------:R-:W-:Y:S01]  /*1af50*/  IMAD.IADD R195, R226, 0x1, R195 ;  /* 0x00000001e2c37824 */ /* 0x000fe200078e02c3 */
[-C--:B------:R-:W-:Y:S01]  /*1af60*/  ISETP.GE.AND P0, PT, R222, R86.reuse, PT ;  /* 0x00000056de00720c */ /* 0x080fe20003f06270 */
[----:B------:R-:W-:Y:S01]  /*1af70*/  IMAD.MOV R80, RZ, RZ, -R21 ;  /* 0x000000ffff507224 */ /* 0x000fe200078e0a15 */
[----:B------:R-:W-:Y:S01]  /*1af80*/  ISETP.GE.AND P1, PT, R213, R86, PT ;  /* 0x00000056d500720c */ /* 0x000fe20003f26270 */
[----:B------:R-:W-:Y:S01]  /*1af90*/  IMAD.SHL.U32 R83, R23, 0x2, RZ ;  /* 0x0000000217537824 */ /* 0x000fe200078e00ff */
[----:B------:R-:W-:Y:S01]  /*1afa0*/  SEL R24, RZ, 0xffffffff, P0 ;  /* 0xffffffffff187807 */ /* 0x000fe20000000000 */
[----:B------:R-:W-:Y:S01]  /*1afb0*/  IMAD R23, R85, R80, R81 ;  /* 0x0000005055177224 */ /* 0x000fe200078e0251 */
[----:B------:R-:W-:Y:S01]  /*1afc0*/  SEL R20, RZ, 0x1, P1 ;  /* 0x00000001ff147807 */ /* 0x000fe20000800000 */
[----:B------:R-:W-:Y:S01]  /*1afd0*/  IMAD.WIDE.U32 R2, R21, UR4, R2 ;  /* 0x0000000415027c25 */ /* 0x000fe2000f8e0002 */
[----:B------:R-:W-:-:S02]  /*1afe0*/  ISETP.GE.AND P0, PT, R221, R86, PT ;  /* 0x00000056dd00720c */ /* 0x000fc40003f06270 */
[----:B------:R-:W-:Y:S01]  /*1aff0*/  LOP3.LUT R20, R83, 0x2, R20, 0xe2, !PT ;  /* 0x0000000253147812 */ /* 0x000fe200078ee214 */
[----:B------:R-:W-:Y:S01]  /*1b000*/  IMAD.SHL.U32 R81, R24, 0x4, RZ ;  /* 0x0000000418517824 */ /* 0x000fe200078e00ff */
[----:B------:R-:W-:Y:S01]  /*1b010*/  SEL R24, RZ, 0xffffffff, P0 ;  /* 0xffffffffff187807 */ /* 0x000fe20000000000 */
[----:B------:R-:W-:Y:S01]  /*1b020*/  VIADD R0, R18, 0x38820 ;  /* 0x0003882012007836 */ /* 0x000fe20000000000 */
[-C--:B------:R-:W-:Y:S02]  /*1b030*/  ISETP.GE.AND P0, PT, R220, R86.reuse, PT ;  /* 0x00000056dc00720c */ /* 0x080fe40003f06270 */
[----:B------:R-:W-:Y:S02]  /*1b040*/  SHF.R.S32.HI R80, RZ, 0x1f, R21 ;  /* 0x0000001fff507819 */ /* 0x000fe40000011415 */
        /* <DEDUP_REMOVED lines=9> */
[----:B------:R-:W-:Y:S01]  /*1b0e0*/  SEL R21, RZ, 0xffffffff, P0 ;  /* 0xffffffffff157807 */ /* 0x000fe20000000000 */
[----:B------:R-:W-:Y:S01]  /*1b0f0*/  ULDC.64 UR4, c[0x0][0xbd8] ;  /* 0x0002f60000047ab9 */ /* 0x000fe20000000a00 */
[----:B------:R-:W-:Y:S01]  /*1b100*/  LOP3.LUT R20, R83, 0x10, R20, 0xe2, !PT ;  /* 0x0000001053147812 */ /* 0x000fe200078ee214 */
[----:B------:R-:W-:Y:S01]  /*1b110*/  IMAD.IADD R3, R3, 0x1, R81 ;  /* 0x0000000103037824 */ /* 0x000fe200078e0251 */
[----:B------:R-:W-:Y:S01]  /*1b120*/  ISETP.GE.AND P0, PT, R229, R86, PT ;  /* 0x00000056e500720c */ /* 0x000fe20003f06270 */
[----:B------:R-:W-:Y:S01]  /*1b130*/  IMAD R24, R24, UR4, RZ ;  /* 0x0000000418187c24 */ /* 0x000fe2000f8e02ff */
[----:B------:R-:W-:Y:S01]  /*1b140*/  ISETP.GE.AND P1, PT, R195, R88, PT ;  /* 0x00000058c300720c */ /* 0x000fe20003f26270 */
[----:B------:R-:W-:Y:S01]  /*1b150*/  IMAD.SHL.U32 R21, R21, 0x20, RZ ;  /* 0x0000002015157824 */ /* 0x000fe200078e00ff */
[----:B------:R-:W-:Y:S01]  /*1b160*/  PRMT R0, RZ, 0x654, R0 ;  /* 0x00000654ff007816 */ /* 0x000fe20000000000 */
[C---:B------:R-:W-:Y:S01]  /*1b170*/  IMAD R81, R23.reuse, UR5, R24 ;  /* 0x0000000517517c24 */ /* 0x040fe2000f8e0218 */
[----:B------:R-:W-:Y:S01]  /*1b180*/  SHF.R.S32.HI R91, RZ, 0x1f, R219 ;  /* 0x0000001fff5b7819 */ /* 0x000fe200000114db */
[----:B------:R-:W-:Y:S01]  /*1b190*/  IMAD.WIDE.U32 R2, R23, UR4, R2 ;  /* 0x0000000417027c25 */ /* 0x000fe2000f8e0002 */
[----:B------:R-:W-:Y:S01]  /*1b1a0*/  LOP3.LUT R20, R21, 0x20, R20, 0xe2, !PT ;  /* 0x0000002015147812 */ /* 0x000fe200078ee214 */
[----:B------:R-:W-:Y:S01]  /*1b1b0*/  ULDC.64 UR4, c[0x0][0xb80] ;  /* 0x0002e00000047ab9 */ /* 0x000fe20000000a00 */
[----:B------:R-:W-:Y:S01]  /*1b1c0*/  SEL R21, RZ, 0x40, P0 ;  /* 0x00000040ff157807 */ /* 0x000fe20000000000 */
[----:B------:R-:W-:Y:S01]  /*1b1d0*/  IMAD.IADD R3, R3, 0x1, R81 ;  /* 0x0000000103037824 */ /* 0x000fe200078e0251 */
[----:B------:R-:W-:Y:S01]  /*1b1e0*/  ISETP.GE.AND P0, PT, R228, R86, PT ;  /* 0x00000056e400720c */ /* 0x000fe20003f06270 */
[----:B-1----:R1:W-:Y:S01]  /*1b1f0*/  SYNCS.ARRIVE.TRANS64.RED.A1T0 RZ, [R0+URZ], RZ ;  /* 0x000000ff00ff79a7 */ /* 0x0023e2000810043f */
[----:B------:R-:W-:-:S02]  /*1b200*/  LEA R24, P2, R2, UR4, 0x1 ;  /* 0x0000000402187c11 */ /* 0x000fc4000f8408ff */
[----:B------:R-:W-:Y:S02]  /*1b210*/  LOP3.LUT R23, R20, R21, RZ, 0xfc, !PT ;  /* 0x0000001514177212 */ /* 0x000fe400078efcff */
[----:B------:R-:W-:Y:S02]  /*1b220*/  SEL R20, RZ, 0x80, P0 ;  /* 0x00000080ff147807 */ /* 0x000fe40000000000 */
[----:B------:R-:W-:Y:S02]  /*1b230*/  LEA.HI.X R87, R2, UR5, R3, 0x1, P2 ;  /* 0x0000000502577c11 */ /* 0x000fe400090f0c03 */
[----:B-1----:R-:W-:Y:S02]  /*1b240*/  LOP3.LUT R0, R23, R20, RZ, 0xfc, !PT ;  /* 0x0000001417007212 */ /* 0x002fe400078efcff */
[----:B------:R1:W2:Y:S01]  /*1b250*/  SHFL.IDX PT, R20, R24, RZ, 0x181f ;  /* 0x00181fff18147589 */ /* 0x0002a200000e0000 */
[----:B------:R-:W-:Y:S02]  /*1b260*/  SHF.R.S32.HI R92, RZ, 0x1f, R220 ;  /* 0x0000001fff5c7819 */ /* 0x000fe400000114dc */
[----:B------:R-:W-:Y:S01]  /*1b270*/  SHF.R.S32.HI R93, RZ, 0x1f, R221 ;  /* 0x0000001fff5d7819 */ /* 0x000fe200000114dd */
[----:B------:R1:W3:Y:S01]  /*1b280*/  SHFL.IDX PT, R21, R87, RZ, 0x181f ;  /* 0x00181fff57157589 */ /* 0x0002e200000e0000 */
[----:B------:R-:W-:-:S02]  /*1b290*/  SHF.R.S32.HI R94, RZ, 0x1f, R222 ;  /* 0x0000001fff5e7819 */ /* 0x000fc400000114de */
[----:B------:R-:W-:Y:S01]  /*1b2a0*/  SHF.R.S32.HI R95, RZ, 0x1f, R223 ;  /* 0x0000001fff5f7819 */ /* 0x000fe200000114df */
        /* <DEDUP_REMOVED lines=22> */
[-C--:B------:R-:W-:Y:S02]  /*1b410*/  @P0 LEA R6, P3, R229, R20.reuse, 0x1 ;  /* 0x00000014e5060211 */ /* 0x080fe400078608ff */
[-C--:B------:R-:W-:Y:S02]  /*1b420*/  @!P2 LEA.HI.X R3, R220, R21.reuse, R92, 0x1, P5 ;  /* 0x00000015dc03a211 */ /* 0x080fe400028f0c5c */
[----:B---3--:R-:W-:Y:S02]  /*1b430*/  @P4 LEA R12, P5, R228, R20, 0x1 ;  /* 0x00000014e40c4211 */ /* 0x008fe400078a08ff */
[-C--:B------:R-:W-:Y:S01]  /*1b440*/  @!P1 LEA.HI.X R5, R219, R21.reuse, R91, 0x1, P6 ;  /* 0x00000015db059211 */ /* 0x080fe200030f0c5b */
[----:B------:R4:W-:Y:S01]  /*1b450*/  @!P2 ST.E.128 desc[UR50][R2.64], R48 ;  /* 0x000000300200a985 */ /* 0x0009e2000c101d32 */
[----:B------:R-:W-:-:S02]  /*1b460*/  @P0 LEA.HI.X R7, R229, R21, R90, 0x1, P3 ;  /* 0x00000015e5070211 */ /* 0x000fc400018f0c5a */
[----:B------:R-:W-:Y:S01]  /*1b470*/  @P4 LEA.HI.X R13, R228, R21, R89, 0x1, P5 ;  /* 0x00000015e40d4211 */ /* 0x000fe200028f0c59 */
[----:B------:R4:W-:Y:S04]  /*1b480*/  @!P1 ST.E.128 desc[UR50][R4.64], R56 ;  /* 0x0000003804009985 */ /* 0x0009e8000c101d32 */
[----:B------:R4:W-:Y:S04]  /*1b490*/  @P0 ST.E.128 desc[UR50][R6.64], R64 ;  /* 0x0000004006000985 */ /* 0x0009e8000c101d32 */
[----:B------:R4:W-:Y:S02]  /*1b4a0*/  @P4 ST.E.128 desc[UR50][R12.64], R72 ;  /* 0x000000480c004985 */ /* 0x0009e4000c101d32 */
.L_x_3669:
[----:B------:R-:W-:Y:S05]  /*1b4b0*/  BSYNC B1 ;  /* 0x0000000000017941 */ /* 0x000fea0003800000 */
.L_x_3668:
[----:B----4-:R-:W-:Y:S01]  /*1b4c0*/  VIADD R2, R195, 0x20 ;  /* 0x00000020c3027836 */ /* 0x010fe20000000000 */
[----:B-----5:R4:W0:Y:S04]  /*1b4d0*/  SHFL.IDX PT, R5, R87, 0x1, 0x181f ;  /* 0x00381f0057057f89 */ /* 0x02082800000e0000 */
[----:B------:R-:W-:Y:S01]  /*1b4e0*/  ISETP.GE.AND P0, PT, R2, R88, PT ;  /* 0x000000580200720c */ /* 0x000fe20003f06270 */
[----:B------:R4:W0:-:S12]  /*1b4f0*/  SHFL.IDX PT, R4, R24, 0x1, 0x181f ;  /* 0x00381f0018047f89 */ /* 0x00081800000e0000 */
[----:B----4-:R-:W-:Y:S05]  /*1b500*/  @P0 BRA `(.L_x_3670) ;  /* 0x0000000c00fc0947 */ /* 0x010fea0003800000 */
[-C--:B------:R-:W-:Y:S02]  /*1b510*/  ISETP.GE.AND P5, PT, R223, R86.reuse, PT ;  /* 0x00000056df00720c */ /* 0x080fe40003fa6270 */
[-C--:B------:R-:W-:Y:S02]  /*1b520*/  ISETP.GE.AND P6, PT, R213, R86.reuse, PT ;  /* 0x00000056d500720c */ /* 0x080fe40003fc6270 */
[-C--:B------:R-:W-:Y:S02]  /*1b530*/  ISETP.GE.AND P3, PT, R222, R86.reuse, PT ;  /* 0x00000056de00720c */ /* 0x080fe40003f66270 */
[-C--:B------:R-:W-:Y:S02]  /*1b540*/  ISETP.GE.AND P2, PT, R221, R86.reuse, PT ;  /* 0x00000056dd00720c */ /* 0x080fe40003f46270 */
[-C--:B------:R-:W-:Y:S02]  /*1b550*/  ISETP.GE.AND P1, PT, R220, R86.reuse, PT ;  /* 0x00000056dc00720c */ /* 0x080fe40003f26270 */
[----:B------:R-:W-:-:S03]  /*1b560*/  ISETP.GE.AND P0, PT, R219, R86, PT ;  /* 0x00000056db00720c */ /* 0x000fc60003f06270 */
[-C--:B0-----:R-:W-:Y:S02]  /*1b570*/  @!P5 LEA R6, P4, R223, R4.reuse, 0x1 ;  /* 0x00000004df06d211 */ /* 0x081fe400078808ff */
[----:B------:R-:W-:Y:S02]  /*1b580*/  @!P6 IMAD.WIDE R2, R213, 0x2, R4 ;  /* 0x00000002d502e825 */ /* 0x000fe400078e0204 */
[----:B------:R-:W-:Y:S02]  /*1b590*/  @!P5 LEA.HI.X R7, R223, R5, R95, 0x1, P4 ;  /* 0x00000005df07d211 */ /* 0x000fe400020f0c5f */
[----:B------:R-:W-:Y:S01]  /*1b5a0*/  LOP3.LUT P4, RZ, R23, 0x40, RZ, 0xc0, !PT ;  /* 0x0000004017ff7812 */ /* 0x000fe2000788c0ff */
[----:B------:R0:W-:Y:S01]  /*1b5b0*/  @!P6 ST.E.128 desc[UR50][R2.64], R8 ;  /* 0x000000080200e985 */ /* 0x0001e2000c101d32 */
[----:B------:R-:W-:-:S03]  /*1b5c0*/  @!P3 LEA R12, P6, R222, R4, 0x1 ;  /* 0x00000004de0cb211 */ /* 0x000fc600078c08ff */
[----:B------:R4:W-:Y:S01]  /*1b5d0*/  @!P5 ST.E.128 desc[UR50][R6.64], R28 ;  /* 0x0000001c0600d985 */ /* 0x0009e2000c101d32 */
[-C--:B------:R-:W-:Y:S02]  /*1b5e0*/  @!P3 LEA.HI.X R13, R222, R5.reuse, R94, 0x1, P6 ;  /* 0x00000005de0db211 */ /* 0x080fe400030f0c5e */
[-C--:B------:R-:W-:Y:S02]  /*1b5f0*/  @!P2 LEA R14, P5, R221, R4.reuse, 0x1 ;  /* 0x00000004dd0ea211 */ /* 0x080fe400078a08ff */
[CC--:B--2---:R-:W-:Y:S01]  /*1b600*/  @!P1 LEA R20, P6, R220.reuse, R4.reuse, 0x1 ;  /* 0x00000004dc149211 */ /* 0x0c4fe200078c08ff */
[----:B------:R4:W-:Y:S01]  /*1b610*/  @!P3 ST.E.128 desc[UR50][R12.64], R36 ;  /* 0x000000240c00b985 */ /* 0x0009e2000c101d32 */
[----:B------:R-:W-:Y:S02]  /*1b620*/  @!P0 LEA R32, P3, R219, R4, 0x1 ;  /* 0x00000004db208211 */ /* 0x000fe400078608ff */
[-C--:B------:R-:W-:Y:S02]  /*1b630*/  @!P2 LEA.HI.X R15, R221, R5.reuse, R93, 0x1, P5 ;  /* 0x00000005dd0fa211 */ /* 0x080fe400028f0c5d */
[----:B---3--:R-:W-:-:S02]  /*1b640*/  @!P1 LEA.HI.X R21, R220, R5, R92, 0x1, P6 ;  /* 0x00000005dc159211 */ /* 0x008fc400030f0c5c */
        /* <DEDUP_REMOVED lines=13> */
.L_x_3665:
[----:B------:R-:W-:Y:S01]  /*1b720*/  ULDC.64 UR4, c[0x0][0xd00] ;  /* 0x0003400000047ab9 */ /* 0x000fe20000000a00 */
[----:B------:R-:W2:Y:S01]  /*1b730*/  LDC.64 R2, c[0x0][0xd00] ;  /* 0x00034000ff027b82 */ /* 0x000ea20000000a00 */
[----:B------:R-:W-:Y:S01]  /*1b740*/  ISETP.NE.U32.AND P0, PT, RZ, UR4, PT ;  /* 0x00000004ff007c0c */ /* 0x000fe2000bf05070 */
[----:B------:R-:W-:-:S03]  /*1b750*/  IMAD.MOV.U32 R6, RZ, RZ, RZ ;  /* 0x000000ffff067224 */ /* 0x000fc600078e00ff */
[----:B------:R-:W-:Y:S01]  /*1b760*/  ISETP.NE.AND.EX P0, PT, RZ, UR5, PT, P0 ;  /* 0x00000005ff007c0c */ /* 0x000fe2000bf05300 */
[----:B------:R-:W-:Y:S02]  /*1b770*/  ULDC.64 UR4, c[0x0][0xd08] ;  /* 0x0003420000047ab9 */ /* 0x000fe40000000a00 */
[----:B------:R-:W-:Y:S01]  /*1b780*/  ISETP.NE.U32.AND P1, PT, RZ, UR4, PT ;  /* 0x00000004ff007c0c */ /* 0x000fe2000bf25070 */
[----:B------:R-:W3:Y:S01]  /*1b790*/  S2R R7, SR_TID.X ;  /* 0x0000000000077919 */ /* 0x000ee20000002100 */
[----:B------:R-:W4:Y:S02]  /*1b7a0*/  LDC R21, c[0x0][0xce8] ;  /* 0x00033a00ff157b82 */ /* 0x000f240000000800 */
[----:B------:R-:W-:Y:S01]  /*1b7b0*/  ISETP.NE.AND.EX P1, PT, RZ, UR5, PT, P1 ;  /* 0x00000005ff007c0c */ /* 0x000fe2000bf25310 */
[----:B--2---:R-:W-:-:S12]  /*1b7c0*/  IMAD.WIDE R2, R218, 0x4, R2 ;  /* 0x00000004da027825 */ /* 0x004fd800078e0202 */
[----:B------:R-:W2:Y:S01]  /*1b7d0*/  @P1 LDC.64 R4, c[0x0][0xd08] ;  /* 0x00034200ff041b82 */ /* 0x000ea20000000a00 */
[----:B------:R-:W-:Y:S02]  /*1b7e0*/  ULDC UR4, c[0x0][0xb88] ;  /* 0x0002e20000047ab9 */ /* 0x000fe40000000800 */
[----:B------:R-:W-:Y:S01]  /*1b7f0*/  IMAD.U32 R0, RZ, RZ, UR4 ;  /* 0x00000004ff007e24 */ /* 0x000fe2000f8e00ff */
[----:B------:R0:W5:Y:S01]  /*1b800*/  @P0 LDG.E R6, desc[UR50][R2.64] ;  /* 0x0000003202060981 */ /* 0x000162000c1e1900 */
[----:B---3--:R-:W-:Y:S02]  /*1b810*/  VIADD R7, R7, 0xffffff80 ;  /* 0xffffff8007077836 */ /* 0x008fe40000000000 */
[----:B--2---:R-:W-:-:S05]  /*1b820*/  @P1 IMAD.WIDE R4, R218, 0x4, R4 ;  /* 0x00000004da041825 */ /* 0x004fca00078e0204 */
[----:B------:R0:W5:Y:S01]  /*1b830*/  @P1 LDG.E R0, desc[UR50][R4.64] ;  /* 0x0000003204001981 */ /* 0x000162000c1e1900 */
[----:B------:R-:W-:Y:S02]  /*1b840*/  ISETP.GE.AND P2, PT, R7, 0x40, PT ;  /* 0x000000400700780c */ /* 0x000fe40003f46270 */
[----:B------:R-:W-:Y:S01]  /*1b850*/  SHF.R.S32.HI R7, RZ, 0x1f, R218 ;  /* 0x0000001fff077819 */ /* 0x000fe200000114da */
[----:B----4-:R-:W-:Y:S10]  /*1b860*/  @P1 BRA `(.L_x_3671) ;  /* 0x0000000000101947 */ /* 0x010ff40003800000 */
[----:B------:R-:W-:Y:S05]  /*1b870*/  @!P0 BRA `(.L_x_3671) ;  /* 0x00000000000c8947 */ /* 0x000fea0003800000 */
[----:B0-----:R-:W2:Y:S04]  /*1b880*/  LDG.E R5, desc[UR50][R2.64] ;  /* 0x0000003202057981 */ /* 0x001ea8000c1e1900 */
[----:B-----5:R-:W2:Y:S02]  /*1b890*/  LDG.E R0, desc[UR50][R2.64+0x4] ;  /* 0x0000043202007981 */ /* 0x020ea4000c1e1900 */
[----:B--2---:R-:W-:-:S07]  /*1b8a0*/  IMAD.IADD R0, R0, 0x1, -R5 ;  /* 0x0000000100007824 */ /* 0x004fce00078e0a05 */
.L_x_3671:
[----:B------:R-:W-:Y:S01]  /*1b8b0*/  BSSY B1, `(.L_x_3672) ;  /* 0x000002d000017945 */ /* 0x000fe20003800000 */
[----:B------:R-:W-:Y:S02]  /*1b8c0*/  SHF.R.S32.HI R10, RZ, 0x1f, R217 ;  /* 0x0000001fff0a7819 */ /* 0x000fe400000114d9 */
[----:B------:R-:W-:Y:S02]  /*1b8d0*/  SEL R13, R218, RZ, !P0 ;  /* 0x000000ffda0d7207 */ /* 0x000fe40004000000 */
[----:B------:R-:W-:Y:S02]  /*1b8e0*/  SEL R12, R7, RZ, !P0 ;  /* 0x000000ff070c7207 */ /* 0x000fe40004000000 */
[----:B-----5:R-:W-:Y:S01]  /*1b8f0*/  SHF.R.S32.HI R11, RZ, 0x1f, R6 ;  /* 0x0000001fff0b7819 */ /* 0x020fe20000011406 */
[----:B------:R-:W-:Y:S06]  /*1b900*/  @P2 BRA `(.L_x_3673) ;  /* 0x00000000009c2947 */ /* 0x000fec0003800000 */
[----:B0-----:R-:W0:Y:S01]  /*1b910*/  S2R R4, SR_TID.X ;  /* 0x0000000000047919 */ /* 0x001e220000002100 */
[----:B------:R-:W2:Y:S02]  /*1b920*/  LDC R14, c[0x0][0xce8] ;  /* 0x00033a00ff0e7b82 */ /* 0x000ea40000000800 */
[----:B--2---:R-:W-:Y:S01]  /*1b930*/  IMAD R2, R0, R14, RZ ;  /* 0x0000000e00027224 */ /* 0x004fe200078e02ff */
        /* <DEDUP_REMOVED lines=14> */
[----:B------:R-:W2:Y:S01]  /*1ba20*/  @P0 LDC R15, c[0x0][0xcf0] ;  /* 0x00033c00ff0f0b82 */ /* 0x000ea20000000800 */
[----:B------:R-:W-:-:S04]  /*1ba30*/  IMAD.WIDE.U32 R2, R13, UR4, R2 ;  /* 0x000000040d027c25 */ /* 0x000fc8000f8e0002 */
[----:B0-----:R-:W-:-:S05]  /*1ba40*/  @P0 IMAD.HI.U32 R4, R9, R4, RZ ;  /* 0x0000000409040227 */ /* 0x001fca00078e00ff */
[----:B--2---:R-:W-:Y:S01]  /*1ba50*/  @P0 SHF.R.U32.HI R5, RZ, R15, R4 ;  /* 0x0000000fff050219 */ /* 0x004fe20000011604 */
        /* <DEDUP_REMOVED lines=18> */
.L_x_3673:
[----:B------:R-:W-:Y:S05]  /*1bb80*/  BSYNC B1 ;  /* 0x0000000000017941 */ /* 0x000fea0003800000 */
.L_x_3672:
[----:B------:R-:W-:Y:S01]  /*1bb90*/  ISETP.NE.AND P0, PT, R21, 0x1, PT ;  /* 0x000000011500780c */ /* 0x000fe20003f05270 */
[----:B------:R-:W-:Y:S01]  /*1bba0*/  ULDC.64 UR4, c[0x0][0xba0] ;  /* 0x0002e80000047ab9 */ /* 0x000fe20000000a00 */
[----:B------:R-:W3:Y:S01]  /*1bbb0*/  LDC R20, c[0x0][0xbc8] ;  /* 0x0002f200ff147b82 */ /* 0x000ee20000000800 */
[----:B0-2---:R-:W-:Y:S01]  /*1bbc0*/  IMAD R5, R11, UR4, RZ ;  /* 0x000000040b057c24 */ /* 0x005fe2000f8e02ff */
[----:B------:R-:W-:Y:S01]  /*1bbd0*/  BSSY B1, `(.L_x_3674) ;  /* 0x000006e000017945 */ /* 0x000fe20003800000 */
[C---:B------:R-:W-:Y:S01]  /*1bbe0*/  IMAD.WIDE.U32 R2, R6.reuse, UR4, RZ ;  /* 0x0000000406027c25 */ /* 0x040fe2000f8e00ff */
[----:B------:R-:W-:Y:S02]  /*1bbf0*/  SHF.R.S32.HI R28, RZ, 0x1f, R228 ;  /* 0x0000001fff1c7819 */ /* 0x000fe400000114e4 */
[----:B------:R-:W-:Y:S01]  /*1bc00*/  SHF.R.S32.HI R30, RZ, 0x1f, R229 ;  /* 0x0000001fff1e7819 */ /* 0x000fe200000114e5 */
[----:B------:R-:W-:Y:S01]  /*1bc10*/  IMAD R5, R6, UR5, R5 ;  /* 0x0000000506057c24 */ /* 0x000fe2000f8e0205 */
[----:B------:R-:W-:Y:S01]  /*1bc20*/  ULDC.64 UR4, c[0x0][0xbe8] ;  /* 0x0002fa0000047ab9 */ /* 0x000fe20000000a00 */
[----:B------:R-:W-:Y:S01]  /*1bc30*/  IMAD R29, R0, R21, RZ ;  /* 0x00000015001d7224 */ /* 0x000fe200078e02ff */
[----:B------:R-:W-:Y:S01]  /*1bc40*/  SHF.R.S32.HI R31, RZ, 0x1f, R219 ;  /* 0x0000001fff1f7819 */ /* 0x000fe200000114db */
[----:B------:R-:W0:Y:S01]  /*1bc50*/  @P0 LDC R7, c[0x0][0xcec] ;  /* 0x00033b00ff070b82 */ /* 0x000e220000000800 */
[----:B------:R-:W-:Y:S01]  /*1bc60*/  IMAD.IADD R3, R3, 0x1, R5 ;  /* 0x0000000103037824 */ /* 0x000fe200078e0205 */
[----:B------:R-:W-:Y:S01]  /*1bc70*/  SHF.R.S32.HI R32, RZ, 0x1f, R220 ;  /* 0x0000001fff207819 */ /* 0x000fe200000114dc */
[----:B------:R-:W-:Y:S01]  /*1bc80*/  IMAD R4, R10, UR4, RZ ;  /* 0x000000040a047c24 */ /* 0x000fe2000f8e02ff */
[----:B------:R-:W-:Y:S01]  /*1bc90*/  SHF.R.S32.HI R33, RZ, 0x1f, R221 ;  /* 0x0000001fff217819 */ /* 0x000fe200000114dd */
[----:B------:R-:W-:Y:S01]  /*1bca0*/  IMAD.WIDE.U32 R2, R217, UR4, R2 ;  /* 0x00000004d9027c25 */ /* 0x000fe2000f8e0002 */
[----:B------:R-:W-:-:S02]  /*1bcb0*/  SHF.R.S32.HI R34, RZ, 0x1f, R222 ;  /* 0x0000001fff227819 */ /* 0x000fc400000114de */
[----:B------:R-:W2:Y:S01]  /*1bcc0*/  @P0 LDC R9, c[0x0][0xcf0] ;  /* 0x00033c00ff090b82 */ /* 0x000ea20000000800 */
[----:B------:R-:W-:Y:S01]  /*1bcd0*/  IMAD R5, R217, UR5, R4 ;  /* 0x00000005d9057c24 */ /* 0x000fe2000f8e0204 */
[----:B------:R-:W-:Y:S01]  /*1bce0*/  ULDC.64 UR4, c[0x0][0xbf0] ;  /* 0x0002fc0000047ab9 */ /* 0x000fe20000000a00 */
[----:B-1----:R-:W-:Y:S01]  /*1bcf0*/  IMAD.IADD R24, R226, 0x1, R195 ;  /* 0x00000001e2187824 */ /* 0x002fe200078e02c3 */
[----:B------:R-:W-:Y:S01]  /*1bd00*/  SHF.R.S32.HI R35, RZ, 0x1f, R223 ;  /* 0x0000001fff237819 */ /* 0x000fe200000114df */
[----:B------:R-:W-:Y:S01]  /*1bd10*/  IMAD R4, R12, UR4, RZ ;  /* 0x000000040c047c24 */ /* 0x000fe2000f8e02ff */
[-C--:B---3--:R-:W-:Y:S01]  /*1bd20*/  ISETP.GE.AND P1, PT, R223, R20.reuse, PT ;  /* 0x00000014df00720c */ /* 0x088fe20003f26270 */
[----:B------:R-:W-:Y:S01]  /*1bd30*/  IMAD.IADD R3, R3, 0x1, R5 ;  /* 0x0000000103037824 */ /* 0x000fe200078e0205 */
[-C--:B------:R-:W-:Y:S01]  /*1bd40*/  ISETP.GE.AND P2, PT, R213, R20.reuse, PT ;  /* 0x00000014d500720c */ /* 0x080fe20003f46270 */
[----:B------:R-:W-:Y:S01]  /*1bd50*/  IMAD R5, R13, UR5, R4 ;  /* 0x000000050d057c24 */ /* 0x000fe2000f8e0204 */
[----:B------:R-:W-:Y:S01]  /*1bd60*/  SEL R8, RZ, 0xffffffff, P1 ;  /* 0xffffffffff087807 */ /* 0x000fe20000800000 */
[----:B------:R-:W-:Y:S01]  /*1bd70*/  IMAD R4, R225, 0x20, R226 ;  /* 0x00000020e1047824 */ /* 0x000fe200078e02e2 */
[----:B------:R-:W-:Y:S01]  /*1bd80*/  ISETP.GE.AND P1, PT, R221, R20, PT ;  /* 0x00000014dd00720c */ /* 0x000fe20003f26270 */
[----:B------:R-:W-:Y:S01]  /*1bd90*/  IMAD.WIDE.U32 R2, R13, UR4, R2 ;  /* 0x000000040d027c25 */ /* 0x000fe2000f8e0002 */
[----:B------:R-:W-:-:S02]  /*1bda0*/  ULDC.64 UR4, c[0x0][0xbe0] ;  /* 0x0002f80000047ab9 */ /* 0x000fc40000000a00 */
[----:B------:R-:W-:Y:S01]  /*1bdb0*/  SEL R10, RZ, 0xffffffff, P1 ;  /* 0xffffffffff0a7807 */ /* 0x000fe20000800000 */
[----:B------:R-:W-:Y:S02]  /*1bdc0*/  IMAD.IADD R6, R195, 0x1, R4 ;  /* 0x00000001c3067824 */ /* 0x000fe400078e0204 */
[----:B------:R-:W-:Y:S02]  /*1bdd0*/  IMAD.IADD R3, R3, 0x1, R5 ;  /* 0x0000000103037824 */ /* 0x000fe400078e0205 */
[----:B0-----:R-:W-:Y:S01]  /*1bde0*/  @P0 IMAD.HI.U32 R4, R6, R7, RZ ;  /* 0x0000000706040227 */ /* 0x001fe200078e00ff */
[----:B------:R-:W-:Y:S02]  /*1bdf0*/  SEL R7, RZ, 0x1, P2 ;  /* 0x00000001ff077807 */ /* 0x000fe40001000000 */
[----:B------:R-:W-:Y:S01]  /*1be00*/  ISETP.GE.AND P2, PT, R222, R20, PT ;  /* 0x00000014de00720c */ /* 0x000fe20003f46270 */
[----:B------:R-:W-:Y:S01]  /*1be10*/  IMAD.MOV.U32 R5, RZ, RZ, R6 ;  /* 0x000000ffff057224 */ /* 0x000fe200078e0006 */
[----:B--2---:R-:W-:Y:S01]  /*1be20*/  @P0 SHF.R.U32.HI R5, RZ, R9, R4 ;  /* 0x00000009ff050219 */ /* 0x004fe20000011604 */
[----:B------:R-:W-:Y:S01]  /*1be30*/  IMAD.SHL.U32 R8, R8, 0x2, RZ ;  /* 0x0000000208087824 */ /* 0x000fe200078e00ff */
[----:B------:R-:W-:Y:S01]  /*1be40*/  SEL R9, RZ, 0xffffffff, P2 ;  /* 0xffffffffff097807 */ /* 0x000fe20001000000 */
[----:B------:R-:W-:Y:S01]  /*1be50*/  IMAD.SHL.U32 R11, R10, 0x8, RZ ;  /* 0x000000080a0b7824 */ /* 0x000fe200078e00ff */
[----:B------:R-:W-:Y:S01]  /*1be60*/  SHF.R.S32.HI R4, RZ, 0x1f, R5 ;  /* 0x0000001fff047819 */ /* 0x000fe20000011405 */
[----:B------:R-:W-:Y:S01]  /*1be70*/  IMAD.WIDE.U32 R2, R5, UR4, R2 ;  /* 0x0000000405027c25 */ /* 0x000fe2000f8e0002 */
[----:B------:R-:W-:-:S02]  /*1be80*/  LOP3.LUT R8, R8, 0x2, R7, 0xe2, !PT ;  /* 0x0000000208087812 */ /* 0x000fc400078ee207 */
[-C--:B------:R-:W-:Y:S01]  /*1be90*/  ISETP.GE.AND P0, PT, R220, R20.reuse, PT ;  /* 0x00000014dc00720c */ /* 0x080fe20003f06270 */
[----:B------:R-:W-:Y:S01]  /*1bea0*/  IMAD.MOV R7, RZ, RZ, -R5 ;  /* 0x000000ffff077224 */ /* 0x000fe200078e0a05 */
        /* <DEDUP_REMOVED lines=8> */
[----:B------:R-:W-:Y:S01]  /*1bf30*/  SHF.R.S32.HI R0, RZ, 0x1f, R7 ;  /* 0x0000001fff007819 */ /* 0x000fe20000011407 */
[----:B------:R-:W-:Y:S01]  /*1bf40*/  IMAD.IADD R3, R3, 0x1, R9 ;  /* 0x0000000103037824 */ /* 0x000fe200078e0209 */
[-C--:B------:R-:W-:Y:S01]  /*1bf50*/  ISETP.GE.AND P0, PT, R219, R20.reuse, PT ;  /* 0x00000014db00720c */ /* 0x080fe20003f06270 */
[----:B------:R-:W-:Y:S01]  /*1bf60*/  IMAD.SHL.U32 R5, R4, 0x10, RZ ;  /* 0x0000001004057824 */ /* 0x000fe200078e00ff */
[----:B------:R-:W-:Y:S01]  /*1bf70*/  LOP3.LUT R8, R11, 0x8, R8, 0xe2, !PT ;  /* 0x000000080b087812 */ /* 0x000fe200078ee208 */
[----:B------:R-:W-:Y:S01]  /*1bf80*/  IMAD R0, R0, UR4, RZ ;  /* 0x0000000400007c24 */ /* 0x000fe2000f8e02ff */
[----:B------:R-:W-:Y:S01]  /*1bf90*/  SEL R4, RZ, 0xffffffff, P0 ;  /* 0xffffffffff047807 */ /* 0x000fe20000000000 */
[----:B------:R-:W-:Y:S01]  /*1bfa0*/  IMAD.WIDE.U32 R2, R7, UR4, R2 ;  /* 0x0000000407027c25 */ /* 0x000fe2000f8e0002 */
[----:B------:R-:W-:-:S02]  /*1bfb0*/  ISETP.GE.AND P0, PT, R229, R20, PT ;  /* 0x00000014e500720c */ /* 0x000fc40003f06270 */
[----:B------:R-:W-:Y:S01]  /*1bfc0*/  LOP3.LUT R8, R5, 0x10, R8, 0xe2, !PT ;  /* 0x0000001005087812 */ /* 0x000fe200078ee208 */
[----:B------:R-:W-:Y:S01]  /*1bfd0*/  IMAD R5, R7, UR5, R0 ;  /* 0x0000000507057c24 */ /* 0x000fe2000f8e0200 */
[----:B------:R-:W-:Y:S01]  /*1bfe0*/  SEL R7, RZ, 0x40, P0 ;  /* 0x00000040ff077807 */ /* 0x000fe20000000000 */
[----:B------:R-:W-:Y:S01]  /*1bff0*/  ULDC.64 UR4, c[0x0][0xb80] ;  /* 0x0002e00000047ab9 */ /* 0x000fe20000000a00 */
[----:B------:R-:W-:Y:S01]  /*1c000*/  ISETP.GE.AND P0, PT, R24, R29, PT ;  /* 0x0000001d1800720c */ /* 0x000fe20003f06270 */
[----:B------:R-:W-:Y:S01]  /*1c010*/  IMAD.SHL.U32 R9, R4, 0x20, RZ ;  /* 0x0000002004097824 */ /* 0x000fe200078e00ff */
[C---:B------:R-:W-:Y:S01]  /*1c020*/  LEA R14, P1, R2.reuse, UR4, 0x1 ;  /* 0x00000004020e7c11 */ /* 0x040fe2000f8208ff */
[----:B------:R-:W-:Y:S01]  /*1c030*/  IMAD.IADD R3, R3, 0x1, R5 ;  /* 0x0000000103037824 */ /* 0x000fe200078e0205 */
[----:B------:R-:W-:Y:S02]  /*1c040*/  SEL R0, RZ, 0x80, P2 ;  /* 0x00000080ff007807 */ /* 0x000fe40001000000 */
[----:B------:R-:W-:Y:S01]  /*1c050*/  LOP3.LUT R8, R9, 0x20, R8, 0xe2, !PT ;  /* 0x0000002009087812 */ /* 0x000fe200078ee208 */
[----:B------:R0:W1:Y:S01]  /*1c060*/  SHFL.IDX PT, R4, R14, RZ, 0x181f ;  /* 0x00181fff0e047589 */ /* 0x00006200000e0000 */
[----:B------:R-:W-:-:S02]  /*1c070*/  LEA.HI.X R15, R2, UR5, R3, 0x1, P1 ;  /* 0x00000005020f7c11 */ /* 0x000fc400088f0c03 */
[----:B------:R-:W-:-:S03]  /*1c080*/  LOP3.LUT R21, R8, R7, RZ, 0xfc, !PT ;  /* 0x0000000708157212 */ /* 0x000fc600078efcff */
[----:B------:R0:W2:Y:S01]  /*1c090*/  SHFL.IDX PT, R5, R15, RZ, 0x181f ;  /* 0x00181fff0f057589 */ /* 0x0000a200000e0000 */
[----:B------:R-:W-:Y:S01]  /*1c0a0*/  LOP3.LUT R23, R21, R0, RZ, 0xfc, !PT ;  /* 0x0000000015177212 */ /* 0x000fe200078efcff */
[----:B------:R-:W-:Y:S06]  /*1c0b0*/  @P0 BRA `(.L_x_3675) ;  /* 0x00000000007c0947 */ /* 0x000fec0003800000 */
[-C--:B------:R-:W-:Y:S02]  /*1c0c0*/  ISETP.GE.AND P2, PT, R223, R20.reuse, PT ;  /* 0x00000014df00720c */ /* 0x080fe40003f46270 */
[-C--:B------:R-:W-:Y:S02]  /*1c0d0*/  ISETP.GE.AND P1, PT, R213, R20.reuse, PT ;  /* 0x00000014d500720c */ /* 0x080fe40003f26270 */
[-C--:B------:R-:W-:Y:S02]  /*1c0e0*/  ISETP.GE.AND P5, PT, R222, R20.reuse, PT ;  /* 0x00000014de00720c */ /* 0x080fe40003fa6270 */
[----:B------:R-:W-:-:S07]  /*1c0f0*/  ISETP.GE.AND P3, PT, R221, R20, PT ;  /* 0x00000014dd00720c */ /* 0x000fce0003f66270 */
[-C--:B-1----:R-:W-:Y:S02]  /*1c100*/  @!P2 LEA R6, P0, R223, R4.reuse, 0x1 ;  /* 0x00000004df06a211 */ /* 0x082fe400078008ff */
[----:B--2---:R-:W-:Y:S02]  /*1c110*/  @!P1 IMAD.WIDE R2, R213, 0x2, R4 ;  /* 0x00000002d5029825 */ /* 0x004fe400078e0204 */
        /* <DEDUP_REMOVED lines=25> */
.L_x_3675:
[----:B------:R-:W-:Y:S05]  /*1c2b0*/  BSYNC B1 ;  /* 0x0000000000017941 */ /* 0x000fea0003800000 */
.L_x_3674:
[----:B------:R-:W-:Y:S01]  /*1c2c0*/  VIADD R0, R24, 0x20 ;  /* 0x0000002018007836 */ /* 0x000fe20000000000 */
[----:B--23--:R2:W3:Y:S04]  /*1c2d0*/  SHFL.IDX PT, R5, R15, 0x1, 0x181f ;  /* 0x00381f000f057f89 */ /* 0x00c4e800000e0000 */
[----:B------:R-:W-:Y:S01]  /*1c2e0*/  ISETP.GE.AND P0, PT, R0, R29, PT ;  /* 0x0000001d0000720c */ /* 0x000fe20003f06270 */
[----:B-1----:R2:W1:-:S12]  /*1c2f0*/  SHFL.IDX PT, R4, R14, 0x1, 0x181f ;  /* 0x00381f000e047f89 */ /* 0x00245800000e0000 */
[----:B--2---:R-:W-:Y:S05]  /*1c300*/  @P0 BRA `(.L_x_3670) ;  /* 0x00000000007c0947 */ /* 0x004fea0003800000 */
[-C--:B------:R-:W-:Y:S02]  /*1c310*/  ISETP.GE.AND P6, PT, R213, R20.reuse, PT ;  /* 0x00000014d500720c */ /* 0x080fe40003fc6270 */
[-C--:B------:R-:W-:Y:S02]  /*1c320*/  ISETP.GE.AND P5, PT, R223, R20.reuse, PT ;  /* 0x00000014df00720c */ /* 0x080fe40003fa6270 */
[-C--:B------:R-:W-:Y:S02]  /*1c330*/  ISETP.GE.AND P4, PT, R222, R20.reuse, PT ;  /* 0x00000014de00720c */ /* 0x080fe40003f86270 */
[-C--:B------:R-:W-:Y:S02]  /*1c340*/  ISETP.GE.AND P3, PT, R221, R20.reuse, PT ;  /* 0x00000014dd00720c */ /* 0x080fe40003f66270 */
[-C--:B------:R-:W-:Y:S02]  /*1c350*/  ISETP.GE.AND P2, PT, R220, R20.reuse, PT ;  /* 0x00000014dc00720c */ /* 0x080fe40003f46270 */
[----:B------:R-:W-:-:S03]  /*1c360*/  ISETP.GE.AND P1, PT, R219, R20, PT ;  /* 0x00000014db00720c */ /* 0x000fc60003f26270 */
[----:B-1-3--:R-:W-:Y:S02]  /*1c370*/  @!P6 IMAD.WIDE R2, R213, 0x2, R4 ;  /* 0x00000002d502e825 */ /* 0x00afe400078e0204 */
        /* <DEDUP_REMOVED lines=12> */
[-C--:B-1----:R-:W-:Y:S02]  /*1c440*/  @!P1 LEA R2, P5, R219, R4.reuse, 0x1 ;  /* 0x00000004db029211 */ /* 0x082fe400078a08ff */
        /* <DEDUP_REMOVED lines=11> */
.L_x_3670:
[----:B------:R-:W-:Y:S05]  /*1c500*/  BSYNC B0 ;  /* 0x0000000000007941 */ /* 0x000fea0003800000 */
.L_x_3664:
[----:B------:R-:W-:Y:S02]  /*1c510*/  ULDC UR4, c[0x0][0xd3c] ;  /* 0x00034f0000047ab9 */ /* 0x000fe40000000800 */
[----:B------:R-:W-:-:S13]  /*1c520*/  ISETP.GE.AND P0, PT, R27, UR4, PT ;  /* 0x000000041b007c0c */ /* 0x000fda000bf06270 */
[----:B------:R-:W-:Y:S05]  /*1c530*/  @!P0 BRA `(.L_x_3676) ;  /* 0xfffffe4c00348947 */ /* 0x000fea000383ffff */
[----:B------:R-:W-:Y:S05]  /*1c540*/  BRA `(.L_x_3474) ;  /* 0x000000a400287947 */ /* 0x000fea0003800000 */
.L_x_3472:
        /* <DEDUP_REMOVED lines=18> */
.L_x_3677:
        /* <DEDUP_REMOVED lines=41> */
.L_x_3683:
        /* <DEDUP_REMOVED lines=12> */
.L_x_3682:
[----:B------:R-:W-:Y:S05]  /*1c9c0*/  BSYNC B0 ;  /* 0x0000000000007941 */ /* 0x000fea0003800000 */
.L_x_3681:
        /* <DEDUP_REMOVED lines=21> */
.L_x_3679:
        /* <DEDUP_REMOVED lines=20> */
.L_x_3684:
        /* <DEDUP_REMOVED lines=57> */
.L_x_3680:
[----:B------:R-:W-:Y:S02]  /*1cff0*/  IMAD.MOV.U32 R17, RZ, RZ, RZ ;  /* 0x000000ffff117224 */ /* 0x000fe400078e00ff */
[----:B------:R-:W-:Y:S02]  /*1d000*/  IMAD.U32 R16, RZ, RZ, UR6 ;  /* 0x00000006ff107e24 */ /* 0x000fe4000f8e00ff */
[----:B------:R-:W-:-:S07]  /*1d010*/  IMAD.MOV.U32 R18, RZ, RZ, RZ ;  /* 0x000000ffff127224 */ /* 0x000fce00078e00ff */
.L_x_3685:
[----:B------:R-:W-:-:S13]  /*1d020*/  ISETP.NE.AND P0, PT, R0, RZ, PT ;  /* 0x000000ff0000720c */ /* 0x000fda0003f05270 */
[----:B------:R-:W1:Y:S01]  /*1d030*/  @!P0 S2R R3, SR_CgaCtaId ;  /* 0x0000000000038919 */ /* 0x000e620000008800 */
[----:B------:R-:W-:-:S04]  /*1d040*/  @!P0 MOV R0, 0x400 ;  /* 0x0000040000008802 */ /* 0x000fc80000000f00 */
[----:B-1----:R-:W-:-:S05]  /*1d050*/  @!P0 LEA R0, R3, R0, 0x18 ;  /* 0x0000000003008211 */ /* 0x002fca00078ec0ff */
[----:B------:R2:W-:Y:S01]  /*1d060*/  @!P0 STS.128 [R0+0x388d0], R16 ;  /* 0x0388d01000008388 */ /* 0x0005e20000000c00 */
[----:B------:R-:W-:Y:S06]  /*1d070*/  BAR.ARV 0x5, 0x180 ;  /* 0x0146000000007b1d */ /* 0x000fec0000002000 */
.L_x_3678:
        /* <DEDUP_REMOVED lines=31> */
[----:B------:R-:W-:Y:S01]  /*1d270*/  STL [R1+0x1c], R2 ;  /* 0x00001c0201007387 */ /* 0x000fe20000100800 */
[----:B0-----:R-:W-:-:S03]  /*1d280*/  LOP3.LUT R3, R0, 0x80, RZ, 0xfc, !PT ;  /* 0x0000008000037812 */ /* 0x001fc600078efcff */
[----:B------:R-:W-:Y:S01]  /*1d290*/  STL [R1+0xc], RZ ;  /* 0x00000cff01007387 */ /* 0x000fe20000100800 */
[----:B------:R-:W-:-:S03]  /*1d2a0*/  LOP3.LUT R3, R0, 0x140, RZ, 0xfc, !PT ;  /* 0x0000014000037812 */ /* 0x000fc600078efcff */
[----:B------:R-:W-:Y:S04]  /*1d2b0*/  STL [R1+0x8], RZ ;  /* 0x000008ff01007387 */ /* 0x000fe80000100800 */
[----:B------:R0:W-:Y:S02]  /*1d2c0*/  STL [R1+0x18], R2 ;  /* 0x0000180201007387 */ /* 0x0001e40000100800 */
[C---:B0-----:R-:W-:Y:S02]  /*1d2d0*/  LOP3.LUT R2, R0.reuse, 0xc0, RZ, 0xfc, !PT ;  /* 0x000000c000027812 */ /* 0x041fe400078efcff */
[C---:B------:R-:W-:Y:S02]  /*1d2e0*/  LOP3.LUT R2, R0.reuse, 0x180, RZ, 0xfc, !PT ;  /* 0x0000018000027812 */ /* 0x040fe400078efcff */
[----:B------:R-:W-:-:S07]  /*1d2f0*/  LOP3.LUT R0, R0, 0x1c0, RZ, 0xfc, !PT ;  /* 0x000001c000007812 */ /* 0x000fce00078efcff */
.L_x_3872:
[----:B------:R-:W-:Y:S05]  /*1d300*/  YIELD ;  /* 0x0000000000007946 */ /* 0x000fea0003800000 */
[----:B------:R-:W-:Y:S01]  /*1d310*/  ULDC.64 UR4, c[0x0][0xb20] ;  /* 0x0002c80000047ab9 */ /* 0x000fe20000000a00 */
[----:B0-----:R-:W-:Y:S02]  /*1d320*/  CS2R R6, SRZ ;  /* 0x0000000000067805 */ /* 0x001fe4000001ff00 */
[----:B------:R-:W-:Y:S01]  /*1d330*/  ISETP.NE.U32.AND P0, PT, RZ, UR4, PT ;  /* 0x00000004ff007c0c */ /* 0x000fe2000bf05070 */
[----:B------:R-:W0:Y:S01]  /*1d340*/  LDC.64 R12, c[0x0][0xaf8] ;  /* 0x0002be00ff0c7b82 */ /* 0x000e220000000a00 */
[----:B------:R-:W-:Y:S01]  /*1d350*/  ULDC.64 UR6, c[0x0][0xb00] ;  /* 0x0002c00000067ab9 */ /* 0x000fe20000000a00 */
[----:B------:R-:W-:Y:S01]  /*1d360*/  ULDC.64 UR8, c[0x0][0xb08] ;  /* 0x0002c20000087ab9 */ /* 0x000fe20000000a00 */
[----:B------:R-:W-:Y:S01]  /*1d370*/  ISETP.NE.AND.EX P0, PT, RZ, UR5, PT, P0 ;  /* 0x00000005ff007c0c */ /* 0x000fe2000bf05300 */
[----:B------:R-:W-:-:S04]  /*1d380*/  ULDC.64 UR4, c[0x0][0xb10] ;  /* 0x0002c40000047ab9 */ /* 0x000fc80000000a00 */
[----:B-1----:R-:W1:Y:S08]  /*1d390*/  LDC.64 R4, c[0x0][0xb00] ;  /* 0x0002c000ff047b82 */ /* 0x002e700000000a00 */
[----:B--2---:R-:W2:Y:S02]  /*1d3a0*/  @P0 LDC.64 R2, c[0x0][0xb20] ;  /* 0x0002c800ff020b82 */ /* 0x004ea40000000a00 */
[----:B--2---:R-:W-:-:S05]  /*1d3b0*/  @P0 IMAD.WIDE R2, R19, 0x4, R2 ;  /* 0x0000000413020825 */ /* 0x004fca00078e0202 */
[----:B------:R2:W5:Y:S01]  /*1d3c0*/  @P0 LDG.E R6, desc[UR50][R2.64] ;  /* 0x0000003202060981 */ /* 0x000562000c1e1900 */
[----:B------:R-:W-:Y:S01]  /*1d3d0*/  ISETP.NE.U32.AND P0, PT, RZ, UR4, PT ;  /* 0x00000004ff007c0c */ /* 0x000fe2000bf05070 */
[----:B0-----:R-:W-:Y:S01]  /*1d3e0*/  IMAD.WIDE R12, R19, 0x4, R12 ;  /* 0x00000004130c7825 */ /* 0x001fe200078e020c */
[----:B------:R-:W-:Y:S02]  /*1d3f0*/  ISETP.NE.U32.AND P2, PT, RZ, UR6, PT ;  /* 0x00000006ff007c0c */ /* 0x000fe4000bf45070 */
[----:B------:R-:W-:Y:S01]  /*1d400*/  ISETP.NE.AND.EX P0, PT, RZ, UR5, PT, P0 ;  /* 0x00000005ff007c0c */ /* 0x000fe2000bf05300 */
[----:B------:R-:W-:Y:S01]  /*1d410*/  ULDC.64 UR4, c[0x0][0xaf8] ;  /* 0x0002be0000047ab9 */ /* 0x000fe20000000a00 */
[----:B------:R-:W-:Y:S01]  /*1d420*/  ISETP.NE.U32.AND P4, PT, RZ, UR8, PT ;  /* 0x00000008ff007c0c */ /* 0x000fe2000bf85070 */
[----:B------:R-:W-:Y:S01]  /*1d430*/  IMAD.MOV.U32 R8, RZ, RZ, RZ ;  /* 0x000000ffff087224 */ /* 0x000fe200078e00ff */
[----:B------:R-:W-:Y:S01]  /*1d440*/  ISETP.NE.U32.AND P1, PT, RZ, UR4, PT ;  /* 0x00000004ff007c0c */ /* 0x000fe2000bf25070 */
[----:B--2---:R-:W0:Y:S01]  /*1d450*/  LDC.64 R2, c[0x0][0xb08] ;  /* 0x0002c200ff027b82 */ /* 0x004e220000000a00 */
[----:B---3--:R-:W-:-:S02]  /*1d460*/  IMAD.MOV.U32 R0, RZ, RZ, RZ ;  /* 0x000000ffff007224 */ /* 0x008fc400078e00ff */
[----:B------:R-:W-:Y:S01]  /*1d470*/  ISETP.NE.AND.EX P3, PT, RZ, UR5, PT, P1 ;  /* 0x00000005ff007c0c */ /* 0x000fe2000bf65310 */
[----:B-1----:R-:W-:-:S04]  /*1d480*/  IMAD.WIDE R4, R19, 0x4, R4 ;  /* 0x0000000413047825 */ /* 0x002fc800078e0204 */
        /* <DEDUP_REMOVED lines=30> */
.L_x_3687:
[----:B-----5:R-:W-:Y:S01]  /*1d670*/  IMAD.IADD R8, R8, 0x1, R6 ;  /* 0x0000000108087824 */ /* 0x020fe200078e0206 */
[----:B------:R-:W-:Y:S02]  /*1d680*/  ULDC.64 UR4, c[0x0][0xb18] ;  /* 0x0002c60000047ab9 */ /* 0x000fe40000000a00 */
[----:B------:R-:W-:Y:S02]  /*1d690*/  ISETP.NE.U32.AND P0, PT, RZ, UR4, PT ;  /* 0x00000004ff007c0c */ /* 0x000fe4000bf05070 */
[----:B------:R1:W-:Y:S02]  /*1d6a0*/  STL [R1+0x24], R8 ;  /* 0x0000240801007387 */ /* 0x0003e40000100800 */
[----:B------:R-:W-:-:S13]  /*1d6b0*/  ISETP.NE.AND.EX P0, PT, RZ, UR5, PT, P0 ;  /* 0x00000005ff007c0c */ /* 0x000fda000bf05300 */
[----:B-1----:R-:W-:Y:S05]  /*1d6c0*/  @!P0 BRA `(.L_x_3688) ;  /* 0x0000000000108947 */ /* 0x002fea0003800000 */
[----:B------:R-:W1:Y:S02]  /*1d6d0*/  LDC.64 R4, c[0x0][0xb18] ;  /* 0x0002c600ff047b82 */ /* 0x000e640000000a00 */
[----:B-1----:R-:W-:-:S05]  /*1d6e0*/  IMAD.WIDE R4, R19, 0x4, R4 ;  /* 0x0000000413047825 */ /* 0x002fca00078e0204 */
[----:B------:R1:W5:Y:S01]  /*1d6f0*/  LDG.E R7, desc[UR50][R4.64] ;  /* 0x0000003204077981 */ /* 0x000362000c1e1900 */
[----:B------:R-:W-:Y:S05]  /*1d700*/  BRA `(.L_x_3689) ;  /* 0x0000000000107947 */ /* 0x000fea0003800000 */
.L_x_3688:
[----:B------:R-:W-:Y:S05]  /*1d710*/  @!P1 BRA `(.L_x_3689) ;  /* 0x00000000000c9947 */ /* 0x000fea0003800000 */
[----:B------:R-:W2:Y:S04]  /*1d720*/  LDG.E R7, desc[UR50][R4.64] ;  /* 0x0000003204077981 */ /* 0x000ea8000c1e1900 */
[----:B------:R-:W2:Y:S02]  /*1d730*/  LDG.E R4, desc[UR50][R4.64+0x4] ;  /* 0x0000043204047981 */ /* 0x000ea4000c1e1900 */
[----:B--2---:R-:W-:-:S07]  /*1d740*/  IMAD.IADD R7, R4, 0x1, -R7 ;  /* 0x0000000104077824 */ /* 0x004fce00078e0a07 */
.L_x_3689:
[----:B-1----:R-:W2:Y:S04]  /*1d750*/  @P2 LDG.E R4, desc[UR50][R2.64] ;  /* 0x0000003202042981 */ /* 0x002ea8000c1e1900 */
[----:B------:R1:W2:Y:S01]  /*1d760*/  @P2 LDG.E R2, desc[UR50][R2.64+0x4] ;  /* 0x0000043202022981 */ /* 0x0002a2000c1e1900 */
[----:B------:R-:W-:Y:S02]  /*1d770*/  IMAD.SHL.U32 R12, R17, 0x40, RZ ;  /* 0x00000040110c7824 */ /* 0x000fe400078e00ff */
[----:B-----5:R-:W-:Y:S02]  /*1d780*/  IMAD.IADD R9, R7, 0x1, -R6 ;  /* 0x0000000107097824 */ /* 0x020fe400078e0a06 */
[----:B------:R-:W-:Y:S01]  /*1d790*/  VIADD R6, R12, 0x3f ;  /* 0x0000003f0c067836 */ /* 0x000fe20000000000 */
[----:B------:R3:W-:Y:S01]  /*1d7a0*/  STL [R1+0x2c], R12 ;  /* 0x00002c0c01007387 */ /* 0x0007e20000100800 */
[----:B-1----:R-:W1:Y:S02]  /*1d7b0*/  LDC R3, c[0x0][0x448] ;  /* 0x00011200ff037b82 */ /* 0x002e640000000800 */
[----:B-1----:R-:W-:-:S13]  /*1d7c0*/  ISETP.NE.AND P1, PT, R3, 0x1, PT ;  /* 0x000000010300780c */ /* 0x002fda0003f25270 */
[----:B------:R-:W1:Y:S08]  /*1d7d0*/  @P1 LDC R3, c[0x0][0x44c] ;  /* 0x00011300ff031b82 */ /* 0x000e700000000800 */
[----:B------:R-:W4:Y:S01]  /*1d7e0*/  @P1 LDC R5, c[0x0][0x450] ;  /* 0x00011400ff051b82 */ /* 0x000f220000000800 */
[----:B--2---:R-:W-:Y:S02]  /*1d7f0*/  @P2 IMAD.IADD R10, R2, 0x1, -R4 ;  /* 0x00000001020a2824 */ /* 0x004fe400078e0a04 */
[----:B-1----:R-:W-:-:S04]  /*1d800*/  @P1 IMAD.HI.U32 R2, R6, R3, RZ ;  /* 0x0000000306021227 */ /* 0x002fc800078e00ff */
[----:B------:R-:W-:Y:S01]  /*1d810*/  IMAD.IADD R7, R9, 0x1, R10 ;  /* 0x0000000109077824 */ /* 0x000fe200078e020a */
[----:B----4-:R-:W-:-:S03]  /*1d820*/  @P1 SHF.R.U32.HI R6, RZ, R5, R2 ;  /* 0x00000005ff061219 */ /* 0x010fc60000011602 */
[C---:B------:R-:W-:Y:S01]  /*1d830*/  VIADD R2, R7.reuse, 0x3f ;  /* 0x0000003f07027836 */ /* 0x040fe20000000000 */
[----:B------:R-:W-:-:S04]  /*1d840*/  IADD3 R20, R7, 0x1, -R11 ;  /* 0x0000000107147810 */ /* 0x000fc80007ffe80b */
[----:B------:R-:W-:Y:S01]  /*1d850*/  SHF.R.S32.HI R3, RZ, 0x1f, R2 ;  /* 0x0000001fff037819 */ /* 0x000fe20000011402 */
[----:B------:R-:W-:-:S03]  /*1d860*/  IMAD.IADD R6, R20, 0x1, R6 ;  /* 0x0000000114067824 */ /* 0x000fc600078e0206 */
[----:B------:R-:W-:Y:S02]  /*1d870*/  LEA.HI R21, R3, R2, RZ, 0x6 ;  /* 0x0000000203157211 */ /* 0x000fe400078f30ff */
[----:B------:R-:W1:Y:S02]  /*1d880*/  LDC.64 R2, c[0x0][0xad8] ;  /* 0x0002b600ff027b82 */ /* 0x000e640000000a00 */
[----:B------:R-:W-:Y:S02]  /*1d890*/  SHF.R.S32.HI R21, RZ, 0x6, R21 ;  /* 0x00000006ff157819 */ /* 0x000fe40000011415 */
[----:B-1----:R-:W-:Y:S01]  /*1d8a0*/  ISETP.GE.AND P3, PT, R3, 0x1, PT ;  /* 0x000000010300780c */ /* 0x002fe20003f66270 */
        /* <DEDUP_REMOVED lines=8> */
[----:B------:R-:W1:Y:S02]  /*1d930*/  @P0 LDC.64 R4, c[0x0][0xae0] ;  /* 0x0002b800ff040b82 */ /* 0x000e640000000a00 */
[----:B-1----:R-:W-:-:S05]  /*1d940*/  @P0 IMAD.HI.U32 R4, R2, R4, RZ ;  /* 0x0000000402040227 */ /* 0x002fca00078e00ff */
[----:B------:R-:W-:-:S04]  /*1d950*/  @P0 SHF.R.U32.HI R2, RZ, R5, R4 ;  /* 0x00000005ff020219 */ /* 0x000fc80000011604 */
[----:B------:R-:W-:Y:S01]  /*1d960*/  LOP3.LUT R2, RZ, R2, RZ, 0x33, !PT ;  /* 0x00000002ff027212 */ /* 0x000fe200078e33ff */
[----:B------:R-:W-:Y:S06]  /*1d970*/  BRA `(.L_x_3693) ;  /* 0x0000000000107947 */ /* 0x000fec0003800000 */
.L_x_3692:
[----:B------:R-:W-:-:S13]  /*1d980*/  ISETP.NE.AND P0, PT, R3, 0x1, PT ;  /* 0x000000010300780c */ /* 0x000fda0003f05270 */
[----:B------:R-:W1:Y:S02]  /*1d990*/  @P0 LDC.64 R4, c[0x0][0xae0] ;  /* 0x0002b800ff040b82 */ /* 0x000e640000000a00 */
[----:B-1----:R-:W-:-:S05]  /*1d9a0*/  @P0 IMAD.HI.U32 R4, R2, R4, RZ ;  /* 0x0000000402040227 */ /* 0x002fca00078e00ff */
[----:B------:R-:W-:-:S07]  /*1d9b0*/  @P0 SHF.R.U32.HI R2, RZ, R5, R4 ;  /* 0x00000005ff020219 */ /* 0x000fce0000011604 */
.L_x_3693:
[----:B------:R-:W-:Y:S05]  /*1d9c0*/  BSYNC B0 ;  /* 0x0000000000007941 */ /* 0x000fea0003800000 */
.L_x_3691:
[----:B------:R-:W-:-:S05]  /*1d9d0*/  IMAD R2, R2, R3, R3 ;  /* 0x0000000302027224 */ /* 0x000fca00078e0203 */
[----:B------:R-:W-:-:S07]  /*1d9e0*/  VIMNMX R8, R8, R2, PT ;  /* 0x0000000208087248 */ /* 0x000fce0003fe0100 */
.L_x_3690:
[----:B------:R-:W1:Y:S01]  /*1d9f0*/  @P1 LDC R4, c[0x0][0x44c] ;  /* 0x00011300ff041b82 */ /* 0x000e620000000800 */
[----:B------:R-:W-:Y:S01]  /*1da00*/  IMAD.MOV.U32 R2, RZ, RZ, R12 ;  /* 0x000000ffff027224 */ /* 0x000fe200078e000c */
[----:B------:R-:W-:Y:S01]  /*1da10*/  ULDC UR4, c[0x0][0xad4] ;  /* 0x0002b50000047ab9 */ /* 0x000fe20000000800 */
[----:B------:R-:W-:-:S05]  /*1da20*/  IMAD.IADD R17, R7, 0x1, -R11 ;  /* 0x0000000107117824 */ /* 0x000fca00078e0a0b */
[----:B------:R-:W2:Y:S01]  /*1da30*/  @P1 LDC R5, c[0x0][0x450] ;  /* 0x00011400ff051b82 */ /* 0x000ea20000000800 */
[----:B-1----:R-:W-:-:S05]  /*1da40*/  @P1 IMAD.HI.U32 R4, R12, R4, RZ ;  /* 0x000000040c041227 */ /* 0x002fca00078e00ff */
[----:B--2---:R-:W-:-:S05]  /*1da50*/  @P1 SHF.R.U32.HI R2, RZ, R5, R4 ;  /* 0x00000005ff021219 */ /* 0x004fca0000011604 */
        /* <DEDUP_REMOVED lines=13> */
.L_x_3696:
[----:B------:R-:W-:-:S13]  /*1db30*/  ISETP.NE.AND P0, PT, R3, 0x1, PT ;  /* 0x000000010300780c */ /* 0x000fda0003f05270 */
[----:B------:R-:W1:Y:S02]  /*1db40*/  @P0 LDC.64 R4, c[0x0][0xae0] ;  /* 0x0002b800ff040b82 */ /* 0x000e640000000a00 */
[----:B-1----:R-:W-:-:S05]  /*1db50*/  @P0 IMAD.HI.U32 R4, R2, R4, RZ ;  /* 0x0000000402040227 */ /* 0x002fca00078e00ff */
[----:B------:R-:W-:-:S07]  /*1db60*/  @P0 SHF.R.U32.HI R2, RZ, R5, R4 ;  /* 0x00000005ff020219 */ /* 0x000fce0000011604 */
.L_x_3697:
[----:B------:R-:W-:Y:S05]  /*1db70*/  BSYNC B0 ;  /* 0x0000000000007941 */ /* 0x000fea0003800000 */
.L_x_3695:
[----:B------:R-:W-:-:S05]  /*1db80*/  IMAD R2, R2, R3, RZ ;  /* 0x0000000302027224 */ /* 0x000fca00078e02ff */
[----:B------:R-:W-:-:S07]  /*1db90*/  VIMNMX R6, R6, R2, !PT ;  /* 0x0000000206067248 */ /* 0x000fce0007fe0100 */
.L_x_3694:
        /* <DEDUP_REMOVED lines=15> */
[----:B------:R-:W-:-:S05]  /*1dc90*/  SHF.R.U32.HI R3, RZ, 0x6, R3 ;  /* 0x00000006ff037819 */ /* 0x000fca0000011603 */
[----:B------:R-:W-:-:S06]  /*1dca0*/  IMAD.MOV.U32 R8, RZ, RZ, R3 ;  /* 0x000000ffff087224 */ /* 0x000fcc00078e0003 */
[----:B------:R-:W-:-:S05]  /*1dcb0*/  @P0 VIADD R2, R2, 0x3f ;  /* 0x0000003f02020836 */ /* 0x000fca0000000000 */
[----:B------:R-:W-:-:S04]  /*1dcc0*/  @P0 SHF.R.S32.HI R4, RZ, 0x1f, R2 ;  /* 0x0000001fff040819 */ /* 0x000fc80000011402 */
[----:B------:R-:W-:-:S04]  /*1dcd0*/  @P0 LEA.HI R2, R4, R2, RZ, 0x6 ;  /* 0x0000000204020211 */ /* 0x000fc800078f30ff */
[----:B------:R-:W-:Y:S02]  /*1dce0*/  @P0 SHF.R.S32.HI R8, RZ, 0x6, R2 ;  /* 0x00000006ff080819 */ /* 0x000fe40000011402 */
[----:B------:R-:W-:Y:S02]  /*1dcf0*/  PLOP3.LUT P0, PT, PT, PT, PT, 0x80, 0x0 ;  /* 0x000000000000781c */ /* 0x000fe40003f0f070 */
[----:B------:R-:W-:-:S13]  /*1dd00*/  ISETP.GT.AND P1, PT, R8, R3, PT ;  /* 0x000000030800720c */ /* 0x000fda0003f24270 */
[----:B------:R-:W-:Y:S05]  /*1dd10*/  @!P1 BRA `(.L_x_3699) ;  /* 0x0000001800bc9947 */ /* 0x000fea0003800000 */
[----:B------:R-:W-:Y:S01]  /*1dd20*/  UMOV UR4, 0xffffffff ;  /* 0xffffffff00047882 */ /* 0x000fe20000000000 */
[----:B------:R-:W-:Y:S02]  /*1dd30*/  SEL R2, R19, RZ, !P2 ;  /* 0x000000ff13027207 */ /* 0x000fe40005000000 */
[----:B------:R-:W-:Y:S05]  /*1dd40*/  BRA.DIV UR4, `(.L_x_3700) ;  /* 0x0000009a041c7947 */ /* 0x000fea000b800000 */
[----:B------:R-:W1:Y:S02]  /*1dd50*/  S2R R4, SR_TID.X ;  /* 0x0000000000047919 */ /* 0x000e640000002100 */
[----:B-1----:R-:W-:-:S04]  /*1dd60*/  SHF.R.U32.HI R4, RZ, 0x5, R4 ;  /* 0x00000005ff047819 */ /* 0x002fc80000011604 */
[----:B------:R-:W-:-:S05]  /*1dd70*/  LOP3.LUT R4, R4, 0x3, RZ, 0xc0, !PT ;  /* 0x0000000304047812 */ /* 0x000fca00078ec0ff */
[----:B------:R1:W2:Y:S02]  /*1dd80*/  SHFL.IDX PT, R14, R4, RZ, 0x1f ;  /* 0x00001fff040e7589 */ /* 0x0002a400000e0000 */
.L_x_3916:
[----:B--2---:R-:W-:Y:S02]  /*1dd90*/  ISETP.NE.AND P0, PT, R14, RZ, PT ;  /* 0x000000ff0e00720c */ /* 0x004fe40003f05270 */
[----:B------:R-:W-:-:S11]  /*1dda0*/  PLOP3.LUT P6, PT, PT, PT, PT, 0x8, 0x0 ;  /* 0x000000000000781c */ /* 0x000fd60003fce170 */
[----:B------:R-:W-:Y:S05]  /*1ddb0*/  @P0 BRA `(.L_x_3701) ;  /* 0x00000000000c0947 */ /* 0x000fea0003800000 */
[----:B------:R-:W-:-:S03]  /*1ddc0*/  UMOV UR4, 0xffffffff ;  /* 0xffffffff00047882 */ /* 0x000fc60000000000 */
[----:B------:R-:W-:Y:S05]  /*1ddd0*/  BRA.DIV UR4, `(.L_x_3702) ;  /* 0x0000009a042c7947 */ /* 0x000fea000b800000 */
[----:B------:R-:W-:-:S13]  /*1dde0*/  ELECT P6, URZ, PT ;  /* 0x00000000003f782f */ /* 0x000fda00038c0000 */
.L_x_3701:
[----:B-1----:R-:W2:Y:S04]  /*1ddf0*/  LDL R4, [R1+0x68] ;  /* 0x0000680001047983 */ /* 0x002ea80000100800 */
[----:B------:R-:W3:Y:S01]  /*1de00*/  LDL R6, [R1] ;  /* 0x0000000001067983 */ /* 0x000ee20000100800 */
        /* <DEDUP_REMOVED lines=8> */
.L_x_3919:
[----:B------:R-:W-:Y:S05]  /*1de90*/  BSYNC B1 ;  /* 0x0000000000017941 */ /* 0x000fea0003800000 */
.L_x_3703:
[----:B------:R-:W-:Y:S04]  /*1dea0*/  BSSY B1, `(.L_x_3705) ;  /* 0x00000be000017945 */ /* 0x000fe80003800000 */
[----:B------:R-:W-:Y:S05]  /*1deb0*/  @!P6 BRA `(.L_x_3706) ;  /* 0x0000000800f0e947 */ /* 0x000fea0003800000 */
[----:B------:R-:W2:Y:S04]  /*1dec0*/  LDL R9, [R1] ;  /* 0x0000000001097983 */ /* 0x000ea80000100800 */
[----:B-1----:R-:W2:Y:S04]  /*1ded0*/  LDL R5, [R1+0xc] ;  /* 0x00000c0001057983 */ /* 0x002ea80000100800 */
        /* <DEDUP_REMOVED lines=9> */
.L_x_3920:
[----:B------:R-:W-:Y:S05]  /*1df70*/  BSYNC B2 ;  /* 0x0000000000027941 */ /* 0x000fea0003800000 */
.L_x_3707:
        /* <DEDUP_REMOVED lines=9> */
.L_x_3710:
[----:B------:R-:W-:Y:S05]  /*1e010*/  BSYNC B2 ;  /* 0x0000000000027941 */ /* 0x000fea0003800000 */
.L_x_3709:
        /* <DEDUP_REMOVED lines=14> */
.L_x_3711:
        /* <DEDUP_REMOVED lines=13> */
.L_x_3921:
[----:B------:R-:W-:Y:S05]  /*1e1d0*/  BSYNC B2 ;  /* 0x0000000000027941 */ /* 0x000fea0003800000 */
.L_x_3712:
[----:B------:R-:W-:Y:S01]  /*1e1e0*/  BSSY B2, `(.L_x_3714) ;  /* 0x000000b000027945 */ /* 0x000fe20003800000 */
[----:B------:R-:W-:Y:S02]  /*1e1f0*/  IMAD.MOV.U32 R10, RZ, RZ, 0x0 ;  /* 0x00000000ff0a7424 */ /* 0x000fe400078e00ff */
[----:B0-----:R-:W-:Y:S01]  /*1e200*/  IMAD.MOV.U32 R11, RZ, RZ, 0x12f00000 ;  /* 0x12f00000ff0b7424 */ /* 0x001fe200078e00ff */
        /* <DEDUP_REMOVED lines=8> */
.L_x_3715:
[----:B------:R-:W-:Y:S05]  /*1e290*/  BSYNC B2 ;  /* 0x0000000000027941 */ /* 0x000fea0003800000 */
.L_x_3714:
[----:B------:R-:W3:Y:S04]  /*1e2a0*/  LDL R7, [R1] ;  /* 0x0000000001077983 */ /* 0x000ee80000100800 */
        /* <DEDUP_REMOVED lines=10> */
.L_x_3716:
        /* <DEDUP_REMOVED lines=15> */
.L_x_3717:
        /* <DEDUP_REMOVED lines=15> */
.L_x_3718:
        /* <DEDUP_REMOVED lines=15> */
.L_x_3719:
        /* <DEDUP_REMOVED lines=15> */
.L_x_3720:
        /* <DEDUP_REMOVED lines=15> */
.L_x_3721:
        /* <DEDUP_REMOVED lines=15> */
.L_x_3722:
        /* <DEDUP_REMOVED lines=15> */
.L_x_3723:
        /* <DEDUP_REMOVED lines=10> */
.L_x_3706:
[----:B------:R-:W-:Y:S05]  /*1ea80*/  BSYNC B1 ;  /* 0x0000000000017941 */ /* 0x000fea0003800000 */
.L_x_3705:
        /* <DEDUP_REMOVED lines=13> */
.L_x_3743:
[----:B------:R-:W-:Y:S05]  /*1eb60*/  YIELD ;  /* 0x0000000000007946 */ /* 0x000fea0003800000 */
[----:B------:R-:W-:Y:S04]  /*1eb70*/  BSSY B1, `(.L_x_3724) ;  /* 0x00000bd000017945 */ /* 0x000fe80003800000 */
[----:B--2---:R-:W-:Y:S05]  /*1eb80*/  @!P6 BRA `(.L_x_3725) ;  /* 0x0000000800ece947 */ /* 0x004fea0003800000 */
        /* <DEDUP_REMOVED lines=11> */
.L_x_3922:
[----:B------:R-:W-:Y:S05]  /*1ec40*/  BSYNC B2 ;  /* 0x0000000000027941 */ /* 0x000fea0003800000 */
.L_x_3726:
        /* <DEDUP_REMOVED lines=9> */
.L_x_3729:
[----:B------:R-:W-:Y:S05]  /*1ece0*/  BSYNC B2 ;  /* 0x0000000000027941 */ /* 0x000fea0003800000 */
.L_x_3728:
        /* <DEDUP_REMOVED lines=13> */
.L_x_3730:
        /* <DEDUP_REMOVED lines=13> */
.L_x_3923:
[----:B------:R-:W-:Y:S05]  /*1ee90*/  BSYNC B2 ;  /* 0x0000000000027941 */ /* 0x000fea0003800000 */
.L_x_3731:
        /* <DEDUP_REMOVED lines=11> */
.L_x_3734:
[----:B------:R-:W-:Y:S05]  /*1ef50*/  BSYNC B2 ;  /* 0x0000000000027941 */ /* 0x000fea0003800000 */
.L_x_3733:
[----:B------:R-:W3:Y:S04]  /*1ef60*/  LDL R7, [R1] ;  /* 0x0000000001077983 */ /* 0x000ee80000100800 */
        /* <DEDUP_REMOVED lines=10> */
.L_x_3735:
        /* <DEDUP_REMOVED lines=15> */
.L_x_3736:
        /* <DEDUP_REMOVED lines=15> */
.L_x_3737:
        /* <DEDUP_REMOVED lines=15> */
.L_x_3738:
        /* <DEDUP_REMOVED lines=15> */
.L_x_3739:
        /* <DEDUP_REMOVED lines=15> */
.L_x_3740:
        /* <DEDUP_REMOVED lines=15> */
.L_x_3741:
        /* <DEDUP_REMOVED lines=15> */
.L_x_3742:
        /* <DEDUP_REMOVED lines=10> */
.L_x_3725:
[----:B------:R-:W-:Y:S05]  /*1f740*/  BSYNC B1 ;  /* 0x0000000000017941 */ /* 0x000fea0003800000 */
.L_x_3724:
        /* <DEDUP_REMOVED lines=12> */
.L_x_3699:
[----:B------:R-:W-:Y:S05]  /*1f810*/  BSYNC B0 ;  /* 0x0000000000007941 */ /* 0x000fea0003800000 */
.L_x_3698:
[----:B-12---:R-:W2:Y:S01]  /*1f820*/  LDL R7, [R1+0x2c] ;  /* 0x00002c0001077983 */ /* 0x006ea20000100800 */
        /* <DEDUP_REMOVED lines=25> */
.L_x_3746:
[----:B------:R-:W-:-:S13]  /*1f9c0*/  ISETP.NE.AND P0, PT, R3, 0x1, PT ;  /* 0x000000010300780c */ /* 0x000fda0003f05270 */
[----:B------:R-:W1:Y:S02]  /*1f9d0*/  @P0 LDC.64 R4, c[0x0][0xae0] ;  /* 0x0002b800ff040b82 */ /* 0x000e640000000a00 */
[----:B-1----:R-:W-:-:S05]  /*1f9e0*/  @P0 IMAD.HI.U32 R4, R6, R4, RZ ;  /* 0x0000000406040227 */ /* 0x002fca00078e00ff */
[----:B------:R-:W-:-:S07]  /*1f9f0*/  @P0 SHF.R.U32.HI R6, RZ, R5, R4 ;  /* 0x00000005ff060219 */ /* 0x000fce0000011604 */
.L_x_3747:
[----:B------:R-:W-:Y:S05]  /*1fa00*/  BSYNC B0 ;  /* 0x0000000000007941 */ /* 0x000fea0003800000 */
.L_x_3745:
[----:B------:R-:W-:-:S05]  /*1fa10*/  IMAD R6, R6, R3, R3 ;  /* 0x0000000306067224 */ /* 0x000fca00078e0203 */
[----:B------:R-:W-:-:S07]  /*1fa20*/  VIMNMX R2, R2, R6, PT ;  /* 0x0000000602027248 */ /* 0x000fce0003fe0100 */
.L_x_3744:
        /* <DEDUP_REMOVED lines=25> */
.L_x_3750:
[----:B------:R-:W-:-:S13]  /*1fbc0*/  ISETP.NE.AND P0, PT, R3, 0x1, PT ;  /* 0x000000010300780c */ /* 0x000fda0003f05270 */
[----:B------:R-:W1:Y:S02]  /*1fbd0*/  @P0 LDC.64 R4, c[0x0][0xae0] ;  /* 0x0002b800ff040b82 */ /* 0x000e640000000a00 */
[----:B-1----:R-:W-:-:S05]  /*1fbe0*/  @P0 IMAD.HI.U32 R4, R0, R4, RZ ;  /* 0x0000000400040227 */ /* 0x002fca00078e00ff */
[----:B------:R-:W-:-:S07]  /*1fbf0*/  @P0 SHF.R.U32.HI R0, RZ, R5, R4 ;  /* 0x00000005ff000219 */ /* 0x000fce0000011604 */
.L_x_3751:
[----:B------:R-:W-:Y:S05]  /*1fc00*/  BSYNC B0 ;  /* 0x0000000000007941 */ /* 0x000fea0003800000 */
.L_x_3749:
[----:B------:R-:W-:-:S05]  /*1fc10*/  IMAD R0, R0, R3, RZ ;  /* 0x0000000300007224 */ /* 0x000fca00078e02ff */
[----:B------:R-:W-:-:S07]  /*1fc20*/  VIMNMX R2, R2, R0, !PT ;  /* 0x0000000002027248 */ /* 0x000fce0007fe0100 */
.L_x_3748:
        /* <DEDUP_REMOVED lines=12> */
[----:B------:R-:W1:Y:S01]  /*1fcf0*/  S2R R2, SR_LANEID ;  /* 0x0000000000027919 */ /* 0x000e620000000000 */
[----:B------:R-:W-:Y:S01]  /*1fd00*/  VOTEU.ANY UR4, UPT, PT ;  /* 0x0000000000047886 */ /* 0x000fe200038e0100 */
[----:B------:R-:W2:Y:S01]  /*1fd10*/  LDC.64 R4, c[0x0][0xd60] ;  /* 0x00035800ff047b82 */ /* 0x000ea20000000a00 */
[----:B------:R-:W1:Y:S02]  /*1fd20*/  FLO.U32 R0, UR4 ;  /* 0x0000000400007d00 */ /* 0x000e6400080e0000 */
[----:B-1----:R-:W-:-:S06]  /*1fd30*/  ISETP.EQ.U32.AND P0, PT, R0, R2, PT ;  /* 0x000000020000720c */ /* 0x002fcc0003f02070 */
[----:B------:R-:W2:Y:S07]  /*1fd40*/  POPC R2, UR4 ;  /* 0x0000000400027d09 */ /* 0x000eae0008000000 */
[----:B--2---:R-:W2:Y:S04]  /*1fd50*/  @P0 ATOMG.E.ADD.STRONG.GPU PT, R2, desc[UR50][R4.64], R2 ;  /* 0x00000002040209a8 */ /* 0x004ea800081ee1f2 */
[----:B--2---:R1:W2:Y:S02]  /*1fd60*/  SHFL.IDX PT, R2, R2, R0, 0x1f ;  /* 0x00001f0002027589 */ /* 0x0042a400000e0000 */
[----:B-1----:R-:W1:Y:S02]  /*1fd70*/  S2R R0, SR_LTMASK ;  /* 0x0000000000007919 */ /* 0x002e640000003900 */
[----:B-1----:R-:W-:-:S06]  /*1fd80*/  LOP3.LUT R0, R0, UR4, RZ, 0xc0, !PT ;  /* 0x0000000400007c12 */ /* 0x002fcc000f8ec0ff */
[----:B------:R-:W2:Y:S02]  /*1fd90*/  POPC R0, R0 ;  /* 0x0000000000007309 */ /* 0x000ea40000000000 */
[----:B--2---:R-:W-:Y:S01]  /*1fda0*/  IADD3 R16, R2, UR38, R0 ;  /* 0x0000002602107c10 */ /* 0x004fe2000fffe000 */
[----:B------:R-:W-:Y:S06]  /*1fdb0*/  BRA `(.L_x_3754) ;  /* 0x0000005c00047947 */ /* 0x000fec0003800000 */
.L_x_3753:
        /* <DEDUP_REMOVED lines=21> */
.L_x_3756:
[----:B------:R-:W-:Y:S05]  /*1ff10*/  BSYNC B6 ;  /* 0x0000000000067941 */ /* 0x000fea0003800000 */
.L_x_3755:
        /* <DEDUP_REMOVED lines=20> */
.L_x_3759:
        /* <DEDUP_REMOVED lines=15> */
.L_x_3758:
[----:B------:R-:W-:Y:S05]  /*20150*/  BSYNC B6 ;  /* 0x0000000000067941 */ /* 0x000fea0003800000 */
.L_x_3757:
        /* <DEDUP_REMOVED lines=8> */
[----:B------:R1:W3:Y:S02]  /*201e0*/  @P0 LDG.E R7, desc[UR50][R2.64] ;  /* 0x0000003202070981 */ /* 0x0002e4000c1e1900 */
[----:B-1----:R-:W1:Y:S02]  /*201f0*/  LDC.64 R2, c[0x0][0x418] ;  /* 0x00010600ff027b82 */ /* 0x002e640000000a00 */
[----:B-1----:R-:W-:Y:S01]  /*20200*/  LOP3.LUT P0, RZ, R2, UR4, RZ, 0xfc, !PT ;  /* 0x0000000402ff7c12 */ /* 0x002fe2000f80fcff */
[----:B------:R-:W-:-:S03]  /*20210*/  UMOV UR4, 0xffffffff ;  /* 0xffffffff00047882 */ /* 0x000fc60000000000 */
[----:B------:R-:W-:Y:S01]  /*20220*/  LOP3.LUT P0, RZ, R3, UR5, RZ, 0xfc, P0 ;  /* 0x0000000503ff7c12 */ /* 0x000fe2000800fcff */
[----:B--2---:R-:W-:Y:S01]  /*20230*/  VIADD R0, R17, 0xffffffff ;  /* 0xffffffff11007836 */ /* 0x004fe20000000000 */
[----:B---3--:R-:W-:Y:S01]  /*20240*/  SHF.R.S32.HI R8, RZ, 0x1f, R7 ;  /* 0x0000001fff087819 */ /* 0x008fe20000011407 */
[----:B------:R1:W-:Y:S01]  /*20250*/  STL [R1+0x10], R7 ;  /* 0x0000100701007387 */ /* 0x0003e20000100800 */
[----:B------:R-:W-:-:S03]  /*20260*/  SEL R17, R7, RZ, !P0 ;  /* 0x000000ff07117207 */ /* 0x000fc60004000000 */
[----:B------:R1:W-:Y:S01]  /*20270*/  STL [R1+0x20], R8 ;  /* 0x0000200801007387 */ /* 0x0003e20000100800 */
[----:B------:R-:W-:Y:S05]  /*20280*/  BRA.DIV UR4, `(.L_x_3760) ;  /* 0x0000007604887947 */ /* 0x000fea000b800000 */
[----:B------:R-:W2:Y:S02]  /*20290*/  S2R R4, SR_TID.X ;  /* 0x0000000000047919 */ /* 0x000ea40000002100 */
[----:B--2---:R-:W-:-:S04]  /*202a0*/  SHF.R.U32.HI R4, RZ, 0x5, R4 ;  /* 0x00000005ff047819 */ /* 0x004fc80000011604 */
[----:B------:R-:W-:-:S05]  /*202b0*/  LOP3.LUT R4, R4, 0x3, RZ, 0xc0, !PT ;  /* 0x0000000304047812 */ /* 0x000fca00078ec0ff */
[----:B------:R2:W3:Y:S02]  /*202c0*/  SHFL.IDX PT, R14, R4, RZ, 0x1f ;  /* 0x00001fff040e7589 */ /* 0x0004e400000e0000 */
.L_x_3926:
[----:B--2---:R-:W2:Y:S01]  /*202d0*/  LDL.LU R4, [R1+0x4] ;  /* 0x0000040001047983 */ /* 0x004ea20000300800 */
[----:B------:R-:W-:Y:S02]  /*202e0*/  PLOP3.LUT P1, PT, PT, PT, PT, 0x8, 0x0 ;  /* 0x000000000000781c */ /* 0x000fe40003f2e170 */
[----:B---3--:R-:W-:Y:S01]  /*202f0*/  ISETP.NE.AND P0, PT, R14, RZ, PT ;  /* 0x000000ff0e00720c */ /* 0x008fe20003f05270 */
[----:B------:R3:W-:Y:S01]  /*20300*/  STL [R1+0x38], R0 ;  /* 0x0000380001007387 */ /* 0x0007e20000100800 */
[----:B--2---:R-:W-:-:S09]  /*20310*/  LOP3.LUT R4, R4, 0xfffffffe, RZ, 0xc0, !PT ;  /* 0xfffffffe04047812 */ /* 0x004fd200078ec0ff */
[----:B------:R-:W-:-:S05]  /*20320*/  @P1 LOP3.LUT R4, R4, 0x1, RZ, 0xfc, !PT ;  /* 0x0000000104041812 */ /* 0x000fca00078efcff */
[----:B------:R3:W-:Y:S01]  /*20330*/  STL [R1+0x4], R4 ;  /* 0x0000040401007387 */ /* 0x0007e20000100800 */
[----:B------:R-:W-:Y:S05]  /*20340*/  @P0 BRA `(.L_x_3761) ;  /* 0x00000004001c0947 */ /* 0x000fea0003800000 */
[----:B------:R-:W-:-:S03]  /*20350*/  UMOV UR4, 0xffffffff ;  /* 0xffffffff00047882 */ /* 0x000fc60000000000 */
[----:B------:R-:W-:Y:S05]  /*20360*/  BRA.DIV UR4, `(.L_x_3762) ;  /* 0x0000007604847947 */ /* 0x000fea000b800000 */
[----:B------:R-:W-:-:S13]  /*20370*/  ELECT P6, URZ, PT ;  /* 0x00000000003f782f */ /* 0x000fda00038c0000 */
.L_x_3929:
[----:B------:R-:W-:Y:S05]  /*20380*/  @!P6 BRA `(.L_x_3761) ;  /* 0x00000004000ce947 */ /* 0x000fea0003800000 */
[----:B------:R-:W-:-:S04]  /*20390*/  ISETP.NE.U32.AND P0, PT, R2, RZ, PT ;  /* 0x000000ff0200720c */ /* 0x000fc80003f05070 */
[----:B------:R-:W-:-:S13]  /*203a0*/  ISETP.NE.AND.EX P0, PT, R3, RZ, PT, P0 ;  /* 0x000000ff0300720c */ /* 0x000fda0003f05300 */
[----:B------:R-:W-:Y:S05]  /*203b0*/  @!P0 BRA `(.L_x_3763) ;  /* 0x0000000000508947 */ /* 0x000fea0003800000 */
[----:B------:R-:W2:Y:S01]  /*203c0*/  LDC R6, c[0x0][0x43c] ;  /* 0x00010f00ff067b82 */ /* 0x000ea20000000800 */
[----:B------:R-:W-:Y:S01]  /*203d0*/  IMAD.MOV.U32 R9, RZ, RZ, R0 ;  /* 0x000000ffff097224 */ /* 0x000fe200078e0000 */
[----:B------:R-:W-:-:S03]  /*203e0*/  ULDC.64 UR4, c[0x0][0x428] ;  /* 0x00010a0000047ab9 */ /* 0x000fc60000000a00 */
[----:B---3--:R-:W-:Y:S01]  /*203f0*/  IMAD.MOV.U32 R0, RZ, RZ, R9 ;  /* 0x000000ffff007224 */ /* 0x008fe200078e0009 */
[----:B--2---:R-:W-:-:S13]  /*20400*/  ISETP.NE.AND P0, PT, R6, 0x1, PT ;  /* 0x000000010600780c */ /* 0x004fda0003f05270 */
[----:B------:R-:W2:Y:S02]  /*20410*/  @P0 LDC.64 R4, c[0x0][0x440] ;  /* 0x00011000ff040b82 */ /* 0x000ea40000000a00 */
[----:B--2---:R-:W-:-:S05]  /*20420*/  @P0 IMAD.HI.U32 R4, R9, R4, RZ ;  /* 0x0000000409040227 */ /* 0x004fca00078e00ff */
        /* <DEDUP_REMOVED lines=13> */
.L_x_3763:
[----:B-1----:R-:W4:Y:S04]  /*20500*/  LDL R7, [R1] ;  /* 0x0000000001077983 */ /* 0x002f280000100800 */
[----:B---3--:R-:W4:Y:S04]  /*20510*/  LDL R0, [R1+0x8] ;  /* 0x0000080001007983 */ /* 0x008f280000100800 */
[----:B--2---:R-:W2:Y:S01]  /*20520*/  LDL R2, [R1+0x18] ;  /* 0x0000180001027983 */ /* 0x004ea20000100800 */
[----:B----4-:R-:W-:Y:S01]  /*20530*/  IMAD R0, R0, 0x8, R7 ;  /* 0x0000000800007824 */ /* 0x010fe200078e0207 */
[----:B--2---:R-:W-:-:S04]  /*20540*/  SHF.L.U32 R2, R2, 0x1f, RZ ;  /* 0x0000001f02027819 */ /* 0x004fc800000006ff */
[----:B------:R-:W1:Y:S02]  /*20550*/  SYNCS.PHASECHK.TRANS64.TRYWAIT P0, [R0+URZ+0x38840], R2 ;  /* 0x03884002000075a7 */ /* 0x000e64000800017f */
[----:B-1----:R-:W-:Y:S05]  /*20560*/  @!P0 BRA `(.L_x_3764) ;  /* 0x0000007400248947 */ /* 0x002fea0003800000 */
.L_x_3930:
        /* <DEDUP_REMOVED lines=11> */
.L_x_3765:
[----:B------:R-:W2:Y:S04]  /*20620*/  LDL R5, [R1] ;  /* 0x0000000001057983 */ /* 0x000ea80000100800 */
[----:B------:R-:W2:Y:S04]  /*20630*/  LDL R4, [R1+0x8] ;  /* 0x0000080001047983 */ /* 0x000ea80000100800 */
[----:B------:R-:W3:Y:S04]  /*20640*/  LDL R6, [R1+0x38] ;  /* 0x0000380001067983 */ /* 0x000ee80000100800 */
[----:B------:R-:W4:Y:S04]  /*20650*/  LDL R3, [R1+0x24] ;  /* 0x0000240001037983 */ /* 0x000f280000100800 */
[----:B-1----:R-:W4:Y:S01]  /*20660*/  LDL.LU R2, [R1+0x4] ;  /* 0x0000040001027983 */ /* 0x002f220000300800 */
        /* <DEDUP_REMOVED lines=21> */
.L_x_3761:
[----:B---3--:R-:W3:Y:S04]  /*207c0*/  LDL R0, [R1] ;  /* 0x0000000001007983 */ /* 0x008ee80000100800 */
[----:B--2---:R-:W2:Y:S01]  /*207d0*/  LDL R2, [R1+0x3c] ;  /* 0x00003c0001027983 */ /* 0x004ea20000100800 */
[----:B------:R-:W-:Y:S05]  /*207e0*/  WARPSYNC.ALL ;  /* 0x0000000000007948 */ /* 0x000fea0003800000 */
[----:B------:R-:W-:Y:S01]  /*207f0*/  ULDC.64 UR4, c[0x0][0xaf8] ;  /* 0x0002be0000047ab9 */ /* 0x000fe20000000a00 */
[----:B------:R-:W-:Y:S01]  /*20800*/  BSSY B6, `(.L_x_3766) ;  /* 0x0000020000067945 */ /* 0x000fe20003800000 */
[----:B------:R-:W-:Y:S01]  /*20810*/  BAR.SYNC.DEFER_BLOCKING 0x8, 0x100 ;  /* 0x0204000000007b1d */ /* 0x000fe20000010000 */
[----:B------:R-:W-:-:S04]  /*20820*/  ISETP.NE.U32.AND P0, PT, RZ, UR4, PT ;  /* 0x00000004ff007c0c */ /* 0x000fc8000bf05070 */
[----:B------:R-:W-:Y:S01]  /*20830*/  ISETP.NE.AND.EX P0, PT, RZ, UR5, PT, P0 ;  /* 0x00000005ff007c0c */ /* 0x000fe2000bf05300 */
[----:B---3--:R-:W-:Y:S01]  /*20840*/  VIADD R0, R0, 0x20400 ;  /* 0x0002040000007836 */ /* 0x008fe20000000000 */
[----:B--2---:R-:W-:-:S04]  /*20850*/  SHF.R.S32.HI R3, RZ, 0x1f, R2 ;  /* 0x0000001fff037819 */ /* 0x004fc80000011402 */
[----:B------:R-:W-:Y:S02]  /*20860*/  LOP3.LUT P1, RZ, R0, 0x3ff, RZ, 0xc0, !PT ;  /* 0x000003ff00ff7812 */ /* 0x000fe4000782c0ff */
[----:B------:R-:W-:Y:S02]  /*20870*/  SHF.R.S32.HI R0, RZ, 0x1f, R19 ;  /* 0x0000001fff007819 */ /* 0x000fe40000011413 */
[----:B------:R-:W-:Y:S02]  /*20880*/  SHF.R.S32.HI R2, RZ, 0x1f, R18 ;  /* 0x0000001fff027819 */ /* 0x000fe40000011412 */
[----:B------:R-:W-:-:S05]  /*20890*/  SEL R0, R0, RZ, !P0 ;  /* 0x000000ff00007207 */ /* 0x000fca0004000000 */
[----:B------:R2:W-:Y:S04]  /*208a0*/  STL [R1+0x5c], R0 ;  /* 0x00005c0001007387 */ /* 0x0005e80000100800 */
[----:B------:R3:W-:Y:S01]  /*208b0*/  STL [R1+0x50], R3 ;  /* 0x0000500301007387 */ /* 0x0007e20000100800 */
[----:B--2---:R-:W-:-:S05]  /*208c0*/  SEL R0, R19, RZ, !P0 ;  /* 0x000000ff13007207 */ /* 0x004fca0004000000 */
[----:B------:R3:W-:Y:S04]  /*208d0*/  STL [R1+0x44], R0 ;  /* 0x0000440001007387 */ /* 0x0007e80000100800 */
[----:B------:R3:W-:Y:S01]  /*208e0*/  STL [R1+0x58], R2 ;  /* 0x0000580201007387 */ /* 0x0007e20000100800 */
[----:B------:R-:W-:Y:S05]  /*208f0*/  @!P1 BRA `(.L_x_3767) ;  /* 0x0000000000409947 */ /* 0x000fea0003800000 */
[----:B---3--:R-:W-:Y:S01]  /*20900*/  MOV R2, 0x0 ;  /* 0x0000000000027802 */ /* 0x008fe20000000f00 */
        /* <DEDUP_REMOVED lines=9> */
[----:B0-----:R-:W-:Y:S02]  /*209a0*/  IMAD.U32 R11, RZ, RZ, UR9 ;  /* 0x00000009ff0b7e24 */ /* 0x001fe4000f8e00ff */
[----:B------:R-:W-:Y:S02]  /*209b0*/  IMAD.MOV.U32 R8, RZ, RZ, 0x70 ;  /* 0x00000070ff087424 */ /* 0x000fe400078e00ff */
[----:B------:R-:W-:Y:S02]  /*209c0*/  IMAD.MOV.U32 R12, RZ, RZ, 0x1 ;  /* 0x00000001ff0c7424 */ /* 0x000fe400078e00ff */
[----:B------:R-:W-:-:S07]  /*209d0*/  IMAD.MOV.U32 R13, RZ, RZ, RZ ;  /* 0x000000ffff0d7224 */ /* 0x000fce00078e00ff */
[----:B------:R-:W-:-:S07]  /*209e0*/  LEPC R20, `(.L_x_3767) ;  /* 0x000000001014794e */ /* 0x000fce0000000000 */
[----:B--2---:R-:W-:Y:S05]  /*209f0*/  CALL.ABS.NOINC R2 ;  /* 0x0000000002007343 */ /* 0x004fea0003c00000 */
.L_x_3767:
[----:B------:R-:W-:Y:S05]  /*20a00*/  BSYNC B6 ;  /* 0x0000000000067941 */ /* 0x000fea0003800000 */
.L_x_3766:
[----:B0-----:R-:W2:Y:S01]  /*20a10*/  LDL R11, [R1+0x2c] ;  /* 0x00002c00010b7983 */ /* 0x001ea20000100800 */
[----:B-1----:R-:W0:Y:S01]  /*20a20*/  LDC R7, c[0x0][0x448] ;  /* 0x00011200ff077b82 */ /* 0x002e220000000800 */
[----:B------:R-:W-:Y:S01]  /*20a30*/  ULDC.64 UR4, c[0x0][0x298] ;  /* 0x0000a60000047ab9 */ /* 0x000fe20000000a00 */
[----:B------:R-:W-:Y:S01]  /*20a40*/  ULDC.64 UR6, c[0x0][0x280] ;  /* 0x0000a00000067ab9 */ /* 0x000fe20000000a00 */
[----:B------:R-:W4:Y:S04]  /*20a50*/  LDL R4, [R1+0x50] ;  /* 0x0000500001047983 */ /* 0x000f280000100800 */
[----:B------:R-:W4:Y:S04]  /*20a60*/  LDL R10, [R1+0x3c] ;  /* 0x00003c00010a7983 */ /* 0x000f280000100800 */
[----:B------:R-:W4:Y:S01]  /*20a70*/  LDL R9, [R1+0x58] ;  /* 0x0000580001097983 */ /* 0x000f220000100800 */
[----:B---3--:R-:W1:Y:S01]  /*20a80*/  S2R R2, SR_TID.X ;  /* 0x0000000000027919 */ /* 0x008e620000002100 */
[----:B------:R-:W3:Y:S02]  /*20a90*/  S2R R0, SR_TID.X ;  /* 0x0000000000007919 */ /* 0x000ee40000002100 */
[----:B------:R-:W4:Y:S01]  /*20aa0*/  LDL R8, [R1+0x5c] ;  /* 0x00005c0001087983 */ /* 0x000f220000100800 */
[----:B0-----:R-:W-:-:S03]  /*20ab0*/  ISETP.NE.AND P0, PT, R7, 0x1, PT ;  /* 0x000000010700780c */ /* 0x001fc60003f05270 */
[----:B------:R-:W4:Y:S10]  /*20ac0*/  LDL R6, [R1+0x44] ;  /* 0x0000440001067983 */ /* 0x000f340000100800 */
[----:B------:R-:W0:Y:S01]  /*20ad0*/  @P0 LDC R3, c[0x0][0x450] ;  /* 0x00011400ff030b82 */ /* 0x000e220000000800 */
[----:B-1----:R-:W-:-:S04]  /*20ae0*/  LOP3.LUT R2, R2, 0x7f, RZ, 0xc0, !PT ;  /* 0x0000007f02027812 */ /* 0x002fc800078ec0ff */
[----:B------:R-:W-:Y:S01]  /*20af0*/  SHF.R.U32.HI R2, RZ, 0x3, R2 ;  /* 0x00000003ff027819 */ /* 0x000fe20000011602 */
[----:B---3--:R-:W-:-:S05]  /*20b00*/  IMAD.SHL.U32 R0, R0, 0x10, RZ ;  /* 0x0000001000007824 */ /* 0x008fca00078e00ff */
[----:B------:R-:W-:Y:S02]  /*20b10*/  LOP3.LUT R0, R2, 0x70, R0, 0xf8, !PT ;  /* 0x0000007002007812 */ /* 0x000fe400078ef800 */
[----:B------:R-:W1:Y:S03]  /*20b20*/  @P0 LDC R2, c[0x0][0x44c] ;  /* 0x00011300ff020b82 */ /* 0x000e660000000800 */
[----:B--2---:R-:W-:-:S04]  /*20b30*/  IMAD.IADD R5, R0, 0x1, R11 ;  /* 0x0000000100057824 */ /* 0x004fc800078e020b */
[----:B-1----:R-:W-:-:S04]  /*20b40*/  @P0 IMAD.HI.U32 R2, R5, R2, RZ ;  /* 0x0000000205020227 */ /* 0x002fc800078e00ff */
[----:B------:R-:W-:Y:S01]  /*20b50*/  IMAD.MOV.U32 R0, RZ, RZ, R5 ;  /* 0x000000ffff007224 */ /* 0x000fe200078e0005 */
[----:B0-----:R-:W-:Y:S01]  /*20b60*/  @P0 SHF.R.U32.HI R0, RZ, R3, R2 ;  /* 0x00000003ff000219 */ /* 0x001fe20000011602 */
[----:B----4-:R-:W-:-:S04]  /*20b70*/  IMAD R2, R4, UR4, RZ ;  /* 0x0000000404027c24 */ /* 0x010fc8000f8e02ff */
        /* <DEDUP_REMOVED lines=11> */
[----:B------:R-:W-:Y:S01]  /*20c30*/  IMAD R4, R8, UR4, RZ ;  /* 0x0000000408047c24 */ /* 0x000fe2000f8e02ff */
[----:B------:R-:W2:Y:S01]  /*20c40*/  S2R R10, SR_TID.X ;  /* 0x00000000000a7919 */ /* 0x000ea20000002100 */
[----:B------:R-:W-:-:S04]  /*20c50*/  IMAD.WIDE.U32 R2, R6, UR4, R2 ;  /* 0x0000000406027c25 */ /* 0x000fc8000f8e0002 */
[----:B------:R-:W-:Y:S01]  /*20c60*/  IMAD R4, R6, UR5, R4 ;  /* 0x0000000506047c24 */ /* 0x000fe2000f8e0204 */
[----:B------:R-:W-:-:S03]  /*20c70*/  ULDC.64 UR4, c[0x0][0x2d0] ;  /* 0x0000b40000047ab9 */ /* 0x000fc60000000a00 */
[----:B------:R-:W-:Y:S01]  /*20c80*/  IMAD.IADD R3, R3, 0x1, R4 ;  /* 0x0000000103037824 */ /* 0x000fe200078e0204 */
[----:B------:R-:W-:Y:S01]  /*20c90*/  SHF.R.S32.HI R4, RZ, 0x1f, R0 ;  /* 0x0000001fff047819 */ /* 0x000fe20000011400 */
[----:B------:R-:W3:Y:S04]  /*20ca0*/  S2R R8, SR_TID.X ;  /* 0x0000000000087919 */ /* 0x000ee80000002100 */
        /* <DEDUP_REMOVED lines=8> */
[----:B--2---:R-:W-:Y:S02]  /*20d30*/  IMAD.SHL.U32 R10, R10, 0x8, RZ ;  /* 0x000000080a0a7824 */ /* 0x004fe400078e00ff */
        /* <DEDUP_REMOVED lines=9> */
[----:B---3--:R-:W-:Y:S02]  /*20dd0*/  LOP3.LUT R8, R8, 0x7f, RZ, 0xc0, !PT ;  /* 0x0000007f08087812 */ /* 0x008fe400078ec0ff */
        /* <DEDUP_REMOVED lines=41> */
.L_x_3939:
        /* <DEDUP_REMOVED lines=13> */
.L_x_3769:
        /* <DEDUP_REMOVED lines=38> */
.L_x_3771:
[----:B------:R-:W-:Y:S05]  /*213a0*/  BSYNC B6 ;  /* 0x0000000000067941 */ /* 0x000fea0003800000 */
.L_x_3770:
        /* <DEDUP_REMOVED lines=190> */
.L_x_3949:
        /* <DEDUP_REMOVED lines=31> */
.L_x_3774:
[----:B------:R-:W-:Y:S05]  /*22180*/  BSYNC B0 ;  /* 0x0000000000007941 */ /* 0x000fea0003800000 */
.L_x_3773:
[----:B--2---:R2:W5:Y:S01]  /*22190*/  LDL R0, [R1] ;  /* 0x0000000001007983 */ /* 0x0045620000100800 */
[----:B------:R-:W-:Y:S01]  /*221a0*/  PLOP3.LUT P0, PT, PT, PT, PT, 0x80, 0x0 ;  /* 0x000000000000781c */ /* 0x000fe20003f0f070 */
[----:B------:R-:W-:-:S12]  /*221b0*/  NOP ;  /* 0x0000000000007918 */ /* 0x000fd80000000000 */
.L_x_3775:
        /* <DEDUP_REMOVED lines=19> */
.L_x_3950:
[----:B------:R-:W-:Y:S05]  /*222f0*/  BSYNC B0 ;  /* 0x0000000000007941 */ /* 0x000fea0003800000 */
.L_x_3776:
        /* <DEDUP_REMOVED lines=15> */
.L_x_3951:
[----:B------:R-:W-:Y:S05]  /*223f0*/  BSYNC B1 ;  /* 0x0000000000017941 */ /* 0x000fea0003800000 */
.L_x_3780:
        /* <DEDUP_REMOVED lines=9> */
.L_x_3783:
[----:B------:R-:W-:Y:S05]  /*22490*/  BSYNC B1 ;  /* 0x0000000000017941 */ /* 0x000fea0003800000 */
.L_x_3782:
        /* <DEDUP_REMOVED lines=14> */
.L_x_3784:
        /* <DEDUP_REMOVED lines=15> */
.L_x_3785:
        /* <DEDUP_REMOVED lines=15> */
.L_x_3786:
        /* <DEDUP_REMOVED lines=15> */
.L_x_3787:
        /* <DEDUP_REMOVED lines=15> */
.L_x_3788:
        /* <DEDUP_REMOVED lines=15> */
.L_x_3789:
        /* <DEDUP_REMOVED lines=15> */
.L_x_3790:
        /* <DEDUP_REMOVED lines=15> */
.L_x_3791:
        /* <DEDUP_REMOVED lines=10> */
.L_x_3779:
[----:B------:R-:W-:Y:S05]  /*22cb0*/  BSYNC B0 ;  /* 0x0000000000007941 */ /* 0x000fea0003800000 */
.L_x_3778:
        /* <DEDUP_REMOVED lines=50> */
.L_x_3798:
[----:B------:R-:W3:Y:S01]  /*22fe0*/  LDL R2, [R1] ;  /* 0x0000000001027983 */ /* 0x000ee20000100800 */
[----:B-1----:R-:W-:Y:S01]  /*22ff0*/  SHF.L.U32 R5, R7, 0x1f, RZ ;  /* 0x0000001f07057819 */ /* 0x002fe200000006ff */
[----:B------:R-:W-:Y:S01]  /*23000*/  BSSY B3, `(.L_x_3799) ;  /* 0x0000007000037945 */ /* 0x000fe20003800000 */
[----:B------:R-:W1:Y:S02]  /*23010*/  S2R R3, SR_TID.X ;  /* 0x0000000000037919 */ /* 0x000e640000002100 */
[----:B-1----:R-:W-:-:S04]  /*23020*/  LOP3.LUT R3, R3, 0x7f, RZ, 0xc0, !PT ;  /* 0x0000007f03037812 */ /* 0x002fc800078ec0ff */
[----:B------:R-:W-:Y:S01]  /*23030*/  ISETP.NE.AND P1, PT, R3, RZ, PT ;  /* 0x000000ff0300720c */ /* 0x000fe20003f25270 */
[----:B---3--:R-:W-:-:S04]  /*23040*/  IMAD R2, R8, 0x8, R2 ;  /* 0x0000000808027824 */ /* 0x008fc800078e0202 */
[----:B------:R-:W1:Y:S02]  /*23050*/  SYNCS.PHASECHK.TRANS64.TRYWAIT P0, [R2+URZ+0x38840], R5 ;  /* 0x03884005020075a7 */ /* 0x000e64000800017f */
[----:B-1----:R-:W-:Y:S06]  /*23060*/  @!P0 BRA `(.L_x_3800) ;  /* 0x0000005800e08947 */ /* 0x002fec0003800000 */
.L_x_3952:
[----:B------:R-:W-:Y:S05]  /*23070*/  BSYNC B3 ;  /* 0x0000000000037941 */ /* 0x000fea0003800000 */
.L_x_3799:
        /* <DEDUP_REMOVED lines=9> */
.L_x_3802:
[----:B------:R-:W-:Y:S05]  /*23110*/  BSYNC B3 ;  /* 0x0000000000037941 */ /* 0x000fea0003800000 */
.L_x_3801:
        /* <DEDUP_REMOVED lines=14> */
.L_x_3803:
        /* <DEDUP_REMOVED lines=13> */
.L_x_3953:
[----:B------:R-:W-:Y:S05]  /*232d0*/  BSYNC B3 ;  /* 0x0000000000037941 */ /* 0x000fea0003800000 */
.L_x_3804:
[----:B------:R-:W-:Y:S01]  /*232e0*/  BSSY B3, `(.L_x_3806) ;  /* 0x000000b000037945 */ /* 0x000fe20003800000 */
[----:B------:R-:W-:Y:S02]  /*232f0*/  IMAD.MOV.U32 R8, RZ, RZ, 0x0 ;  /* 0x00000000ff087424 */ /* 0x000fe400078e00ff */
[----:B------:R-:W-:Y:S01]  /*23300*/  IMAD.MOV.U32 R9, RZ, RZ, 0x14f00000 ;  /* 0x14f00000ff097424 */ /* 0x000fe200078e00ff */
[----:B------:R-:W-:Y:S06]  /*23310*/  @P1 BRA `(.L_x_3807) ;  /* 0x00000000001c1947 */ /* 0x000fec0003800000 */
[----:B------:R-:W3:Y:S01]  /*23320*/  S2R R4, SR_TID.X ;  /* 0x0000000000047919 */ /* 0x000ee20000002100 */
[----:B------:R-:W-:-:S04]  /*23330*/  IMAD.MOV.U32 R3, RZ, RZ, 0x10000 ;  /* 0x00010000ff037424 */ /* 0x000fc800078e00ff */
[----:B------:R4:W-:Y:S01]  /*23340*/  SYNCS.ARRIVE.TRANS64 RZ, [R2+URZ+0x38850], R3 ;  /* 0x0388500302ff79a7 */ /* 0x0009e2000800003f */
[----:B---3--:R-:W-:-:S04]  /*23350*/  LOP3.LUT R4, R4, 0x1f, RZ, 0xc0, !PT ;  /* 0x0000001f04047812 */ /* 0x008fc800078ec0ff */
[----:B------:R-:W-:-:S13]  /*23360*/  ISETP.NE.AND P0, PT, R4, RZ, PT ;  /* 0x000000ff0400720c */ /* 0x000fda0003f05270 */
[----:B----4-:R-:W-:Y:S05]  /*23370*/  @!P0 BRA `(.L_x_3807) ;  /* 0x0000000000048947 */ /* 0x010fea0003800000 */
[----:B------:R-:W-:Y:S01]  /*23380*/  BPT.TRAP 0x1 ;  /* 0x000000040000795c */ /* 0x000fe20000300000 */
.L_x_3807:
[----:B------:R-:W-:Y:S05]  /*23390*/  BSYNC B3 ;  /* 0x0000000000037941 */ /* 0x000fea0003800000 */
.L_x_3806:
[----:B------:R-:W3:Y:S04]  /*233a0*/  LDL R4, [R1] ;  /* 0x0000000001047983 */ /* 0x000ee80000100800 */
        /* <DEDUP_REMOVED lines=10> */
.L_x_3808:
        /* <DEDUP_REMOVED lines=15> */
.L_x_3809:
        /* <DEDUP_REMOVED lines=15> */
.L_x_3810:
        /* <DEDUP_REMOVED lines=15> */
.L_x_3811:
        /* <DEDUP_REMOVED lines=15> */
.L_x_3812:
        /* <DEDUP_REMOVED lines=15> */
.L_x_3813:
        /* <DEDUP_REMOVED lines=15> */
.L_x_3814:
        /* <DEDUP_REMOVED lines=15> */
.L_x_3815:
        /* <DEDUP_REMOVED lines=10> */
.L_x_3797:
[----:B------:R-:W-:Y:S05]  /*23b80*/  BSYNC B1 ;  /* 0x0000000000017941 */ /* 0x000fea0003800000 */
.L_x_3796:
[----:B------:R-:W3:Y:S02]  /*23b90*/  LDL R4, [R1+0x30] ;  /* 0x0000300001047983 */ /* 0x000ee40000100800 */
[----:B---3--:R-:W-:-:S07]  /*23ba0*/  VIADD R0, R4, 0xfffffffd ;  /* 0xfffffffd04007836 */ /* 0x008fce0000000000 */
.L_x_3795:
[----:B------:R-:W-:Y:S05]  /*23bb0*/  BSYNC B2 ;  /* 0x0000000000027941 */ /* 0x000fea0003800000 */
.L_x_3794:
[----:B------:R-:W3:Y:S01]  /*23bc0*/  LDL.LU R2, [R1+0x30] ;  /* 0x0000300001027983 */ /* 0x000ee20000300800 */
[----:B------:R-:W-:Y:S01]  /*23bd0*/  VIADD R6, R6, 0xfffffffe ;  /* 0xfffffffe06067836 */ /* 0x000fe20000000000 */
[----:B---3--:R-:W-:-:S04]  /*23be0*/  LOP3.LUT R2, RZ, R2, RZ, 0x33, !PT ;  /* 0x00000002ff027212 */ /* 0x008fc800078e33ff */
[----:B------:R-:W-:-:S13]  /*23bf0*/  ISETP.NE.AND P0, PT, R6, R2, PT ;  /* 0x000000020600720c */ /* 0x000fda0003f05270 */
[----:B------:R-:W-:Y:S05]  /*23c00*/  @!P0 BRA `(.L_x_3793) ;  /* 0x0000001c00008947 */ /* 0x000fea0003800000 */
.L_x_3856:
        /* <DEDUP_REMOVED lines=36> */
.L_x_3818:
[----:B------:R-:W3:Y:S01]  /*23e50*/  LDL R2, [R1] ;  /* 0x0000000001027983 */ /* 0x000ee20000100800 */
[----:B------:R-:W-:Y:S01]  /*23e60*/  BSSY B2, `(.L_x_3819) ;  /* 0x0000008000027945 */ /* 0x000fe20003800000 */
[----:B0-----:R-:W0:Y:S02]  /*23e70*/  S2R R4, SR_TID.X ;  /* 0x0000000000047919 */ /* 0x001e240000002100 */
[----:B0-----:R-:W-:-:S04]  /*23e80*/  LOP3.LUT R4, R4, 0x7f, RZ, 0xc0, !PT ;  /* 0x0000007f04047812 */ /* 0x001fc800078ec0ff */
[----:B------:R-:W-:Y:S01]  /*23e90*/  ISETP.NE.AND P1, PT, R4, RZ, PT ;  /* 0x000000ff0400720c */ /* 0x000fe20003f25270 */
[----:B---3--:R-:W-:Y:S01]  /*23ea0*/  IMAD R3, R7, 0x8, R2 ;  /* 0x0000000807037824 */ /* 0x008fe200078e0202 */
[----:B------:R-:W-:-:S04]  /*23eb0*/  SHF.L.U32 R2, R6, 0x1f, RZ ;  /* 0x0000001f06027819 */ /* 0x000fc800000006ff */
[----:B------:R-:W0:Y:S02]  /*23ec0*/  SYNCS.PHASECHK.TRANS64.TRYWAIT P0, [R3+URZ+0x38840], R2 ;  /* 0x03884002030075a7 */ /* 0x000e24000800017f */
[----:B0-----:R-:W-:Y:S05]  /*23ed0*/  @!P0 BRA `(.L_x_3820) ;  /* 0x0000004c006c8947 */ /* 0x001fea0003800000 */
.L_x_3954:
[----:B------:R-:W-:Y:S05]  /*23ee0*/  BSYNC B2 ;  /* 0x0000000000027941 */ /* 0x000fea0003800000 */
.L_x_3819:
        /* <DEDUP_REMOVED lines=9> */
.L_x_3822:
[----:B------:R-:W-:Y:S05]  /*23f80*/  BSYNC B2 ;  /* 0x0000000000027941 */ /* 0x000fea0003800000 */
.L_x_3821:
        /* <DEDUP_REMOVED lines=13> */
.L_x_3823:
        /* <DEDUP_REMOVED lines=13> */
.L_x_3955:
[----:B------:R-:W-:Y:S05]  /*24130*/  BSYNC B2 ;  /* 0x0000000000027941 */ /* 0x000fea0003800000 */
.L_x_3824:
        /* <DEDUP_REMOVED lines=11> */
.L_x_3827:
[----:B------:R-:W-:Y:S05]  /*241f0*/  BSYNC B2 ;  /* 0x0000000000027941 */ /* 0x000fea0003800000 */
.L_x_3826:
[----:B01----:R-:W3:Y:S01]  /*24200*/  LDL R2, [R1] ;  /* 0x0000000001027983 */ /* 0x003ee20000100800 */
        /* <DEDUP_REMOVED lines=9> */
.L_x_3828:
        /* <DEDUP_REMOVED lines=15> */
.L_x_3829:
        /* <DEDUP_REMOVED lines=15> */
.L_x_3830:
        /* <DEDUP_REMOVED lines=15> */
.L_x_3831:
        /* <DEDUP_REMOVED lines=15> */
.L_x_3832:
        /* <DEDUP_REMOVED lines=15> */
.L_x_3833:
        /* <DEDUP_REMOVED lines=15> */
.L_x_3834:
        /* <DEDUP_REMOVED lines=15> */
.L_x_3835:
        /* <DEDUP_REMOVED lines=10> */
.L_x_3817:
[----:B------:R-:W-:Y:S05]  /*249d0*/  BSYNC B1 ;  /* 0x0000000000017941 */ /* 0x000fea0003800000 */
.L_x_3816:
[----:B------:R-:W3:Y:S01]  /*249e0*/  LDL R5, [R1+0x4] ;  /* 0x0000040001057983 */ /* 0x000ee20000100800 */
[----:B------:R-:W-:Y:S01]  /*249f0*/  VIADD R7, R7, 0x1 ;  /* 0x0000000107077836 */ /* 0x000fe20000000000 */
[----:B------:R-:W-:Y:S04]  /*24a00*/  BSSY B1, `(.L_x_3836) ;  /* 0x00000dc000017945 */ /* 0x000fe80003800000 */
[----:B------:R-:W-:-:S04]  /*24a10*/  ISETP.NE.AND P0, PT, R7, 0x2, PT ;  /* 0x000000020700780c */ /* 0x000fc80003f05270 */
[----:B------:R-:W-:Y:S02]  /*24a20*/  SEL R2, RZ, 0x1, P0 ;  /* 0x00000001ff027807 */ /* 0x000fe40000000000 */
[----:B------:R-:W-:Y:S02]  /*24a30*/  SEL R9, R7, RZ, P0 ;  /* 0x000000ff07097207 */ /* 0x000fe40000000000 */
[----:B------:R-:W-:Y:S01]  /*24a40*/  LOP3.LUT R8, R6, R2, RZ, 0x3c, !PT ;  /* 0x0000000206087212 */ /* 0x000fe200078e3cff */
[----:B------:R-:W-:-:S04]  /*24a50*/  VIADD R6, R0, 0xffffffff ;  /* 0xffffffff00067836 */ /* 0x000fc80000000000 */
[----:B------:R0:W-:Y:S04]  /*24a60*/  STL [R1+0x18], R8 ;  /* 0x0000180801007387 */ /* 0x0001e80000100800 */
[----:B------:R0:W-:Y:S01]  /*24a70*/  STL [R1+0x8], R9 ;  /* 0x0000080901007387 */ /* 0x0001e20000100800 */
[----:B---3--:R-:W-:-:S13]  /*24a80*/  LOP3.LUT P2, RZ, R5, 0x1, RZ, 0xc0, !PT ;  /* 0x0000000105ff7812 */ /* 0x008fda000784c0ff */
[----:B0-----:R-:W-:Y:S05]  /*24a90*/  @!P2 BRA `(.L_x_3837) ;  /* 0x0000000c0048a947 */ /* 0x001fea0003800000 */
        /* <DEDUP_REMOVED lines=24> */
.L_x_3838:
        /* <DEDUP_REMOVED lines=9> */
.L_x_3956:
[----:B------:R-:W-:Y:S05]  /*24cb0*/  BSYNC B2 ;  /* 0x0000000000027941 */ /* 0x000fea0003800000 */
.L_x_3839:
        /* <DEDUP_REMOVED lines=9> */
.L_x_3842:
[----:B------:R-:W-:Y:S05]  /*24d50*/  BSYNC B2 ;  /* 0x0000000000027941 */ /* 0x000fea0003800000 */
.L_x_3841:
[----:B------:R-:W3:Y:S04]  /*24d60*/  LDL R8, [R1] ;  /* 0x0000000001087983 */ /* 0x000ee80000100800 */
        /* <DEDUP_REMOVED lines=13> */
.L_x_3843:
        /* <DEDUP_REMOVED lines=13> */
.L_x_3957:
[----:B------:R-:W-:Y:S05]  /*24f10*/  BSYNC B2 ;  /* 0x0000000000027941 */ /* 0x000fea0003800000 */
.L_x_3844:
        /* <DEDUP_REMOVED lines=11> */
.L_x_3847:
[----:B------:R-:W-:Y:S05]  /*24fd0*/  BSYNC B2 ;  /* 0x0000000000027941 */ /* 0x000fea0003800000 */
.L_x_3846:
        /* <DEDUP_REMOVED lines=11> */
.L_x_3848:
        /* <DEDUP_REMOVED lines=15> */
.L_x_3849:
        /* <DEDUP_REMOVED lines=15> */
.L_x_3850:
        /* <DEDUP_REMOVED lines=15> */
.L_x_3851:
        /* <DEDUP_REMOVED lines=15> */
.L_x_3852:
        /* <DEDUP_REMOVED lines=15> */
.L_x_3853:
        /* <DEDUP_REMOVED lines=15> */
.L_x_3854:
        /* <DEDUP_REMOVED lines=15> */
.L_x_3855:
        /* <DEDUP_REMOVED lines=10> */
.L_x_3837:
[----:B------:R-:W-:Y:S05]  /*257c0*/  BSYNC B1 ;  /* 0x0000000000017941 */ /* 0x000fea0003800000 */
.L_x_3836:
[----:B------:R-:W3:Y:S01]  /*257d0*/  LDL R5, [R1+0x28] ;  /* 0x0000280001057983 */ /* 0x000ee20000100800 */
[----:B------:R-:W-:Y:S01]  /*257e0*/  VIADD R0, R0, 0xfffffffe ;  /* 0xfffffffe00007836 */ /* 0x000fe20000000000 */
[----:B---3--:R-:W-:-:S13]  /*257f0*/  ISETP.GT.AND P0, PT, R6, R5, PT ;  /* 0x000000050600720c */ /* 0x008fda0003f04270 */
[----:B------:R-:W-:Y:S05]  /*25800*/  @P0 BRA `(.L_x_3856) ;  /* 0xffffffe400000947 */ /* 0x000fea000383ffff */
.L_x_3793:
[----:B------:R-:W-:Y:S05]  /*25810*/  BSYNC B0 ;  /* 0x0000000000007941 */ /* 0x000fea0003800000 */
.L_x_3792:
        /* <DEDUP_REMOVED lines=24> */
.L_x_3858:
[----:B------:R-:W-:Y:S05]  /*259a0*/  BSYNC B0 ;  /* 0x0000000000007941 */ /* 0x000fea0003800000 */
.L_x_3857:
[----:B------:R-:W-:-:S05]  /*259b0*/  SEL R0, R0, RZ, P0 ;  /* 0x000000ff00007207 */ /* 0x000fca0000000000 */
[----:B------:R3:W-:Y:S02]  /*259c0*/  STL [R1+0x8], R0 ;  /* 0x0000080001007387 */ /* 0x0007e40000100800 */
.L_x_3754:
[----:B------:R-:W-:Y:S05]  /*259d0*/  BSYNC B7 ;  /* 0x0000000000077941 */ /* 0x000fea0003800000 */
.L_x_3752:
        /* <DEDUP_REMOVED lines=13> */
.L_x_3859:
        /* <DEDUP_REMOVED lines=36> */
.L_x_3967:
[----:B------:R-:W-:Y:S02]  /*25cf0*/  ULDC UR4, c[0x0][0xd38] ;  /* 0x00034e0000047ab9 */ /* 0x000fe40000000800 */
[----:B------:R-:W-:-:S04]  /*25d00*/  IMAD.U32 R4, RZ, RZ, UR4 ;  /* 0x00000004ff047e24 */ /* 0x000fc8000f8e00ff */
[----:B---3--:R-:W-:-:S04]  /*25d10*/  IMAD R16, R16, R4, RZ ;  /* 0x0000000410107224 */ /* 0x008fc800078e02ff */
[----:B------:R-:W-:-:S05]  /*25d20*/  IMAD.IADD R5, R5, 0x1, R16 ;  /* 0x0000000105057824 */ /* 0x000fca00078e0210 */
[----:B------:R-:W-:-:S13]  /*25d30*/  ISETP.GT.AND P6, PT, R5, R0, PT ;  /* 0x000000000500720c */ /* 0x000fda0003fc4270 */
[----:B------:R-:W-:Y:S05]  /*25d40*/  @P6 BRA `(.L_x_3862) ;  /* 0x00000000009c6947 */ /* 0x000fea0003800000 */
.L_x_3867:
[----:B-1----:R-:W1:Y:S01]  /*25d50*/  LDC R2, c[0x0][0xd3c] ;  /* 0x00034f00ff027b82 */ /* 0x002e620000000800 */
[----:B------:R-:W-:-:S05]  /*25d60*/  VIADD R19, R19, 0x1f ;  /* 0x0000001f13137836 */ /* 0x000fca0000000000 */
[----:B-1----:R-:W-:-:S13]  /*25d70*/  ISETP.GE.AND P6, PT, R19, R2, PT ;  /* 0x000000021300720c */ /* 0x002fda0003fc6270 */
[----:B------:R-:W-:Y:S05]  /*25d80*/  @P6 BRA `(.L_x_3863) ;  /* 0x0000000400d46947 */ /* 0x000fea0003800000 */
[----:B------:R-:W1:Y:S01]  /*25d90*/  S2R R3, SR_TID.X ;  /* 0x0000000000037919 */ /* 0x000e620000002100 */
[----:B------:R-:W-:Y:S01]  /*25da0*/  BSSY B0, `(.L_x_3864) ;  /* 0x0000009000007945 */ /* 0x000fe20003800000 */
[----:B-1----:R-:W-:-:S05]  /*25db0*/  LOP3.LUT R3, R3, 0x1f, RZ, 0xc0, !PT ;  /* 0x0000001f03037812 */ /* 0x002fca00078ec0ff */
[----:B------:R-:W-:Y:S02]  /*25dc0*/  IMAD.IADD R4, R19, 0x1, R3 ;  /* 0x0000000113047824 */ /* 0x000fe400078e0203 */
[----:B------:R-:W-:-:S03]  /*25dd0*/  IMAD.MOV.U32 R3, RZ, RZ, RZ ;  /* 0x000000ffff037224 */ /* 0x000fc600078e00ff */
[----:B------:R-:W-:-:S13]  /*25de0*/  ISETP.GE.OR P6, PT, R4, R2, !P0 ;  /* 0x000000020400720c */ /* 0x000fda00047c6670 */
[----:B------:R-:W-:Y:S05]  /*25df0*/  @P6 BRA `(.L_x_3865) ;  /* 0x00000000000c6947 */ /* 0x000fea0003800000 */
[----:B------:R-:W1:Y:S02]  /*25e00*/  LDC.64 R2, c[0x0][0xd80] ;  /* 0x00036000ff027b82 */ /* 0x000e640000000a00 */
[----:B-1----:R-:W-:-:S06]  /*25e10*/  IMAD.WIDE R2, R4, 0x4, R2 ;  /* 0x0000000404027825 */ /* 0x002fcc00078e0202 */
[----:B------:R1:W5:Y:S02]  /*25e20*/  LDG.E R3, desc[UR50][R2.64] ;  /* 0x0000003202037981 */ /* 0x000364000c1e1900 */
.L_x_3865:
[----:B------:R-:W-:Y:S05]  /*25e30*/  BSYNC B0 ;  /* 0x0000000000007941 */ /* 0x000fea0003800000 */
.L_x_3864:
        /* <DEDUP_REMOVED lines=18> */
.L_x_3975:
[----:B------:R-:W-:Y:S02]  /*25f60*/  ULDC UR4, c[0x0][0xd38] ;  /* 0x00034e0000047ab9 */ /* 0x000fe40000000800 */
[----:B------:R-:W-:-:S04]  /*25f70*/  IMAD.U32 R4, RZ, RZ, UR4 ;  /* 0x00000004ff047e24 */ /* 0x000fc8000f8e00ff */
[----:B---3--:R-:W-:-:S04]  /*25f80*/  IMAD R16, R16, R4, RZ ;  /* 0x0000000410107224 */ /* 0x008fc800078e02ff */
[----:B------:R-:W-:-:S05]  /*25f90*/  IMAD.IADD R5, R16, 0x1, R5 ;  /* 0x0000000110057824 */ /* 0x000fca00078e0205 */
[----:B------:R-:W-:-:S13]  /*25fa0*/  ISETP.GT.AND P6, PT, R5, R0, PT ;  /* 0x000000000500720c */ /* 0x000fda0003fc4270 */
[----:B------:R-:W-:Y:S05]  /*25fb0*/  @!P6 BRA `(.L_x_3867) ;  /* 0xfffffffc0064e947 */ /* 0x000fea000383ffff */
.L_x_3862:
        /* <DEDUP_REMOVED lines=8> */
.L_x_3979:
[----:B------:R-:W-:Y:S01]  /*26040*/  ISETP.NE.AND P0, PT, R5, RZ, PT ;  /* 0x000000ff0500720c */ /* 0x000fe20003f05270 */
[----:B------:R-:W-:-:S12]  /*26050*/  IMAD.MOV.U32 R5, RZ, RZ, RZ ;  /* 0x000000ffff057224 */ /* 0x000fd800078e00ff */
[----:B------:R-:W-:Y:S05]  /*26060*/  @!P0 BRA `(.L_x_3869) ;  /* 0x0000000000148947 */ /* 0x000fea0003800000 */
[----:B------:R-:W-:Y:S01]  /*26070*/  UMOV UR4, 0xffffffff ;  /* 0xffffffff00047882 */ /* 0x000fe20000000000 */
[----:B------:R-:W-:Y:S02]  /*26080*/  VIADD R12, R6, 0xffffffff ;  /* 0xffffffff060c7836 */ /* 0x000fe40000000000 */
[----:B------:R-:W-:Y:S05]  /*26090*/  BRA.DIV UR4, `(.L_x_3870) ;  /* 0x0000003604a87947 */ /* 0x000fea000b800000 */
[----:B-1----:R1:W0:Y:S02]  /*260a0*/  SHFL.IDX PT, R2, R2, R12, 0x1f ;  /* 0x00001f0c02027589 */ /* 0x00222400000e0000 */
.L_x_3982:
[----:B0-----:R-:W-:-:S07]  /*260b0*/  IMAD.MOV.U32 R5, RZ, RZ, R2 ;  /* 0x000000ffff057224 */ /* 0x001fce00078e0002 */
.L_x_3869:
[----:B-1-3--:R-:W1:Y:S01]  /*260c0*/  LDC.64 R2, c[0x0][0xd90] ;  /* 0x00036400ff027b82 */ /* 0x00ae620000000a00 */
[----:B------:R-:W-:-:S04]  /*260d0*/  IMAD.IADD R19, R6, 0x1, R19 ;  /* 0x0000000106137824 */ /* 0x000fc800078e0213 */
[----:B-1----:R-:W-:-:S05]  /*260e0*/  IMAD.WIDE R2, R19, 0x4, R2 ;  /* 0x0000000413027825 */ /* 0x002fca00078e0202 */
[----:B0-----:R-:W4:Y:S01]  /*260f0*/  LDG.E R7, desc[UR50][R2.64] ;  /* 0x0000003202077981 */ /* 0x001f22000c1e1900 */
        /* <DEDUP_REMOVED lines=62> */
.L_x_3863:
[----:B------:R-:W-:Y:S01]  /*264e0*/  UMOV UR4, URZ ;  /* 0x0000003f00047c82 */ /* 0x000fe20008000000 */
[----:B------:R-:W-:Y:S01]  /*264f0*/  UMOV UR5, URZ ;  /* 0x0000003f00057c82 */ /* 0x000fe20008000000 */
[----:B------:R-:W-:Y:S01]  /*26500*/  ULDC UR6, c[0x0][0xd3c] ;  /* 0x00034f0000067ab9 */ /* 0x000fe20000000800 */
[----:B------:R-:W-:Y:S02]  /*26510*/  IMAD.MOV.U32 R16, RZ, RZ, R0 ;  /* 0x000000ffff107224 */ /* 0x000fe400078e0000 */
[----:B------:R-:W-:Y:S02]  /*26520*/  IMAD.U32 R17, RZ, RZ, UR4 ;  /* 0x00000004ff117e24 */ /* 0x000fe4000f8e00ff */
[----:B------:R-:W-:Y:S02]  /*26530*/  IMAD.U32 R18, RZ, RZ, UR5 ;  /* 0x00000005ff127e24 */ /* 0x000fe4000f8e00ff */
[----:B------:R-:W-:-:S07]  /*26540*/  IMAD.U32 R19, RZ, RZ, UR6 ;  /* 0x00000006ff137e24 */ /* 0x000fce000f8e00ff */
.L_x_3871:
[----:B------:R1:W3:Y:S01]  /*26550*/  LDL R3, [R1] ;  /* 0x0000000001037983 */ /* 0x0002e20000100800 */
        /* <DEDUP_REMOVED lines=11> */
.L_x_3860:
[----:B------:R-:W-:Y:S02]  /*26610*/  ULDC UR4, c[0x0][0xd3c] ;  /* 0x00034f0000047ab9 */ /* 0x000fe40000000800 */
[----:B----4-:R-:W-:-:S13]  /*26620*/  ISETP.GE.AND P0, PT, R19, UR4, PT ;  /* 0x0000000413007c0c */ /* 0x010fda000bf06270 */
[----:B------:R-:W-:Y:S05]  /*26630*/  @!P0 BRA `(.L_x_3872) ;  /* 0xffffff6c00308947 */ /* 0x000fea000383ffff */
[----:B------:R-:W-:Y:S05]  /*26640*/  BSYNC B8 ;  /* 0x0000000000087941 */ /* 0x000fea0003800000 */
.L_x_3686:
        /* <DEDUP_REMOVED lines=12> */
.L_x_3983:
[----:B------:R-:W-:Y:S05]  /*26710*/  BSYNC B0 ;  /* 0x0000000000007941 */ /* 0x000fea0003800000 */
.L_x_3873:
[----:B------:R-:W-:-:S03]  /*26720*/  UMOV UR4, 0xffffffff ;  /* 0xffffffff00047882 */ /* 0x000fc60000000000 */
[----:B------:R-:W-:Y:S05]  /*26730*/  BRA.DIV UR4, `(.L_x_3875) ;  /* 0x00000032043c7947 */ /* 0x000fea000b800000 */
[----:B------:R-:W1:Y:S02]  /*26740*/  S2R R2, SR_TID.X ;  /* 0x0000000000027919 */ /* 0x000e640000002100 */
[----:B-1----:R-:W-:-:S04]  /*26750*/  SHF.R.U32.HI R2, RZ, 0x5, R2 ;  /* 0x00000005ff027819 */ /* 0x002fc80000011602 */
[----:B------:R-:W-:-:S05]  /*26760*/  LOP3.LUT R2, R2, 0x3, RZ, 0xc0, !PT ;  /* 0x0000000302027812 */ /* 0x000fca00078ec0ff */
[----:B------:R1:W3:Y:S02]  /*26770*/  SHFL.IDX PT, R14, R2, RZ, 0x1f ;  /* 0x00001fff020e7589 */ /* 0x0002e400000e0000 */
.L_x_3986:
[----:B---3--:R-:W-:-:S13]  /*26780*/  ISETP.NE.AND P0, PT, R14, RZ, PT ;  /* 0x000000ff0e00720c */ /* 0x008fda0003f05270 */
[----:B------:R-:W-:Y:S05]  /*26790*/  @P0 BRA `(.L_x_3474) ;  /* 0x0000000000940947 */ /* 0x000fea0003800000 */
[----:B------:R-:W-:-:S03]  /*267a0*/  UMOV UR4, 0xffffffff ;  /* 0xffffffff00047882 */ /* 0x000fc60000000000 */
[----:B------:R-:W-:Y:S05]  /*267b0*/  BRA.DIV UR4, `(.L_x_3876) ;  /* 0x0000003204507947 */ /* 0x000fea000b800000 */
[----:B------:R-:W-:-:S13]  /*267c0*/  ELECT P6, URZ, PT ;  /* 0x00000000003f782f */ /* 0x000fda00038c0000 */
.L_x_3989:
[----:B------:R-:W-:Y:S05]  /*267d0*/  @!P6 BRA `(.L_x_3474) ;  /* 0x000000000084e947 */ /* 0x000fea0003800000 */
[----:B------:R-:W-:-:S06]  /*267e0*/  ULOP3.LUT UR4, UR36, 0x2, URZ, 0xfc, !UPT ;  /* 0x0000000224047892 */ /* 0x000fcc000f8efc3f */
[----:B-1----:R-:W-:-:S05]  /*267f0*/  IMAD.U32 R2, RZ, RZ, UR4 ;  /* 0x00000004ff027e24 */ /* 0x002fca000f8e00ff */
[----:B------:R-:W-:-:S13]  /*26800*/  ISETP.NE.AND P2, PT, R2, 0x3, PT ;  /* 0x000000030200780c */ /* 0x000fda0003f45270 */
[----:B------:R-:W-:Y:S05]  /*26810*/  @!P2 BRA `(.L_x_3877) ;  /* 0x000000000004a947 */ /* 0x000fea0003800000 */
[----:B------:R-:W-:Y:S01]  /*26820*/  BPT.TRAP 0x1 ;  /* 0x000000040000795c */ /* 0x000fe20000300000 */
.L_x_3877:
        /* <DEDUP_REMOVED lines=14> */
.L_x_3990:
[----:B------:R-:W1:Y:S02]  /*26910*/  SYNCS.PHASECHK.TRANS64.TRYWAIT P0, [R7+URZ], R2 ;  /* 0x00000002070075a7 */ /* 0x000e64000800017f */
[----:B-1----:R-:W-:Y:S05]  /*26920*/  @!P0 BRA `(.L_x_3879) ;  /* 0x0000003000288947 */ /* 0x002fea0003800000 */
.L_x_3991:
[----:B------:R-:W-:Y:S05]  /*26930*/  @!P2 BRA `(.L_x_3880) ;  /* 0x000000000004a947 */ /* 0x000fea0003800000 */
[----:B------:R-:W-:Y:S01]  /*26940*/  BPT.TRAP 0x1 ;  /* 0x000000040000795c */ /* 0x000fe20000300000 */
.L_x_3880:
[----:B------:R-:W3:Y:S01]  /*26950*/  LDL.LU R4, [R1+0x8] ;  /* 0x0000080001047983 */ /* 0x000ee20000300800 */
[----:B------:R-:W-:-:S04]  /*26960*/  VIADD R0, R0, 0x38860 ;  /* 0x0003886000007836 */ /* 0x000fc80000000000 */
[----:B---3--:R-:W-:-:S04]  /*26970*/  IMAD R4, R4, 0x8, R0 ;  /* 0x0000000804047824 */ /* 0x008fc800078e0200 */
[----:B------:R-:W3:Y:S02]  /*26980*/  SYNCS.PHASECHK.TRANS64.TRYWAIT P0, [R4+URZ], R5 ;  /* 0x00000005040075a7 */ /* 0x000ee4000800017f */
[----:B---3--:R-:W-:Y:S05]  /*26990*/  @!P0 BRA `(.L_x_3881) ;  /* 0x0000003000208947 */ /* 0x008fea0003800000 */
.L_x_3992:
[----:B------:R-:W-:-:S07]  /*269a0*/  IMAD R3, R3, 0x8, R0 ;  /* 0x0000000803037824 */ /* 0x000fce00078e0200 */
.L_x_3882:
[----:B----4-:R4:W0:Y:S02]  /*269b0*/  SYNCS.PHASECHK.TRANS64.TRYWAIT P0, [R3+URZ], R2 ;  /* 0x00000002030075a7 */ /* 0x010824000800017f */
[----:B0-----:R-:W-:Y:S05]  /*269c0*/  @!P0 NANOSLEEP.SYNCS 0x989680 ;  /* 0x009896800000895d */ /* 0x001fea0003900000 */
[----:B------:R-:W0:Y:S02]  /*269d0*/  @!P0 SYNCS.PHASECHK.TRANS64 P0, [R3+URZ], R2 ;  /* 0x00000002030085a7 */ /* 0x000e24000800007f */
[----:B0-----:R-:W-:Y:S05]  /*269e0*/  @!P0 BRA `(.L_x_3882) ;  /* 0xfffffffc00f08947 */ /* 0x001fea000383ffff */
.L_x_3474:
[----:B------:R-:W-:Y:S05]  /*269f0*/  BSYNC B9 ;  /* 0x0000000000097941 */ /* 0x000fea0003800000 */
.L_x_3471:
[----:B------:R-:W-:Y:S05]  /*26a00*/  EXIT ;  /* 0x000000000000794d */ /* 0x000fea0003800000 */
.L_x_3498:
[----:B0-----:R0:W1:Y:S02]  /*26a10*/  SYNCS.PHASECHK.TRANS64.TRYWAIT P5, [R64+URZ+0x38890], R75 ;  /* 0x0388904b400075a7 */ /* 0x00106400080a017f */
[----:B-1----:R-:W-:Y:S05]  /*26a20*/  @!P5 NANOSLEEP.SYNCS 0x989680 ;  /* 0x009896800000d95d */ /* 0x002fea0003900000 */
[----:B------:R-:W1:Y:S02]  /*26a30*/  @!P5 SYNCS.PHASECHK.TRANS64 P5, [R64+URZ+0x38890], R75 ;  /* 0x0388904b4000d5a7 */ /* 0x000e6400080a007f */
[----:B-1----:R-:W-:Y:S05]  /*26a40*/  @!P5 BRA `(.L_x_3498) ;  /* 0xfffffffc00f0d947 */ /* 0x002fea000383ffff */
[----:B------:R-:W-:Y:S05]  /*26a50*/  BRA `(.L_x_3883) ;  /* 0xfffffdc000107947 */ /* 0x000fea000383ffff */
.L_x_3508:
[----:B0-----:R0:W1:Y:S02]  /*26a60*/  SYNCS.PHASECHK.TRANS64.TRYWAIT P5, [R64+URZ+0x38890], R75 ;  /* 0x0388904b400075a7 */ /* 0x00106400080a017f */
[----:B-1----:R-:W-:Y:S05]  /*26a70*/  @!P5 NANOSLEEP.SYNCS 0x989680 ;  /* 0x009896800000d95d */ /* 0x002fea0003900000 */
[----:B------:R-:W1:Y:S02]  /*26a80*/  @!P5 SYNCS.PHASECHK.TRANS64 P5, [R64+URZ+0x38890], R75 ;  /* 0x0388904b4000d5a7 */ /* 0x000e6400080a007f */
[----:B-1----:R-:W-:Y:S05]  /*26a90*/  @!P5 BRA `(.L_x_3508) ;  /* 0xfffffffc00f0d947 */ /* 0x002fea000383ffff */
[----:B------:R-:W-:Y:S05]  /*26aa0*/  BRA `(.L_x_3884) ;  /* 0xfffffdc800887947 */ /* 0x000fea000383ffff */
.L_x_3513:
[----:B0-----:R0:W1:Y:S02]  /*26ab0*/  SYNCS.PHASECHK.TRANS64.TRYWAIT P5, [R64+URZ+0x38890], R75 ;  /* 0x0388904b400075a7 */ /* 0x00106400080a017f */
[----:B-1----:R-:W-:Y:S05]  /*26ac0*/  @!P5 NANOSLEEP.SYNCS 0x989680 ;  /* 0x009896800000d95d */ /* 0x002fea0003900000 */
[----:B------:R-:W1:Y:S02]  /*26ad0*/  @!P5 SYNCS.PHASECHK.TRANS64 P5, [R64+URZ+0x38890], R75 ;  /* 0x0388904b4000d5a7 */ /* 0x000e6400080a007f */
[----:B-1----:R-:W-:Y:S05]  /*26ae0*/  @!P5 BRA `(.L_x_3513) ;  /* 0xfffffffc00f0d947 */ /* 0x002fea000383ffff */
[----:B------:R-:W-:Y:S05]  /*26af0*/  BRA `(.L_x_3885) ;  /* 0xfffffdd000c47947 */ /* 0x000fea000383ffff */
.L_x_3517:
[----:B--2---:R2:W0:Y:S02]  /*26b00*/  SYNCS.PHASECHK.TRANS64.TRYWAIT P5, [R64+URZ+0x388b0], R75 ;  /* 0x0388b04b400075a7 */ /* 0x00442400080a017f */
[----:B0-----:R-:W-:Y:S05]  /*26b10*/  @!P5 NANOSLEEP.SYNCS 0x989680 ;  /* 0x009896800000d95d */ /* 0x001fea0003900000 */
[----:B------:R-:W0:Y:S02]  /*26b20*/  @!P5 SYNCS.PHASECHK.TRANS64 P5, [R64+URZ+0x388b0], R75 ;  /* 0x0388b04b4000d5a7 */ /* 0x000e2400080a007f */
[----:B0-----:R-:W-:Y:S05]  /*26b30*/  @!P5 BRA `(.L_x_3517) ;  /* 0xfffffffc00f0d947 */ /* 0x001fea000383ffff */
[----:B------:R-:W-:Y:S05]  /*26b40*/  BRA `(.L_x_3886) ;  /* 0xfffffdd400407947 */ /* 0x000fea000383ffff */
.L_x_3556:
        /* <DEDUP_REMOVED lines=8> */
.L_x_3888:
[----:B------:R-:W-:Y:S05]  /*26bd0*/  BSYNC B1 ;  /* 0x0000000000017941 */ /* 0x000fea0003800000 */
.L_x_3887:
        /* <DEDUP_REMOVED lines=8> */
.L_x_3889:
[----:B------:R-:W-:Y:S02]  /*26c60*/  IMAD.MOV.U32 R13, RZ, RZ, R7 ;  /* 0x000000ffff0d7224 */ /* 0x000fe400078e0007 */
[----:B------:R-:W-:-:S07]  /*26c70*/  IMAD.MOV.U32 R2, RZ, RZ, R14 ;  /* 0x000000ffff027224 */ /* 0x000fce00078e000e */
[----:B------:R-:W-:Y:S05]  /*26c80*/  WARPSYNC.COLLECTIVE R15, `(.L_x_3890) ;  /* 0x000000000f087348 */ /* 0x000fea0003c00000 */
[----:B------:R0:W1:Y:S02]  /*26c90*/  SHFL.IDX P6, R14, R13, R12, R11 ;  /* 0x0000000c0d0e7389 */ /* 0x00006400000c000b */
[----:B01----:R-:W-:Y:S01]  /*26ca0*/  ENDCOLLECTIVE ;  /* 0x000000000000791b */ /* 0x003fe20003800000 */
.L_x_3890:
[----:B------:R-:W-:Y:S02]  /*26cb0*/  IMAD.MOV.U32 R13, RZ, RZ, R6 ;  /* 0x000000ffff0d7224 */ /* 0x000fe400078e0006 */
[----:B------:R-:W-:-:S07]  /*26cc0*/  IMAD.MOV.U32 R5, RZ, RZ, R14 ;  /* 0x000000ffff057224 */ /* 0x000fce00078e000e */
[----:B------:R-:W-:Y:S05]  /*26cd0*/  WARPSYNC.COLLECTIVE R15, `(.L_x_3891) ;  /* 0x000000000f087348 */ /* 0x000fea0003c00000 */
[----:B------:R0:W1:Y:S02]  /*26ce0*/  SHFL.IDX P6, R14, R13, R12, R11 ;  /* 0x0000000c0d0e7389 */ /* 0x00006400000c000b */
[----:B01----:R-:W-:Y:S01]  /*26cf0*/  ENDCOLLECTIVE ;  /* 0x000000000000791b */ /* 0x003fe20003800000 */
.L_x_3891:
[----:B------:R-:W-:Y:S05]  /*26d00*/  BRA `(.L_x_3892) ;  /* 0xfffffe0800d07947 */ /* 0x000fea000383ffff */
.L_x_3559:
        /* <DEDUP_REMOVED lines=8> */
.L_x_3894:
[----:B------:R-:W-:Y:S05]  /*26d90*/  BSYNC B1 ;  /* 0x0000000000017941 */ /* 0x000fea0003800000 */
.L_x_3893:
        /* <DEDUP_REMOVED lines=8> */
.L_x_3895:
[----:B------:R-:W-:Y:S02]  /*26e20*/  IMAD.MOV.U32 R13, RZ, RZ, R7 ;  /* 0x000000ffff0d7224 */ /* 0x000fe400078e0007 */
[----:B------:R-:W-:-:S07]  /*26e30*/  IMAD.MOV.U32 R2, RZ, RZ, R14 ;  /* 0x000000ffff027224 */ /* 0x000fce00078e000e */
[----:B------:R-:W-:Y:S05]  /*26e40*/  WARPSYNC.COLLECTIVE R15, `(.L_x_3896) ;  /* 0x000000000f087348 */ /* 0x000fea0003c00000 */
[----:B------:R0:W1:Y:S02]  /*26e50*/  SHFL.IDX P6, R14, R13, R12, R11 ;  /* 0x0000000c0d0e7389 */ /* 0x00006400000c000b */
[----:B01----:R-:W-:Y:S01]  /*26e60*/  ENDCOLLECTIVE ;  /* 0x000000000000791b */ /* 0x003fe20003800000 */
.L_x_3896:
[----:B------:R-:W-:Y:S02]  /*26e70*/  IMAD.MOV.U32 R13, RZ, RZ, R6 ;  /* 0x000000ffff0d7224 */ /* 0x000fe400078e0006 */
[----:B------:R-:W-:-:S07]  /*26e80*/  IMAD.MOV.U32 R5, RZ, RZ, R14 ;  /* 0x000000ffff057224 */ /* 0x000fce00078e000e */
[----:B------:R-:W-:Y:S05]  /*26e90*/  WARPSYNC.COLLECTIVE R15, `(.L_x_3897) ;  /* 0x000000000f087348 */ /* 0x000fea0003c00000 */
[----:B------:R0:W1:Y:S02]  /*26ea0*/  SHFL.IDX P6, R14, R13, R12, R11 ;  /* 0x0000000c0d0e7389 */ /* 0x00006400000c000b */
[----:B01----:R-:W-:Y:S01]  /*26eb0*/  ENDCOLLECTIVE ;  /* 0x000000000000791b */ /* 0x003fe20003800000 */
.L_x_3897:
[----:B------:R-:W-:Y:S05]  /*26ec0*/  BRA `(.L_x_3898) ;  /* 0xfffffe0c00247947 */ /* 0x000fea000383ffff */
.L_x_3563:
[----:B0-----:R0:W1:Y:S02]  /*26ed0*/  SYNCS.PHASECHK.TRANS64.TRYWAIT P0, [R18+URZ+0x38800], R21 ;  /* 0x03880015120075a7 */ /* 0x001064000800017f */
[----:B-1----:R-:W-:Y:S05]  /*26ee0*/  @!P0 NANOSLEEP.SYNCS 0x989680 ;  /* 0x009896800000895d */ /* 0x002fea0003900000 */
[----:B------:R-:W1:Y:S02]  /*26ef0*/  @!P0 SYNCS.PHASECHK.TRANS64 P0, [R18+URZ+0x38800], R21 ;  /* 0x03880015120085a7 */ /* 0x000e64000800007f */
[----:B-1----:R-:W-:Y:S05]  /*26f00*/  @!P0 BRA `(.L_x_3563) ;  /* 0xfffffffc00f08947 */ /* 0x002fea000383ffff */
[----:B------:R-:W-:Y:S05]  /*26f10*/  BRA `(.L_x_3899) ;  /* 0xfffffe1000087947 */ /* 0x000fea000383ffff */
.L_x_3571:
        /* <DEDUP_REMOVED lines=8> */
.L_x_3901:
[----:B------:R-:W-:Y:S05]  /*26fa0*/  BSYNC B1 ;  /* 0x0000000000017941 */ /* 0x000fea0003800000 */
.L_x_3900:
        /* <DEDUP_REMOVED lines=8> */
.L_x_3902:
[----:B------:R-:W-:Y:S02]  /*27030*/  IMAD.MOV.U32 R13, RZ, RZ, R7 ;  /* 0x000000ffff0d7224 */ /* 0x000fe400078e0007 */
[----:B------:R-:W-:-:S07]  /*27040*/  IMAD.MOV.U32 R2, RZ, RZ, R14 ;  /* 0x000000ffff027224 */ /* 0x000fce00078e000e */
[----:B------:R-:W-:Y:S05]  /*27050*/  WARPSYNC.COLLECTIVE R15, `(.L_x_3903) ;  /* 0x000000000f087348 */ /* 0x000fea0003c00000 */
[----:B------:R0:W1:Y:S02]  /*27060*/  SHFL.IDX P6, R14, R13, R12, R11 ;  /* 0x0000000c0d0e7389 */ /* 0x00006400000c000b */
[----:B01----:R-:W-:Y:S01]  /*27070*/  ENDCOLLECTIVE ;  /* 0x000000000000791b */ /* 0x003fe20003800000 */
.L_x_3903:
[----:B------:R-:W-:Y:S02]  /*27080*/  IMAD.MOV.U32 R13, RZ, RZ, R8 ;  /* 0x000000ffff0d7224 */ /* 0x000fe400078e0008 */
[----:B------:R-:W-:-:S07]  /*27090*/  IMAD.MOV.U32 R5, RZ, RZ, R14 ;  /* 0x000000ffff057224 */ /* 0x000fce00078e000e */
[----:B------:R-:W-:Y:S05]  /*270a0*/  WARPSYNC.COLLECTIVE R15, `(.L_x_3904) ;  /* 0x000000000f087348 */ /* 0x000fea0003c00000 */
[----:B------:R0:W1:Y:S02]  /*270b0*/  SHFL.IDX P6, R14, R13, R12, R11 ;  /* 0x0000000c0d0e7389 */ /* 0x00006400000c000b */
[----:B01----:R-:W-:Y:S01]  /*270c0*/  ENDCOLLECTIVE ;  /* 0x000000000000791b */ /* 0x003fe20003800000 */
.L_x_3904:
[----:B------:R-:W-:Y:S05]  /*270d0*/  BRA `(.L_x_3905) ;  /* 0xfffffe1c00607947 */ /* 0x000fea000383ffff */
.L_x_3574:
        /* <DEDUP_REMOVED lines=8> */
.L_x_3907:
[----:B------:R-:W-:Y:S05]  /*27160*/  BSYNC B1 ;  /* 0x0000000000017941 */ /* 0x000fea0003800000 */
.L_x_3906:
        /* <DEDUP_REMOVED lines=8> */
.L_x_3908:
[----:B------:R-:W-:Y:S02]  /*271f0*/  IMAD.MOV.U32 R13, RZ, RZ, R7 ;  /* 0x000000ffff0d7224 */ /* 0x000fe400078e0007 */
[----:B------:R-:W-:-:S07]  /*27200*/  IMAD.MOV.U32 R2, RZ, RZ, R14 ;  /* 0x000000ffff027224 */ /* 0x000fce00078e000e */
[----:B------:R-:W-:Y:S05]  /*27210*/  WARPSYNC.COLLECTIVE R15, `(.L_x_3909) ;  /* 0x000000000f087348 */ /* 0x000fea0003c00000 */
[----:B------:R0:W1:Y:S02]  /*27220*/  SHFL.IDX P6, R14, R13, R12, R11 ;  /* 0x0000000c0d0e7389 */ /* 0x00006400000c000b */
[----:B01----:R-:W-:Y:S01]  /*27230*/  ENDCOLLECTIVE ;  /* 0x000000000000791b */ /* 0x003fe20003800000 */
.L_x_3909:
[----:B------:R-:W-:Y:S02]  /*27240*/  IMAD.MOV.U32 R13, RZ, RZ, R8 ;  /* 0x000000ffff0d7224 */ /* 0x000fe400078e0008 */
[----:B------:R-:W-:-:S07]  /*27250*/  IMAD.MOV.U32 R7, RZ, RZ, R14 ;  /* 0x000000ffff077224 */ /* 0x000fce00078e000e */
[----:B------:R-:W-:Y:S05]  /*27260*/  WARPSYNC.COLLECTIVE R15, `(.L_x_3910) ;  /* 0x000000000f087348 */ /* 0x000fea0003c00000 */
[----:B------:R0:W1:Y:S02]  /*27270*/  SHFL.IDX P6, R14, R13, R12, R11 ;  /* 0x0000000c0d0e7389 */ /* 0x00006400000c000b */
[----:B01----:R-:W-:Y:S01]  /*27280*/  ENDCOLLECTIVE ;  /* 0x000000000000791b */ /* 0x003fe20003800000 */
.L_x_3910:
[----:B------:R-:W-:Y:S05]  /*27290*/  BRA `(.L_x_3911) ;  /* 0xfffffe1c00847947 */ /* 0x000fea000383ffff */
.L_x_3578:
[----:B0-----:R0:W1:Y:S02]  /*272a0*/  SYNCS.PHASECHK.TRANS64.TRYWAIT P1, [R18+URZ+0x38800], R13 ;  /* 0x0388000d120075a7 */ /* 0x001064000802017f */
[----:B-1----:R-:W-:Y:S05]  /*272b0*/  @!P1 NANOSLEEP.SYNCS 0x989680 ;  /* 0x009896800000995d */ /* 0x002fea0003900000 */
[----:B------:R-:W1:Y:S02]  /*272c0*/  @!P1 SYNCS.PHASECHK.TRANS64 P1, [R18+URZ+0x38800], R13 ;  /* 0x0388000d120095a7 */ /* 0x000e64000802007f */
[----:B-1----:R-:W-:Y:S05]  /*272d0*/  @!P1 BRA `(.L_x_3578) ;  /* 0xfffffffc00f09947 */ /* 0x002fea000383ffff */
[----:B------:R-:W-:Y:S05]  /*272e0*/  BRA `(.L_x_3912) ;  /* 0xfffffe2000287947 */ /* 0x000fea000383ffff */
.L_x_3584:
[----:B-1----:R1:W2:Y:S02]  /*272f0*/  SYNCS.PHASECHK.TRANS64.TRYWAIT P1, [R0+URZ+0x38830], R9 ;  /* 0x03883009000075a7 */ /* 0x0022a4000802017f */
[----:B--2---:R-:W-:Y:S05]  /*27300*/  @!P1 NANOSLEEP.SYNCS 0x989680 ;  /* 0x009896800000995d */ /* 0x004fea0003900000 */
[----:B------:R-:W2:Y:S02]  /*27310*/  @!P1 SYNCS.PHASECHK.TRANS64 P1, [R0+URZ+0x38830], R9 ;  /* 0x03883009000095a7 */ /* 0x000ea4000802007f */
[----:B--2---:R-:W-:Y:S05]  /*27320*/  @!P1 BRA `(.L_x_3584) ;  /* 0xfffffffc00f09947 */ /* 0x004fea000383ffff */
[----:B------:R-:W-:Y:S05]  /*27330*/  BRA `(.L_x_3583) ;  /* 0xfffffe2c00c47947 */ /* 0x000fea000383ffff */
.L_x_3586:
[----:B--2---:R2:W3:Y:S02]  /*27340*/  SYNCS.PHASECHK.TRANS64.TRYWAIT P1, [R18+URZ+0x38810], R3 ;  /* 0x03881003120075a7 */ /* 0x0044e4000802017f */
[----:B---3--:R-:W-:Y:S05]  /*27350*/  @!P1 NANOSLEEP.SYNCS 0x989680 ;  /* 0x009896800000995d */ /* 0x008fea0003900000 */
[----:B------:R-:W3:Y:S02]  /*27360*/  @!P1 SYNCS.PHASECHK.TRANS64 P1, [R18+URZ+0x38810], R3 ;  /* 0x03881003120095a7 */ /* 0x000ee4000802007f */
[----:B---3--:R-:W-:Y:S05]  /*27370*/  @!P1 BRA `(.L_x_3586) ;  /* 0xfffffffc00f09947 */ /* 0x008fea000383ffff */
[----:B------:R-:W-:Y:S05]  /*27380*/  BRA `(.L_x_3913) ;  /* 0xfffffe3000747947 */ /* 0x000fea000383ffff */
.L_x_3590:
[----:B----4-:R4:W0:Y:S02]  /*27390*/  SYNCS.PHASECHK.TRANS64.TRYWAIT P2, [R0+URZ+0x38850], R9 ;  /* 0x03885009000075a7 */ /* 0x010824000804017f */
[----:B0-----:R-:W-:Y:S05]  /*273a0*/  @!P2 NANOSLEEP.SYNCS 0x989680 ;  /* 0x009896800000a95d */ /* 0x001fea0003900000 */
[----:B------:R-:W0:Y:S02]  /*273b0*/  @!P2 SYNCS.PHASECHK.TRANS64 P2, [R0+URZ+0x38850], R9 ;  /* 0x038850090000a5a7 */ /* 0x000e24000804007f */
[----:B0-----:R-:W-:Y:S05]  /*273c0*/  @!P2 BRA `(.L_x_3590) ;  /* 0xfffffffc00f0a947 */ /* 0x001fea000383ffff */
[----:B------:R-:W-:Y:S05]  /*273d0*/  BRA `(.L_x_3589) ;  /* 0xfffffe3000987947 */ /* 0x000fea000383ffff */
.L_x_3610:
[----:B-1----:R1:W2:Y:S02]  /*273e0*/  SYNCS.PHASECHK.TRANS64.TRYWAIT P3, [R201+URZ+0x38830], R14 ;  /* 0x0388300ec90075a7 */ /* 0x0022a4000806017f */
[----:B--2---:R-:W-:Y:S05]  /*273f0*/  @!P3 NANOSLEEP.SYNCS 0x989680 ;  /* 0x009896800000b95d */ /* 0x004fea0003900000 */
[----:B------:R-:W2:Y:S02]  /*27400*/  @!P3 SYNCS.PHASECHK.TRANS64 P3, [R201+URZ+0x38830], R14 ;  /* 0x0388300ec900b5a7 */ /* 0x000ea4000806007f */
[----:B--2---:R-:W-:Y:S05]  /*27410*/  @!P3 BRA `(.L_x_3610) ;  /* 0xfffffffc00f0b947 */ /* 0x004fea000383ffff */
[----:B------:R-:W-:Y:S05]  /*27420*/  BRA `(.L_x_3609) ;  /* 0xfffffe6800547947 */ /* 0x000fea000383ffff */
.L_x_3615:
[----:B---3--:R3:W4:Y:S02]  /*27430*/  SYNCS.PHASECHK.TRANS64.TRYWAIT P3, [R201+URZ+0x38850], R14 ;  /* 0x0388500ec90075a7 */ /* 0x008724000806017f */
[----:B----4-:R-:W-:Y:S05]  /*27440*/  @!P3 NANOSLEEP.SYNCS 0x989680 ;  /* 0x009896800000b95d */ /* 0x010fea0003900000 */
[----:B------:R-:W4:Y:S02]  /*27450*/  @!P3 SYNCS.PHASECHK.TRANS64 P3, [R201+URZ+0x38850], R14 ;  /* 0x0388500ec900b5a7 */ /* 0x000f24000806007f */
[----:B----4-:R-:W-:Y:S05]  /*27460*/  @!P3 BRA `(.L_x_3615) ;  /* 0xfffffffc00f0b947 */ /* 0x010fea000383ffff */
[----:B------:R-:W-:Y:S05]  /*27470*/  BRA `(.L_x_3614) ;  /* 0xfffffe6800f07947 */ /* 0x000fea000383ffff */
.L_x_3636:
[----:B-1----:R1:W2:Y:S02]  /*27480*/  SYNCS.PHASECHK.TRANS64.TRYWAIT P3, [R15+URZ+0x38830], R9 ;  /* 0x038830090f0075a7 */ /* 0x0022a4000806017f */
[----:B--2---:R-:W-:Y:S05]  /*27490*/  @!P3 NANOSLEEP.SYNCS 0x989680 ;  /* 0x009896800000b95d */ /* 0x004fea0003900000 */
[----:B------:R-:W2:Y:S02]  /*274a0*/  @!P3 SYNCS.PHASECHK.TRANS64 P3, [R15+URZ+0x38830], R9 ;  /* 0x038830090f00b5a7 */ /* 0x000ea4000806007f */
[----:B--2---:R-:W-:Y:S05]  /*274b0*/  @!P3 BRA `(.L_x_3636) ;  /* 0xfffffffc00f0b947 */ /* 0x004fea000383ffff */
[----:B------:R-:W-:Y:S05]  /*274c0*/  BRA `(.L_x_3635) ;  /* 0xfffffea800387947 */ /* 0x000fea000383ffff */
.L_x_3641:
[----:B---3--:R3:W4:Y:S02]  /*274d0*/  SYNCS.PHASECHK.TRANS64.TRYWAIT P3, [R15+URZ+0x38850], R9 ;  /* 0x038850090f0075a7 */ /* 0x008724000806017f */
[----:B----4-:R-:W-:Y:S05]  /*274e0*/  @!P3 NANOSLEEP.SYNCS 0x989680 ;  /* 0x009896800000b95d */ /* 0x010fea0003900000 */
[----:B------:R-:W4:Y:S02]  /*274f0*/  @!P3 SYNCS.PHASECHK.TRANS64 P3, [R15+URZ+0x38850], R9 ;  /* 0x038850090f00b5a7 */ /* 0x000f24000806007f */
[----:B----4-:R-:W-:Y:S05]  /*27500*/  @!P3 BRA `(.L_x_3641) ;  /* 0xfffffffc00f0b947 */ /* 0x010fea000383ffff */
[----:B------:R-:W-:Y:S05]  /*27510*/  BRA `(.L_x_3640) ;  /* 0xfffffea800d47947 */ /* 0x000fea000383ffff */
.L_x_3649:
[----:B-1----:R1:W2:Y:S02]  /*27520*/  SYNCS.PHASECHK.TRANS64.TRYWAIT P2, [R21+URZ+0x38830], R9 ;  /* 0x03883009150075a7 */ /* 0x0022a4000804017f */
[----:B--2---:R-:W-:Y:S05]  /*27530*/  @!P2 NANOSLEEP.SYNCS 0x989680 ;  /* 0x009896800000a95d */ /* 0x004fea0003900000 */
[----:B------:R-:W2:Y:S02]  /*27540*/  @!P2 SYNCS.PHASECHK.TRANS64 P2, [R21+URZ+0x38830], R9 ;  /* 0x038830091500a5a7 */ /* 0x000ea4000804007f */
[----:B--2---:R-:W-:Y:S05]  /*27550*/  @!P2 BRA `(.L_x_3649) ;  /* 0xfffffffc00f0a947 */ /* 0x004fea000383ffff */
[----:B------:R-:W-:Y:S05]  /*27560*/  BRA `(.L_x_3648) ;  /* 0xfffffed800b87947 */ /* 0x000fea000383ffff */
.L_x_3654:
[----:B---3--:R3:W4:Y:S02]  /*27570*/  SYNCS.PHASECHK.TRANS64.TRYWAIT P2, [R21+URZ+0x38850], R9 ;  /* 0x03885009150075a7 */ /* 0x008724000804017f */
[----:B----4-:R-:W-:Y:S05]  /*27580*/  @!P2 NANOSLEEP.SYNCS 0x989680 ;  /* 0x009896800000a95d */ /* 0x010fea0003900000 */
[----:B------:R-:W4:Y:S02]  /*27590*/  @!P2 SYNCS.PHASECHK.TRANS64 P2, [R21+URZ+0x38850], R9 ;  /* 0x038850091500a5a7 */ /* 0x000f24000804007f */
[----:B----4-:R-:W-:Y:S05]  /*275a0*/  @!P2 BRA `(.L_x_3654) ;  /* 0xfffffffc00f0a947 */ /* 0x010fea000383ffff */
[----:B------:R-:W-:Y:S05]  /*275b0*/  BRA `(.L_x_3653) ;  /* 0xfffffedc00547947 */ /* 0x000fea000383ffff */
.L_x_3700:
        /* <DEDUP_REMOVED lines=11> */
.L_x_3915:
[----:B------:R-:W-:Y:S05]  /*27670*/  BSYNC B1 ;  /* 0x0000000000017941 */ /* 0x000fea0003800000 */
.L_x_3914:
[----:B------:R-:W-:Y:S05]  /*27680*/  BRA `(.L_x_3916) ;  /* 0xffffff6400c07947 */ /* 0x000fea000383ffff */
.L_x_3702:
[----:B------:R-:W-:Y:S01]  /*27690*/  BSSY B1, `(.L_x_3917) ;  /* 0x0000006000017945 */ /* 0x000fe20003800000 */
[----:B------:R-:W-:-:S07]  /*276a0*/  IMAD.MOV.U32 R15, RZ, RZ, -0x1 ;  /* 0xffffffffff0f7424 */ /* 0x000fce00078e00ff */
[----:B01----:R-:W-:Y:S05]  /*276b0*/  WARPSYNC.COLLECTIVE R15, `(.L_x_3918) ;  /* 0x000000000f0c7348 */ /* 0x003fea0003c00000 */
[----:B------:R-:W-:Y:S02]  /*276c0*/  ELECT P6, UR62, PT ;  /* 0x00000000003e782f */ /* 0x000fe400038c0000 */
[----:B------:R-:W-:Y:S01]  /*276d0*/  MOV R14, UR62 ;  /* 0x0000003e000e7c02 */ /* 0x000fe20008000f00 */
[----:B01----:R-:W-:Y:S10]  /*276e0*/  ENDCOLLECTIVE ;  /* 0x000000000000791b */ /* 0x003ff40003800000 */
.L_x_3918:
[----:B------:R-:W-:Y:S05]  /*276f0*/  BSYNC B1 ;  /* 0x0000000000017941 */ /* 0x000fea0003800000 */
.L_x_3917:
[----:B------:R-:W-:Y:S05]  /*27700*/  BRA `(.L_x_3701) ;  /* 0xffffff6400b87947 */ /* 0x000fea000383ffff */
.L_x_3704:
[----:B-1----:R-:W2:Y:S02]  /*27710*/  LDL R5, [R1] ;  /* 0x0000000001057983 */ /* 0x002ea40000100800 */
[----:B--2---:R1:W2:Y:S02]  /*27720*/  SYNCS.PHASECHK.TRANS64.TRYWAIT P0, [R5+URZ+0x38820], R4 ;  /* 0x03882004050075a7 */ /* 0x0042a4000800017f */
[----:B--2---:R-:W-:Y:S05]  /*27730*/  @!P0 NANOSLEEP.SYNCS 0x989680 ;  /* 0x009896800000895d */ /* 0x004fea0003900000 */
[----:B------:R-:W2:Y:S02]  /*27740*/  @!P0 SYNCS.PHASECHK.TRANS64 P0, [R5+URZ+0x38820], R4 ;  /* 0x03882004050085a7 */ /* 0x000ea4000800007f */
[----:B--2---:R-:W-:Y:S05]  /*27750*/  @!P0 BRA `(.L_x_3704) ;  /* 0xfffffffc00ec8947 */ /* 0x004fea000383ffff */
[----:B------:R-:W-:Y:S05]  /*27760*/  BRA `(.L_x_3919) ;  /* 0xffffff6400c87947 */ /* 0x000fea000383ffff */
.L_x_3708:
[----:B-1----:R1:W2:Y:S02]  /*27770*/  SYNCS.PHASECHK.TRANS64.TRYWAIT P0, [R5+URZ+0x388a0], R9 ;  /* 0x0388a009050075a7 */ /* 0x0022a4000800017f */
[----:B--2---:R-:W-:Y:S05]  /*27780*/  @!P0 NANOSLEEP.SYNCS 0x989680 ;  /* 0x009896800000895d */ /* 0x004fea0003900000 */
[----:B------:R-:W2:Y:S02]  /*27790*/  @!P0 SYNCS.PHASECHK.TRANS64 P0, [R5+URZ+0x388a0], R9 ;  /* 0x0388a009050085a7 */ /* 0x000ea4000800007f */
[----:B--2---:R-:W-:Y:S05]  /*277a0*/  @!P0 BRA `(.L_x_3708) ;  /* 0xfffffffc00f08947 */ /* 0x004fea000383ffff */
[----:B------:R-:W-:Y:S05]  /*277b0*/  BRA `(.L_x_3920) ;  /* 0xffffff6400ec7947 */ /* 0x000fea000383ffff */
.L_x_3713:
[----:B--2---:R2:W3:Y:S02]  /*277c0*/  SYNCS.PHASECHK.TRANS64.TRYWAIT P0, [R5+URZ+0x388c0], R9 ;  /* 0x0388c009050075a7 */ /* 0x0044e4000800017f */
[----:B---3--:R-:W-:Y:S05]  /*277d0*/  @!P0 NANOSLEEP.SYNCS 0x989680 ;  /* 0x009896800000895d */ /* 0x008fea0003900000 */
[----:B------:R-:W3:Y:S02]  /*277e0*/  @!P0 SYNCS.PHASECHK.TRANS64 P0, [R5+URZ+0x388c0], R9 ;  /* 0x0388c009050085a7 */ /* 0x000ee4000800007f */
[----:B---3--:R-:W-:Y:S05]  /*277f0*/  @!P0 BRA `(.L_x_3713) ;  /* 0xfffffffc00f08947 */ /* 0x008fea000383ffff */
[----:B------:R-:W-:Y:S05]  /*27800*/  BRA `(.L_x_3921) ;  /* 0xffffff6800707947 */ /* 0x000fea000383ffff */
.L_x_3727:
[----:B-1----:R1:W2:Y:S02]  /*27810*/  SYNCS.PHASECHK.TRANS64.TRYWAIT P1, [R5+URZ+0x388a0], R6 ;  /* 0x0388a006050075a7 */ /* 0x0022a4000802017f */
[----:B--2---:R-:W-:Y:S05]  /*27820*/  @!P1 NANOSLEEP.SYNCS 0x989680 ;  /* 0x009896800000995d */ /* 0x004fea0003900000 */
[----:B------:R-:W2:Y:S02]  /*27830*/  @!P1 SYNCS.PHASECHK.TRANS64 P1, [R5+URZ+0x388a0], R6 ;  /* 0x0388a006050095a7 */ /* 0x000ea4000802007f */
[----:B--2---:R-:W-:Y:S05]  /*27840*/  @!P1 BRA `(.L_x_3727) ;  /* 0xfffffffc00f09947 */ /* 0x004fea000383ffff */
[----:B------:R-:W-:Y:S05]  /*27850*/  BRA `(.L_x_3922) ;  /* 0xffffff7000f87947 */ /* 0x000fea000383ffff */
.L_x_3732:
[----:B--2---:R2:W3:Y:S02]  /*27860*/  SYNCS.PHASECHK.TRANS64.TRYWAIT P1, [R5+URZ+0x388c0], R6 ;  /* 0x0388c006050075a7 */ /* 0x0044e4000802017f */
[----:B---3--:R-:W-:Y:S05]  /*27870*/  @!P1 NANOSLEEP.SYNCS 0x989680 ;  /* 0x009896800000995d */ /* 0x008fea0003900000 */
[----:B------:R-:W3:Y:S02]  /*27880*/  @!P1 SYNCS.PHASECHK.TRANS64 P1, [R5+URZ+0x388c0], R6 ;  /* 0x0388c006050095a7 */ /* 0x000ee4000802007f */
[----:B---3--:R-:W-:Y:S05]  /*27890*/  @!P1 BRA `(.L_x_3732) ;  /* 0xfffffffc00f09947 */ /* 0x008fea000383ffff */
[----:B------:R-:W-:Y:S05]  /*278a0*/  BRA `(.L_x_3923) ;  /* 0xffffff7400787947 */ /* 0x000fea000383ffff */
.L_x_3760:
[----:B------:R-:W2:Y:S01]  /*278b0*/  S2R R4, SR_TID.X ;  /* 0x0000000000047919 */ /* 0x000ea20000002100 */
[----:B------:R-:W-:Y:S01]  /*278c0*/  BSSY B0, `(.L_x_3924) ;  /* 0x000000a000007945 */ /* 0x000fe20003800000 */
[----:B------:R-:W-:Y:S02]  /*278d0*/  IMAD.MOV.U32 R12, RZ, RZ, RZ ;  /* 0x000000ffff0c7224 */ /* 0x000fe400078e00ff */
[----:B0-----:R-:W-:Y:S02]  /*278e0*/  IMAD.MOV.U32 R11, RZ, RZ, 0x1f ;  /* 0x0000001fff0b7424 */ /* 0x001fe400078e00ff */
[----:B------:R-:W-:Y:S01]  /*278f0*/  IMAD.MOV.U32 R15, RZ, RZ, -0x1 ;  /* 0xffffffffff0f7424 */ /* 0x000fe200078e00ff */
[----:B--2---:R-:W-:-:S04]  /*27900*/  SHF.R.U32.HI R4, RZ, 0x5, R4 ;  /* 0x00000005ff047819 */ /* 0x004fc80000011604 */
[----:B------:R-:W-:-:S05]  /*27910*/  LOP3.LUT R4, R4, 0x3, RZ, 0xc0, !PT ;  /* 0x0000000304047812 */ /* 0x000fca00078ec0ff */
[----:B------:R-:W-:-:S07]  /*27920*/  IMAD.MOV.U32 R13, RZ, RZ, R4 ;  /* 0x000000ffff0d7224 */ /* 0x000fce00078e0004 */
[----:B-1----:R-:W-:Y:S05]  /*27930*/  WARPSYNC.COLLECTIVE R15, `(.L_x_3925) ;  /* 0x000000000f087348 */ /* 0x002fea0003c00000 */
[----:B------:R0:W2:Y:S02]  /*27940*/  SHFL.IDX P6, R14, R13, R12, R11 ;  /* 0x0000000c0d0e7389 */ /* 0x0000a400000c000b */
[----:B012---:R-:W-:Y:S01]  /*27950*/  ENDCOLLECTIVE ;  /* 0x000000000000791b */ /* 0x007fe20003800000 */
.L_x_3925:
[----:B------:R-:W-:Y:S05]  /*27960*/  BSYNC B0 ;  /* 0x0000000000007941 */ /* 0x000fea0003800000 */
.L_x_3924:
[----:B------:R-:W-:Y:S05]  /*27970*/  BRA `(.L_x_3926) ;  /* 0xffffff8800547947 */ /* 0x000fea000383ffff */
.L_x_3762:
[----:B------:R-:W-:Y:S01]  /*27980*/  BSSY B0, `(.L_x_3927) ;  /* 0x0000006000007945 */ /* 0x000fe20003800000 */
[----:B------:R-:W-:-:S07]  /*27990*/  IMAD.MOV.U32 R15, RZ, RZ, -0x1 ;  /* 0xffffffffff0f7424 */ /* 0x000fce00078e00ff */
[----:B01-3--:R-:W-:Y:S05]  /*279a0*/  WARPSYNC.COLLECTIVE R15, `(.L_x_3928) ;  /* 0x000000000f0c7348 */ /* 0x00bfea0003c00000 */
[----:B------:R-:W-:Y:S02]  /*279b0*/  ELECT P6, UR62, PT ;  /* 0x00000000003e782f */ /* 0x000fe400038c0000 */
[----:B------:R-:W-:Y:S01]  /*279c0*/  MOV R14, UR62 ;  /* 0x0000003e000e7c02 */ /* 0x000fe20008000f00 */
[----:B01-3--:R-:W-:Y:S10]  /*279d0*/  ENDCOLLECTIVE ;  /* 0x000000000000791b */ /* 0x00bff40003800000 */
.L_x_3928:
[----:B------:R-:W-:Y:S05]  /*279e0*/  BSYNC B0 ;  /* 0x0000000000007941 */ /* 0x000fea0003800000 */
.L_x_3927:
[----:B------:R-:W-:Y:S05]  /*279f0*/  BRA `(.L_x_3929) ;  /* 0xffffff8800607947 */ /* 0x000fea000383ffff */
.L_x_3764:
[----:B-1----:R1:W2:Y:S02]  /*27a00*/  SYNCS.PHASECHK.TRANS64.TRYWAIT P0, [R0+URZ+0x38840], R2 ;  /* 0x03884002000075a7 */ /* 0x0022a4000800017f */
[----:B--2---:R-:W-:Y:S05]  /*27a10*/  @!P0 NANOSLEEP.SYNCS 0x989680 ;  /* 0x009896800000895d */ /* 0x004fea0003900000 */
[----:B------:R-:W2:Y:S02]  /*27a20*/  @!P0 SYNCS.PHASECHK.TRANS64 P0, [R0+URZ+0x38840], R2 ;  /* 0x03884002000085a7 */ /* 0x000ea4000800007f */
[----:B--2---:R-:W-:Y:S05]  /*27a30*/  @!P0 BRA `(.L_x_3764) ;  /* 0xfffffffc00f08947 */ /* 0x004fea000383ffff */
[----:B------:R-:W-:Y:S05]  /*27a40*/  BRA `(.L_x_3930) ;  /* 0xffffff8800c87947 */ /* 0x000fea000383ffff */
.L_x_3768:
        /* <DEDUP_REMOVED lines=10> */
.L_x_3931:
[----:B------:R0:W-:Y:S01]  /*27af0*/  STL [R1+0x2c], R8 ;  /* 0x00002c0801007387 */ /* 0x0001e20000100800 */
[----:B------:R-:W-:Y:S02]  /*27b00*/  IMAD.MOV.U32 R13, RZ, RZ, R3 ;  /* 0x000000ffff0d7224 */ /* 0x000fe400078e0003 */
[----:B------:R-:W-:-:S07]  /*27b10*/  IMAD.MOV.U32 R4, RZ, RZ, R14 ;  /* 0x000000ffff047224 */ /* 0x000fce00078e000e */
[----:B0-----:R-:W-:Y:S05]  /*27b20*/  WARPSYNC.COLLECTIVE R15, `(.L_x_3932) ;  /* 0x000000000f087348 */ /* 0x001fea0003c00000 */
[----:B------:R1:W2:Y:S02]  /*27b30*/  SHFL.IDX P6, R14, R13, R12, R11 ;  /* 0x0000000c0d0e7389 */ /* 0x0002a400000c000b */
[----:B012---:R-:W-:Y:S01]  /*27b40*/  ENDCOLLECTIVE ;  /* 0x000000000000791b */ /* 0x007fe20003800000 */
.L_x_3932:
[----:B------:R-:W-:Y:S02]  /*27b50*/  IMAD.MOV.U32 R13, RZ, RZ, R2 ;  /* 0x000000ffff0d7224 */ /* 0x000fe400078e0002 */
[----:B------:R-:W-:Y:S02]  /*27b60*/  IMAD.MOV.U32 R12, RZ, RZ, 0x1 ;  /* 0x00000001ff0c7424 */ /* 0x000fe400078e00ff */
[----:B------:R-:W-:-:S07]  /*27b70*/  IMAD.MOV.U32 R5, RZ, RZ, R14 ;  /* 0x000000ffff057224 */ /* 0x000fce00078e000e */
[----:B------:R-:W-:Y:S05]  /*27b80*/  WARPSYNC.COLLECTIVE R15, `(.L_x_3933) ;  /* 0x000000000f087348 */ /* 0x000fea0003c00000 */
[----:B------:R0:W1:Y:S02]  /*27b90*/  SHFL.IDX P6, R14, R13, R12, R11 ;  /* 0x0000000c0d0e7389 */ /* 0x00006400000c000b */
[----:B01----:R-:W-:Y:S01]  /*27ba0*/  ENDCOLLECTIVE ;  /* 0x000000000000791b */ /* 0x003fe20003800000 */
.L_x_3933:
[----:B------:R-:W-:Y:S02]  /*27bb0*/  IMAD.MOV.U32 R13, RZ, RZ, R3 ;  /* 0x000000ffff0d7224 */ /* 0x000fe400078e0003 */
[----:B------:R-:W-:-:S07]  /*27bc0*/  IMAD.MOV.U32 R6, RZ, RZ, R14 ;  /* 0x000000ffff067224 */ /* 0x000fce00078e000e */
[----:B------:R-:W-:Y:S05]  /*27bd0*/  WARPSYNC.COLLECTIVE R15, `(.L_x_3934) ;  /* 0x000000000f087348 */ /* 0x000fea0003c00000 */
[----:B------:R0:W1:Y:S02]  /*27be0*/  SHFL.IDX P6, R14, R13, R12, R11 ;  /* 0x0000000c0d0e7389 */ /* 0x00006400000c000b */
[----:B01----:R-:W-:Y:S01]  /*27bf0*/  ENDCOLLECTIVE ;  /* 0x000000000000791b */ /* 0x003fe20003800000 */
.L_x_3934:
        /* <DEDUP_REMOVED lines=22> */
.L_x_3935:
        /* <DEDUP_REMOVED lines=10> */
.L_x_3936:
        /* <DEDUP_REMOVED lines=11> */
.L_x_3937:
        /* <DEDUP_REMOVED lines=14> */
.L_x_3938:
[----:B------:R-:W-:Y:S01]  /*27f90*/  IMAD.MOV.U32 R3, RZ, RZ, R14 ;  /* 0x000000ffff037224 */ /* 0x000fe200078e000e */
[----:B------:R-:W-:Y:S06]  /*27fa0*/  BRA `(.L_x_3939) ;  /* 0xffffff9000307947 */ /* 0x000fec000383ffff */
.L_x_3772:
        /* <DEDUP_REMOVED lines=28> */
.L_x_3941:
[----:B------:R-:W-:Y:S05]  /*28170*/  BSYNC B0 ;  /* 0x0000000000007941 */ /* 0x000fea0003800000 */
.L_x_3940:
        /* <DEDUP_REMOVED lines=12> */
.L_x_3942:
        /* <DEDUP_REMOVED lines=43> */
.L_x_3943:
        /* <DEDUP_REMOVED lines=17> */
.L_x_3944:
        /* <DEDUP_REMOVED lines=29> */
.L_x_3945:
        /* <DEDUP_REMOVED lines=13> */
.L_x_3946:
        /* <DEDUP_REMOVED lines=35> */
.L_x_3947:
[----:B------:R-:W-:Y:S02]  /*28ad0*/  IMAD.MOV.U32 R13, RZ, RZ, R0 ;  /* 0x000000ffff0d7224 */ /* 0x000fe400078e0000 */
[----:B------:R-:W-:-:S07]  /*28ae0*/  IMAD.MOV.U32 R4, RZ, RZ, R14 ;  /* 0x000000ffff047224 */ /* 0x000fce00078e000e */
[----:B------:R-:W-:Y:S05]  /*28af0*/  WARPSYNC.COLLECTIVE R15, `(.L_x_3948) ;  /* 0x000000000f087348 */ /* 0x000fea0003c00000 */
[----:B------:R0:W1:Y:S02]  /*28b00*/  SHFL.IDX P6, R14, R13, R12, R11 ;  /* 0x0000000c0d0e7389 */ /* 0x00006400000c000b */
[----:B01----:R-:W-:Y:S01]  /*28b10*/  ENDCOLLECTIVE ;  /* 0x000000000000791b */ /* 0x003fe20003800000 */
.L_x_3948:
[----:B------:R-:W-:Y:S01]  /*28b20*/  IMAD.MOV.U32 R0, RZ, RZ, R14 ;  /* 0x000000ffff007224 */ /* 0x000fe200078e000e */
[----:B------:R-:W-:Y:S06]  /*28b30*/  BRA `(.L_x_3949) ;  /* 0xffffff9400147947 */ /* 0x000fec000383ffff */
.L_x_3777:
[----:B0-----:R-:W3:Y:S02]  /*28b40*/  LDL R2, [R1] ;  /* 0x0000000001027983 */ /* 0x001ee40000100800 */
[----:B---3--:R0:W3:Y:S02]  /*28b50*/  SYNCS.PHASECHK.TRANS64.TRYWAIT P0, [R2+URZ+0x38820], R0 ;  /* 0x03882000020075a7 */ /* 0x0080e4000800017f */
[----:B---3--:R-:W-:Y:S05]  /*28b60*/  @!P0 NANOSLEEP.SYNCS 0x989680 ;  /* 0x009896800000895d */ /* 0x008fea0003900000 */
[----:B------:R-:W3:Y:S02]  /*28b70*/  @!P0 SYNCS.PHASECHK.TRANS64 P0, [R2+URZ+0x38820], R0 ;  /* 0x03882000020085a7 */ /* 0x000ee4000800007f */
[----:B---3--:R-:W-:Y:S05]  /*28b80*/  @!P0 BRA `(.L_x_3777) ;  /* 0xfffffffc00ec8947 */ /* 0x008fea000383ffff */
[----:B------:R-:W-:Y:S05]  /*28b90*/  BRA `(.L_x_3950) ;  /* 0xffffff9400d47947 */ /* 0x000fea000383ffff */
.L_x_3781:
[----:B0-----:R0:W1:Y:S02]  /*28ba0*/  SYNCS.PHASECHK.TRANS64.TRYWAIT P0, [R0+URZ+0x38860], R2 ;  /* 0x03886002000075a7 */ /* 0x001064000800017f */
[----:B-1----:R-:W-:Y:S05]  /*28bb0*/  @!P0 NANOSLEEP.SYNCS 0x989680 ;  /* 0x009896800000895d */ /* 0x002fea0003900000 */
[----:B------:R-:W1:Y:S02]  /*28bc0*/  @!P0 SYNCS.PHASECHK.TRANS64 P0, [R0+URZ+0x38860], R2 ;  /* 0x03886002000085a7 */ /* 0x000e64000800007f */
[----:B-1----:R-:W-:Y:S05]  /*28bd0*/  @!P0 BRA `(.L_x_3781) ;  /* 0xfffffffc00f08947 */ /* 0x002fea000383ffff */
[----:B------:R-:W-:Y:S05]  /*28be0*/  BRA `(.L_x_3951) ;  /* 0xffffff9800007947 */ /* 0x000fea000383ffff */
.L_x_3800:
[----:B-1----:R1:W3:Y:S02]  /*28bf0*/  SYNCS.PHASECHK.TRANS64.TRYWAIT P0, [R2+URZ+0x38840], R5 ;  /* 0x03884005020075a7 */ /* 0x0022e4000800017f */
[----:B---3--:R-:W-:Y:S05]  /*28c00*/  @!P0 NANOSLEEP.SYNCS 0x989680 ;  /* 0x009896800000895d */ /* 0x008fea0003900000 */
[----:B------:R-:W3:Y:S02]  /*28c10*/  @!P0 SYNCS.PHASECHK.TRANS64 P0, [R2+URZ+0x38840], R5 ;  /* 0x03884005020085a7 */ /* 0x000ee4000800007f */
[----:B---3--:R-:W-:Y:S05]  /*28c20*/  @!P0 BRA `(.L_x_3800) ;  /* 0xfffffffc00f08947 */ /* 0x008fea000383ffff */
[----:B------:R-:W-:Y:S05]  /*28c30*/  BRA `(.L_x_3952) ;  /* 0xffffffa4000c7947 */ /* 0x000fea000383ffff */
.L_x_3805:
[----:B0-----:R0:W3:Y:S02]  /*28c40*/  SYNCS.PHASECHK.TRANS64.TRYWAIT P0, [R2+URZ+0x38860], R5 ;  /* 0x03886005020075a7 */ /* 0x0010e4000800017f */
[----:B---3--:R-:W-:Y:S05]  /*28c50*/  @!P0 NANOSLEEP.SYNCS 0x989680 ;  /* 0x009896800000895d */ /* 0x008fea0003900000 */
[----:B------:R-:W3:Y:S02]  /*28c60*/  @!P0 SYNCS.PHASECHK.TRANS64 P0, [R2+URZ+0x38860], R5 ;  /* 0x03886005020085a7 */ /* 0x000ee4000800007f */
[----:B---3--:R-:W-:Y:S05]  /*28c70*/  @!P0 BRA `(.L_x_3805) ;  /* 0xfffffffc00f08947 */ /* 0x008fea000383ffff */
[----:B------:R-:W-:Y:S05]  /*28c80*/  BRA `(.L_x_3953) ;  /* 0xffffffa400907947 */ /* 0x000fea000383ffff */
.L_x_3820:
[----:B0-----:R0:W1:Y:S02]  /*28c90*/  SYNCS.PHASECHK.TRANS64.TRYWAIT P0, [R3+URZ+0x38840], R2 ;  /* 0x03884002030075a7 */ /* 0x001064000800017f */
[----:B-1----:R-:W-:Y:S05]  /*28ca0*/  @!P0 NANOSLEEP.SYNCS 0x989680 ;  /* 0x009896800000895d */ /* 0x002fea0003900000 */
[----:B------:R-:W1:Y:S02]  /*28cb0*/  @!P0 SYNCS.PHASECHK.TRANS64 P0, [R3+URZ+0x38840], R2 ;  /* 0x03884002030085a7 */ /* 0x000e64000800007f */
[----:B-1----:R-:W-:Y:S05]  /*28cc0*/  @!P0 BRA `(.L_x_3820) ;  /* 0xfffffffc00f08947 */ /* 0x002fea000383ffff */
[----:B------:R-:W-:Y:S05]  /*28cd0*/  BRA `(.L_x_3954) ;  /* 0xffffffb000807947 */ /* 0x000fea000383ffff */
.L_x_3825:
[----:B-1----:R1:W3:Y:S02]  /*28ce0*/  SYNCS.PHASECHK.TRANS64.TRYWAIT P0, [R3+URZ+0x38860], R2 ;  /* 0x03886002030075a7 */ /* 0x0022e4000800017f */
[----:B---3--:R-:W-:Y:S05]  /*28cf0*/  @!P0 NANOSLEEP.SYNCS 0x989680 ;  /* 0x009896800000895d */ /* 0x008fea0003900000 */
[----:B------:R-:W3:Y:S02]  /*28d00*/  @!P0 SYNCS.PHASECHK.TRANS64 P0, [R3+URZ+0x38860], R2 ;  /* 0x03886002030085a7 */ /* 0x000ee4000800007f */
[----:B---3--:R-:W-:Y:S05]  /*28d10*/  @!P0 BRA `(.L_x_3825) ;  /* 0xfffffffc00f08947 */ /* 0x008fea000383ffff */
[----:B------:R-:W-:Y:S05]  /*28d20*/  BRA `(.L_x_3955) ;  /* 0xffffffb400007947 */ /* 0x000fea000383ffff */
.L_x_3840:
[----:B0-----:R0:W1:Y:S02]  /*28d30*/  SYNCS.PHASECHK.TRANS64.TRYWAIT P0, [R3+URZ+0x38840], R2 ;  /* 0x03884002030075a7 */ /* 0x001064000800017f */
[----:B-1----:R-:W-:Y:S05]  /*28d40*/  @!P0 NANOSLEEP.SYNCS 0x989680 ;  /* 0x009896800000895d */ /* 0x002fea0003900000 */
[----:B------:R-:W1:Y:S02]  /*28d50*/  @!P0 SYNCS.PHASECHK.TRANS64 P0, [R3+URZ+0x38840], R2 ;  /* 0x03884002030085a7 */ /* 0x000e64000800007f */
[----:B-1----:R-:W-:Y:S05]  /*28d60*/  @!P0 BRA `(.L_x_3840) ;  /* 0xfffffffc00f08947 */ /* 0x002fea000383ffff */
[----:B------:R-:W-:Y:S05]  /*28d70*/  BRA `(.L_x_3956) ;  /* 0xffffffbc00cc7947 */ /* 0x000fea000383ffff */
.L_x_3845:
[----:B-1----:R1:W3:Y:S02]  /*28d80*/  SYNCS.PHASECHK.TRANS64.TRYWAIT P0, [R3+URZ+0x38860], R2 ;  /* 0x03886002030075a7 */ /* 0x0022e4000800017f */
[----:B---3--:R-:W-:Y:S05]  /*28d90*/  @!P0 NANOSLEEP.SYNCS 0x989680 ;  /* 0x009896800000895d */ /* 0x008fea0003900000 */
[----:B------:R-:W3:Y:S02]  /*28da0*/  @!P0 SYNCS.PHASECHK.TRANS64 P0, [R3+URZ+0x38860], R2 ;  /* 0x03886002030085a7 */ /* 0x000ee4000800007f */
[----:B---3--:R-:W-:Y:S05]  /*28db0*/  @!P0 BRA `(.L_x_3845) ;  /* 0xfffffffc00f08947 */ /* 0x008fea000383ffff */
[----:B------:R-:W-:Y:S05]  /*28dc0*/  BRA `(.L_x_3957) ;  /* 0xffffffc000507947 */ /* 0x000fea000383ffff */
.L_x_3861:
[----:B------:R-:W-:Y:S01]  /*28dd0*/  BSSY B0, `(.L_x_3958) ;  /* 0x0000008000007945 */ /* 0x000fe20003800000 */
[----:B------:R-:W-:Y:S02]  /*28de0*/  IMAD.MOV.U32 R13, RZ, RZ, R16 ;  /* 0x000000ffff0d7224 */ /* 0x000fe400078e0010 */
[----:B------:R-:W-:Y:S02]  /*28df0*/  IMAD.MOV.U32 R12, RZ, RZ, RZ ;  /* 0x000000ffff0c7224 */ /* 0x000fe400078e00ff */
[----:B0-----:R-:W-:Y:S02]  /*28e00*/  IMAD.MOV.U32 R11, RZ, RZ, 0x1f ;  /* 0x0000001fff0b7424 */ /* 0x001fe400078e00ff */
[----:B------:R-:W-:-:S07]  /*28e10*/  IMAD.MOV.U32 R15, RZ, RZ, -0x1 ;  /* 0xffffffffff0f7424 */ /* 0x000fce00078e00ff */
[----:B-12---:R-:W-:Y:S05]  /*28e20*/  WARPSYNC.COLLECTIVE R15, `(.L_x_3959) ;  /* 0x000000000f087348 */ /* 0x006fea0003c00000 */
[----:B------:R0:W3:Y:S02]  /*28e30*/  SHFL.IDX P6, R14, R13, R12, R11 ;  /* 0x0000000c0d0e7389 */ /* 0x0000e400000c000b */
[----:B0123--:R-:W-:Y:S01]  /*28e40*/  ENDCOLLECTIVE ;  /* 0x000000000000791b */ /* 0x00ffe20003800000 */
.L_x_3959:
[----:B------:R-:W-:Y:S05]  /*28e50*/  BSYNC B0 ;  /* 0x0000000000007941 */ /* 0x000fea0003800000 */
.L_x_3958:
        /* <DEDUP_REMOVED lines=9> */
.L_x_3960:
        /* <DEDUP_REMOVED lines=18> */
.L_x_3961:
        /* <DEDUP_REMOVED lines=8> */
.L_x_3962:
        /* <DEDUP_REMOVED lines=8> */
.L_x_3963:
        /* <DEDUP_REMOVED lines=8> */
.L_x_3964:
        /* <DEDUP_REMOVED lines=8> */
.L_x_3965:
        /* <DEDUP_REMOVED lines=9> */
.L_x_3966:
[----:B------:R-:W-:Y:S01]  /*292a0*/  IMAD.MOV.U32 R16, RZ, RZ, R14 ;  /* 0x000000ffff107224 */ /* 0x000fe200078e000e */
[----:B------:R-:W-:Y:S06]  /*292b0*/  BRA `(.L_x_3967) ;  /* 0xffffffc8008c7947 */ /* 0x000fec000383ffff */
.L_x_3866:
[----:B------:R-:W-:Y:S01]  /*292c0*/  BSSY B0, `(.L_x_3968) ;  /* 0x0000008000007945 */ /* 0x000fe20003800000 */
[----:B-----5:R-:W-:Y:S02]  /*292d0*/  IMAD.MOV.U32 R13, RZ, RZ, R3 ;  /* 0x000000ffff0d7224 */ /* 0x020fe400078e0003 */
[----:B------:R-:W-:Y:S02]  /*292e0*/  IMAD.MOV.U32 R12, RZ, RZ, 0x1 ;  /* 0x00000001ff0c7424 */ /* 0x000fe400078e00ff */
[----:B0-----:R-:W-:Y:S02]  /*292f0*/  IMAD.MOV.U32 R11, RZ, RZ, RZ ;  /* 0x000000ffff0b7224 */ /* 0x001fe400078e00ff */
[----:B------:R-:W-:-:S07]  /*29300*/  IMAD.MOV.U32 R15, RZ, RZ, -0x1 ;  /* 0xffffffffff0f7424 */ /* 0x000fce00078e00ff */
[----:B-12---:R-:W-:Y:S05]  /*29310*/  WARPSYNC.COLLECTIVE R15, `(.L_x_3969) ;  /* 0x000000000f087348 */ /* 0x006fea0003c00000 */
[----:B------:R0:W3:Y:S02]  /*29320*/  SHFL.UP P6, R14, R13, R12, R11 ;  /* 0x0400000c0d0e7389 */ /* 0x0000e400000c000b */
[----:B0123--:R-:W-:Y:S01]  /*29330*/  ENDCOLLECTIVE ;  /* 0x000000000000791b */ /* 0x00ffe20003800000 */
.L_x_3969:
[----:B------:R-:W-:Y:S05]  /*29340*/  BSYNC B0 ;  /* 0x0000000000007941 */ /* 0x000fea0003800000 */
.L_x_3968:
        /* <DEDUP_REMOVED lines=10> */
.L_x_3970:
        /* <DEDUP_REMOVED lines=8> */
.L_x_3971:
        /* <DEDUP_REMOVED lines=8> */
.L_x_3972:
        /* <DEDUP_REMOVED lines=8> */
.L_x_3973:
        /* <DEDUP_REMOVED lines=9> */
.L_x_3974:
[----:B------:R-:W-:Y:S01]  /*29600*/  IMAD.MOV.U32 R16, RZ, RZ, R14 ;  /* 0x000000ffff107224 */ /* 0x000fe200078e000e */
[----:B------:R-:W-:Y:S06]  /*29610*/  BRA `(.L_x_3975) ;  /* 0xffffffc800507947 */ /* 0x000fec000383ffff */
.L_x_3868:
[----:B------:R-:W-:Y:S01]  /*29620*/  BSSY B0, `(.L_x_3976) ;  /* 0x0000006000007945 */ /* 0x000fe20003800000 */
[----:B------:R-:W-:Y:S01]  /*29630*/  PLOP3.LUT P6, PT, P6, PT, PT, 0x8, 0x0 ;  /* 0x000000000000781c */ /* 0x000fe200037ce170 */
[----:B------:R-:W-:-:S12]  /*29640*/  IMAD.MOV.U32 R15, RZ, RZ, -0x1 ;  /* 0xffffffffff0f7424 */ /* 0x000fd800078e00ff */
[----:B012---:R-:W-:Y:S05]  /*29650*/  WARPSYNC.COLLECTIVE R15, `(.L_x_3977) ;  /* 0x000000000f087348 */ /* 0x007fea0003c00000 */
[----:B------:R-:W-:Y:S01]  /*29660*/  VOTE.ANY R14, PT, P6 ;  /* 0x00000000000e7806 */ /* 0x000fe200030e0100 */
[----:B012---:R-:W-:Y:S06]  /*29670*/  ENDCOLLECTIVE ;  /* 0x000000000000791b */ /* 0x007fec0003800000 */
.L_x_3977:
[----:B------:R-:W-:Y:S05]  /*29680*/  BSYNC B0 ;  /* 0x0000000000007941 */ /* 0x000fea0003800000 */
.L_x_3976:
        /* <DEDUP_REMOVED lines=9> */
.L_x_3978:
[----:B------:R-:W-:Y:S01]  /*29720*/  IMAD.MOV.U32 R17, RZ, RZ, R14 ;  /* 0x000000ffff117224 */ /* 0x000fe200078e000e */
[----:B------:R-:W-:Y:S06]  /*29730*/  BRA `(.L_x_3979) ;  /* 0xffffffc800407947 */ /* 0x000fec000383ffff */
.L_x_3870:
[----:B------:R-:W-:Y:S01]  /*29740*/  BSSY B0, `(.L_x_3980) ;  /* 0x0000007000007945 */ /* 0x000fe20003800000 */
[----:B------:R-:W-:Y:S02]  /*29750*/  IMAD.MOV.U32 R13, RZ, RZ, R2 ;  /* 0x000000ffff0d7224 */ /* 0x000fe400078e0002 */
[----:B0-----:R-:W-:Y:S02]  /*29760*/  IMAD.MOV.U32 R11, RZ, RZ, 0x1f ;  /* 0x0000001fff0b7424 */ /* 0x001fe400078e00ff */
[----:B------:R-:W-:-:S07]  /*29770*/  IMAD.MOV.U32 R15, RZ, RZ, -0x1 ;  /* 0xffffffffff0f7424 */ /* 0x000fce00078e00ff */
[----:B-1234-:R-:W-:Y:S05]  /*29780*/  WARPSYNC.COLLECTIVE R15, `(.L_x_3981) ;  /* 0x000000000f087348 */ /* 0x01efea0003c00000 */
[----:B------:R0:W0:Y:S02]  /*29790*/  SHFL.IDX P6, R14, R13, R12, R11 ;  /* 0x0000000c0d0e7389 */ /* 0x00002400000c000b */
[----:B01234-:R-:W-:Y:S01]  /*297a0*/  ENDCOLLECTIVE ;  /* 0x000000000000791b */ /* 0x01ffe20003800000 */
.L_x_3981:
[----:B------:R-:W-:Y:S05]  /*297b0*/  BSYNC B0 ;  /* 0x0000000000007941 */ /* 0x000fea0003800000 */
.L_x_3980:
[----:B------:R-:W-:Y:S01]  /*297c0*/  IMAD.MOV.U32 R2, RZ, RZ, R14 ;  /* 0x000000ffff027224 */ /* 0x000fe200078e000e */
[----:B------:R-:W-:Y:S06]  /*297d0*/  BRA `(.L_x_3982) ;  /* 0xffffffc800347947 */ /* 0x000fec000383ffff */
.L_x_3874:
[----:B0-----:R0:W1:Y:S02]  /*297e0*/  SYNCS.PHASECHK.TRANS64.TRYWAIT P0, [R0+URZ+0x38820], R3 ;  /* 0x03882003000075a7 */ /* 0x001064000800017f */
[----:B-1----:R-:W-:Y:S05]  /*297f0*/  @!P0 NANOSLEEP.SYNCS 0x989680 ;  /* 0x009896800000895d */ /* 0x002fea0003900000 */
[----:B------:R-:W1:Y:S02]  /*29800*/  @!P0 SYNCS.PHASECHK.TRANS64 P0, [R0+URZ+0x38820], R3 ;  /* 0x03882003000085a7 */ /* 0x000e64000800007f */
[----:B-1----:R-:W-:Y:S05]  /*29810*/  @!P0 BRA `(.L_x_3874) ;  /* 0xfffffffc00f08947 */ /* 0x002fea000383ffff */
[----:B------:R-:W-:Y:S05]  /*29820*/  BRA `(.L_x_3983) ;  /* 0xffffffcc00b87947 */ /* 0x000fea000383ffff */
.L_x_3875:
        /* <DEDUP_REMOVED lines=11> */
.L_x_3985:
[----:B------:R-:W-:Y:S05]  /*298e0*/  BSYNC B0 ;  /* 0x0000000000007941 */ /* 0x000fea0003800000 */
.L_x_3984:
[----:B------:R-:W-:Y:S05]  /*298f0*/  BRA `(.L_x_3986) ;  /* 0xffffffcc00a07947 */ /* 0x000fea000383ffff */
.L_x_3876:
[----:B------:R-:W-:Y:S01]  /*29900*/  BSSY B0, `(.L_x_3987) ;  /* 0x0000006000007945 */ /* 0x000fe20003800000 */
[----:B------:R-:W-:-:S07]  /*29910*/  IMAD.MOV.U32 R15, RZ, RZ, -0x1 ;  /* 0xffffffffff0f7424 */ /* 0x000fce00078e00ff */
[----:B012---:R-:W-:Y:S05]  /*29920*/  WARPSYNC.COLLECTIVE R15, `(.L_x_3988) ;  /* 0x000000000f0c7348 */ /* 0x007fea0003c00000 */
[----:B------:R-:W-:Y:S02]  /*29930*/  ELECT P6, UR62, PT ;  /* 0x00000000003e782f */ /* 0x000fe400038c0000 */
[----:B------:R-:W-:Y:S01]  /*29940*/  MOV R14, UR62 ;  /* 0x0000003e000e7c02 */ /* 0x000fe20008000f00 */
[----:B012---:R-:W-:Y:S10]  /*29950*/  ENDCOLLECTIVE ;  /* 0x000000000000791b */ /* 0x007ff40003800000 */
.L_x_3988:
[----:B------:R-:W-:Y:S05]  /*29960*/  BSYNC B0 ;  /* 0x0000000000007941 */ /* 0x000fea0003800000 */
.L_x_3987:
[----:B------:R-:W-:Y:S05]  /*29970*/  BRA `(.L_x_3989) ;  /* 0xffffffcc00947947 */ /* 0x000fea000383ffff */
.L_x_3878:
[----:B0-----:R0:W1:Y:S02]  /*29980*/  SYNCS.PHASECHK.TRANS64.TRYWAIT P0, [R6+URZ], R5 ;  /* 0x00000005060075a7 */ /* 0x001064000800017f */
[----:B-1----:R-:W-:Y:S05]  /*29990*/  @!P0 NANOSLEEP.SYNCS 0x989680 ;  /* 0x009896800000895d */ /* 0x002fea0003900000 */
[----:B------:R-:W1:Y:S02]  /*299a0*/  @!P0 SYNCS.PHASECHK.TRANS64 P0, [R6+URZ], R5 ;  /* 0x00000005060085a7 */ /* 0x000e64000800007f */
[----:B-1----:R-:W-:Y:S05]  /*299b0*/  @!P0 BRA `(.L_x_3878) ;  /* 0xfffffffc00f08947 */ /* 0x002fea000383ffff */
[----:B------:R-:W-:Y:S05]  /*299c0*/  BRA `(.L_x_3990) ;  /* 0xffffffcc00d07947 */ /* 0x000fea000383ffff */
.L_x_3879:
[----:B-1----:R1:W3:Y:S02]  /*299d0*/  SYNCS.PHASECHK.TRANS64.TRYWAIT P0, [R7+URZ], R2 ;  /* 0x00000002070075a7 */ /* 0x0022e4000800017f */
[----:B---3--:R-:W-:Y:S05]  /*299e0*/  @!P0 NANOSLEEP.SYNCS 0x989680 ;  /* 0x009896800000895d */ /* 0x008fea0003900000 */
[----:B------:R-:W3:Y:S02]  /*299f0*/  @!P0 SYNCS.PHASECHK.TRANS64 P0, [R7+URZ], R2 ;  /* 0x00000002070085a7 */ /* 0x000ee4000800007f */
[----:B---3--:R-:W-:Y:S05]  /*29a00*/  @!P0 BRA `(.L_x_3879) ;  /* 0xfffffffc00f08947 */ /* 0x008fea000383ffff */
[----:B------:R-:W-:Y:S05]  /*29a10*/  BRA `(.L_x_3991) ;  /* 0xffffffcc00c47947 */ /* 0x000fea000383ffff */
.L_x_3881:
[----:B---3--:R3:W4:Y:S02]  /*29a20*/  SYNCS.PHASECHK.TRANS64.TRYWAIT P0, [R4+URZ], R5 ;  /* 0x00000005040075a7 */ /* 0x008724000800017f */
[----:B----4-:R-:W-:Y:S05]  /*29a30*/  @!P0 NANOSLEEP.SYNCS 0x989680 ;  /* 0x009896800000895d */ /* 0x010fea0003900000 */
[----:B------:R-:W4:Y:S02]  /*29a40*/  @!P0 SYNCS.PHASECHK.TRANS64 P0, [R4+URZ], R5 ;  /* 0x00000005040085a7 */ /* 0x000f24000800007f */
[----:B----4-:R-:W-:Y:S05]  /*29a50*/  @!P0 BRA `(.L_x_3881) ;  /* 0xfffffffc00f08947 */ /* 0x010fea000383ffff */
[----:B------:R-:W-:Y:S05]  /*29a60*/  BRA `(.L_x_3992) ;  /* 0xffffffcc00cc7947 */ /* 0x000fea000383ffff */
.L_x_3993:
        /* <DEDUP_REMOVED lines=9> */
.L_x_5878:


//--------------------- .text._ZN7cutlass13device_kernelIN5flash11enable_sm90INS1_16FlashAttnFwdSm90INS1_25CollectiveMainloopFwdSm90ILi2EN4cute5tupleIJNS5_1CILi1EEES8_S8_EEENS6_IJNS7_ILi64EEESA_SA_EEELi512ENS_10bfloat16_tEfNS_4arch4Sm90ELb1ELb0ELb0ELb0ELb0ELb0ELb0ELb0ELb0ELb1ELb0ELb0EEENS1_21CollectiveEpilogueFwdINS6_IJSA_NS7_ILi512EEESA_EEES9_SC_SE_Li256ELb0ELb1ELb0ELb0EEENS1_30DynamicPersistentTileSchedulerILi256ELi128ELb0ELb1ELb1EEEEEEEEEvNT_6ParamsE --------------------------
	.section	.text._ZN7cutlass13device_kernelIN5flash11enable_sm90INS1_16FlashAttnFwdSm90INS1_25CollectiveMainloopFwdSm90ILi2EN4cute5tupleIJNS5_1CILi1EEES8_S8_EEENS6_IJNS7_ILi64EEESA_SA_EEELi512ENS_10bfloat16_tEfNS_4arch4Sm90ELb1ELb0ELb0ELb0ELb0ELb0ELb0ELb0ELb0ELb1ELb0ELb0EEENS1_21CollectiveEpilogueFwdINS6_IJSA_NS7_ILi512EEESA_EEES9_SC_SE_Li256ELb0ELb1ELb0ELb0EEENS1_30DynamicPersistentTileSchedulerILi256ELi128ELb0ELb1ELb1EEEEEEEEEvNT_6ParamsE,"ax",@progbits
	.align	128
.text._ZN7cutlass13device_kernelIN5flash11enable_sm90INS1_16FlashAttnFwdSm90INS1_25CollectiveMainloopFwdSm90ILi2EN4cute5tupleIJNS5_1CILi1EEES8_S8_EEENS6_IJNS7_ILi64EEESA_SA_EEELi512ENS_10bfloat16_tEfNS_4arch4Sm90ELb1ELb0ELb0ELb0ELb0ELb0ELb0ELb0ELb0ELb1ELb0ELb0EEENS1_21CollectiveEpilogueFwdINS6_IJSA_NS7_ILi512EEESA_EEES9_SC_SE_Li256ELb0ELb1ELb0ELb0EEENS1_30DynamicPersistentTileSchedulerILi256ELi128ELb0ELb1ELb1EEEEEEEEEvNT_6ParamsE:
        .type           _ZN7cutlass13device_kernelIN5flash11enable_sm90INS1_16FlashAttnFwdSm90INS1_25CollectiveMainloopFwdSm90ILi2EN4cute5tupleIJNS5_1CILi1EEES8_S8_EEENS6_IJNS7_ILi64EEESA_SA_EEELi512ENS_10bfloat16_tEfNS_4arch4Sm90ELb1ELb0ELb0ELb0ELb0ELb0ELb0ELb0ELb0ELb1ELb0ELb0EEENS1_21CollectiveEpilogueFwdINS6_IJSA_NS7_ILi512EEESA_EEES9_SC_SE_Li256ELb0ELb1ELb0ELb0EEENS1_30DynamicPersistentTileSchedulerILi256ELi128ELb0ELb1ELb1EEEEEEEEEvNT_6ParamsE,@function
        .size           _ZN7cutlass13device_kernelIN5flash11enable_sm90INS1_16FlashAttnFwdSm90INS1_25CollectiveMainloopFwdSm90ILi2EN4cute5tupleIJNS5_1CILi1EEES8_S8_EEENS6_IJNS7_ILi64EEESA_SA_EEELi512ENS_10bfloat16_tEfNS_4arch4Sm90ELb1ELb0ELb0ELb0ELb0ELb0ELb0ELb0ELb0ELb1ELb0ELb0EEENS1_21CollectiveEpilogueFwdINS6_IJSA_NS7_ILi512EEESA_EEES9_SC_SE_Li256ELb0ELb1ELb0ELb0EEENS1_30DynamicPersistentTileSchedulerILi256ELi128ELb0ELb1ELb1EEEEEEEEEvNT_6ParamsE,(.L_x_5879 - _ZN7cutlass13device_kernelIN5flash11enable_sm90INS1_16FlashAttnFwdSm90INS1_25CollectiveMainloopFwdSm90ILi2EN4cute5tupleIJNS5_1CILi1EEES8_S8_EEENS6_IJNS7_ILi64EEESA_SA_EEELi512ENS_10bfloat16_tEfNS_4arch4Sm90ELb1ELb0ELb0ELb0ELb0ELb0ELb0ELb0ELb0ELb1ELb0ELb0EEENS1_21CollectiveEpilogueFwdINS6_IJSA_NS7_ILi512EEESA_EEES9_SC_SE_Li256ELb0ELb1ELb0ELb0EEENS1_30DynamicPersistentTileSchedulerILi256ELi128ELb0ELb1ELb1EEEEEEEEEvNT_6ParamsE)
        .other          _ZN7cutlass13device_kernelIN5flash11enable_sm90INS1_16FlashAttnFwdSm90INS1_25CollectiveMainloopFwdSm90ILi2EN4cute5tupleIJNS5_1CILi1EEES8_S8_EEENS6_IJNS7_ILi64EEESA_SA_EEELi512ENS_10bfloat16_tEfNS_4arch4Sm90ELb1ELb0ELb0ELb0ELb0ELb0ELb0ELb0ELb0ELb1ELb0ELb0EEENS1_21CollectiveEpilogueFwdINS6_IJSA_NS7_ILi512EEESA_EEES9_SC_SE_Li256ELb0ELb1ELb0ELb0EEENS1_30DynamicPersistentTileSchedulerILi256ELi128ELb0ELb1ELb1EEEEEEEEEvNT_6ParamsE,@"STO_CUDA_ENTRY STV_DEFAULT"
_ZN7cutlass13device_kernelIN5flash11enable_sm90INS1_16FlashAttnFwdSm90INS1_25CollectiveMainloopFwdSm90ILi2EN4cute5tupleIJNS5_1CILi1EEES8_S8_EEENS6_IJNS7_ILi64EEESA_SA_EEELi512ENS_10bfloat16_tEfNS_4arch4Sm90ELb1ELb0ELb0ELb0ELb0ELb0ELb0ELb0ELb0ELb1ELb0ELb0EEENS1_21CollectiveEpilogueFwdINS6_IJSA_NS7_ILi512EEESA_EEES9_SC_SE_Li256ELb0ELb1ELb0ELb0EEENS1_30DynamicPersistentTileSchedulerILi256ELi128ELb0ELb1ELb1EEEEEEEEEvNT_6ParamsE:
        /* <DEDUP_REMOVED lines=18> */
.L_x_3995:
[----:B------:R-:W-:Y:S05]  /*0120*/  BSYNC B0 ;  /* 0x0000000000007941 */ /* 0x000fea0003800000 */
.L_x_3994:
        /* <DEDUP_REMOVED lines=37> */
.L_x_3996:
        /* <DEDUP_REMOVED lines=22> */
.L_x_3997:
        /* <DEDUP_REMOVED lines=18> */
.L_x_3998:
        /* <DEDUP_REMOVED lines=22> */
.L_x_3999:
        /* <DEDUP_REMOVED lines=22> */
.L_x_4000:
[----:B------:R-:W-:Y:S01]  /*08c0*/  PLOP3.LUT P0, PT, PT, PT, UP0, 0x80, 0x0 ;  /* 0x000000000000781c */ /* 0x000fe20003f0f008 */
[----:B------:R-:W-:Y:S01]  /*08d0*/  UMOV UR40, 0x1 ;  /* 0x0000000100287882 */ /* 0x000fe20000000000 */
[----:B------:R-:W-:Y:S01]  /*08e0*/  NOP ;  /* 0x0000000000007918 */ /* 0x000fe20000000000 */
[----:B------:R-:W-:Y:S01]  /*08f0*/  USEL UR40, UR40, 0x2, !UP0 ;  /* 0x0000000228287887 */ /* 0x000fe2000c000000 */
[----:B------:R-:W-:Y:S01]  /*0900*/  ULDC.64 UR46, c[0x0][0x208] ;  /* 0x00008200002e7ab9 */ /* 0x000fe20000000a00 */
[----:B012-4-:R-:W-:Y:S08]  /*0910*/  BAR.SYNC.DEFER_BLOCKING 0x0 ;  /* 0x0000000000007b1d */ /* 0x017ff00000010000 */
[----:B------:R-:W-:Y:S05]  /*0920*/  @!P0 BRA `(.L_x_4001) ;  /* 0x000000b000cc8947 */ /* 0x000fea0003800000 */
.L_x_4002:
[----:B------:R-:W-:-:S08]  /*0930*/  NOP ;  /* 0x0000000000007918 */ /* 0x000fd00000000000 */
[----:B------:R-:W0:Y:S02]  /*0940*/  USETMAXREG.TRY_ALLOC.CTAPOOL UP0, 0xf0 ;  /* 0x000000f0000079c8 */ /* 0x000e240008000600 */
[----:B0-----:R-:W-:-:S13]  /*0950*/  PLOP3.LUT P0, PT, PT, PT, UP0, 0x80, 0x0 ;  /* 0x000000000000781c */ /* 0x001fda0003f0f008 */
[----:B------:R-:W-:Y:S05]  /*0960*/  @!P0 BRA `(.L_x_4002) ;  /* 0xfffffffc00f08947 */ /* 0x000fea000383ffff */
[----:B------:R-:W0:Y:S01]  /*0970*/  S2R R2, SR_TID.X ;  /* 0x0000000000027919 */ /* 0x000e220000002100 */
[----:B------:R-:W1:Y:S08]  /*0980*/  S2UR UR4, SR_CTAID.X ;  /* 0x00000000000479c3 */ /* 0x000e700000002500 */
[----:B------:R-:W-:Y:S06]  /*0990*/  BAR.ARV 0x4, 0x180 ;  /* 0x0106000000007b1d */ /* 0x000fec0000002000 */
[----:B0-----:R-:W-:-:S04]  /*09a0*/  LOP3.LUT R0, R2, 0xffffff80, RZ, 0xc0, !PT ;  /* 0xffffff8002007812 */ /* 0x001fc800078ec0ff */
[----:B------:R-:W-:Y:S02]  /*09b0*/  ISETP.NE.AND P0, PT, R0, 0x80, PT ;  /* 0x000000800000780c */ /* 0x000fe40003f05270 */
[----:B------:R-:W1:Y:S11]  /*09c0*/  LDC R0, c[0x0][0xc38] ;  /* 0x00030e00ff007b82 */ /* 0x000e760000000800 */
[----:B------:R-:W-:Y:S06]  /*09d0*/  @!P0 BAR.ARV 0x8, 0x100 ;  /* 0x0204000000008b1d */ /* 0x000fec0000002000 */
[----:B------:R-:W-:-:S13]  /*09e0*/  ISETP.GE.U32.AND P0, PT, R2, 0x100, PT ;  /* 0x000001000200780c */ /* 0x000fda0003f06070 */
[----:B------:R-:W-:Y:S06]  /*09f0*/  @P0 BAR.ARV 0xf, 0x100 ;  /* 0x03c4000000000b1d */ /* 0x000fec0000002000 */
[----:B-1----:R-:W-:-:S13]  /*0a00*/  ISETP.LE.AND P0, PT, R0, UR4, PT ;  /* 0x0000000400007c0c */ /* 0x002fda000bf03270 */
        /* <DEDUP_REMOVED lines=13> */
[-C--:B------:R-:W-:Y:S02]  /*0ae0*/  LEA.HI R5, R3, R216.reuse, RZ, 0x7 ;  /* 0x000000d803057211 */ /* 0x080fe400078f38ff */
[C---:B------:R-:W-:Y:S02]  /*0af0*/  LEA.HI R2, R0.reuse, R7, RZ, 0x1 ;  /* 0x0000000700027211 */ /* 0x040fe400078f08ff */
[----:B------:R-:W-:Y:S02]  /*0b00*/  LOP3.LUT R9, R0, 0xfffffff0, RZ, 0xc0, !PT ;  /* 0xfffffff000097812 */ /* 0x000fe400078ec0ff */
[----:B------:R-:W-:Y:S02]  /*0b10*/  LOP3.LUT R2, R2, 0x1ffffffe, RZ, 0xc0, !PT ;  /* 0x1ffffffe02027812 */ /* 0x000fe400078ec0ff */
[--C-:B------:R-:W-:Y:S01]  /*0b20*/  SHF.R.S32.HI R13, RZ, 0x5, R4.reuse ;  /* 0x00000005ff0d7819 */ /* 0x100fe20000011404 */
[----:B------:R-:W-:Y:S01]  /*0b30*/  IMAD.IADD R9, R216, 0x1, -R9 ;  /* 0x00000001d8097824 */ /* 0x000fe200078e0a09 */
[----:B------:R-:W-:Y:S01]  /*0b40*/  SHF.R.S32.HI R4, RZ, 0x1f, R4 ;  /* 0x0000001fff047819 */ /* 0x000fe20000011404 */
[----:B------:R-:W-:Y:S01]  /*0b50*/  IMAD.IADD R8, R7, 0x1, -R2 ;  /* 0x0000000107087824 */ /* 0x000fe200078e0a02 */
[----:B------:R-:W-:Y:S01]  /*0b60*/  LOP3.LUT R7, R5, 0xffffff80, RZ, 0xc0, !PT ;  /* 0xffffff8005077812 */ /* 0x000fe200078ec0ff */
[----:B0-----:R-:W-:Y:S01]  /*0b70*/  ULEA UR43, UR5, UR43, 0x18 ;  /* 0x0000002b052b7291 */ /* 0x001fe2000f8ec03f */
[----:B------:R-:W-:-:S02]  /*0b80*/  LEA.HI R2, R3, R216, RZ, 0x2 ;  /* 0x000000d803027211 */ /* 0x000fc400078f10ff */
[----:B------:R-:W-:Y:S01]  /*0b90*/  LEA.HI R4, R4, R13, RZ, 0x2 ;  /* 0x0000000d04047211 */ /* 0x000fe200078f10ff */
[----:B------:R-:W-:Y:S01]  /*0ba0*/  IMAD.IADD R7, R216, 0x1, -R7 ;  /* 0x00000001d8077824 */ /* 0x000fe200078e0a07 */
[----:B------:R-:W-:Y:S02]  /*0bb0*/  LOP3.LUT R11, R2, 0xfffffffc, RZ, 0xc0, !PT ;  /* 0xfffffffc020b7812 */ /* 0x000fe400078ec0ff */
[----:B------:R-:W-:Y:S02]  /*0bc0*/  SHF.R.S32.HI R212, RZ, 0x7, R5 ;  /* 0x00000007ffd47819 */ /* 0x000fe40000011405 */
[----:B------:R-:W-:Y:S01]  /*0bd0*/  LOP3.LUT R4, R4, 0x3ffffc, RZ, 0xc0, !PT ;  /* 0x003ffffc04047812 */ /* 0x000fe200078ec0ff */
[----:B------:R-:W-:Y:S01]  /*0be0*/  IMAD.IADD R11, R216, 0x1, -R11 ;  /* 0x00000001d80b7824 */ /* 0x000fe200078e0a0b */
[--C-:B------:R-:W-:Y:S01]  /*0bf0*/  SHF.R.S32.HI R2, RZ, 0x1f, R9.reuse ;  /* 0x0000001fff027819 */ /* 0x100fe20000011409 */
[----:B------:R-:W-:Y:S01]  /*0c00*/  IMAD R15, R212, 0x100, R9 ;  /* 0x00000100d40f7824 */ /* 0x000fe200078e0209 */
[----:B------:R-:W-:Y:S01]  /*0c10*/  SHF.R.S32.HI R0, RZ, 0x1f, R7 ;  /* 0x0000001fff007819 */ /* 0x000fe20000011407 */
[----:B------:R-:W-:Y:S01]  /*0c20*/  IMAD.IADD R10, R13, 0x1, -R4 ;  /* 0x000000010d0a7824 */ /* 0x000fe200078e0a04 */
[----:B------:R-:W-:-:S02]  /*0c30*/  LEA.HI R6, R2, R9, RZ, 0x3 ;  /* 0x0000000902067211 */ /* 0x000fc400078f18ff */
[----:B------:R-:W-:Y:S01]  /*0c40*/  LEA.HI R2, R0, R7, RZ, 0x2 ;  /* 0x0000000700027211 */ /* 0x000fe200078f10ff */
[----:B------:R-:W-:Y:S01]  /*0c50*/  IMAD R14, R10, 0x10, R15 ;  /* 0x000000100a0e7824 */ /* 0x000fe200078e020f */
[C---:B------:R-:W-:Y:S01]  /*0c60*/  LOP3.LUT R4, R6.reuse, 0xfffffff8, RZ, 0xc0, !PT ;  /* 0xfffffff806047812 */ /* 0x040fe200078ec0ff */
[----:B------:R-:W-:Y:S01]  /*0c70*/  IMAD.SHL.U32 R6, R6, 0x40, RZ ;  /* 0x0000004006067824 */ /* 0x000fe200078e00ff */
[----:B------:R-:W-:Y:S02]  /*0c80*/  LOP3.LUT R10, R2, 0x7ffffffc, RZ, 0xc0, !PT ;  /* 0x7ffffffc020a7812 */ /* 0x000fe400078ec0ff */
[----:B------:R-:W-:Y:S01]  /*0c90*/  LEA.HI R12, R11, R11, RZ, 0x1 ;  /* 0x0000000b0b0c7211 */ /* 0x000fe200078f08ff */
[----:B------:R-:W-:Y:S01]  /*0ca0*/  IMAD.IADD R9, R9, 0x1, -R4 ;  /* 0x0000000109097824 */ /* 0x000fe200078e0a04 */
[----:B------:R-:W-:Y:S01]  /*0cb0*/  LEA.HI R4, R0, R7, RZ, 0x5 ;  /* 0x0000000700047211 */ /* 0x000fe200078f28ff */
[----:B------:R-:W-:Y:S01]  /*0cc0*/  IMAD.IADD R10, R7, 0x1, -R10 ;  /* 0x00000001070a7824 */ /* 0x000fe200078e0a0a */
[----:B------:R-:W-:-:S02]  /*0cd0*/  LOP3.LUT R12, R12, 0x1ffffffe, RZ, 0xc0, !PT ;  /* 0x1ffffffe0c0c7812 */ /* 0x000fc400078ec0ff */
[--C-:B------:R-:W-:Y:S02]  /*0ce0*/  SHF.R.S32.HI R0, RZ, 0x2, R2.reuse ;  /* 0x00000002ff007819 */ /* 0x100fe40000011402 */
[----:B------:R-:W-:Y:S01]  /*0cf0*/  SHF.R.S32.HI R7, RZ, 0x1f, R2 ;  /* 0x0000001fff077819 */ /* 0x000fe20000011402 */
[----:B------:R-:W-:Y:S01]  /*0d00*/  IMAD.SHL.U32 R2, R9, 0x40, RZ ;  /* 0x0000004009027824 */ /* 0x000fe200078e00ff */
[----:B------:R-:W-:Y:S01]  /*0d10*/  LOP3.LUT R6, R6, 0x7ffffe00, RZ, 0xc0, !PT ;  /* 0x7ffffe0006067812 */ /* 0x000fe200078ec0ff */
[----:B------:R-:W-:Y:S01]  /*0d20*/  IMAD.IADD R185, R11, 0x1, -R12 ;  /* 0x000000010bb97824 */ /* 0x000fe200078e0a0c */
[----:B------:R-:W-:Y:S01]  /*0d30*/  LEA.HI R7, R7, R0, RZ, 0x3 ;  /* 0x0000000007077211 */ /* 0x000fe200078f18ff */
[----:B------:R-:W-:Y:S01]  /*0d40*/  IMAD.SHL.U32 R11, R8, 0x8, RZ ;  /* 0x00000008080b7824 */ /* 0x000fe200078e00ff */
[----:B------:R-:W-:Y:S01]  /*0d50*/  LOP3.LUT R2, R2, 0x1c0, RZ, 0xc0, !PT ;  /* 0x000001c002027812 */ /* 0x000fe200078ec0ff */
[----:B------:R-:W-:Y:S01]  /*0d60*/  IMAD R6, R13, 0x400, R6 ;  /* 0x000004000d067824 */ /* 0x000fe200078e0206 */
[----:B------:R-:W-:Y:S01]  /*0d70*/  LOP3.LUT R7, R7, 0xfffffff8, RZ, 0xc0, !PT ;  /* 0xfffffff807077812 */ /* 0x000fe200078ec0ff */
[--C-:B------:R-:W-:Y:S01]  /*0d80*/  IMAD.U32 R215, R14, 0x40, R11.reuse ;  /* 0x000000400ed77824 */ /* 0x100fe200078e000b */
[----:B------:R-:W-:-:S02]  /*0d90*/  LOP3.LUT R11, R2, 0x8, R11, 0xf8, !PT ;  /* 0x00000008020b7812 */ /* 0x000fc400078ef80b */
[----:B------:R-:W-:Y:S01]  /*0da0*/  SHF.R.U32.HI R2, RZ, 0x3, R2 ;  /* 0x00000003ff027819 */ /* 0x000fe20000011602 */
[----:B------:R-:W-:Y:S01]  /*0db0*/  IMAD.IADD R7, R0, 0x1, -R7 ;  /* 0x0000000100077824 */ /* 0x000fe200078e0a07 */
[----:B------:R-:W-:Y:S02]  /*0dc0*/  SHF.R.S32.HI R4, RZ, 0x5, R4 ;  /* 0x00000005ff047819 */ /* 0x000fe40000011404 */
[----:B------:R-:W-:Y:S01]  /*0dd0*/  LOP3.LUT R11, R11, R2, RZ, 0x3c, !PT ;  /* 0x000000020b0b7212 */ /* 0x000fe200078e3cff */
[----:B------:R-:W-:Y:S01]  /*0de0*/  IMAD.SHL.U32 R2, R10, 0x2, RZ ;  /* 0x000000020a027824 */ /* 0x000fe200078e00ff */
[----:B------:R-:W-:Y:S01]  /*0df0*/  LEA.HI R3, R3, R216, RZ, 0x3 ;  /* 0x000000d803037211 */ /* 0x000fe200078f18ff */
[----:B------:R-:W-:Y:S01]  /*0e00*/  IMAD R16, R4, 0x10, R7 ;  /* 0x0000001004107824 */ /* 0x000fe200078e0207 */
[----:B------:R-:W-:Y:S01]  /*0e10*/  R2P PR, R9, 0x6 ;  /* 0x0000000609007804 */ /* 0x000fe20000000000 */
[----:B------:R-:W-:Y:S01]  /*0e20*/  IMAD.IADD R6, R6, 0x1, R11 ;  /* 0x0000000106067824 */ /* 0x000fe200078e020b */
[----:B------:R-:W-:Y:S01]  /*0e30*/  LOP3.LUT R7, R3, 0xfffffff8, RZ, 0xc0, !PT ;  /* 0xfffffff803077812 */ /* 0x000fe200078ec0ff */
[----:B------:R-:W-:Y:S01]  /*0e40*/  IMAD R185, R185, 0x8, R16 ;  /* 0x00000008b9b97824 */ /* 0x000fe200078e0210 */
[----:B------:R-:W-:-:S02]  /*0e50*/  LEA.HI R5, R5, R212, RZ, 0x1 ;  /* 0x000000d405057211 */ /* 0x000fc400078f08ff */
[----:B------:R-:W-:Y:S01]  /*0e60*/  LEA R19, R6, UR43, 0x1 ;  /* 0x0000002b06137c11 */ /* 0x000fe2000f8e08ff */
[----:B------:R-:W-:Y:S01]  /*0e70*/  IMAD.IADD R210, R216, 0x1, -R7 ;  /* 0x00000001d8d27824 */ /* 0x000fe200078e0a07 */
[----:B------:R-:W-:Y:S02]  /*0e80*/  LOP3.LUT R5, R5, 0xfffffe, RZ, 0xc0, !PT ;  /* 0x00fffffe05057812 */ /* 0x000fe400078ec0ff */
[----:B------:R-:W-:Y:S01]  /*0e90*/  SEL R23, R23, 0xffffffc0, !P2 ;  /* 0xffffffc017177807 */ /* 0x000fe20005000000 */
[----:B------:R-:W-:Y:S01]  /*0ea0*/  IMAD.SHL.U32 R17, R210, 0x8, RZ ;  /* 0x00000008d2117824 */ /* 0x000fe200078e00ff */
[----:B------:R-:W-:Y:S01]  /*0eb0*/  SHF.R.S32.HI R211, RZ, 0x3, R3 ;  /* 0x00000003ffd37819 */ /* 0x000fe20000011403 */
[----:B------:R-:W-:Y:S02]  /*0ec0*/  VIADD R184, R19, 0x26800 ;  /* 0x0002680013b87836 */ /* 0x000fe40000000000 */
[C---:B------:R-:W-:Y:S02]  /*0ed0*/  VIADD R190, R17.reuse, 0x40 ;  /* 0x0000004011be7836 */ /* 0x040fe40000000000 */
[----:B------:R-:W-:-:S02]  /*0ee0*/  VIADD R189, R17, 0x80 ;  /* 0x0000008011bd7836 */ /* 0x000fc40000000000 */
        /* <DEDUP_REMOVED lines=18> */
.L_x_4055:
        /* <DEDUP_REMOVED lines=12> */
[----:B012345:R-:W-:Y:S05]  /*10d0*/  @!P0 BRA `(.L_x_4003) ;  /* 0x0000000000208947 */ /* 0x03ffea0003800000 */
        /* <DEDUP_REMOVED lines=8> */
.L_x_4003:
[----:B------:R-:W-:Y:S01]  /*1160*/  ULDC UR7, c[0x0][0xc54] ;  /* 0x0003150000077ab9 */ /* 0x000fe20000000800 */
[----:B------:R-:W-:Y:S01]  /*1170*/  UMOV UR6, UR9 ;  /* 0x0000000900067c82 */ /* 0x000fe20008000000 */
[----:B------:R-:W-:-:S11]  /*1180*/  UISETP.NE.AND UP0, UPT, UR7, 0x1, UPT ;  /* 0x000000010700788c */ /* 0x000fd6000bf05270 */
[----:B------:R-:W-:Y:S02]  /*1190*/  @UP0 ULDC.64 UR10, c[0x0][0xc58] ;  /* 0x00031600000a0ab9 */ /* 0x000fe40000000a00 */
[----:B------:R-:W-:-:S04]  /*11a0*/  UIMAD.WIDE.U32 UR4, UR9, UR10, URZ ;  /* 0x0000000a090472a5 */ /* 0x000fc8000f8e003f */
[----:B------:R-:W-:-:S04]  /*11b0*/  @UP0 USHF.R.U32.HI UR6, URZ, UR11, UR5 ;  /* 0x0000000b3f060299 */ /* 0x000fc80008011605 */
[----:B------:R-:W-:-:S12]  /*11c0*/  UIMAD UR4, UR6, UR7, URZ ;  /* 0x00000007060472a4 */ /* 0x000fd8000f8e023f */
.L_x_4004:
[----:B------:R-:W-:Y:S01]  /*11d0*/  ULDC UR39, c[0x0][0xc48] ;  /* 0x0003120000277ab9 */ /* 0x000fe20000000800 */
[----:B------:R-:W-:Y:S01]  /*11e0*/  ULDC.64 UR10, c[0x0][0x418] ;  /* 0x00010600000a7ab9 */ /* 0x000fe20000000a00 */
[----:B------:R-:W-:Y:S02]  /*11f0*/  UISETP.NE.AND UP1, UPT, UR39, 0x1, UPT ;  /* 0x000000012700788c */ /* 0x000fe4000bf25270 */
[----:B------:R-:W-:Y:S02]  /*1200*/  UISETP.NE.U32.AND UP0, UPT, UR10, URZ, UPT ;  /* 0x0000003f0a00728c */ /* 0x000fe4000bf05070 */
[----:B------:R-:W-:Y:S02]  /*1210*/  UIADD3 UR4, UR9, -UR4, URZ ;  /* 0x8000000409047290 */ /* 0x000fe4000fffe03f */
[----:B------:R-:W-:Y:S02]  /*1220*/  ULOP3.LUT UR6, URZ, UR6, URZ, 0x33, !UPT ;  /* 0x000000063f067292 */ /* 0x000fe4000f8e333f */
[----:B------:R-:W-:Y:S01]  /*1230*/  UISETP.NE.AND.EX UP0, UPT, UR11, URZ, UPT, UP0 ;  /* 0x0000003f0b00728c */ /* 0x000fe2000bf05300 */
[----:B------:R-:W-:Y:S01]  /*1240*/  ULDC UR5, c[0x0][0xc3c] ;  /* 0x00030f0000057ab9 */ /* 0x000fe20000000800 */
[----:B------:R-:W-:Y:S01]  /*1250*/  ULDC UR9, c[0x0][0xc54] ;  /* 0x0003150000097ab9 */ /* 0x000fe20000000800 */
[----:B------:R-:W-:Y:S01]  /*1260*/  ULDC UR49, c[0x0][0x424] ;  /* 0x0001090000317ab9 */ /* 0x000fe20000000800 */
[----:B------:R-:W-:-:S02]  /*1270*/  UISETP.NE.AND UP2, UPT, UR45, 0x1, UPT ;  /* 0x000000012d00788c */ /* 0x000fc4000bf45270 */
[----:B------:R-:W-:Y:S02]  /*1280*/  UIADD3 UR6, UR6, UR5, URZ ;  /* 0x0000000506067290 */ /* 0x000fe4000fffe03f */
[----:B------:R-:W-:Y:S02]  /*1290*/  UIMAD UR8, UR8, UR9, UR4 ;  /* 0x00000009080872a4 */ /* 0x000fe4000f8e0204 */
[----:B------:R-:W-:Y:S01]  /*12a0*/  USEL UR49, UR49, 0x1, UP0 ;  /* 0x0000000131317887 */ /* 0x000fe20008000000 */
[----:B------:R-:W-:Y:S01]  /*12b0*/  PLOP3.LUT P0, PT, PT, PT, UP2, 0x80, 0x0 ;  /* 0x000000000000781c */ /* 0x000fe20003f0f028 */
[----:B------:R-:W-:Y:S01]  /*12c0*/  ULDC UR7, c[0x0][0x2f0] ;  /* 0x0000bc0000077ab9 */ /* 0x000fe20000000800 */
[----:B------:R-:W-:Y:S01]  /*12d0*/  @UP1 ULDC UR4, c[0x0][0xc4c] ;  /* 0x0003130000041ab9 */ /* 0x000fe20000000800 */
[----:B------:R-:W-:Y:S02]  /*12e0*/  USHF.L.U32 UR41, UR6, 0x6, URZ ;  /* 0x0000000606297899 */ /* 0x000fe4000800063f */
        /* <DEDUP_REMOVED lines=8> */
[----:B------:R-:W-:-:S02]  /*1370*/  UIMAD UR39, UR39, UR5, UR8 ;  /* 0x00000005272772a4 */ /* 0x000fc4000f8e0208 */
[----:B------:R-:W-:Y:S01]  /*1380*/  USHF.R.S32.HI UR50, URZ, 0x6, UR4 ;  /* 0x000000063f327899 */ /* 0x000fe20008011404 */
[----:B------:R-:W-:Y:S11]  /*1390*/  @!P0 BRA `(.L_x_4005) ;  /* 0x0000001c006c8947 */ /* 0x000ff60003800000 */
[----:B------:R-:W0:Y:S01]  /*13a0*/  LDC R0, c[0x0][0x448] ;  /* 0x00011200ff007b82 */ /* 0x000e220000000800 */
[----:B------:R-:W-:Y:S01]  /*13b0*/  UIADD3 UR5, UR41, 0x3f, URZ ;  /* 0x0000003f29057890 */ /* 0x000fe2000fffe03f */
[----:B------:R-:W-:Y:S01]  /*13c0*/  CS2R R150, SRZ ;  /* 0x0000000000967805 */ /* 0x000fe2000001ff00 */
[----:B------:R-:W-:Y:S01]  /*13d0*/  ULDC UR4, c[0x0][0x288] ;  /* 0x0000a20000047ab9 */ /* 0x000fe20000000800 */
[----:B------:R-:W-:Y:S01]  /*13e0*/  CS2R R148, SRZ ;  /* 0x0000000000947805 */ /* 0x000fe2000001ff00 */
[----:B------:R-:W-:Y:S01]  /*13f0*/  UIADD3 UR4, -UR4, 0x40, URZ ;  /* 0x0000004004047890 */ /* 0x000fe2000fffe13f */
[----:B------:R-:W-:Y:S02]  /*1400*/  CS2R R146, SRZ ;  /* 0x0000000000927805 */ /* 0x000fe4000001ff00 */
[----:B------:R-:W-:Y:S02]  /*1410*/  CS2R R144, SRZ ;  /* 0x0000000000907805 */ /* 0x000fe4000001ff00 */
[----:B------:R-:W-:Y:S01]  /*1420*/  CS2R R168, SRZ ;  /* 0x0000000000a87805 */ /* 0x000fe2000001ff00 */
[----:B------:R-:W-:Y:S01]  /*1430*/  UIMAD UR4, UR49, UR7, UR4 ;  /* 0x00000007310472a4 */ /* 0x000fe2000f8e0204 */
        /* <DEDUP_REMOVED lines=14> */
[----:B0-----:R-:W-:Y:S01]  /*1520*/  ISETP.NE.AND P0, PT, R0, 0x1, PT ;  /* 0x000000010000780c */ /* 0x001fe20003f05270 */
[----:B------:R-:W-:Y:S01]  /*1530*/  IMAD.U32 R0, RZ, RZ, UR5 ;  /* 0x00000005ff007e24 */ /* 0x000fe2000f8e00ff */
        /* <DEDUP_REMOVED lines=11> */
[----:B------:R-:W0:Y:S01]  /*15f0*/  @P0 LDC R3, c[0x0][0x44c] ;  /* 0x00011300ff030b82 */ /* 0x000e220000000800 */
[----:B------:R-:W-:Y:S02]  /*1600*/  CS2R R170, SRZ ;  /* 0x0000000000aa7805 */ /* 0x000fe4000001ff00 */
[----:B------:R-:W-:Y:S02]  /*1610*/  CS2R R90, SRZ ;  /* 0x00000000005a7805 */ /* 0x000fe4000001ff00 */
[----:B------:R-:W-:Y:S02]  /*1620*/  CS2R R172, SRZ ;  /* 0x0000000000ac7805 */ /* 0x000fe4000001ff00 */
[----:B------:R-:W-:Y:S02]  /*1630*/  CS2R R86, SRZ ;  /* 0x0000000000567805 */ /* 0x000fe4000001ff00 */
[----:B------:R-:W-:-:S02]  /*1640*/  CS2R R174, SRZ ;  /* 0x0000000000ae7805 */ /* 0x000fc4000001ff00 */
[----:B------:R-:W-:Y:S02]  /*1650*/  CS2R R82, SRZ ;  /* 0x0000000000527805 */ /* 0x000fe4000001ff00 */
[----:B------:R-:W-:Y:S01]  /*1660*/  CS2R R176, SRZ ;  /* 0x0000000000b07805 */ /* 0x000fe2000001ff00 */
[----:B------:R-:W1:Y:S01]  /*1670*/  @P0 LDC R4, c[0x0][0x450] ;  /* 0x00011400ff040b82 */ /* 0x000e620000000800 */
        /* <DEDUP_REMOVED lines=14> */
[----:B------:R-:W-:Y:S01]  /*1760*/  CS2R R50, SRZ ;  /* 0x0000000000327805 */ /* 0x000fe2000001ff00 */
[----:B0-----:R-:W-:Y:S01]  /*1770*/  @P0 IMAD.HI.U32 R3, R3, UR5, RZ ;  /* 0x0000000503030c27 */ /* 0x001fe2000f8e00ff */
[----:B------:R-:W-:Y:S02]  /*1780*/  CS2R R198, SRZ ;  /* 0x0000000000c67805 */ /* 0x000fe4000001ff00 */
[----:B------:R-:W-:-:S02]  /*1790*/  CS2R R46, SRZ ;  /* 0x00000000002e7805 */ /* 0x000fc4000001ff00 */
[----:B------:R-:W-:Y:S02]  /*17a0*/  CS2R R200, SRZ ;  /* 0x0000000000c87805 */ /* 0x000fe4000001ff00 */
[----:B------:R-:W-:Y:S02]  /*17b0*/  CS2R R42, SRZ ;  /* 0x00000000002a7805 */ /* 0x000fe4000001ff00 */
[----:B------:R-:W-:Y:S02]  /*17c0*/  CS2R R202, SRZ ;  /* 0x0000000000ca7805 */ /* 0x000fe4000001ff00 */
[----:B------:R-:W-:Y:S02]  /*17d0*/  CS2R R38, SRZ ;  /* 0x0000000000267805 */ /* 0x000fe4000001ff00 */
[----:B------:R-:W-:Y:S02]  /*17e0*/  CS2R R204, SRZ ;  /* 0x0000000000cc7805 */ /* 0x000fe4000001ff00 */
[----:B-1----:R-:W-:-:S02]  /*17f0*/  @P0 SHF.R.U32.HI R0, RZ, R4, R3 ;  /* 0x00000004ff000219 */ /* 0x002fc40000011603 */
[----:B------:R-:W-:Y:S02]  /*1800*/  CS2R R34, SRZ ;  /* 0x0000000000227805 */ /* 0x000fe4000001ff00 */
[----:B------:R-:W-:Y:S02]  /*1810*/  PLOP3.LUT P0, PT, PT, PT, PT, 0x80, 0x0 ;  /* 0x000000000000781c */ /* 0x000fe40003f0f070 */
[----:B------:R-:W-:Y:S02]  /*1820*/  CS2R R208, SRZ ;  /* 0x0000000000d07805 */ /* 0x000fe4000001ff00 */
[----:B------:R-:W-:Y:S01]  /*1830*/  CS2R R30, SRZ ;  /* 0x00000000001e7805 */ /* 0x000fe2000001ff00 */
[----:B------:R-:W-:Y:S01]  /*1840*/  VIADD R3, R0, UR4 ;  /* 0x0000000400037c36 */ /* 0x000fe20008000000 */
[----:B------:R-:W-:Y:S01]  /*1850*/  CS2R R206, SRZ ;  /* 0x0000000000ce7805 */ /* 0x000fe2000001ff00 */
[----:B------:R-:W-:Y:S01]  /*1860*/  IMAD.MOV.U32 R0, RZ, RZ, RZ ;  /* 0x000000ffff007224 */ /* 0x000fe200078e00ff */
[----:B------:R-:W-:Y:S01]  /*1870*/  CS2R R26, SRZ ;  /* 0x00000000001a7805 */ /* 0x000fe2000001ff00 */
[----:B------:R-:W-:Y:S01]  /*1880*/  IMAD.MOV.U32 R7, RZ, RZ, RZ ;  /* 0x000000ffff077224 */ /* 0x000fe200078e00ff */
[----:B------:R-:W-:-:S04]  /*1890*/  SHF.R.S32.HI R4, RZ, 0x1f, R3 ;  /* 0x0000001fff047819 */ /* 0x000fc80000011403 */
[----:B------:R-:W-:Y:S01]  /*18a0*/  LEA.HI R4, R4, R3, RZ, 0x6 ;  /* 0x0000000304047211 */ /* 0x000fe200078f30ff */
[----:B------:R-:W-:-:S03]  /*18b0*/  IMAD.MOV.U32 R3, RZ, RZ, RZ ;  /* 0x000000ffff037224 */ /* 0x000fc600078e00ff */
[----:B------:R-:W-:-:S04]  /*18c0*/  SHF.R.S32.HI R4, RZ, 0x6, R4 ;  /* 0x00000006ff047819 */ /* 0x000fc80000011404 */
[----:B------:R-:W-:-:S04]  /*18d0*/  VIMNMX R4, R4, UR50, PT ;  /* 0x0000003204047c48 */ /* 0x000fc8000bfe0100 */
[----:B------:R-:W-:-:S13]  /*18e0*/  ISETP.GE.AND P1, PT, R4, 0x1, PT ;  /* 0x000000010400780c */ /* 0x000fda0003f26270 */
        /* <DEDUP_REMOVED lines=15> */
.L_x_4007:
[----:B------:R-:W-:Y:S01]  /*19e0*/  ULEA UR21, UR36, UR43, 0x3 ;  /* 0x0000002b24157291 */ /* 0x000fe2000f8e183f */
[----:B------:R-:W-:-:S05]  /*19f0*/  IMAD.U32 R0, RZ, RZ, UR37 ;  /* 0x00000025ff007e24 */ /* 0x000fca000f8e00ff */
[----:B------:R-:W-:-:S04]  /*1a00*/  SHF.L.U32 R0, R0, 0x1f, RZ ;  /* 0x0000001f00007819 */ /* 0x000fc800000006ff */
[----:B------:R-:W0:Y:S02]  /*1a10*/  SYNCS.PHASECHK.TRANS64.TRYWAIT P1, [UR21+0x28c50], R0 ;  /* 0x028c5000ff0075a7 */ /* 0x000e240008020155 */
[----:B0-----:R-:W-:Y:S05]  /*1a20*/  @!P1 BRA `(.L_x_4008) ;  /* 0x000000f400a89947 */ /* 0x001fea0003800000 */
.L_x_4175:
[----:B------:R-:W-:Y:S01]  /*1a30*/  BAR.SYNC.DEFER_BLOCKING 0xe, 0x100 ;  /* 0x0384000000007b1d */ /* 0x000fe20000010000 */
[----:B------:R-:W-:Y:S01]  /*1a40*/  UIADD3 UR4, UR43, 0x26800, URZ ;  /* 0x000268002b047890 */ /* 0x000fe2000fffe03f */
[----:B0-----:R-:W-:Y:S01]  /*1a50*/  IMAD.U32 R0, RZ, RZ, UR21 ;  /* 0x00000015ff007e24 */ /* 0x001fe2000f8e00ff */
[----:B------:R-:W-:Y:S01]  /*1a60*/  ULEA UR18, UR36, UR20, 0xc ;  /* 0x0000001424127291 */ /* 0x000fe2000f8e603f */
[----:B------:R-:W-:Y:S01]  /*1a70*/  ISETP.GE.AND P1, PT, R4, 0x2, PT ;  /* 0x000000020400780c */ /* 0x000fe20003f26270 */
[----:B------:R-:W-:Y:S01]  /*1a80*/  USHF.R.U32.HI UR4, URZ, 0x4, UR4 ;  /* 0x000000043f047899 */ /* 0x000fe20008011604 */
[----:B------:R-:W-:Y:S01]  /*1a90*/  UMOV UR19, 0x40000040 ;  /* 0x4000004000137882 */ /* 0x000fe20000000000 */
[----:B------:R-:W-:Y:S02]  /*1aa0*/  UMOV UR17, 0x40000040 ;  /* 0x4000004000117882 */ /* 0x000fe40000000000 */
[----:B------:R-:W-:Y:S01]  /*1ab0*/  ULOP3.LUT UR4, UR4, 0x3fff, URZ, 0xc0, !UPT ;  /* 0x00003fff04047892 */ /* 0x000fe2000f8ec03f */
[----:B------:R-:W0:Y:S01]  /*1ac0*/  S2R R3, SR_TID.X ;  /* 0x0000000000037919 */ /* 0x000e220000002100 */
[----:B------:R-:W-:-:S02]  /*1ad0*/  UIADD3 UR6, UR18, 0x80, URZ ;  /* 0x0000008012067890 */ /* 0x000fc4000fffe03f */
[----:B------:R-:W-:Y:S01]  /*1ae0*/  ULOP3.LUT UR16, UR4, 0x10000, URZ, 0xfc, !UPT ;  /* 0x0001000004107892 */ /* 0x000fe2000f8efc3f */
[----:B------:R-:W-:Y:S01]  /*1af0*/  UMOV UR7, 0x40000040 ;  /* 0x4000004000077882 */ /* 0x000fe20000000000 */
[----:B------:R-:W-:Y:S02]  /*1b00*/  UMOV UR5, 0x40000040 ;  /* 0x4000004000057882 */ /* 0x000fe40000000000 */
[----:B------:R-:W-:Y:S02]  /*1b10*/  UIADD3 UR4, UR16, 0x2, URZ ;  /* 0x0000000210047890 */ /* 0x000fe4000fffe03f */
[----:B------:R-:W-:Y:S02]  /*1b20*/  UIADD3 UR10, UR18, 0x100, URZ ;  /* 0x00000100120a7890 */ /* 0x000fe4000fffe03f */
[----:B------:R-:W-:Y:S01]  /*1b30*/  UIADD3 UR8, UR16, 0x4, URZ ;  /* 0x0000000410087890 */ /* 0x000fe2000fffe03f */
[----:B------:R-:W-:Y:S01]  /*1b40*/  UMOV UR11, 0x40000040 ;  /* 0x40000040000b7882 */ /* 0x000fe20000000000 */
[----:B------:R-:W-:Y:S01]  /*1b50*/  WARPGROUP.ARRIVE ;  /* 0x00000000000079c5 */ /* 0x000fe20000000000 */
[----:B------:R-:W-:Y:S01]  /*1b60*/  UMOV UR9, 0x40000040 ;  /* 0x4000004000097882 */ /* 0x000fe20000000000 */
[----:B------:R-:W-:-:S02]  /*1b70*/  UIADD3 UR14, UR18, 0x180, URZ ;  /* 0x00000180120e7890 */ /* 0x000fc4000fffe03f */
[----:B------:R-:W-:Y:S02]  /*1b80*/  UIADD3 UR12, UR16, 0x6, URZ ;  /* 0x00000006100c7890 */ /* 0x000fe4000fffe03f */
        /* <DEDUP_REMOVED lines=23> */
.L_x_4014:
[----:B------:R-:W-:Y:S01]  /*1d00*/  BAR.SYNC.DEFER_BLOCKING 0xe, 0x100 ;  /* 0x0384000000007b1d */ /* 0x000fe20000010000 */
[----:B------:R-:W-:Y:S01]  /*1d10*/  IMAD.U32 R3, RZ, RZ, UR36 ;  /* 0x00000024ff037e24 */ /* 0x000fe2000f8e00ff */
[----:B------:R-:W-:Y:S01]  /*1d20*/  UIADD3 UR36, UR36, 0x1, URZ ;  /* 0x0000000124247890 */ /* 0x000fe2000fffe03f */
[C---:B------:R-:W-:Y:S01]  /*1d30*/  ISETP.GT.AND P3, PT, R4.reuse, RZ, PT ;  /* 0x000000ff0400720c */ /* 0x040fe20003f64270 */
        /* <DEDUP_REMOVED lines=139> */
.L_x_4010:
[----:B------:R-:W-:Y:S01]  /*25f0*/  ULEA UR21, UR36, UR43, 0x3 ;  /* 0x0000002b24157291 */ /* 0x000fe2000f8e183f */
[----:B------:R-:W-:-:S05]  /*2600*/  IMAD.U32 R0, RZ, RZ, UR37 ;  /* 0x00000025ff007e24 */ /* 0x000fca000f8e00ff */
[----:B------:R-:W-:-:S04]  /*2610*/  SHF.L.U32 R0, R0, 0x1f, RZ ;  /* 0x0000001f00007819 */ /* 0x000fc800000006ff */
[----:B------:R0:W1:Y:S01]  /*2620*/  SYNCS.PHASECHK.TRANS64.TRYWAIT P1, [UR21+0x28c50], R0 ;  /* 0x028c5000ff0075a7 */ /* 0x0000620008020155 */
[----:B------:R-:W-:Y:S05]  /*2630*/  @!P0 BRA `(.L_x_4011) ;  /* 0x0000000000048947 */ /* 0x000fea0003800000 */
[----:B------:R-:W-:Y:S01]  /*2640*/  BPT.TRAP 0x1 ;  /* 0x000000040000795c */ /* 0x000fe20000300000 */
.L_x_4011:
[----:B-1----:R-:W-:Y:S05]  /*2650*/  @P1 BRA `(.L_x_4012) ;  /* 0x0000000000081947 */ /* 0x002fea0003800000 */
[----:B------:R-:W1:Y:S02]  /*2660*/  SYNCS.PHASECHK.TRANS64.TRYWAIT P1, [UR21+0x28c50], R0 ;  /* 0x028c5000ff0075a7 */ /* 0x000e640008020155 */
[----:B-1----:R-:W-:Y:S05]  /*2670*/  @!P1 BRA `(.L_x_4013) ;  /* 0x000000e800ac9947 */ /* 0x002fea0003800000 */
.L_x_4012:
        /* <DEDUP_REMOVED lines=29> */
.L_x_4009:
        /* <DEDUP_REMOVED lines=144> */
.L_x_4005:
[----:B------:R-:W-:Y:S01]  /*3150*/  ULDC UR4, c[0x0][0x448] ;  /* 0x0001120000047ab9 */ /* 0x000fe20000000800 */
[----:B------:R-:W-:Y:S01]  /*3160*/  UIADD3 UR6, UR41, 0x3f, URZ ;  /* 0x0000003f29067890 */ /* 0x000fe2000fffe03f */
[----:B------:R-:W-:Y:S01]  /*3170*/  PLOP3.LUT P0, PT, PT, PT, PT, 0x80, 0x0 ;  /* 0x000000000000781c */ /* 0x000fe20003f0f070 */
[----:B------:R-:W-:Y:S01]  /*3180*/  UISETP.NE.AND UP0, UPT, UR4, 0x1, UPT ;  /* 0x000000010400788c */ /* 0x000fe2000bf05270 */
[----:B------:R-:W-:Y:S01]  /*3190*/  IMAD.MOV.U32 R0, RZ, RZ, RZ ;  /* 0x000000ffff007224 */ /* 0x000fe200078e00ff */
[----:B------:R-:W-:Y:S01]  /*31a0*/  ULDC UR8, c[0x0][0x288] ;  /* 0x0000a20000087ab9 */ /* 0x000fe20000000800 */
[----:B------:R-:W-:Y:S01]  /*31b0*/  IMAD.MOV.U32 R3, RZ, RZ, RZ ;  /* 0x000000ffff037224 */ /* 0x000fe200078e00ff */
[----:B------:R-:W-:Y:S01]  /*31c0*/  UIADD3 UR8, -UR8, 0x40, URZ ;  /* 0x0000004008087890 */ /* 0x000fe2000fffe13f */
[----:B------:R-:W-:Y:S02]  /*31d0*/  CS2R R150, SRZ ;  /* 0x0000000000967805 */ /* 0x000fe4000001ff00 */
[----:B------:R-:W-:-:S02]  /*31e0*/  CS2R R148, SRZ ;  /* 0x0000000000947805 */ /* 0x000fc4000001ff00 */
[----:B------:R-:W-:Y:S01]  /*31f0*/  CS2R R146, SRZ ;  /* 0x0000000000927805 */ /* 0x000fe2000001ff00 */
[----:B------:R-:W-:Y:S01]  /*3200*/  UIMAD UR8, UR49, UR7, UR8 ;  /* 0x00000007310872a4 */ /* 0x000fe2000f8e0208 */
[----:B------:R-:W-:Y:S02]  /*3210*/  CS2R R144, SRZ ;  /* 0x0000000000907805 */ /* 0x000fe4000001ff00 */
[----:B------:R-:W-:Y:S01]  /*3220*/  CS2R R168, SRZ ;  /* 0x0000000000a87805 */ /* 0x000fe2000001ff00 */
[----:B------:R-:W-:Y:S01]  /*3230*/  @UP0 ULDC UR4, c[0x0][0x44c] ;  /* 0x0001130000040ab9 */ /* 0x000fe20000000800 */
[----:B------:R-:W-:Y:S01]  /*3240*/  @UP0 ULDC UR9, c[0x0][0x450] ;  /* 0x0001140000090ab9 */ /* 0x000fe20000000800 */
[----:B------:R-:W-:Y:S01]  /*3250*/  UIMAD.WIDE.U32 UR4, UR6, UR4, URZ ;  /* 0x00000004060472a5 */ /* 0x000fe2000f8e003f */
[----:B------:R-:W-:Y:S02]  /*3260*/  CS2R R140, SRZ ;  /* 0x00000000008c7805 */ /* 0x000fe4000001ff00 */
[----:B------:R-:W-:-:S02]  /*3270*/  CS2R R166, SRZ ;  /* 0x0000000000a67805 */ /* 0x000fc4000001ff00 */
[----:B------:R-:W-:Y:S01]  /*3280*/  CS2R R136, SRZ ;  /* 0x0000000000887805 */ /* 0x000fe2000001ff00 */
[----:B------:R-:W-:Y:S01]  /*3290*/  @UP0 USHF.R.U32.HI UR6, URZ, UR9, UR5 ;  /* 0x000000093f060299 */ /* 0x000fe20008011605 */
[----:B------:R-:W-:Y:S02]  /*32a0*/  CS2R R164, SRZ ;  /* 0x0000000000a47805 */ /* 0x000fe4000001ff00 */
[----:B------:R-:W-:Y:S02]  /*32b0*/  CS2R R132, SRZ ;  /* 0x0000000000847805 */ /* 0x000fe4000001ff00 */
[----:B------:R-:W-:Y:S01]  /*32c0*/  CS2R R162, SRZ ;  /* 0x0000000000a27805 */ /* 0x000fe2000001ff00 */
[----:B------:R-:W-:Y:S01]  /*32d0*/  UIADD3 UR6, UR8, UR6, URZ ;  /* 0x0000000608067290 */ /* 0x000fe2000fffe03f */
[----:B------:R-:W-:Y:S02]  /*32e0*/  CS2R R160, SRZ ;  /* 0x0000000000a07805 */ /* 0x000fe4000001ff00 */
[----:B------:R-:W-:-:S02]  /*32f0*/  CS2R R128, SRZ ;  /* 0x0000000000807805 */ /* 0x000fc4000001ff00 */
[----:B------:R-:W-:Y:S01]  /*3300*/  CS2R R158, SRZ ;  /* 0x00000000009e7805 */ /* 0x000fe2000001ff00 */
[----:B------:R-:W-:Y:S01]  /*3310*/  USHF.R.S32.HI UR4, URZ, 0x1f, UR6 ;  /* 0x0000001f3f047899 */ /* 0x000fe20008011406 */
[----:B------:R-:W-:Y:S02]  /*3320*/  CS2R R156, SRZ ;  /* 0x00000000009c7805 */ /* 0x000fe4000001ff00 */
[----:B------:R-:W-:Y:S02]  /*3330*/  CS2R R124, SRZ ;  /* 0x00000000007c7805 */ /* 0x000fe4000001ff00 */
[----:B------:R-:W-:Y:S01]  /*3340*/  CS2R R154, SRZ ;  /* 0x00000000009a7805 */ /* 0x000fe2000001ff00 */
[----:B------:R-:W-:Y:S01]  /*3350*/  ULEA.HI UR4, UR4, UR6, URZ, 0x6 ;  /* 0x0000000604047291 */ /* 0x000fe2000f8f303f */
[----:B------:R-:W-:Y:S02]  /*3360*/  CS2R R152, SRZ ;  /* 0x0000000000987805 */ /* 0x000fe4000001ff00 */
[----:B------:R-:W-:-:S02]  /*3370*/  CS2R R120, SRZ ;  /* 0x0000000000787805 */ /* 0x000fc4000001ff00 */
[----:B------:R-:W-:Y:S01]  /*3380*/  CS2R R104, SRZ ;  /* 0x0000000000687805 */ /* 0x000fe2000001ff00 */
[----:B------:R-:W-:Y:S01]  /*3390*/  USHF.R.S32.HI UR4, URZ, 0x6, UR4 ;  /* 0x000000063f047899 */ /* 0x000fe20008011404 */
[----:B------:R-:W-:Y:S02]  /*33a0*/  CS2R R100, SRZ ;  /* 0x0000000000647805 */ /* 0x000fe4000001ff00 */
[----:B------:R-:W-:Y:S02]  /*33b0*/  CS2R R116, SRZ ;  /* 0x0000000000747805 */ /* 0x000fe4000001ff00 */
[----:B------:R-:W-:Y:S01]  /*33c0*/  CS2R R114, SRZ ;  /* 0x0000000000727805 */ /* 0x000fe2000001ff00 */
[----:B------:R-:W-:Y:S01]  /*33d0*/  UISETP.LT.AND UP0, UPT, UR50, UR4, UPT ;  /* 0x000000043200728c */ /* 0x000fe2000bf01270 */
[----:B------:R-:W-:Y:S02]  /*33e0*/  CS2R R112, SRZ ;  /* 0x0000000000707805 */ /* 0x000fe4000001ff00 */
[----:B------:R-:W-:-:S02]  /*33f0*/  CS2R R110, SRZ ;  /* 0x00000000006e7805 */ /* 0x000fc4000001ff00 */
[----:B------:R-:W-:Y:S01]  /*3400*/  CS2R R108, SRZ ;  /* 0x00000000006c7805 */ /* 0x000fe2000001ff00 */
[----:B------:R-:W-:Y:S01]  /*3410*/  USEL UR50, UR50, UR4, UP0 ;  /* 0x0000000432327287 */ /* 0x000fe20008000000 */
[----:B------:R-:W-:Y:S02]  /*3420*/  CS2R R106, SRZ ;  /* 0x00000000006a7805 */ /* 0x000fe4000001ff00 */
[----:B------:R-:W-:Y:S02]  /*3430*/  CS2R R102, SRZ ;  /* 0x0000000000667805 */ /* 0x000fe4000001ff00 */
[----:B------:R-:W-:Y:S01]  /*3440*/  CS2R R98, SRZ ;  /* 0x0000000000627805 */ /* 0x000fe2000001ff00 */
[----:B------:R-:W-:Y:S01]  /*3450*/  UISETP.GE.AND UP0, UPT, UR50, 0x1, UPT ;  /* 0x000000013200788c */ /* 0x000fe2000bf06270 */
[----:B------:R-:W-:Y:S02]  /*3460*/  CS2R R94, SRZ ;  /* 0x00000000005e7805 */ /* 0x000fe4000001ff00 */
[----:B------:R-:W-:-:S02]  /*3470*/  CS2R R170, SRZ ;  /* 0x0000000000aa7805 */ /* 0x000fc4000001ff00 */
[----:B------:R-:W-:Y:S02]  /*3480*/  CS2R R90, SRZ ;  /* 0x00000000005a7805 */ /* 0x000fe4000001ff00 */
[----:B------:R-:W-:Y:S02]  /*3490*/  CS2R R172, SRZ ;  /* 0x0000000000ac7805 */ /* 0x000fe4000001ff00 */
[----:B------:R-:W-:Y:S02]  /*34a0*/  CS2R R86, SRZ ;  /* 0x0000000000567805 */ /* 0x000fe4000001ff00 */
[----:B------:R-:W-:Y:S02]  /*34b0*/  PLOP3.LUT P1, PT, PT, PT, UP0, 0x80, 0x0 ;  /* 0x000000000000781c */ /* 0x000fe40003f2f008 */
        /* <DEDUP_REMOVED lines=62> */
.L_x_4015:
        /* <DEDUP_REMOVED lines=9> */
.L_x_4176:
[----:B------:R-:W-:Y:S05]  /*3930*/  @!P0 BRA `(.L_x_4017) ;  /* 0x0000000000048947 */ /* 0x000fea0003800000 */
[----:B------:R-:W-:Y:S01]  /*3940*/  BPT.TRAP 0x1 ;  /* 0x000000040000795c */ /* 0x000fe20000300000 */
.L_x_4017:
[----:B------:R-:W-:Y:S02]  /*3950*/  IMAD.U32 R7, RZ, RZ, UR36 ;  /* 0x00000024ff077e24 */ /* 0x000fe4000f8e00ff */
[----:B------:R-:W-:-:S03]  /*3960*/  IMAD.U32 R8, RZ, RZ, UR37 ;  /* 0x00000025ff087e24 */ /* 0x000fc6000f8e00ff */
[----:B------:R-:W-:Y:S02]  /*3970*/  LEA R7, R7, UR43, 0x3 ;  /* 0x0000002b07077c11 */ /* 0x000fe4000f8e18ff */
[----:B------:R-:W-:-:S04]  /*3980*/  SHF.L.U32 R8, R8, 0x1f, RZ ;  /* 0x0000001f08087819 */ /* 0x000fc800000006ff */
[----:B------:R1:W2:Y:S01]  /*3990*/  SYNCS.PHASECHK.TRANS64.TRYWAIT P1, [R7+URZ+0x28c30], R8 ;  /* 0x028c3008070075a7 */ /* 0x0002a2000802017f */
[----:B------:R-:W-:Y:S05]  /*39a0*/  @!P0 BRA `(.L_x_4018) ;  /* 0x0000000000048947 */ /* 0x000fea0003800000 */
[----:B------:R-:W-:Y:S01]  /*39b0*/  BPT.TRAP 0x1 ;  /* 0x000000040000795c */ /* 0x000fe20000300000 */
.L_x_4018:
[----:B--2---:R-:W-:Y:S05]  /*39c0*/  @P1 BRA `(.L_x_4019) ;  /* 0x0000000000081947 */ /* 0x004fea0003800000 */
[----:B------:R-:W2:Y:S02]  /*39d0*/  SYNCS.PHASECHK.TRANS64.TRYWAIT P1, [R7+URZ+0x28c30], R8 ;  /* 0x028c3008070075a7 */ /* 0x000ea4000802017f */
[----:B--2---:R-:W-:Y:S05]  /*39e0*/  @!P1 BRA `(.L_x_4020) ;  /* 0x000000d800009947 */ /* 0x004fea0003800000 */
.L_x_4019:
        /* <DEDUP_REMOVED lines=34> */
[----:B------:R-:W-:Y:S01]  /*3c10*/  HGMMA.64x64x16.F32.BF16 R24, gdesc[UR4], R24, gsb0 ;  /* 0x00e00000041879f0 */ /* 0x000fe20008001818 */
[----:B------:R-:W-:Y:S02]  /*3c20*/  ULDC UR6, c[0x0][0x448] ;  /* 0x0001120000067ab9 */ /* 0x000fe40000000800 */
[----:B------:R-:W-:-:S06]  /*3c30*/  UISETP.NE.AND UP0, UPT, UR6, 0x1, UPT ;  /* 0x000000010600788c */ /* 0x000fcc000bf05270 */
[----:B------:R-:W-:-:S05]  /*3c40*/  PLOP3.LUT P2, PT, PT, PT, UP0, 0x80, 0x0 ;  /* 0x000000000000781c */ /* 0x000fca0003f4f008 */
[----:B------:R-:W-:-:S08]  /*3c50*/  @UP0 ULDC UR6, c[0x0][0x44c] ;  /* 0x0001130000060ab9 */ /* 0x000fd00000000800 */
[----:B------:R-:W-:Y:S01]  /*3c60*/  @P2 IMAD.HI.U32 R4, R3, UR6, RZ ;  /* 0x0000000603042c27 */ /* 0x000fe2000f8e00ff */
[----:B------:R-:W-:-:S04]  /*3c70*/  @UP0 ULDC UR6, c[0x0][0x450] ;  /* 0x0001140000060ab9 */ /* 0x000fc80000000800 */
[----:B------:R-:W-:Y:S01]  /*3c80*/  @P2 SHF.R.U32.HI R3, RZ, UR6, R4 ;  /* 0x00000006ff032c19 */ /* 0x000fe20008011604 */
[----:B------:R-:W-:Y:S02]  /*3c90*/  UMOV UR6, 0xffffffc0 ;  /* 0xffffffc000067882 */ /* 0x000fe40000000000 */
[----:B------:R-:W-:Y:S02]  /*3ca0*/  UIMAD UR7, UR50, UR6, 0x41 ;  /* 0x00000041320774a4 */ /* 0x000fe4000f8e0206 */
[----:B------:R-:W0:Y:S01]  /*3cb0*/  SHFL.IDX PT, R6, R3, 0x1, 0x1c1f ;  /* 0x003c1f0003067f89 */ /* 0x000e2200000e0000 */
[----:B------:R-:W-:-:S03]  /*3cc0*/  UIMAD UR6, UR50, UR6, 0x40 ;  /* 0x00000040320674a4 */ /* 0x000fc6000f8e0206 */
[----:B------:R-:W3:Y:S01]  /*3cd0*/  SHFL.IDX PT, R3, R3, RZ, 0x1c1f ;  /* 0x001c1fff03037589 */ /* 0x000ee200000e0000 */
[----:B------:R-:W-:Y:S02]  /*3ce0*/  WARPGROUP.DEPBAR.LE gsb0, 0x0 ;  /* 0x00008000000079c5 */ /* 0x000fe40000010000 */
[----:B------:R-:W-:-:S06]  /*3cf0*/  WARPGROUP.ARRIVE ;  /* 0x00000000000079c5 */ /* 0x000fcc0000000000 */
[----:B------:R-:W-:Y:S01]  /*3d00*/  HGMMA.64x64x16.F32.BF16 R24, gdesc[UR8], R24, gsb0 ;  /* 0x00e00000081879f0 */ /* 0x000fe20008001818 */
[----:B------:R-:W-:Y:S02]  /*3d10*/  ULDC UR10, c[0x0][0x988] ;  /* 0x00026200000a7ab9 */ /* 0x000fe40000000800 */
[----:B------:R-:W-:Y:S02]  /*3d20*/  WARPGROUP.DEPBAR.LE gsb0, 0x0 ;  /* 0x00008000000079c5 */ /* 0x000fe40000010000 */
[----:B------:R-:W-:-:S06]  /*3d30*/  WARPGROUP.ARRIVE ;  /* 0x00000000000079c5 */ /* 0x000fcc0000000000 */
[----:B------:R-:W-:Y:S01]  /*3d40*/  HGMMA.64x64x16.F32.BF16 R24, gdesc[UR12], R24, gsb0 ;  /* 0x00e000000c1879f0 */ /* 0x000fe20008001818 */
[----:B------:R-:W-:Y:S01]  /*3d50*/  ULDC UR14, c[0x0][0x2f0] ;  /* 0x0000bc00000e7ab9 */ /* 0x000fe20000000800 */
[----:B------:R-:W-:Y:S01]  /*3d60*/  ULDC UR15, c[0x0][0x288] ;  /* 0x0000a200000f7ab9 */ /* 0x000fe20000000800 */
[----:B------:R-:W-:Y:S02]  /*3d70*/  UIMAD UR7, UR49, UR14, UR7 ;  /* 0x0000000e310772a4 */ /* 0x000fe4000f8e0207 */
[----:B------:R-:W-:-:S04]  /*3d80*/  UIMAD UR6, UR49, UR14, UR6 ;  /* 0x0000000e310672a4 */ /* 0x000fc8000f8e0206 */
[----:B------:R-:W-:Y:S02]  /*3d90*/  IMAD.U32 R5, RZ, RZ, UR7 ;  /* 0x00000007ff057e24 */ /* 0x000fe4000f8e00ff */
[----:B------:R-:W-:-:S03]  /*3da0*/  IADD3 R4, -R2, UR6, RZ ;  /* 0x0000000602047c10 */ /* 0x000fc6000fffe1ff */
[----:B------:R-:W-:-:S04]  /*3db0*/  IADD3 R5, R5, -UR15, -R2 ;  /* 0x8000000f05057c10 */ /* 0x000fc8000fffe802 */
[-CC-:B0-----:R-:W-:Y:S02]  /*3dc0*/  VIADDMNMX R6, R6, R5.reuse, R4.reuse, PT ;  /* 0x0000000506067246 */ /* 0x181fe40003800104 */
[----:B---3--:R-:W-:Y:S02]  /*3dd0*/  VIADDMNMX R4, R3, R5, R4, PT ;  /* 0x0000000503047246 */ /* 0x008fe40003800104 */
[C---:B------:R-:W-:Y:S02]  /*3de0*/  ISETP.GT.AND P3, PT, R6.reuse, RZ, PT ;  /* 0x000000ff0600720c */ /* 0x040fe40003f64270 */
[C---:B------:R-:W-:Y:S02]  /*3df0*/  ISETP.GT.AND P4, PT, R6.reuse, 0x1, PT ;  /* 0x000000010600780c */ /* 0x040fe40003f84270 */
[----:B------:R-:W-:Y:S01]  /*3e00*/  ISETP.GT.AND P5, PT, R6, 0x8, PT ;  /* 0x000000080600780c */ /* 0x000fe20003fa4270 */
[----:B------:R-:W-:Y:S02]  /*3e10*/  WARPGROUP.DEPBAR.LE gsb0, 0x0 ;  /* 0x00008000000079c5 */ /* 0x000fe40000010000 */
[----:B------:R-:W-:-:S02]  /*3e20*/  FSEL R26, R26, -INF , P3 ;  /* 0xff8000001a1a7808 */ /* 0x000fc40001800000 */
[----:B------:R-:W-:Y:S02]  /*3e30*/  FSEL R27, R27, -INF , P4 ;  /* 0xff8000001b1b7808 */ /* 0x000fe40002000000 */
[----:B------:R-:W-:Y:S02]  /*3e40*/  ISETP.GT.AND P3, PT, R6, 0x9, PT ;  /* 0x000000090600780c */ /* 0x000fe40003f64270 */
[----:B------:R-:W-:Y:S02]  /*3e50*/  FSEL R30, R30, -INF , P5 ;  /* 0xff8000001e1e7808 */ /* 0x000fe40002800000 */
[----:B------:R-:W-:Y:S02]  /*3e60*/  FMNMX.FTZ R9, R26, R27, !PT ;  /* 0x0000001b1a097209 */ /* 0x000fe40007810000 */
[----:B------:R-:W-:Y:S02]  /*3e70*/  ISETP.GT.AND P4, PT, R6, 0x10, PT ;  /* 0x000000100600780c */ /* 0x000fe40003f84270 */
[----:B------:R-:W-:-:S02]  /*3e80*/  FSEL R31, R31, -INF , P3 ;  /* 0xff8000001f1f7808 */ /* 0x000fc40001800000 */
[----:B------:R-:W-:Y:S02]  /*3e90*/  FMNMX.FTZ R10, R30, R9, !PT ;  /* 0x000000091e0a7209 */ /* 0x000fe40007810000 */
        /* <DEDUP_REMOVED lines=33> */
[----:B------:R-:W-:Y:S02]  /*40b0*/  FSEL R55, R55, -INF , P3 ;  /* 0xff80000037377808 */ /* 0x000fe40001800000 */
[----:B------:R-:W-:-:S02]  /*40c0*/  FMNMX.FTZ R6, R54, R9, !PT ;  /* 0x0000000936067209 */ /* 0x000fc40007810000 */
[C---:B------:R-:W-:Y:S02]  /*40d0*/  ISETP.GT.AND P3, PT, R4.reuse, RZ, PT ;  /* 0x000000ff0400720c */ /* 0x040fe40003f64270 */
[----:B------:R-:W-:Y:S02]  /*40e0*/  FMNMX.FTZ R6, R55, R6, !PT ;  /* 0x0000000637067209 */ /* 0x000fe40007810000 */
[C---:B------:R-:W-:Y:S02]  /*40f0*/  ISETP.GT.AND P4, PT, R4.reuse, 0x1, PT ;  /* 0x000000010400780c */ /* 0x040fe40003f84270 */
[----:B------:R-:W-:Y:S01]  /*4100*/  ISETP.GT.AND P5, PT, R4, 0x8, PT ;  /* 0x000000080400780c */ /* 0x000fe20003fa4270 */
[----:B------:R-:W0:Y:S01]  /*4110*/  SHFL.BFLY PT, R9, R6, 0x2, 0x1f ;  /* 0x0c401f0006097f89 */ /* 0x000e2200000e0000 */
[----:B------:R-:W-:Y:S02]  /*4120*/  FSEL R24, R24, -INF , P3 ;  /* 0xff80000018187808 */ /* 0x000fe40001800000 */
[----:B------:R-:W-:-:S02]  /*4130*/  FSEL R25, R25, -INF , P4 ;  /* 0xff80000019197808 */ /* 0x000fc40002000000 */
[----:B------:R-:W-:Y:S02]  /*4140*/  ISETP.GT.AND P3, PT, R4, 0x9, PT ;  /* 0x000000090400780c */ /* 0x000fe40003f64270 */
[----:B------:R-:W-:Y:S02]  /*4150*/  FSEL R28, R28, -INF , P5 ;  /* 0xff8000001c1c7808 */ /* 0x000fe40002800000 */
[----:B------:R-:W-:Y:S02]  /*4160*/  FMNMX.FTZ R3, R24, R25, !PT ;  /* 0x0000001918037209 */ /* 0x000fe40007810000 */
[C---:B------:R-:W-:Y:S02]  /*4170*/  ISETP.GT.AND P4, PT, R4.reuse, 0x10, PT ;  /* 0x000000100400780c */ /* 0x040fe40003f84270 */
[----:B------:R-:W-:Y:S02]  /*4180*/  FSEL R29, R29, -INF , P3 ;  /* 0xff8000001d1d7808 */ /* 0x000fe40001800000 */
[----:B------:R-:W-:-:S02]  /*4190*/  ISETP.GT.AND P3, PT, R4, 0x11, PT ;  /* 0x000000110400780c */ /* 0x000fc40003f64270 */
[----:B------:R-:W-:Y:S02]  /*41a0*/  FSEL R32, R32, -INF , P4 ;  /* 0xff80000020207808 */ /* 0x000fe40002000000 */
[C---:B------:R-:W-:Y:S02]  /*41b0*/  ISETP.GT.AND P4, PT, R4.reuse, 0x18, PT ;  /* 0x000000180400780c */ /* 0x040fe40003f84270 */
[----:B------:R-:W-:Y:S02]  /*41c0*/  FSEL R33, R33, -INF , P3 ;  /* 0xff80000021217808 */ /* 0x000fe40001800000 */
[----:B------:R-:W-:Y:S02]  /*41d0*/  ISETP.GT.AND P3, PT, R4, 0x19, PT ;  /* 0x000000190400780c */ /* 0x000fe40003f64270 */
[----:B0-----:R-:W-:Y:S02]  /*41e0*/  FMNMX.FTZ R9, R6, R9, !PT ;  /* 0x0000000906097209 */ /* 0x001fe40007810000 */
[----:B------:R-:W-:-:S02]  /*41f0*/  FMNMX.FTZ R6, R28, R3, !PT ;  /* 0x000000031c067209 */ /* 0x000fc40007810000 */
[----:B------:R-:W-:Y:S01]  /*4200*/  FSEL R36, R36, -INF , P4 ;  /* 0xff80000024247808 */ /* 0x000fe20002000000 */
[----:B------:R-:W0:Y:S01]  /*4210*/  SHFL.BFLY PT, R10, R9, 0x1, 0x1f ;  /* 0x0c201f00090a7f89 */ /* 0x000e2200000e0000 */
[----:B------:R-:W-:Y:S02]  /*4220*/  FMNMX.FTZ R3, R29, R6, !PT ;  /* 0x000000061d037209 */ /* 0x000fe40007810000 */
[----:B------:R-:W-:Y:S02]  /*4230*/  ISETP.GT.AND P4, PT, R4, 0x20, PT ;  /* 0x000000200400780c */ /* 0x000fe40003f84270 */
[----:B------:R-:W-:Y:S02]  /*4240*/  FMNMX.FTZ R6, R32, R3, !PT ;  /* 0x0000000320067209 */ /* 0x000fe40007810000 */
[----:B------:R-:W-:Y:S02]  /*4250*/  FSEL R37, R37, -INF , P3 ;  /* 0xff80000025257808 */ /* 0x000fe40001800000 */
[----:B------:R-:W-:-:S02]  /*4260*/  FMNMX.FTZ R3, R33, R6, !PT ;  /* 0x0000000621037209 */ /* 0x000fc40007810000 */
[----:B------:R-:W-:Y:S02]  /*4270*/  ISETP.GT.AND P5, PT, R4, 0x21, PT ;  /* 0x000000210400780c */ /* 0x000fe40003fa4270 */
[----:B------:R-:W-:Y:S02]  /*4280*/  FSEL R40, R40, -INF , P4 ;  /* 0xff80000028287808 */ /* 0x000fe40002000000 */
[C---:B------:R-:W-:Y:S02]  /*4290*/  ISETP.GT.AND P4, PT, R4.reuse, 0x28, PT ;  /* 0x000000280400780c */ /* 0x040fe40003f84270 */
[----:B------:R-:W-:Y:S02]  /*42a0*/  FSEL R41, R41, -INF , P5 ;  /* 0xff80000029297808 */ /* 0x000fe40002800000 */
[----:B------:R-:W-:Y:S02]  /*42b0*/  ISETP.GT.AND P3, PT, R4, 0x29, PT ;  /* 0x000000290400780c */ /* 0x000fe40003f64270 */
[----:B------:R-:W-:-:S02]  /*42c0*/  FSEL R44, R44, -INF , P4 ;  /* 0xff8000002c2c7808 */ /* 0x000fc40002000000 */
[----:B------:R-:W-:Y:S02]  /*42d0*/  ISETP.GT.AND P4, PT, R4, 0x30, PT ;  /* 0x000000300400780c */ /* 0x000fe40003f84270 */
[----:B0-----:R-:W-:Y:S02]  /*42e0*/  FMNMX.FTZ R6, R9, R10, !PT ;  /* 0x0000000a09067209 */ /* 0x001fe40007810000 */
[----:B------:R-:W-:Y:S02]  /*42f0*/  FMNMX.FTZ R10, R36, R3, !PT ;  /* 0x00000003240a7209 */ /* 0x000fe40007810000 */
[----:B------:R-:W-:Y:S01]  /*4300*/  FSEL R45, R45, -INF , P3 ;  /* 0xff8000002d2d7808 */ /* 0x000fe20001800000 */
[----:B------:R-:W-:Y:S01]  /*4310*/  FMUL.FTZ R5, R6, UR10 ;  /* 0x0000000a06057c20 */ /* 0x000fe20008410000 */
[----:B------:R-:W-:Y:S02]  /*4320*/  FMNMX.FTZ R3, R37, R10, !PT ;  /* 0x0000000a25037209 */ /* 0x000fe40007810000 */
[----:B------:R-:W-:-:S02]  /*4330*/  ISETP.GT.AND P3, PT, R4, 0x31, PT ;  /* 0x000000310400780c */ /* 0x000fc40003f64270 */
[----:B------:R-:W-:Y:S02]  /*4340*/  FMNMX.FTZ R10, R40, R3, !PT ;  /* 0x00000003280a7209 */ /* 0x000fe40007810000 */
[----:B------:R-:W-:Y:S02]  /*4350*/  FSEL R48, R48, -INF , P4 ;  /* 0xff80000030307808 */ /* 0x000fe40002000000 */
[----:B------:R-:W-:Y:S02]  /*4360*/  FMNMX.FTZ R3, R41, R10, !PT ;  /* 0x0000000a29037209 */ /* 0x000fe40007810000 */
[----:B------:R-:W-:Y:S02]  /*4370*/  ISETP.GT.AND P4, PT, R4, 0x38, PT ;  /* 0x000000380400780c */ /* 0x000fe40003f84270 */
[----:B------:R-:W-:Y:S02]  /*4380*/  FMNMX.FTZ R10, R44, R3, !PT ;  /* 0x000000032c0a7209 */ /* 0x000fe40007810000 */
[----:B------:R-:W-:-:S02]  /*4390*/  FSEL R49, R49, -INF , P3 ;  /* 0xff80000031317808 */ /* 0x000fc40001800000 */
[----:B------:R-:W-:Y:S02]  /*43a0*/  FMNMX.FTZ R3, R45, R10, !PT ;  /* 0x0000000a2d037209 */ /* 0x000fe40007810000 */
[----:B------:R-:W-:Y:S02]  /*43b0*/  ISETP.GT.AND P3, PT, R4, 0x39, PT ;  /* 0x000000390400780c */ /* 0x000fe40003f64270 */
[----:B------:R-:W-:Y:S02]  /*43c0*/  FMNMX.FTZ R10, R48, R3, !PT ;  /* 0x00000003300a7209 */ /* 0x000fe40007810000 */
[----:B------:R-:W-:Y:S02]  /*43d0*/  FSEL R52, R52, -INF , P4 ;  /* 0xff80000034347808 */ /* 0x000fe40002000000 */
[----:B------:R-:W-:Y:S02]  /*43e0*/  FMNMX.FTZ R3, R49, R10, !PT ;  /* 0x0000000a31037209 */ /* 0x000fe40007810000 */
[----:B------:R-:W-:-:S02]  /*43f0*/  FSEL R53, R53, -INF , P3 ;  /* 0xff80000035357808 */ /* 0x000fc40001800000 */
[----:B------:R-:W-:Y:S02]  /*4400*/  FMNMX.FTZ R4, R52, R3, !PT ;  /* 0x0000000334047209 */ /* 0x000fe40007810000 */
[----:B------:R-:W-:Y:S02]  /*4410*/  FSETP.NEU.FTZ.AND P5, PT, R6, -INF , PT ;  /* 0xff8000000600780b */ /* 0x000fe40003fbd000 */
[----:B------:R-:W-:Y:S02]  /*4420*/  FMNMX.FTZ R4, R53, R4, !PT ;  /* 0x0000000435047209 */ /* 0x000fe40007810000 */
[----:B------:R-:W-:-:S03]  /*4430*/  FSEL R9, R5, RZ, P5 ;  /* 0x000000ff05097208 */ /* 0x000fc60002800000 */
[----:B------:R-:W0:Y:S02]  /*4440*/  SHFL.BFLY PT, R3, R4, 0x2, 0x1f ;  /* 0x0c401f0004037f89 */ /* 0x000e2400000e0000 */
        /* <DEDUP_REMOVED lines=16> */
[--C-:B------:R-:W-:Y:S01]  /*4550*/  FFMA.FTZ R54, R54, UR10, -R9.reuse ;  /* 0x0000000a36367c23 */ /* 0x100fe20008010809 */
[----:B------:R-:W-:Y:S01]  /*4560*/  FFMA.FTZ R9, R55, UR10, -R9 ;  /* 0x0000000a37097c23 */ /* 0x000fe20008010809 */
[----:B0-----:R-:W-:-:S04]  /*4570*/  FMNMX.FTZ R3, R4, R3, !PT ;  /* 0x0000000304037209 */ /* 0x001fc80007810000 */
[----:B------:R-:W-:Y:S01]  /*4580*/  MUFU.EX2 R30, R30 ;  /* 0x0000001e001e7308 */ /* 0x000fe20000000800 */
[----:B------:R-:W0:Y:S07]  /*4590*/  SHFL.BFLY PT, R4, R3, 0x1, 0x1f ;  /* 0x0c201f0003047f89 */ /* 0x000e2e00000e0000 */
[----:B------:R-:W4:Y:S01]  /*45a0*/  MUFU.EX2 R31, R31 ;  /* 0x0000001f001f7308 */ /* 0x000f220000000800 */
[----:B---3--:R-:W-:-:S07]  /*45b0*/  F2FP.BF16.F32.PACK_AB R153, R27, R26 ;  /* 0x0000001a1b99723e */ /* 0x008fce00000010ff */
[----:B------:R-:W-:Y:S08]  /*45c0*/  MUFU.EX2 R34, R34 ;  /* 0x0000002200227308 */ /* 0x000ff00000000800 */
[----:B------:R-:W3:Y:S01]  /*45d0*/  MUFU.EX2 R35, R35 ;  /* 0x0000002300237308 */ /* 0x000ee20000000800 */
[----:B----4-:R-:W-:Y:S02]  /*45e0*/  F2FP.BF16.F32.PACK_AB R155, R31, R30 ;  /* 0x0000001e1f9b723e */ /* 0x010fe400000010ff */
[----:B0-----:R-:W-:-:S04]  /*45f0*/  FMNMX.FTZ R5, R3, R4, !PT ;  /* 0x0000000403057209 */ /* 0x001fc80007810000 */
[C---:B------:R-:W-:Y:S01]  /*4600*/  FSETP.NEU.FTZ.AND P3, PT, R5.reuse, -INF , PT ;  /* 0xff8000000500780b */ /* 0x040fe20003f7d000 */
[----:B------:R-:W-:Y:S01]  /*4610*/  FMUL.FTZ R3, R5, UR10 ;  /* 0x0000000a05037c20 */ /* 0x000fe20008410000 */
[----:B------:R-:W-:Y:S04]  /*4620*/  MUFU.EX2 R38, R38 ;  /* 0x0000002600267308 */ /* 0x000fe80000000800 */
[----:B------:R-:W-:Y:S01]  /*4630*/  FSEL R4, R3, RZ, P3 ;  /* 0x000000ff03047208 */ /* 0x000fe20001800000 */
[----:B------:R-:W-:Y:S01]  /*4640*/  FADD.FTZ R3, R26, R27 ;  /* 0x0000001b1a037221 */ /* 0x000fe20000010000 */
[----:B---3--:R-:W-:Y:S02]  /*4650*/  F2FP.BF16.F32.PACK_AB R157, R35, R34 ;  /* 0x00000022239d723e */ /* 0x008fe400000010ff */
[----:B------:R-:W0:Y:S01]  /*4660*/  MUFU.EX2 R39, R39 ;  /* 0x0000002700277308 */ /* 0x000e220000000800 */
        /* <DEDUP_REMOVED lines=8> */
[----:B------:R-:W-:Y:S01]  /*46f0*/  FADD.FTZ R10, R30, R3 ;  /* 0x000000031e0a7221 */ /* 0x000fe20000010000 */
[----:B------:R-:W-:-:S02]  /*4700*/  @!P1 VIADD R3, R7, 0x28c40 ;  /* 0x00028c4007039836 */ /* 0x000fc40000000000 */
[--C-:B------:R-:W-:Y:S01]  /*4710*/  FFMA.FTZ R37, R37, UR10, -R4.reuse ;  /* 0x0000000a25257c23 */ /* 0x100fe20008010804 */
[----:B------:R-:W-:Y:S01]  /*4720*/  FFMA.FTZ R40, R40, UR10, -R4 ;  /* 0x0000000a28287c23 */ /* 0x000fe20008010804 */
[----:B------:R-:W-:Y:S01]  /*4730*/  FADD.FTZ R13, R31, R10 ;  /* 0x0000000a1f0d7221 */ /* 0x000fe20000010000 */
[--C-:B------:R-:W-:Y:S01]  /*4740*/  FFMA.FTZ R41, R41, UR10, -R4.reuse ;  /* 0x0000000a29297c23 */ /* 0x100fe20008010804 */
[----:B------:R-:W-:Y:S01]  /*4750*/  @!P1 PRMT R3, RZ, 0x654, R3 ;  /* 0x00000654ff039816 */ /* 0x000fe20000000003 */
[----:B------:R-:W3:Y:S01]  /*4760*/  MUFU.EX2 R25, R25 ;  /* 0x0000001900197308 */ /* 0x000ee20000000800 */
[----:B------:R-:W-:Y:S01]  /*4770*/  FADD.FTZ R12, R34, R13 ;  /* 0x0000000d220c7221 */ /* 0x000fe20000010000 */
[--C-:B------:R-:W-:Y:S01]  /*4780*/  FFMA.FTZ R44, R44, UR10, -R4.reuse ;  /* 0x0000000a2c2c7c23 */ /* 0x100fe20008010804 */
[----:B------:R4:W-:Y:S01]  /*4790*/  @!P1 SYNCS.ARRIVE.TRANS64.RED.A1T0 RZ, [R3+URZ], RZ ;  /* 0x000000ff03ff99a7 */ /* 0x0009e2000810043f */
[--C-:B------:R-:W-:Y:S01]  /*47a0*/  FFMA.FTZ R45, R45, UR10, -R4.reuse ;  /* 0x0000000a2d2d7c23 */ /* 0x100fe20008010804 */
[--C-:B------:R-:W-:Y:S01]  /*47b0*/  FFMA.FTZ R48, R48, UR10, -R4.reuse ;  /* 0x0000000a30307c23 */ /* 0x100fe20008010804 */
[--C-:B------:R-:W-:Y:S01]  /*47c0*/  FFMA.FTZ R49, R49, UR10, -R4.reuse ;  /* 0x0000000a31317c23 */ /* 0x100fe20008010804 */
[--C-:B------:R-:W-:Y:S01]  /*47d0*/  FFMA.FTZ R52, R52, UR10, -R4.reuse ;  /* 0x0000000a34347c23 */ /* 0x100fe20008010804 */
[----:B------:R-:W5:Y:S01]  /*47e0*/  MUFU.EX2 R28, R28 ;  /* 0x0000001c001c7308 */ /* 0x000f620000000800 */
[----:B------:R-:W-:Y:S01]  /*47f0*/  FFMA.FTZ R4, R53, UR10, -R4 ;  /* 0x0000000a35047c23 */ /* 0x000fe20008010804 */
[----:B0-----:R-:W-:-:S06]  /*4800*/  F2FP.BF16.F32.PACK_AB R159, R39, R38 ;  /* 0x00000026279f723e */ /* 0x001fcc00000010ff */
        /* <DEDUP_REMOVED lines=11> */
[----:B------:R-:W-:Y:S01]  /*48c0*/  BAR.SYNC.DEFER_BLOCKING 0xf, 0x100 ;  /* 0x03c4000000007b1d */ /* 0x000fe20000010000 */
[----:B0-----:R-:W-:-:S05]  /*48d0*/  FADD.FTZ R10, R32, R3 ;  /* 0x00000003200a7221 */ /* 0x001fca0000010000 */
        /* <DEDUP_REMOVED lines=8> */
[----:B---3--:R-:W-:-:S07]  /*4960*/  FADD.FTZ R12, R42, R11 ;  /* 0x0000000b2a0c7221 */ /* 0x008fce0000010000 */
[----:B------:R-:W3:Y:S01]  /*4970*/  MUFU.EX2 R43, R43 ;  /* 0x0000002b002b7308 */ /* 0x000ee20000000800 */
[C---:B----4-:R-:W-:Y:S01]  /*4980*/  FADD.FTZ R11, R37.reuse, R10 ;  /* 0x0000000a250b7221 */ /* 0x050fe20000010000 */
[----:B------:R-:W-:-:S05]  /*4990*/  F2FP.BF16.F32.PACK_AB R158, R37, R36 ;  /* 0x00000024259e723e */ /* 0x000fca00000010ff */
[----:B------:R0:W-:Y:S01]  /*49a0*/  STSM.16.M88.4 [R22], R156 ;  /* 0x0000009c16007844 */ /* 0x0001e20000000200 */
[----:B------:R-:W4:Y:S01]  /*49b0*/  MUFU.EX2 R41, R41 ;  /* 0x0000002900297308 */ /* 0x000f220000000800 */
[----:B-----5:R-:W-:-:S07]  /*49c0*/  FADD.FTZ R10, R40, R11 ;  /* 0x0000000b280a7221 */ /* 0x020fce0000010000 */
[----:B------:R-:W5:Y:S01]  /*49d0*/  MUFU.EX2 R46, R46 ;  /* 0x0000002e002e7308 */ /* 0x000f620000000800 */
[C---:B---3--:R-:W-:Y:S01]  /*49e0*/  FADD.FTZ R13, R43.reuse, R12 ;  /* 0x0000000c2b0d7221 */ /* 0x048fe20000010000 */
[----:B------:R-:W-:-:S06]  /*49f0*/  F2FP.BF16.F32.PACK_AB R161, R43, R42 ;  /* 0x0000002a2ba1723e */ /* 0x000fcc00000010ff */
[----:B------:R-:W-:Y:S01]  /*4a00*/  MUFU.EX2 R44, R44 ;  /* 0x0000002c002c7308 */ /* 0x000fe20000000800 */
[C---:B----4-:R-:W-:Y:S01]  /*4a10*/  FADD.FTZ R11, R41.reuse, R10 ;  /* 0x0000000a290b7221 */ /* 0x050fe20000010000 */
[----:B------:R-:W-:-:S06]  /*4a20*/  F2FP.BF16.F32.PACK_AB R160, R41, R40 ;  /* 0x0000002829a0723e */ /* 0x000fcc00000010ff */
[----:B------:R-:W3:Y:S01]  /*4a30*/  MUFU.EX2 R47, R47 ;  /* 0x0000002f002f7308 */ /* 0x000ee20000000800 */
[----:B-----5:R-:W-:-:S07]  /*4a40*/  FADD.FTZ R10, R46, R13 ;  /* 0x0000000d2e0a7221 */ /* 0x020fce0000010000 */
        /* <DEDUP_REMOVED lines=12> */
[----:B------:R-:W-:Y:S08]  /*4b10*/  MUFU.EX2 R54, R54 ;  /* 0x0000003600367308 */ /* 0x000ff00000000800 */
[----:B------:R-:W3:Y:S01]  /*4b20*/  MUFU.EX2 R9, R9 ;  /* 0x0000000900097308 */ /* 0x000ee20000000800 */
[----:B----4-:R-:W-:-:S07]  /*4b30*/  F2FP.BF16.F32.PACK_AB R164, R49, R48 ;  /* 0x0000003031a4723e */ /* 0x010fce00000010ff */
[----:B------:R-:W-:Y:S08]  /*4b40*/  MUFU.EX2 R52, R52 ;  /* 0x0000003400347308 */ /* 0x000ff00000000800 */
[----:B------:R4:W5:Y:S01]  /*4b50*/  MUFU.EX2 R3, R4 ;  /* 0x0000000400037308 */ /* 0x0009620000000800 */
[----:B---3--:R-:W-:Y:S01]  /*4b60*/  F2FP.BF16.F32.PACK_AB R167, R9, R54 ;  /* 0x0000003609a7723e */ /* 0x008fe200000010ff */
[----:B----4-:R-:W-:-:S04]  /*4b70*/  FADD.FTZ R4, R44, R11 ;  /* 0x0000000b2c047221 */ /* 0x010fc80000010000 */
[----:B------:R-:W-:Y:S01]  /*4b80*/  FADD.FTZ R45, R45, R4 ;  /* 0x000000042d2d7221 */ /* 0x000fe20000010000 */
[----:B------:R-:W-:-:S03]  /*4b90*/  FADD.FTZ R4, R54, R51 ;  /* 0x0000003336047221 */ /* 0x000fc60000010000 */
[----:B------:R-:W-:Y:S01]  /*4ba0*/  FADD.FTZ R48, R48, R45 ;  /* 0x0000002d30307221 */ /* 0x000fe20000010000 */
[----:B-----5:R-:W-:Y:S01]  /*4bb0*/  F2FP.BF16.F32.PACK_AB R166, R3, R52 ;  /* 0x0000003403a6723e */ /* 0x020fe200000010ff */
[----:B------:R-:W-:Y:S02]  /*4bc0*/  FADD.FTZ R4, R9, R4 ;  /* 0x0000000409047221 */ /* 0x000fe40000010000 */
[----:B------:R-:W-:Y:S02]  /*4bd0*/  FADD.FTZ R49, R49, R48 ;  /* 0x0000003031317221 */ /* 0x000fe40000010000 */
[----:B------:R0:W-:Y:S02]  /*4be0*/  STSM.16.M88.4 [R23], R164 ;  /* 0x000000a417007844 */ /* 0x0001e40000000200 */
[----:B------:R-:W-:-:S04]  /*4bf0*/  FADD.FTZ R52, R52, R49 ;  /* 0x0000003134347221 */ /* 0x000fc80000010000 */
[----:B------:R-:W-:Y:S01]  /*4c00*/  FADD.FTZ R3, R3, R52 ;  /* 0x0000003403037221 */ /* 0x000fe20000010000 */
[----:B------:R-:W-:Y:S06]  /*4c10*/  @!P0 BRA `(.L_x_4021) ;  /* 0x0000000000048947 */ /* 0x000fec0003800000 */
[----:B------:R-:W-:Y:S01]  /*4c20*/  BPT.TRAP 0x1 ;  /* 0x000000040000795c */ /* 0x000fe20000300000 */
.L_x_4021:
[----:B------:R3:W4:Y:S01]  /*4c30*/  SYNCS.PHASECHK.TRANS64.TRYWAIT P3, [R7+URZ+0x28c50], R8 ;  /* 0x028c5008070075a7 */ /* 0x000722000806017f */
[----:B------:R-:W-:Y:S05]  /*4c40*/  @!P0 BRA `(.L_x_4022) ;  /* 0x0000000000048947 */ /* 0x000fea0003800000 */
[----:B------:R-:W-:Y:S01]  /*4c50*/  BPT.TRAP 0x1 ;  /* 0x000000040000795c */ /* 0x000fe20000300000 */
.L_x_4022:
[----:B----4-:R-:W-:Y:S05]  /*4c60*/  @P3 BRA `(.L_x_4023) ;  /* 0x0000000000083947 */ /* 0x010fea0003800000 */
[----:B------:R-:W4:Y:S02]  /*4c70*/  SYNCS.PHASECHK.TRANS64.TRYWAIT P3, [R7+URZ+0x28c50], R8 ;  /* 0x028c5008070075a7 */ /* 0x000f24000806017f */
[----:B----4-:R-:W-:Y:S05]  /*4c80*/  @!P3 BRA `(.L_x_4024) ;  /* 0x000000c4006cb947 */ /* 0x010fea0003800000 */
.L_x_4023:
[----:B------:R-:W-:Y:S01]  /*4c90*/  ULEA UR11, UR36, UR48, 0xc ;  /* 0x00000030240b7291 */ /* 0x000fe2000f8e603f */
[----:B------:R-:W-:Y:S01]  /*4ca0*/  WARPGROUP.ARRIVE ;  /* 0x00000000000079c5 */ /* 0x000fe20000000000 */
[----:B------:R-:W-:Y:S01]  /*4cb0*/  UMOV UR7, 0x40000040 ;  /* 0x4000004000077882 */ /* 0x000fe20000000000 */
[----:B------:R-:W-:Y:S01]  /*4cc0*/  @UP0 ULDC UR18, c[0x0][0x450] ;  /* 0x0001140000120ab9 */ /* 0x000fe20000000800 */
[----:B------:R-:W-:Y:S01]  /*4cd0*/  UIMAD UR14, UR49, UR14, -UR15 ;  /* 0x0000000e310e72a4 */ /* 0x000fe2000f8e0a0f */
[----:B-1234-:R-:W-:Y:S01]  /*4ce0*/  @!P1 VIADD R7, R7, 0x28c60 ;  /* 0x00028c6007079836 */ /* 0x01efe20000000000 */
[----:B------:R-:W-:Y:S01]  /*4cf0*/  UIADD3 UR21, UR50, -0x2, URZ ;  /* 0xfffffffe32157890 */ /* 0x000fe2000fffe03f */
        /* <DEDUP_REMOVED lines=25> */
[----:B------:R-:W-:-:S04]  /*4e90*/  UIADD3 UR14, UR14, UR11, URZ ;  /* 0x0000000b0e0e7290 */ /* 0x000fc8000fffe03f */
[----:B------:R-:W-:-:S04]  /*4ea0*/  USHF.R.S32.HI UR6, URZ, 0x1f, UR14 ;  /* 0x0000001f3f067899 */ /* 0x000fc8000801140e */
[----:B------:R-:W-:-:S04]  /*4eb0*/  ULEA.HI UR6, UR6, UR14, URZ, 0x6 ;  /* 0x0000000e06067291 */ /* 0x000fc8000f8f303f */
[----:B------:R-:W-:-:S04]  /*4ec0*/  USHF.R.S32.HI UR6, URZ, 0x6, UR6 ;  /* 0x000000063f067899 */ /* 0x000fc80008011406 */
[----:B------:R-:W-:-:S04]  /*4ed0*/  UISETP.LT.AND UP1, UPT, URZ, UR6, UPT ;  /* 0x000000063f00728c */ /* 0x000fc8000bf21270 */
[----:B------:R-:W-:-:S04]  /*4ee0*/  USEL UR20, URZ, UR6, !UP1 ;  /* 0x000000063f147287 */ /* 0x000fc8000c800000 */
[----:B------:R-:W-:-:S06]  /*4ef0*/  UISETP.GE.AND UP1, UPT, UR21, UR20, UPT ;  /* 0x000000141500728c */ /* 0x000fcc000bf26270 */
[----:B------:R-:W-:Y:S01]  /*4f00*/  PLOP3.LUT P3, PT, PT, PT, UP1, 0x80, 0x0 ;  /* 0x000000000000781c */ /* 0x000fe20003f6f018 */
        /* <DEDUP_REMOVED lines=12> */
[----:B------:R-:W-:Y:S01]  /*4fd0*/  UMOV UR23, UR36 ;  /* 0x0000002400177c82 */ /* 0x000fe20008000000 */
[----:B------:R-:W-:Y:S01]  /*4fe0*/  IMAD.MOV.U32 R9, RZ, RZ, R5 ;  /* 0x000000ffff097224 */ /* 0x000fe200078e0005 */
[----:B------:R-:W-:Y:S01]  /*4ff0*/  ULDC UR24, c[0x0][0x288] ;  /* 0x0000a20000187ab9 */ /* 0x000fe20000000800 */
[----:B------:R-:W-:-:S05]  /*5000*/  ULDC UR22, c[0x0][0x988] ;  /* 0x0002620000167ab9 */ /* 0x000fca0000000800 */
.L_x_4034:
[----:B------:R-:W-:-:S04]  /*5010*/  UIADD3 UR36, UR23, 0x1, URZ ;  /* 0x0000000117247890 */ /* 0x000fc8000fffe03f */
[----:B------:R-:W-:-:S04]  /*5020*/  UISETP.NE.AND UP1, UPT, UR36, 0x2, UPT ;  /* 0x000000022400788c */ /* 0x000fc8000bf25270 */
[----:B------:R-:W-:Y:S02]  /*5030*/  USEL UR6, URZ, 0x1, UP1 ;  /* 0x000000013f067887 */ /* 0x000fe40008800000 */
[----:B------:R-:W-:Y:S02]  /*5040*/  USEL UR36, UR36, URZ, UP1 ;  /* 0x0000003f24247287 */ /* 0x000fe40008800000 */
[----:B------:R-:W-:Y:S01]  /*5050*/  ULOP3.LUT UR37, UR37, UR6, URZ, 0x3c, !UPT ;  /* 0x0000000625257292 */ /* 0x000fe2000f8e3c3f */
[----:B--23--:R-:W-:Y:S11]  /*5060*/  @!P0 BRA `(.L_x_4026) ;  /* 0x0000000000048947 */ /* 0x00cff60003800000 */
[----:B------:R-:W-:Y:S01]  /*5070*/  BPT.TRAP 0x1 ;  /* 0x000000040000795c */ /* 0x000fe20000300000 */
.L_x_4026:
[----:B------:R-:W-:Y:S01]  /*5080*/  ULEA UR25, UR36, UR43, 0x3 ;  /* 0x0000002b24197291 */ /* 0x000fe2000f8e183f */
[----:B-1----:R-:W-:-:S05]  /*5090*/  IMAD.U32 R7, RZ, RZ, UR37 ;  /* 0x00000025ff077e24 */ /* 0x002fca000f8e00ff */
[----:B------:R-:W-:-:S04]  /*50a0*/  SHF.L.U32 R7, R7, 0x1f, RZ ;  /* 0x0000001f07077819 */ /* 0x000fc800000006ff */
[----:B------:R1:W2:Y:S01]  /*50b0*/  SYNCS.PHASECHK.TRANS64.TRYWAIT P3, [UR25+0x28c30], R7 ;  /* 0x028c3007ff0075a7 */ /* 0x0002a20008060159 */
[----:B------:R-:W-:Y:S05]  /*50c0*/  @!P0 BRA `(.L_x_4027) ;  /* 0x0000000000048947 */ /* 0x000fea0003800000 */
[----:B------:R-:W-:Y:S01]  /*50d0*/  BPT.TRAP 0x1 ;  /* 0x000000040000795c */ /* 0x000fe20000300000 */
.L_x_4027:
[----:B--2---:R-:W-:Y:S05]  /*50e0*/  @P3 BRA `(.L_x_4028) ;  /* 0x0000000000083947 */ /* 0x004fea0003800000 */
[----:B------:R-:W2:Y:S02]  /*50f0*/  SYNCS.PHASECHK.TRANS64.TRYWAIT P3, [UR25+0x28c30], R7 ;  /* 0x028c3007ff0075a7 */ /* 0x000ea40008060159 */
[----:B--2---:R-:W-:Y:S05]  /*5100*/  @!P3 BRA `(.L_x_4029) ;  /* 0x000000c00060b947 */ /* 0x004fea0003800000 */
.L_x_4028:
[----:B------:R-:W-:Y:S01]  /*5110*/  R2UR UR18, R0 ;  /* 0x00000000001272ca */ /* 0x000fe200000e0000 */
[----:B0-----:R-:W-:Y:S01]  /*5120*/  WARPGROUP.ARRIVE ;  /* 0x00000000000079c5 */ /* 0x001fe20000000000 */
[----:B------:R-:W-:Y:S01]  /*5130*/  UMOV UR19, 0x40000040 ;  /* 0x4000004000137882 */ /* 0x000fe20000000000 */
[----:B------:R-:W-:Y:S01]  /*5140*/  UMOV UR7, 0x40000040 ;  /* 0x4000004000077882 */ /* 0x000fe20000000000 */
[----:B------:R-:W-:Y:S01]  /*5150*/  UMOV UR11, 0x40000040 ;  /* 0x40000040000b7882 */ /* 0x000fe20000000000 */
[----:B------:R-:W-:Y:S01]  /*5160*/  UMOV UR15, 0x40000040 ;  /* 0x40000040000f7882 */ /* 0x000fe20000000000 */
[----:B------:R-:W-:Y:S01]  /*5170*/  VIADD R5, R185, UR41 ;  /* 0x00000029b9057c36 */ /* 0x000fe20008000000 */
[----:B------:R-:W0:Y:S06]  /*5180*/  LDC R13, c[0x0][0x2f0] ;  /* 0x0000bc00ff0d7b82 */ /* 0x000e2c0000000800 */
        /* <DEDUP_REMOVED lines=9> */
[----:B--2---:R-:W-:Y:S01]  /*5220*/  @P2 IMAD.HI.U32 R6, R5, UR6, RZ ;  /* 0x0000000605062c27 */ /* 0x004fe2000f8e00ff */
[----:B------:R-:W-:-:S04]  /*5230*/  @UP0 ULDC UR6, c[0x0][0x450] ;  /* 0x0001140000060ab9 */ /* 0x000fc80000000800 */
[----:B------:R-:W-:Y:S01]  /*5240*/  @P2 SHF.R.U32.HI R5, RZ, UR6, R6 ;  /* 0x00000006ff052c19 */ /* 0x000fe20008011606 */
[----:B------:R-:W-:Y:S02]  /*5250*/  UMOV UR6, 0xffffffc0 ;  /* 0xffffffc000067882 */ /* 0x000fe40000000000 */
[----:B------:R-:W-:Y:S02]  /*5260*/  UIMAD UR6, UR21, UR6, 0x1 ;  /* 0x00000001150674a4 */ /* 0x000fe4000f8e0206 */
[----:B------:R-:W2:Y:S04]  /*5270*/  SHFL.IDX PT, R11, R5, RZ, 0x1c1f ;  /* 0x001c1fff050b7589 */ /* 0x000ea800000e0000 */
[----:B------:R-:W-:Y:S01]  /*5280*/  IADD3 R6, -R2, UR6, RZ ;  /* 0x0000000602067c10 */ /* 0x000fe2000fffe1ff */
[----:B------:R-:W3:Y:S04]  /*5290*/  SHFL.IDX PT, R5, R5, 0x1, 0x1c1f ;  /* 0x003c1f0005057f89 */ /* 0x000ee800000e0000 */
[----:B0-----:R-:W-:-:S05]  /*52a0*/  IMAD R6, R13, UR49, R6 ;  /* 0x000000310d067c24 */ /* 0x001fca000f8e0206 */
[----:B--2---:R-:W-:-:S04]  /*52b0*/  IADD3 R11, R11, -UR24, R6 ;  /* 0x800000180b0b7c10 */ /* 0x004fc8000fffe006 */
[C---:B------:R-:W-:Y:S02]  /*52c0*/  ISETP.GT.AND P3, PT, R11.reuse, RZ, PT ;  /* 0x000000ff0b00720c */ /* 0x040fe40003f64270 */
[----:B------:R-:W-:Y:S02]  /*52d0*/  ISETP.GT.AND P4, PT, R11, 0x1, PT ;  /* 0x000000010b00780c */ /* 0x000fe40003f84270 */
[----:B---3--:R-:W-:-:S04]  /*52e0*/  IADD3 R6, R5, -UR24, R6 ;  /* 0x8000001805067c10 */ /* 0x008fc8000fffe006 */
[----:B------:R-:W-:Y:S01]  /*52f0*/  ISETP.GT.AND P5, PT, R6, 0x28, PT ;  /* 0x000000280600780c */ /* 0x000fe20003fa4270 */
        /* <DEDUP_REMOVED lines=8> */
[----:B------:R-:W-:Y:S02]  /*5380*/  FSEL R152, R152, -INF , P3 ;  /* 0xff80000098987808 */ /* 0x000fe40001800000 */
[----:B------:R-:W-:Y:S02]  /*5390*/  ISETP.GT.AND P3, PT, R11, 0x8, PT ;  /* 0x000000080b00780c */ /* 0x000fe40003f64270 */
[----:B------:R-:W-:Y:S02]  /*53a0*/  FSEL R153, R153, -INF , P4 ;  /* 0xff80000099997808 */ /* 0x000fe40002000000 */
[----:B------:R-:W-:-:S02]  /*53b0*/  FMNMX.FTZ R10, R152, R9, !PT ;  /* 0x00000009980a7209 */ /* 0x000fc40007810000 */
[----:B------:R-:W-:Y:S02]  /*53c0*/  ISETP.GT.AND P4, PT, R11, 0x9, PT ;  /* 0x000000090b00780c */ /* 0x000fe40003f84270 */
[----:B------:R-:W-:Y:S02]  /*53d0*/  FSEL R156, R156, -INF , P3 ;  /* 0xff8000009c9c7808 */ /* 0x000fe40001800000 */
[----:B------:R-:W-:Y:S02]  /*53e0*/  FMNMX.FTZ R13, R153, R10, !PT ;  /* 0x0000000a990d7209 */ /* 0x000fe40007810000 */
        /* <DEDUP_REMOVED lines=36> */
[----:B------:R-:W-:Y:S02]  /*5630*/  FSEL R181, R181, -INF , P4 ;  /* 0xff800000b5b57808 */ /* 0x000fe40002000000 */
[----:B------:R-:W-:Y:S02]  /*5640*/  FMNMX.FTZ R10, R180, R11, !PT ;  /* 0x0000000bb40a7209 */ /* 0x000fe40007810000 */
[----:B------:R-:W-:-:S02]  /*5650*/  ISETP.GT.AND P3, PT, R6, RZ, PT ;  /* 0x000000ff0600720c */ /* 0x000fc40003f64270 */
[----:B------:R-:W-:Y:S02]  /*5660*/  FMNMX.FTZ R12, R181, R10, !PT ;  /* 0x0000000ab50c7209 */ /* 0x000fe40007810000 */
[----:B------:R-:W-:Y:S02]  /*5670*/  ISETP.GT.AND P4, PT, R6, 0x1, PT ;  /* 0x000000010600780c */ /* 0x000fe40003f84270 */
[----:B------:R-:W-:Y:S01]  /*5680*/  FSEL R174, R174, -INF , P5 ;  /* 0xff800000aeae7808 */ /* 0x000fe20002800000 */
[----:B------:R-:W0:Y:S01]  /*5690*/  SHFL.BFLY PT, R11, R12, 0x2, 0x1f ;  /* 0x0c401f000c0b7f89 */ /* 0x000e2200000e0000 */
[----:B------:R-:W-:Y:S02]  /*56a0*/  FSEL R155, R155, -INF , P4 ;  /* 0xff8000009b9b7808 */ /* 0x000fe40002000000 */
[C---:B------:R-:W-:Y:S02]  /*56b0*/  ISETP.GT.AND P4, PT, R6.reuse, 0x9, PT ;  /* 0x000000090600780c */ /* 0x040fe40003f84270 */
[----:B------:R-:W-:-:S02]  /*56c0*/  ISETP.GT.AND P5, PT, R6, 0x30, PT ;  /* 0x000000300600780c */ /* 0x000fc40003fa4270 */
[----:B------:R-:W-:Y:S02]  /*56d0*/  FSEL R159, R159, -INF , P4 ;  /* 0xff8000009f9f7808 */ /* 0x000fe40002000000 */
[----:B------:R-:W-:Y:S02]  /*56e0*/  ISETP.GT.AND P4, PT, R6, 0x11, PT ;  /* 0x000000110600780c */ /* 0x000fe40003f84270 */
[----:B------:R-:W-:Y:S02]  /*56f0*/  FSEL R178, R178, -INF , P5 ;  /* 0xff800000b2b27808 */ /* 0x000fe40002800000 */
[----:B------:R-:W-:Y:S02]  /*5700*/  FSEL R163, R163, -INF , P4 ;  /* 0xff800000a3a37808 */ /* 0x000fe40002000000 */
[C---:B------:R-:W-:Y:S02]  /*5710*/  ISETP.GT.AND P4, PT, R6.reuse, 0x19, PT ;  /* 0x000000190600780c */ /* 0x040fe40003f84270 */
[----:B------:R-:W-:-:S02]  /*5720*/  ISETP.GT.AND P5, PT, R6, 0x38, PT ;  /* 0x000000380600780c */ /* 0x000fc40003fa4270 */
[----:B------:R-:W-:Y:S02]  /*5730*/  FSEL R167, R167, -INF , P4 ;  /* 0xff800000a7a77808 */ /* 0x000fe40002000000 */
[----:B------:R-:W-:Y:S02]  /*5740*/  ISETP.GT.AND P4, PT, R6, 0x21, PT ;  /* 0x000000210600780c */ /* 0x000fe40003f84270 */
[----:B------:R-:W-:Y:S02]  /*5750*/  FSEL R182, R182, -INF , P5 ;  /* 0xff800000b6b67808 */ /* 0x000fe40002800000 */
[----:B0-----:R-:W-:Y:S02]  /*5760*/  FMNMX.FTZ R14, R12, R11, !PT ;  /* 0x0000000b0c0e7209 */ /* 0x001fe40007810000 */
[----:B------:R-:W-:Y:S02]  /*5770*/  FSEL R11, R154, -INF , P3 ;  /* 0xff8000009a0b7808 */ /* 0x000fe40001800000 */
[----:B------:R-:W-:Y:S01]  /*5780*/  ISETP.GT.AND P3, PT, R6, 0x8, PT ;  /* 0x000000080600780c */ /* 0x000fe20003f64270 */
[----:B------:R-:W0:Y:S01]  /*5790*/  SHFL.BFLY PT, R15, R14, 0x1, 0x1f ;  /* 0x0c201f000e0f7f89 */ /* 0x000e2200000e0000 */
[----:B------:R-:W-:-:S02]  /*57a0*/  FMNMX.FTZ R10, R11, R8, !PT ;  /* 0x000000080b0a7209 */ /* 0x000fc40007810000 */
[----:B------:R-:W-:Y:S02]  /*57b0*/  FSEL R158, R158, -INF , P3 ;  /* 0xff8000009e9e7808 */ /* 0x000fe40001800000 */
[----:B------:R-:W-:Y:S02]  /*57c0*/  FMNMX.FTZ R5, R155, R10, !PT ;  /* 0x0000000a9b057209 */ /* 0x000fe40007810000 */
[----:B------:R-:W-:Y:S02]  /*57d0*/  ISETP.GT.AND P3, PT, R6, 0x10, PT ;  /* 0x000000100600780c */ /* 0x000fe40003f64270 */
[----:B------:R-:W-:Y:S02]  /*57e0*/  FMNMX.FTZ R10, R158, R5, !PT ;  /* 0x000000059e0a7209 */ /* 0x000fe40007810000 */
[----:B------:R-:W-:Y:S02]  /*57f0*/  FSEL R162, R162, -INF , P3 ;  /* 0xff800000a2a27808 */ /* 0x000fe40001800000 */
[----:B------:R-:W-:-:S02]  /*5800*/  FMNMX.FTZ R5, R159, R10, !PT ;  /* 0x0000000a9f057209 */ /* 0x000fc40007810000 */
[----:B------:R-:W-:Y:S02]  /*5810*/  ISETP.GT.AND P3, PT, R6, 0x18, PT ;  /* 0x000000180600780c */ /* 0x000fe40003f64270 */
[----:B------:R-:W-:Y:S02]  /*5820*/  FMNMX.FTZ R10, R162, R5, !PT ;  /* 0x00000005a20a7209 */ /* 0x000fe40007810000 */
[----:B------:R-:W-:Y:S02]  /*5830*/  FSEL R166, R166, -INF , P3 ;  /* 0xff800000a6a67808 */ /* 0x000fe40001800000 */
[----:B------:R-:W-:Y:S02]  /*5840*/  FMNMX.FTZ R13, R163, R10, !PT ;  /* 0x0000000aa30d7209 */ /* 0x000fe40007810000 */
[----:B------:R-:W-:Y:S02]  /*5850*/  ISETP.GT.AND P3, PT, R6, 0x20, PT ;  /* 0x000000200600780c */ /* 0x000fe40003f64270 */
[----:B------:R-:W-:-:S02]  /*5860*/  FMNMX.FTZ R10, R166, R13, !PT ;  /* 0x0000000da60a7209 */ /* 0x000fc40007810000 */
[----:B------:R-:W-:Y:S02]  /*5870*/  FSEL R170, R170, -INF , P3 ;  /* 0xff800000aaaa7808 */ /* 0x000fe40001800000 */
[----:B------:R-:W-:Y:S02]  /*5880*/  FMNMX.FTZ R13, R167, R10, !PT ;  /* 0x0000000aa70d7209 */ /* 0x000fe40007810000 */
[----:B------:R-:W-:Y:S02]  /*5890*/  FSEL R171, R171, -INF , P4 ;  /* 0xff800000abab7808 */ /* 0x000fe40002000000 */
[----:B------:R-:W-:Y:S02]  /*58a0*/  FMNMX.FTZ R10, R170, R13, !PT ;  /* 0x0000000daa0a7209 */ /* 0x000fe40007810000 */
[----:B------:R-:W-:Y:S02]  /*58b0*/  ISETP.GT.AND P3, PT, R6, 0x29, PT ;  /* 0x000000290600780c */ /* 0x000fe40003f64270 */
[----:B------:R-:W-:-:S02]  /*58c0*/  FMNMX.FTZ R13, R171, R10, !PT ;  /* 0x0000000aab0d7209 */ /* 0x000fc40007810000 */
[----:B------:R-:W-:Y:S02]  /*58d0*/  FSEL R175, R175, -INF , P3 ;  /* 0xff800000afaf7808 */ /* 0x000fe40001800000 */
[----:B------:R-:W-:Y:S02]  /*58e0*/  FMNMX.FTZ R10, R174, R13, !PT ;  /* 0x0000000dae0a7209 */ /* 0x000fe40007810000 */
[----:B------:R-:W-:Y:S02]  /*58f0*/  ISETP.GT.AND P3, PT, R6, 0x31, PT ;  /* 0x000000310600780c */ /* 0x000fe40003f64270 */
[----:B------:R-:W-:Y:S02]  /*5900*/  FMNMX.FTZ R13, R175, R10, !PT ;  /* 0x0000000aaf0d7209 */ /* 0x000fe40007810000 */
[----:B------:R-:W-:Y:S02]  /*5910*/  FSEL R179, R179, -INF , P3 ;  /* 0xff800000b3b37808 */ /* 0x000fe40001800000 */
[----:B------:R-:W-:-:S02]  /*5920*/  FMNMX.FTZ R10, R178, R13, !PT ;  /* 0x0000000db20a7209 */ /* 0x000fc40007810000 */
[----:B0-----:R-:W-:Y:S02]  /*5930*/  FMNMX.FTZ R5, R14, R15, !PT ;  /* 0x0000000f0e057209 */ /* 0x001fe40007810000 */
[----:B------:R-:W-:Y:S02]  /*5940*/  ISETP.GT.AND P3, PT, R6, 0x39, PT ;  /* 0x000000390600780c */ /* 0x000fe40003f64270 */
[----:B------:R-:W-:Y:S01]  /*5950*/  FMNMX.FTZ R15, R179, R10, !PT ;  /* 0x0000000ab30f7209 */ /* 0x000fe20007810000 */
[C---:B------:R-:W-:Y:S01]  /*5960*/  FMUL.FTZ R20, R5.reuse, UR10 ;  /* 0x0000000a05147c20 */ /* 0x040fe20008410000 */
[----:B------:R-:W-:Y:S02]  /*5970*/  FSETP.NEU.FTZ.AND P4, PT, R5, -INF , PT ;  /* 0xff8000000500780b */ /* 0x000fe40003f9d000 */
[----:B------:R-:W-:Y:S02]  /*5980*/  FSEL R183, R183, -INF , P3 ;  /* 0xff800000b7b77808 */ /* 0x000fe40001800000 */
[----:B------:R-:W-:-:S02]  /*5990*/  FMNMX.FTZ R6, R182, R15, !PT ;  /* 0x0000000fb6067209 */ /* 0x000fc40007810000 */
        /* <DEDUP_REMOVED lines=19> */
[----:B------:R-:W-:Y:S01]  /*5ad0*/  FSEL R172, R5, RZ, P4 ;  /* 0x000000ff05ac7208 */ /* 0x000fe20002000000 */
[----:B------:R-:W-:Y:S04]  /*5ae0*/  MUFU.EX2 R152, R152 ;  /* 0x0000009800987308 */ /* 0x000fe80000000800 */
[----:B------:R-:W-:Y:S01]  /*5af0*/  FADD.FTZ R172, -R172, R9 ;  /* 0x00000009acac7221 */ /* 0x000fe20000010100 */
[----:B0-----:R-:W-:-:S03]  /*5b00*/  FMNMX.FTZ R153, R6, R153, !PT ;  /* 0x0000009906997209 */ /* 0x001fc60007810000 */
[----:B------:R-:W-:Y:S01]  /*5b10*/  FMUL.FTZ R9, R172, UR10 ;  /* 0x0000000aac097c20 */ /* 0x000fe20008410000 */
[----:B------:R-:W-:Y:S01]  /*5b20*/  MUFU.EX2 R13, R13 ;  /* 0x0000000d000d7308 */ /* 0x000fe20000000800 */
[----:B------:R-:W0:Y:S07]  /*5b30*/  SHFL.BFLY PT, R6, R153, 0x1, 0x1f ;  /* 0x0c201f0099067f89 */ /* 0x000e2e00000e0000 */
[----:B------:R-:W2:Y:S08]  /*5b40*/  MUFU.EX2 R9, R9 ;  /* 0x0000000900097308 */ /* 0x000eb00000000800 */
[----:B------:R-:W-:Y:S08]  /*5b50*/  MUFU.EX2 R154, R154 ;  /* 0x0000009a009a7308 */ /* 0x000ff00000000800 */
[----:B------:R-:W-:Y:S01]  /*5b60*/  MUFU.EX2 R21, R21 ;  /* 0x0000001500157308 */ /* 0x000fe20000000800 */
[----:B--2---:R-:W-:Y:S01]  /*5b70*/  FFMA.FTZ R176, R9, R3, R152 ;  /* 0x0000000309b07223 */ /* 0x004fe20000010098 */
[----:B------:R-:W-:Y:S01]  /*5b80*/  F2FP.BF16.F32.PACK_AB R152, R13, R152 ;  /* 0x000000980d98723e */ /* 0x000fe200000010ff */
[-C--:B------:R-:W-:Y:S01]  /*5b90*/  FMUL.FTZ R24, R24, R9.reuse ;  /* 0x0000000918187220 */ /* 0x080fe20000410000 */
[----:B0-----:R-:W-:Y:S01]  /*5ba0*/  FMNMX.FTZ R6, R153, R6, !PT ;  /* 0x0000000699067209 */ /* 0x001fe20007810000 */
[-C--:B------:R-:W-:Y:S01]  /*5bb0*/  FMUL.FTZ R25, R25, R9.reuse ;  /* 0x0000000919197220 */ /* 0x080fe20000410000 */
[-C--:B------:R-:W-:Y:S01]  /*5bc0*/  FMUL.FTZ R28, R28, R9.reuse ;  /* 0x000000091c1c7220 */ /* 0x080fe20000410000 */
[-C--:B------:R-:W-:Y:S01]  /*5bd0*/  FMUL.FTZ R29, R29, R9.reuse ;  /* 0x000000091d1d7220 */ /* 0x080fe20000410000 */
[C---:B------:R-:W-:Y:S01]  /*5be0*/  FSETP.NEU.FTZ.AND P3, PT, R6.reuse, -INF , PT ;  /* 0xff8000000600780b */ /* 0x040fe20003f7d000 */
[----:B------:R-:W-:Y:S01]  /*5bf0*/  FMUL.FTZ R153, R6, UR10 ;  /* 0x0000000a06997c20 */ /* 0x000fe20008410000 */
[----:B------:R-:W-:Y:S01]  /*5c00*/  MUFU.EX2 R156, R156 ;  /* 0x0000009c009c7308 */ /* 0x000fe20000000800 */
[-C--:B------:R-:W-:Y:S01]  /*5c10*/  FMUL.FTZ R32, R32, R9.reuse ;  /* 0x0000000920207220 */ /* 0x080fe20000410000 */
[-C--:B------:R-:W-:Y:S01]  /*5c20*/  FMUL.FTZ R33, R33, R9.reuse ;  /* 0x0000000921217220 */ /* 0x080fe20000410000 */
[-C--:B------:R-:W-:Y:S01]  /*5c30*/  FMUL.FTZ R36, R36, R9.reuse ;  /* 0x0000000924247220 */ /* 0x080fe20000410000 */
[----:B------:R-:W-:Y:S01]  /*5c40*/  FSEL R20, R153, RZ, P3 ;  /* 0x000000ff99147208 */ /* 0x000fe20001800000 */
[-C--:B------:R-:W-:Y:S01]  /*5c50*/  FMUL.FTZ R37, R37, R9.reuse ;  /* 0x0000000925257220 */ /* 0x080fe20000410000 */
[-C--:B------:R-:W-:Y:S01]  /*5c60*/  FMUL.FTZ R40, R40, R9.reuse ;  /* 0x0000000928287220 */ /* 0x080fe20000410000 */
[----:B------:R-:W-:Y:S01]  /*5c70*/  FMUL.FTZ R41, R41, R9 ;  /* 0x0000000929297220 */ /* 0x000fe20000410000 */
[----:B------:R-:W-:Y:S01]  /*5c80*/  MUFU.EX2 R157, R157 ;  /* 0x0000009d009d7308 */ /* 0x000fe20000000800 */
[--C-:B------:R-:W-:Y:S01]  /*5c90*/  FFMA.FTZ R153, R11, UR10, -R20.reuse ;  /* 0x0000000a0b997c23 */ /* 0x100fe20008010814 */
[--C-:B------:R-:W-:Y:S01]  /*5ca0*/  FFMA.FTZ R11, R162, UR10, -R20.reuse ;  /* 0x0000000aa20b7c23 */ /* 0x100fe20008010814 */
[--C-:B------:R-:W-:Y:S01]  /*5cb0*/  FFMA.FTZ R162, R163, UR10, -R20.reuse ;  /* 0x0000000aa3a27c23 */ /* 0x100fe20008010814 */
[----:B------:R-:W-:Y:S01]  /*5cc0*/  FSEL R163, R6, RZ, P3 ;  /* 0x000000ff06a37208 */ /* 0x000fe20001800000 */
[--C-:B------:R-:W-:Y:S01]  /*5cd0*/  FFMA.FTZ R168, R155, UR10, -R20.reuse ;  /* 0x0000000a9ba87c23 */ /* 0x100fe20008010814 */
[--C-:B------:R-:W-:Y:S01]  /*5ce0*/  FFMA.FTZ R155, R158, UR10, -R20.reuse ;  /* 0x0000000a9e9b7c23 */ /* 0x100fe20008010814 */
[--C-:B------:R-:W-:Y:S01]  /*5cf0*/  FFMA.FTZ R158, R159, UR10, -R20.reuse ;  /* 0x0000000a9f9e7c23 */ /* 0x100fe20008010814 */
[----:B------:R-:W-:Y:S01]  /*5d00*/  FFMA.FTZ R159, R166, UR10, -R20 ;  /* 0x0000000aa69f7c23 */ /* 0x000fe20008010814 */
[----:B------:R-:W-:Y:S01]  /*5d10*/  FADD.FTZ R163, -R163, R8 ;  /* 0x00000008a3a37221 */ /* 0x000fe20000010100 */
[----:B------:R-:W-:Y:S01]  /*5d20*/  MUFU.EX2 R153, R153 ;  /* 0x0000009900997308 */ /* 0x000fe20000000800 */
[----:B------:R-:W-:Y:S01]  /*5d30*/  FFMA.FTZ R166, R167, UR10, -R20 ;  /* 0x0000000aa7a67c23 */ /* 0x000fe20008010814 */
[----:B------:R-:W-:-:S02]  /*5d40*/  IMAD.MOV R167, RZ, RZ, -R18 ;  /* 0x000000ffffa77224 */ /* 0x000fc400078e0a12 */
[----:B------:R-:W-:Y:S01]  /*5d50*/  FMUL.FTZ R8, R163, UR10 ;  /* 0x0000000aa3087c20 */ /* 0x000fe20008410000 */
[--C-:B------:R-:W-:Y:S01]  /*5d60*/  FFMA.FTZ R163, R170, UR10, -R20.reuse ;  /* 0x0000000aaaa37c23 */ /* 0x100fe20008010814 */
[----:B------:R-:W-:Y:S02]  /*5d70*/  IMAD.U32 R170, RZ, RZ, UR25 ;  /* 0x00000019ffaa7e24 */ /* 0x000fe4000f8e00ff */
[--C-:B------:R-:W-:Y:S01]  /*5d80*/  FFMA.FTZ R172, R171, UR10, -R20.reuse ;  /* 0x0000000aabac7c23 */ /* 0x100fe20008010814 */
[----:B------:R-:W-:Y:S01]  /*5d90*/  ISETP.NE.AND P3, PT, R2, R167, PT ;  /* 0x000000a70200720c */ /* 0x000fe20003f65270 */
[----:B------:R-:W-:Y:S01]  /*5da0*/  MUFU.EX2 R168, R168 ;  /* 0x000000a800a87308 */ /* 0x000fe20000000800 */
[----:B------:R-:W-:Y:S02]  /*5db0*/  @!P1 VIADD R167, R170, 0x28c40 ;  /* 0x00028c40aaa79836 */ /* 0x000fe40000000000 */
[----:B------:R-:W-:Y:S01]  /*5dc0*/  FFMA.FTZ R3, R174, UR10, -R20 ;  /* 0x0000000aae037c23 */ /* 0x000fe20008010814 */
[----:B------:R-:W-:-:S02]  /*5dd0*/  IMAD.U32 R171, RZ, RZ, UR23 ;  /* 0x00000017ffab7e24 */ /* 0x000fc4000f8e00ff */
[--C-:B------:R-:W-:Y:S01]  /*5de0*/  FFMA.FTZ R178, R178, UR10, -R20.reuse ;  /* 0x0000000ab2b27c23 */ /* 0x100fe20008010814 */
[--C-:B------:R-:W-:Y:S01]  /*5df0*/  FFMA.FTZ R179, R179, UR10, -R20.reuse ;  /* 0x0000000ab3b37c23 */ /* 0x100fe20008010814 */
[----:B------:R-:W-:Y:S01]  /*5e00*/  @!P1 PRMT R167, RZ, 0x654, R167 ;  /* 0x00000654ffa79816 */ /* 0x000fe200000000a7 */
[----:B------:R-:W-:Y:S01]  /*5e10*/  FFMA.FTZ R182, R182, UR10, -R20 ;  /* 0x0000000ab6b67c23 */ /* 0x000fe20008010814 */
[----:B------:R-:W0:Y:S01]  /*5e20*/  MUFU.EX2 R8, R8 ;  /* 0x0000000800087308 */ /* 0x000e220000000800 */
[-C--:B------:R-:W-:Y:S01]  /*5e30*/  FMUL.FTZ R44, R44, R9.reuse ;  /* 0x000000092c2c7220 */ /* 0x080fe20000410000 */
[----:B------:R0:W-:Y:S01]  /*5e40*/  @!P1 SYNCS.ARRIVE.TRANS64.RED.A1T0 RZ, [R167+URZ], RZ ;  /* 0x000000ffa7ff99a7 */ /* 0x0001e2000810043f */
        /* <DEDUP_REMOVED lines=14> */
[----:B0-----:R-:W-:Y:S01]  /*5f30*/  FFMA.FTZ R167, R8, R4, R153 ;  /* 0x0000000408a77223 */ /* 0x001fe20000010099 */
[----:B------:R-:W-:-:S02]  /*5f40*/  @!P3 IMAD R4, R171, 0x40, R16 ;  /* 0x00000040ab04b824 */ /* 0x000fc400078e0210 */
[----:B------:R-:W-:Y:S01]  /*5f50*/  FADD.FTZ R171, R13, R176 ;  /* 0x000000b00dab7221 */ /* 0x000fe20000010000 */
[C---:B------:R-:W-:Y:S01]  /*5f60*/  F2FP.BF16.F32.PACK_AB R153, R168.reuse, R153 ;  /* 0x00000099a899723e */ /* 0x040fe200000010ff */
[----:B------:R-:W-:Y:S01]  /*5f70*/  FADD.FTZ R174, R168, R167 ;  /* 0x000000a7a8ae7221 */ /* 0x000fe20000010000 */
[----:B------:R-:W-:Y:S01]  /*5f80*/  FMUL.FTZ R69, R69, R9 ;  /* 0x0000000945457220 */ /* 0x000fe20000410000 */
[----:B------:R-:W-:Y:S01]  /*5f90*/  FADD.FTZ R176, R154, R171 ;  /* 0x000000ab9ab07221 */ /* 0x000fe20000010000 */
[----:B------:R-:W0:Y:S01]  /*5fa0*/  MUFU.EX2 R11, R11 ;  /* 0x0000000b000b7308 */ /* 0x000e220000000800 */
[----:B--2---:R-:W-:Y:S01]  /*5fb0*/  FADD.FTZ R171, R155, R174 ;  /* 0x000000ae9bab7221 */ /* 0x004fe20000010000 */
[----:B------:R-:W-:Y:S01]  /*5fc0*/  @!P3 LEA R167, R4, UR43, 0x2 ;  /* 0x0000002b04a7bc11 */ /* 0x000fe2000f8e10ff */
[----:B------:R-:W-:Y:S01]  /*5fd0*/  FFMA.FTZ R4, R175, UR10, -R20 ;  /* 0x0000000aaf047c23 */ /* 0x000fe20008010814 */
[----:B------:R-:W-:Y:S01]  /*5fe0*/  FADD.FTZ R175, R21, R176 ;  /* 0x000000b015af7221 */ /* 0x000fe20000010000 */
[----:B------:R-:W-:Y:S01]  /*5ff0*/  FFMA.FTZ R20, R183, UR10, -R20 ;  /* 0x0000000ab7147c23 */ /* 0x000fe20008010814 */
[----:B------:R-:W-:Y:S01]  /*6000*/  F2FP.BF16.F32.PACK_AB R154, R21, R154 ;  /* 0x0000009a159a723e */ /* 0x000fe200000010ff */
[----:B------:R-:W-:Y:S01]  /*6010*/  @!P3 STS [R167+0x28800], R9 ;  /* 0x02880009a700b388 */ /* 0x000fe20000000800 */
[----:B------:R-:W2:Y:S01]  /*6020*/  MUFU.EX2 R162, R162 ;  /* 0x000000a200a27308 */ /* 0x000ea20000000800 */
[----:B---3--:R-:W-:Y:S01]  /*6030*/  FADD.FTZ R174, R158, R171 ;  /* 0x000000ab9eae7221 */ /* 0x008fe20000010000 */
[----:B------:R-:W-:Y:S01]  /*6040*/  FADD.FTZ R176, R156, R175 ;  /* 0x000000af9cb07221 */ /* 0x000fe20000010000 */
[----:B------:R3:W-:Y:S01]  /*6050*/  @!P3 STS [R167+0x28820], R8 ;  /* 0x02882008a700b388 */ /* 0x0007e20000000800 */
[----:B------:R-:W-:Y:S01]  /*6060*/  F2FP.BF16.F32.PACK_AB R155, R158, R155 ;  /* 0x0000009b9e9b723e */ /* 0x000fe200000010ff */
[-C--:B------:R-:W-:Y:S01]  /*6070*/  FMUL.FTZ R72, R72, R9.reuse ;  /* 0x0000000948487220 */ /* 0x080fe20000410000 */
[C---:B------:R-:W-:Y:S01]  /*6080*/  FADD.FTZ R175, R157.reuse, R176 ;  /* 0x000000b09daf7221 */ /* 0x040fe20000010000 */
[----:B------:R-:W-:Y:S01]  /*6090*/  BAR.SYNC.DEFER_BLOCKING 0xf, 0x100 ;  /* 0x03c4000000007b1d */ /* 0x000fe20000010000 */
[----:B------:R-:W-:Y:S01]  /*60a0*/  F2FP.BF16.F32.PACK_AB R156, R157, R156 ;  /* 0x0000009c9d9c723e */ /* 0x000fe200000010ff */
[----:B0-----:R-:W-:Y:S01]  /*60b0*/  FADD.FTZ R171, R11, R174 ;  /* 0x000000ae0bab7221 */ /* 0x001fe20000010000 */
[-C--:B------:R-:W-:Y:S01]  /*60c0*/  FMUL.FTZ R73, R73, R9.reuse ;  /* 0x0000000949497220 */ /* 0x080fe20000410000 */
[-C--:B------:R-:W-:Y:S01]  /*60d0*/  FMUL.FTZ R76, R76, R9.reuse ;  /* 0x000000094c4c7220 */ /* 0x080fe20000410000 */
[-C--:B------:R-:W-:Y:S01]  /*60e0*/  FMUL.FTZ R77, R77, R9.reuse ;  /* 0x000000094d4d7220 */ /* 0x080fe20000410000 */
[----:B------:R-:W0:Y:S01]  /*60f0*/  MUFU.EX2 R10, R10 ;  /* 0x0000000a000a7308 */ /* 0x000e220000000800 */
[-C--:B------:R-:W-:Y:S01]  /*6100*/  FMUL.FTZ R80, R80, R9.reuse ;  /* 0x0000000950507220 */ /* 0x080fe20000410000 */
[-C--:B------:R-:W-:Y:S01]  /*6110*/  FMUL.FTZ R81, R81, R9.reuse ;  /* 0x0000000951517220 */ /* 0x080fe20000410000 */
[----:B------:R-:W-:Y:S01]  /*6120*/  FMUL.FTZ R84, R84, R9 ;  /* 0x0000000954547220 */ /* 0x000fe20000410000 */
[C---:B--2---:R-:W-:Y:S01]  /*6130*/  FADD.FTZ R174, R162.reuse, R171 ;  /* 0x000000aba2ae7221 */ /* 0x044fe20000010000 */
[----:B------:R-:W-:Y:S01]  /*6140*/  F2FP.BF16.F32.PACK_AB R157, R162, R11 ;  /* 0x0000000ba29d723e */ /* 0x000fe200000010ff */
        /* <DEDUP_REMOVED lines=11> */
[----:B0-----:R-:W-:Y:S01]  /*6200*/  FADD.FTZ R176, R10, R175 ;  /* 0x000000af0ab07221 */ /* 0x001fe20000010000 */
[----:B------:R0:W-:Y:S01]  /*6210*/  STSM.16.M88.4 [R19+0x26800], R152 ;  /* 0x0268009813007844 */ /* 0x0001e20000000200 */
[-C--:B------:R-:W-:Y:S01]  /*6220*/  FMUL.FTZ R104, R104, R9.reuse ;  /* 0x0000000968687220 */ /* 0x080fe20000410000 */
[-C--:B------:R-:W-:Y:S01]  /*6230*/  FMUL.FTZ R105, R105, R9.reuse ;  /* 0x0000000969697220 */ /* 0x080fe20000410000 */
[-C--:B------:R-:W-:Y:S01]  /*6240*/  FMUL.FTZ R108, R108, R9.reuse ;  /* 0x000000096c6c7220 */ /* 0x080fe20000410000 */
[-C--:B------:R-:W-:Y:S01]  /*6250*/  FMUL.FTZ R109, R109, R9.reuse ;  /* 0x000000096d6d7220 */ /* 0x080fe20000410000 */
[-C--:B------:R-:W-:Y:S01]  /*6260*/  FMUL.FTZ R112, R112, R9.reuse ;  /* 0x0000000970707220 */ /* 0x080fe20000410000 */
[----:B------:R-:W5:Y:S01]  /*6270*/  MUFU.EX2 R166, R166 ;  /* 0x000000a600a67308 */ /* 0x000f620000000800 */
        /* <DEDUP_REMOVED lines=17> */
[----:B------:R-:W-:Y:S01]  /*6390*/  F2FP.BF16.F32.PACK_AB R159, R166, R159 ;  /* 0x0000009fa69f723e */ /* 0x000fe200000010ff */
        /* <DEDUP_REMOVED lines=8> */
[----:B------:R-:W-:Y:S01]  /*6420*/  FMUL.FTZ R149, R149, R9 ;  /* 0x0000000995957220 */ /* 0x000fe20000410000 */
        /* <DEDUP_REMOVED lines=37> */
[----:B-----5:R-:W-:Y:S01]  /*6680*/  FADD.FTZ R11, R3, R158 ;  /* 0x0000009e030b7221 */ /* 0x020fe20000010000 */
[----:B------:R-:W-:Y:S01]  /*6690*/  F2FP.BF16.F32.PACK_AB R158, R15, R10 ;  /* 0x0000000a0f9e723e */ /* 0x000fe200000010ff */
[-C--:B------:R-:W-:Y:S01]  /*66a0*/  FMUL.FTZ R78, R78, R8.reuse ;  /* 0x000000084e4e7220 */ /* 0x080fe20000410000 */
[-C--:B------:R-:W-:Y:S01]  /*66b0*/  FMUL.FTZ R79, R79, R8.reuse ;  /* 0x000000084f4f7220 */ /* 0x080fe20000410000 */
[-C--:B------:R-:W-:Y:S01]  /*66c0*/  FMUL.FTZ R82, R82, R8.reuse ;  /* 0x0000000852527220 */ /* 0x080fe20000410000 */
[----:B------:R-:W-:Y:S01]  /*66d0*/  FMUL.FTZ R83, R83, R8 ;  /* 0x0000000853537220 */ /* 0x000fe20000410000 */
[----:B------:R0:W-:Y:S01]  /*66e0*/  STSM.16.M88.4 [R22], R156 ;  /* 0x0000009c16007844 */ /* 0x0001e20000000200 */
        /* <DEDUP_REMOVED lines=9> */
[C---:B----4-:R-:W-:Y:S01]  /*6780*/  FADD.FTZ R11, R4.reuse, R11 ;  /* 0x0000000b040b7221 */ /* 0x050fe20000010000 */
[----:B------:R-:W-:Y:S01]  /*6790*/  F2FP.BF16.F32.PACK_AB R163, R4, R3 ;  /* 0x0000000304a3723e */ /* 0x000fe200000010ff */
[-C--:B------:R-:W-:Y:S01]  /*67a0*/  FMUL.FTZ R95, R95, R8.reuse ;  /* 0x000000085f5f7220 */ /* 0x080fe20000410000 */
[-C--:B------:R-:W-:Y:S01]  /*67b0*/  FMUL.FTZ R98, R98, R8.reuse ;  /* 0x0000000862627220 */ /* 0x080fe20000410000 */
[-C--:B------:R-:W-:Y:S01]  /*67c0*/  FMUL.FTZ R99, R99, R8.reuse ;  /* 0x0000000863637220 */ /* 0x080fe20000410000 */
[-C--:B------:R-:W-:Y:S01]  /*67d0*/  FMUL.FTZ R102, R102, R8.reuse ;  /* 0x0000000866667220 */ /* 0x080fe20000410000 */
[----:B------:R0:W-:Y:S01]  /*67e0*/  STSM.16.M88.4 [R184], R160 ;  /* 0x000000a0b8007844 */ /* 0x0001e20000000200 */
[----:B------:R-:W4:Y:S01]  /*67f0*/  MUFU.EX2 R169, R169 ;  /* 0x000000a900a97308 */ /* 0x000f220000000800 */
[----:B-----5:R-:W-:Y:S01]  /*6800*/  FADD.FTZ R10, R164, R13 ;  /* 0x0000000da40a7221 */ /* 0x020fe20000010000 */
[-C--:B------:R-:W-:Y:S01]  /*6810*/  FMUL.FTZ R103, R103, R8.reuse ;  /* 0x0000000867677220 */ /* 0x080fe20000410000 */
        /* <DEDUP_REMOVED lines=16> */
[-C--:B------:R-:W-:Y:S01]  /*6920*/  FMUL.FTZ R127, R127, R8.reuse ;  /* 0x000000087f7f7220 */ /* 0x080fe20000410000 */
[-C--:B------:R-:W-:Y:S01]  /*6930*/  FMUL.FTZ R130, R130, R8.reuse ;  /* 0x0000000882827220 */ /* 0x080fe20000410000 */
[-C--:B------:R-:W-:Y:S01]  /*6940*/  FMUL.FTZ R131, R131, R8.reuse ;  /* 0x0000000883837220 */ /* 0x080fe20000410000 */
[-C--:B------:R-:W-:Y:S01]  /*6950*/  FMUL.FTZ R134, R134, R8.reuse ;  /* 0x0000000886867220 */ /* 0x080fe20000410000 */
[----:B------:R-:W-:Y:S01]  /*6960*/  FMUL.FTZ R135, R135, R8 ;  /* 0x0000000887877220 */ /* 0x000fe20000410000 */
[----:B---3--:R-:W3:Y:S01]  /*6970*/  MUFU.EX2 R167, R182 ;  /* 0x000000b600a77308 */ /* 0x008ee20000000800 */
[C---:B-----5:R-:W-:Y:S01]  /*6980*/  FADD.FTZ R166, R179.reuse, R166 ;  /* 0x000000a6b3a67221 */ /* 0x060fe20000010000 */
[----:B------:R-:W-:Y:S01]  /*6990*/  F2FP.BF16.F32.PACK_AB R165, R179, R178 ;  /* 0x000000b2b3a5723e */ /* 0x000fe200000010ff */
        /* <DEDUP_REMOVED lines=9> */
[----:B------:R-:W-:-:S04]  /*6a30*/  FMUL.FTZ R151, R151, R8 ;  /* 0x0000000897977220 */ /* 0x000fc80000410000 */
[----:B------:R-:W2:Y:S01]  /*6a40*/  MUFU.EX2 R20, R20 ;  /* 0x0000001400147308 */ /* 0x000ea20000000800 */
[----:B---3--:R-:W-:Y:S01]  /*6a50*/  FADD.FTZ R11, R167, R166 ;  /* 0x000000a6a70b7221 */ /* 0x008fe20000010000 */
[C---:B----4-:R-:W-:Y:S01]  /*6a60*/  F2FP.BF16.F32.PACK_AB R166, R173.reuse, R14 ;  /* 0x0000000eada6723e */ /* 0x050fe200000010ff */
[----:B------:R-:W-:Y:S01]  /*6a70*/  FADD.FTZ R3, R173, R4 ;  /* 0x00000004ad037221 */ /* 0x000fe20000010000 */
[C---:B--2---:R-:W-:Y:S01]  /*6a80*/  F2FP.BF16.F32.PACK_AB R167, R20.reuse, R167 ;  /* 0x000000a714a7723e */ /* 0x044fe200000010ff */
[----:B------:R-:W-:-:S04]  /*6a90*/  FADD.FTZ R4, R20, R11 ;  /* 0x0000000b14047221 */ /* 0x000fc80000010000 */
[----:B------:R0:W-:Y:S01]  /*6aa0*/  STSM.16.M88.4 [R23], R164 ;  /* 0x000000a417007844 */ /* 0x0001e20000000200 */
[----:B------:R-:W-:Y:S05]  /*6ab0*/  @!P0 BRA `(.L_x_4030) ;  /* 0x0000000000048947 */ /* 0x000fea0003800000 */
[----:B------:R-:W-:Y:S01]  /*6ac0*/  BPT.TRAP 0x1 ;  /* 0x000000040000795c */ /* 0x000fe20000300000 */
.L_x_4030:
[----:B------:R2:W3:Y:S01]  /*6ad0*/  SYNCS.PHASECHK.TRANS64.TRYWAIT P3, [UR25+0x28c50], R7 ;  /* 0x028c5007ff0075a7 */ /* 0x0004e20008060159 */
[----:B------:R-:W-:Y:S05]  /*6ae0*/  @!P0 BRA `(.L_x_4031) ;  /* 0x0000000000048947 */ /* 0x000fea0003800000 */
[----:B------:R-:W-:Y:S01]  /*6af0*/  BPT.TRAP 0x1 ;  /* 0x000000040000795c */ /* 0x000fe20000300000 */
.L_x_4031:
[----:B---3--:R-:W-:Y:S05]  /*6b00*/  @P3 BRA `(.L_x_4032) ;  /* 0x0000000000083947 */ /* 0x008fea0003800000 */
[----:B------:R-:W3:Y:S02]  /*6b10*/  SYNCS.PHASECHK.TRANS64.TRYWAIT P3, [UR25+0x28c50], R7 ;  /* 0x028c5007ff0075a7 */ /* 0x000ee40008060159 */
[----:B---3--:R-:W-:Y:S05]  /*6b20*/  @!P3 BRA `(.L_x_4033) ;  /* 0x000000a400f0b947 */ /* 0x008fea0003800000 */
.L_x_4032:
[----:B------:R-:W-:Y:S01]  /*6b30*/  ULEA UR11, UR36, UR48, 0xc ;  /* 0x00000030240b7291 */ /* 0x000fe2000f8e603f */
[----:B------:R-:W-:Y:S01]  /*6b40*/  WARPGROUP.ARRIVE ;  /* 0x00000000000079c5 */ /* 0x000fe20000000000 */
[----:B------:R-:W-:Y:S01]  /*6b50*/  UMOV UR7, 0x40000040 ;  /* 0x4000004000077882 */ /* 0x000fe20000000000 */
[----:B------:R-:W-:Y:S01]  /*6b60*/  UISETP.GT.AND UP1, UPT, UR21, UR20, UPT ;  /* 0x000000141500728c */ /* 0x000fe2000bf24270 */
[----:B---3--:R-:W-:Y:S01]  /*6b70*/  @!P1 VIADD R170, R170, 0x28c60 ;  /* 0x00028c60aaaa9836 */ /* 0x008fe20000000000 */
[----:B------:R-:W-:Y:S01]  /*6b80*/  UIADD3 UR21, UR21, -0x1, URZ ;  /* 0xffffffff15157890 */ /* 0x000fe2000fffe03f */
[----:B------:R-:W-:Y:S01]  /*6b90*/  IMAD.MOV.U32 R8, RZ, RZ, R6 ;  /* 0x000000ffff087224 */ /* 0x000fe200078e0006 */
[----:B------:R-:W-:Y:S01]  /*6ba0*/  UMOV UR6, UR11 ;  /* 0x0000000b00067c82 */ /* 0x000fe20008000000 */
[----:B------:R-:W-:Y:S01]  /*6bb0*/  UMOV UR23, UR36 ;  /* 0x0000002400177c82 */ /* 0x000fe20008000000 */
[----:B------:R-:W-:Y:S01]  /*6bc0*/  HGMMA.64x256x16.F32.BF16 R24, R152, gdesc[UR4].tnspB, R24, gsb0 ;  /* 0x43e0000498187df0 */ /* 0x000fe20008001818 */
[----:B------:R-:W-:Y:S01]  /*6bd0*/  UIADD3 UR6, UR11, 0x80, URZ ;  /* 0x000000800b067890 */ /* 0x000fe2000fffe03f */
[----:B------:R-:W-:Y:S01]  /*6be0*/  PLOP3.LUT P3, PT, PT, PT, UP1, 0x80, 0x0 ;  /* 0x000000000000781c */ /* 0x000fe20003f6f018 */
[----:B------:R-:W-:Y:S01]  /*6bf0*/  UMOV UR7, 0x40000040 ;  /* 0x4000004000077882 */ /* 0x000fe20000000000 */
[----:B------:R-:W-:Y:S01]  /*6c00*/  @!P1 PRMT R170, RZ, 0x654, R170 ;  /* 0x00000654ffaa9816 */ /* 0x000fe200000000aa */
[----:B------:R-:W-:Y:S01]  /*6c10*/  IMAD.MOV.U32 R9, RZ, RZ, R5 ;  /* 0x000000ffff097224 */ /* 0x000fe200078e0005 */
        /* <DEDUP_REMOVED lines=27> */
.L_x_4025:
[----:B------:R-:W-:-:S13]  /*6dd0*/  ISETP.LE.AND P2, PT, RZ, UR21, PT ;  /* 0x00000015ff007c0c */ /* 0x000fda000bf43270 */
[----:B------:R-:W-:Y:S05]  /*6de0*/  @!P2 BRA `(.L_x_4035) ;  /* 0x00000018002ca947 */ /* 0x000fea0003800000 */
[----:B------:R-:W-:Y:S01]  /*6df0*/  IMAD.MOV.U32 R9, RZ, RZ, R6 ;  /* 0x000000ffff097224 */ /* 0x000fe200078e0006 */
[----:B------:R-:W-:Y:S01]  /*6e00*/  UMOV UR22, UR36 ;  /* 0x0000002400167c82 */ /* 0x000fe20008000000 */
[----:B------:R-:W-:Y:S01]  /*6e10*/  IMAD.MOV.U32 R8, RZ, RZ, R5 ;  /* 0x000000ffff087224 */ /* 0x000fe200078e0005 */
[----:B------:R-:W-:-:S06]  /*6e20*/  ULDC UR20, c[0x0][0x988] ;  /* 0x0002620000147ab9 */ /* 0x000fcc0000000800 */
.L_x_4044:
[----:B------:R-:W-:-:S04]  /*6e30*/  UIADD3 UR36, UR22, 0x1, URZ ;  /* 0x0000000116247890 */ /* 0x000fc8000fffe03f */
[----:B------:R-:W-:-:S04]  /*6e40*/  UISETP.NE.AND UP0, UPT, UR36, 0x2, UPT ;  /* 0x000000022400788c */ /* 0x000fc8000bf05270 */
[----:B------:R-:W-:Y:S02]  /*6e50*/  USEL UR6, URZ, 0x1, UP0 ;  /* 0x000000013f067887 */ /* 0x000fe40008000000 */
[----:B------:R-:W-:Y:S02]  /*6e60*/  USEL UR36, UR36, URZ, UP0 ;  /* 0x0000003f24247287 */ /* 0x000fe40008000000 */
[----:B------:R-:W-:Y:S01]  /*6e70*/  ULOP3.LUT UR37, UR37, UR6, URZ, 0x3c, !UPT ;  /* 0x0000000625257292 */ /* 0x000fe2000f8e3c3f */
[----:B----4-:R-:W-:Y:S11]  /*6e80*/  @!P0 BRA `(.L_x_4036) ;  /* 0x0000000000048947 */ /* 0x010ff60003800000 */
[----:B------:R-:W-:Y:S01]  /*6e90*/  BPT.TRAP 0x1 ;  /* 0x000000040000795c */ /* 0x000fe20000300000 */
.L_x_4036:
[----:B------:R-:W-:Y:S01]  /*6ea0*/  ULEA UR23, UR36, UR43, 0x3 ;  /* 0x0000002b24177291 */ /* 0x000fe2000f8e183f */
[----:B-12---:R-:W-:-:S05]  /*6eb0*/  IMAD.U32 R7, RZ, RZ, UR37 ;  /* 0x00000025ff077e24 */ /* 0x006fca000f8e00ff */
[----:B------:R-:W-:-:S04]  /*6ec0*/  SHF.L.U32 R7, R7, 0x1f, RZ ;  /* 0x0000001f07077819 */ /* 0x000fc800000006ff */
[----:B------:R1:W2:Y:S01]  /*6ed0*/  SYNCS.PHASECHK.TRANS64.TRYWAIT P2, [UR23+0x28c30], R7 ;  /* 0x028c3007ff0075a7 */ /* 0x0002a20008040157 */
[----:B------:R-:W-:Y:S05]  /*6ee0*/  @!P0 BRA `(.L_x_4037) ;  /* 0x0000000000048947 */ /* 0x000fea0003800000 */
[----:B------:R-:W-:Y:S01]  /*6ef0*/  BPT.TRAP 0x1 ;  /* 0x000000040000795c */ /* 0x000fe20000300000 */
.L_x_4037:
[----:B--2---:R-:W-:Y:S05]  /*6f00*/  @P2 BRA `(.L_x_4038) ;  /* 0x0000000000082947 */ /* 0x004fea0003800000 */
[----:B------:R-:W2:Y:S02]  /*6f10*/  SYNCS.PHASECHK.TRANS64.TRYWAIT P2, [UR23+0x28c30], R7 ;  /* 0x028c3007ff0075a7 */ /* 0x000ea40008040157 */
[----:B--2---:R-:W-:Y:S05]  /*6f20*/  @!P2 BRA `(.L_x_4039) ;  /* 0x000000a40004a947 */ /* 0x004fea0003800000 */
.L_x_4038:
[----:B------:R-:W-:Y:S01]  /*6f30*/  R2UR UR18, R0 ;  /* 0x00000000001272ca */ /* 0x000fe200000e0000 */
[----:B0--3--:R-:W-:Y:S01]  /*6f40*/  WARPGROUP.ARRIVE ;  /* 0x00000000000079c5 */ /* 0x009fe20000000000 */
        /* <DEDUP_REMOVED lines=65> */
[----:B------:R-:W2:Y:S01]  /*7360*/  MUFU.EX2 R11, R11 ;  /* 0x0000000b000b7308 */ /* 0x000ea20000000800 */
[----:B------:R-:W-:Y:S01]  /*7370*/  FMNMX.FTZ R13, R175, R6, !PT ;  /* 0x00000006af0d7209 */ /* 0x000fe20007810000 */
[--C-:B------:R-:W-:Y:S01]  /*7380*/  FFMA.FTZ R12, R164, UR10, -R14.reuse ;  /* 0x0000000aa40c7c23 */ /* 0x100fe2000801080e */
[----:B------:R-:W-:-:S02]  /*7390*/  FFMA.FTZ R164, R176, UR10, -R14 ;  /* 0x0000000ab0a47c23 */ /* 0x000fc4000801080e */
[----:B------:R-:W-:-:S03]  /*73a0*/  FMNMX.FTZ R6, R178, R13, !PT ;  /* 0x0000000db2067209 */ /* 0x000fc60007810000 */
[----:B------:R-:W3:Y:S01]  /*73b0*/  MUFU.EX2 R152, R152 ;  /* 0x0000009800987308 */ /* 0x000ee20000000800 */
[----:B------:R-:W-:Y:S01]  /*73c0*/  FMNMX.FTZ R13, R179, R6, !PT ;  /* 0x00000006b30d7209 */ /* 0x000fe20007810000 */
[-C--:B0-----:R-:W-:Y:S01]  /*73d0*/  FMUL.FTZ R24, R24, R8.reuse ;  /* 0x0000000818187220 */ /* 0x081fe20000410000 */
[-C--:B------:R-:W-:Y:S01]  /*73e0*/  FMUL.FTZ R25, R25, R8.reuse ;  /* 0x0000000819197220 */ /* 0x080fe20000410000 */
[----:B------:R-:W-:Y:S01]  /*73f0*/  FMUL.FTZ R28, R28, R8 ;  /* 0x000000081c1c7220 */ /* 0x000fe20000410000 */
[----:B------:R-:W-:Y:S01]  /*7400*/  FMNMX.FTZ R6, R182, R13, !PT ;  /* 0x0000000db6067209 */ /* 0x000fe20007810000 */
[--C-:B------:R-:W-:Y:S01]  /*7410*/  FFMA.FTZ R13, R157, UR10, -R14.reuse ;  /* 0x0000000a9d0d7c23 */ /* 0x100fe2000801080e */
[----:B------:R-:W-:Y:S01]  /*7420*/  FFMA.FTZ R157, R173, UR10, -R14 ;  /* 0x0000000aad9d7c23 */ /* 0x000fe2000801080e */
[----:B------:R-:W0:Y:S01]  /*7430*/  MUFU.EX2 R10, R10 ;  /* 0x0000000a000a7308 */ /* 0x000e220000000800 */
[----:B------:R-:W-:Y:S01]  /*7440*/  FMNMX.FTZ R6, R183, R6, !PT ;  /* 0x00000006b7067209 */ /* 0x000fe20007810000 */
[----:B--2---:R-:W-:Y:S01]  /*7450*/  FFMA.FTZ R3, R8, R3, R11 ;  /* 0x0000000308037223 */ /* 0x004fe2000001000b */
[----:B------:R-:W-:-:S02]  /*7460*/  IMAD.MOV R173, RZ, RZ, -R18 ;  /* 0x000000ffffad7224 */ /* 0x000fc400078e0a12 */
[-C--:B------:R-:W-:Y:S01]  /*7470*/  FMUL.FTZ R29, R29, R8.reuse ;  /* 0x000000081d1d7220 */ /* 0x080fe20000410000 */
[-C--:B------:R-:W-:Y:S01]  /*7480*/  FMUL.FTZ R32, R32, R8.reuse ;  /* 0x0000000820207220 */ /* 0x080fe20000410000 */
[----:B------:R-:W2:Y:S01]  /*7490*/  SHFL.BFLY PT, R153, R6, 0x2, 0x1f ;  /* 0x0c401f0006997f89 */ /* 0x000ea200000e0000 */
[-C--:B------:R-:W-:Y:S01]  /*74a0*/  FMUL.FTZ R33, R33, R8.reuse ;  /* 0x0000000821217220 */ /* 0x080fe20000410000 */
[----:B------:R-:W-:Y:S01]  /*74b0*/  MUFU.EX2 R13, R13 ;  /* 0x0000000d000d7308 */ /* 0x000fe20000000800 */
[----:B---3--:R-:W-:Y:S01]  /*74c0*/  FADD.FTZ R3, R152, R3 ;  /* 0x0000000398037221 */ /* 0x008fe20000010000 */
[----:B------:R-:W-:Y:S01]  /*74d0*/  ISETP.NE.AND P2, PT, R2, R173, PT ;  /* 0x000000ad0200720c */ /* 0x000fe20003f45270 */
[-C--:B------:R-:W-:Y:S01]  /*74e0*/  FMUL.FTZ R36, R36, R8.reuse ;  /* 0x0000000824247220 */ /* 0x080fe20000410000 */
[----:B------:R-:W-:Y:S01]  /*74f0*/  F2FP.BF16.F32.PACK_AB R152, R152, R11 ;  /* 0x0000000b9898723e */ /* 0x000fe200000010ff */
        /* <DEDUP_REMOVED lines=17> */
[----:B--2---:R-:W-:Y:S01]  /*7610*/  FMNMX.FTZ R165, R6, R153, !PT ;  /* 0x0000009906a57209 */ /* 0x004fe20007810000 */
        /* <DEDUP_REMOVED lines=44> */
[--C-:B--2---:R-:W-:Y:S01]  /*78e0*/  FFMA.FTZ R180, R167, UR10, -R177.reuse ;  /* 0x0000000aa7b47c23 */ /* 0x104fe200080108b1 */
[----:B------:R-:W-:Y:S01]  /*78f0*/  FFMA.FTZ R167, R170, UR10, -R177 ;  /* 0x0000000aaaa77c23 */ /* 0x000fe200080108b1 */
[----:B------:R-:W-:-:S02]  /*7900*/  IMAD.U32 R170, RZ, RZ, UR23 ;  /* 0x00000017ffaa7e24 */ /* 0x000fc4000f8e00ff */
[--C-:B------:R-:W-:Y:S01]  /*7910*/  FFMA.FTZ R176, R163, UR10, -R177.reuse ;  /* 0x0000000aa3b07c23 */ /* 0x100fe200080108b1 */
[--C-:B------:R-:W-:Y:S01]  /*7920*/  FFMA.FTZ R163, R166, UR10, -R177.reuse ;  /* 0x0000000aa6a37c23 */ /* 0x100fe200080108b1 */
[--C-:B------:R-:W-:Y:S01]  /*7930*/  FFMA.FTZ R192, R171, UR10, -R177.reuse ;  /* 0x0000000aabc07c23 */ /* 0x100fe200080108b1 */
[----:B------:R-:W-:Y:S01]  /*7940*/  @!P1 VIADD R154, R170, 0x28c40 ;  /* 0x00028c40aa9a9836 */ /* 0x000fe20000000000 */
[----:B------:R-:W2:Y:S01]  /*7950*/  MUFU.EX2 R168, R168 ;  /* 0x000000a800a87308 */ /* 0x000ea20000000800 */
[--C-:B------:R-:W-:Y:S01]  /*7960*/  FFMA.FTZ R171, R174, UR10, -R177.reuse ;  /* 0x0000000aaeab7c23 */ /* 0x100fe200080108b1 */
[--C-:B------:R-:W-:Y:S01]  /*7970*/  FFMA.FTZ R174, R175, UR10, -R177.reuse ;  /* 0x0000000aafae7c23 */ /* 0x100fe200080108b1 */
[----:B------:R-:W-:Y:S01]  /*7980*/  IMAD.U32 R175, RZ, RZ, UR22 ;  /* 0x00000016ffaf7e24 */ /* 0x000fe2000f8e00ff */
[----:B------:R-:W-:Y:S01]  /*7990*/  @!P1 PRMT R154, RZ, 0x654, R154 ;  /* 0x00000654ff9a9816 */ /* 0x000fe2000000009a */
[--C-:B------:R-:W-:Y:S01]  /*79a0*/  FFMA.FTZ R173, R178, UR10, -R177.reuse ;  /* 0x0000000ab2ad7c23 */ /* 0x100fe200080108b1 */
[--C-:B------:R-:W-:Y:S01]  /*79b0*/  FFMA.FTZ R178, R179, UR10, -R177.reuse ;  /* 0x0000000ab3b27c23 */ /* 0x100fe200080108b1 */
[----:B------:R-:W-:Y:S01]  /*79c0*/  @!P2 IMAD R158, R175, 0x40, R16 ;  /* 0x00000040af9ea824 */ /* 0x000fe200078e0210 */
[----:B------:R-:W3:Y:S01]  /*79d0*/  MUFU.EX2 R155, R155 ;  /* 0x0000009b009b7308 */ /* 0x000ee20000000800 */
[----:B------:R0:W-:Y:S01]  /*79e0*/  @!P1 SYNCS.ARRIVE.TRANS64.RED.A1T0 RZ, [R154+URZ], RZ ;  /* 0x000000ff9aff99a7 */ /* 0x0001e2000810043f */
[--C-:B------:R-:W-:Y:S01]  /*79f0*/  FFMA.FTZ R182, R182, UR10, -R177.reuse ;  /* 0x0000000ab6b67c23 */ /* 0x100fe200080108b1 */
[----:B------:R-:W-:Y:S01]  /*7a00*/  FFMA.FTZ R183, R183, UR10, -R177 ;  /* 0x0000000ab7b77c23 */ /* 0x000fe200080108b1 */
[----:B------:R-:W-:Y:S01]  /*7a10*/  @!P2 LEA R158, R158, UR43, 0x2 ;  /* 0x0000002b9e9eac11 */ /* 0x000fe2000f8e10ff */
[-C--:B------:R-:W-:Y:S01]  /*7a20*/  FMUL.FTZ R120, R120, R8.reuse ;  /* 0x0000000878787220 */ /* 0x080fe20000410000 */
[-C--:B------:R-:W-:Y:S01]  /*7a30*/  FMUL.FTZ R121, R121, R8.reuse ;  /* 0x0000000879797220 */ /* 0x080fe20000410000 */
[----:B------:R-:W-:Y:S01]  /*7a40*/  FMUL.FTZ R124, R124, R8 ;  /* 0x000000087c7c7220 */ /* 0x000fe20000410000 */
[----:B------:R-:W4:Y:S01]  /*7a50*/  MUFU.EX2 R169, R169 ;  /* 0x000000a900a97308 */ /* 0x000f220000000800 */
[----:B0-----:R-:W-:Y:S01]  /*7a60*/  FADD.FTZ R154, R10, R3 ;  /* 0x000000030a9a7221 */ /* 0x001fe20000010000 */
[----:B--2---:R-:W-:Y:S01]  /*7a70*/  FFMA.FTZ R4, R9, R4, R168 ;  /* 0x0000000409047223 */ /* 0x004fe200000100a8 */
[----:B------:R-:W-:Y:S01]  /*7a80*/  @!P2 STS [R158+0x28800], R8 ;  /* 0x028800089e00a388 */ /* 0x000fe20000000800 */
[-C--:B------:R-:W-:Y:S01]  /*7a90*/  FMUL.FTZ R125, R125, R8.reuse ;  /* 0x000000087d7d7220 */ /* 0x080fe20000410000 */
[----:B------:R-:W-:Y:S01]  /*7aa0*/  FADD.FTZ R3, R13, R154 ;  /* 0x0000009a0d037221 */ /* 0x000fe20000010000 */
[-C--:B------:R-:W-:Y:S01]  /*7ab0*/  FMUL.FTZ R128, R128, R8.reuse ;  /* 0x0000000880807220 */ /* 0x080fe20000410000 */
[----:B------:R0:W-:Y:S01]  /*7ac0*/  @!P2 STS [R158+0x28820], R9 ;  /* 0x028820099e00a388 */ /* 0x0001e20000000800 */
[----:B------:R-:W2:Y:S01]  /*7ad0*/  MUFU.EX2 R172, R172 ;  /* 0x000000ac00ac7308 */ /* 0x000ea20000000800 */
[----:B---3--:R-:W-:Y:S01]  /*7ae0*/  FADD.FTZ R4, R155, R4 ;  /* 0x000000049b047221 */ /* 0x008fe20000010000 */
[----:B------:R-:W-:Y:S01]  /*7af0*/  FADD.FTZ R154, R156, R3 ;  /* 0x000000039c9a7221 */ /* 0x000fe20000010000 */
[-C--:B------:R-:W-:Y:S01]  /*7b00*/  FMUL.FTZ R129, R129, R8.reuse ;  /* 0x0000000881817220 */ /* 0x080fe20000410000 */
[-C--:B------:R-:W-:Y:S01]  /*7b10*/  FMUL.FTZ R132, R132, R8.reuse ;  /* 0x0000000884847220 */ /* 0x080fe20000410000 */
[-C--:B------:R-:W-:Y:S01]  /*7b20*/  FMUL.FTZ R133, R133, R8.reuse ;  /* 0x0000000885857220 */ /* 0x080fe20000410000 */
[----:B------:R-:W-:Y:S01]  /*7b30*/  FADD.FTZ R175, R15, R154 ;  /* 0x0000009a0faf7221 */ /* 0x000fe20000010000 */
[-C--:B------:R-:W-:Y:S01]  /*7b40*/  FMUL.FTZ R136, R136, R8.reuse ;  /* 0x0000000888887220 */ /* 0x080fe20000410000 */
[----:B------:R-:W3:Y:S01]  /*7b50*/  MUFU.EX2 R159, R159 ;  /* 0x0000009f009f7308 */ /* 0x000ee20000000800 */
        /* <DEDUP_REMOVED lines=8> */
[----:B--2---:R-:W-:Y:S01]  /*7be0*/  FADD.FTZ R4, R172, R3 ;  /* 0x00000003ac047221 */ /* 0x004fe20000010000 */
[----:B------:R-:W-:Y:S01]  /*7bf0*/  FADD.FTZ R154, R160, R175 ;  /* 0x000000afa09a7221 */ /* 0x000fe20000010000 */
[-C--:B------:R-:W-:Y:S01]  /*7c00*/  FMUL.FTZ R145, R145, R8.reuse ;  /* 0x0000000891917220 */ /* 0x080fe20000410000 */
[-C--:B------:R-:W-:Y:S01]  /*7c10*/  FMUL.FTZ R148, R148, R8.reuse ;  /* 0x0000000894947220 */ /* 0x080fe20000410000 */
[----:B------:R-:W-:Y:S01]  /*7c20*/  FMUL.FTZ R149, R149, R8 ;  /* 0x0000000895957220 */ /* 0x000fe20000410000 */
[C---:B------:R-:W-:Y:S01]  /*7c30*/  FADD.FTZ R175, R153.reuse, R154 ;  /* 0x0000009a99af7221 */ /* 0x040fe20000010000 */
[----:B------:R-:W-:Y:S01]  /*7c40*/  F2FP.BF16.F32.PACK_AB R160, R153, R160 ;  /* 0x000000a099a0723e */ /* 0x000fe200000010ff */
[----:B------:R-:W2:Y:S01]  /*7c50*/  MUFU.EX2 R163, R163 ;  /* 0x000000a300a37308 */ /* 0x000ea20000000800 */
[----:B---3--:R-:W-:Y:S01]  /*7c60*/  FADD.FTZ R3, R159, R4 ;  /* 0x000000049f037221 */ /* 0x008fe20000010000 */
[----:B------:R-:W-:Y:S01]  /*7c70*/  F2FP.BF16.F32.PACK_AB R153, R155, R168 ;  /* 0x000000a89b99723e */ /* 0x000fe200000010ff */
[----:B------:R-:W-:Y:S01]  /*7c80*/  FMUL.FTZ R26, R26, R9 ;  /* 0x000000091a1a7220 */ /* 0x000fe20000410000 */
[----:B------:R-:W-:Y:S01]  /*7c90*/  F2FP.BF16.F32.PACK_AB R155, R172, R169 ;  /* 0x000000a9ac9b723e */ /* 0x000fe200000010ff */
[-C--:B------:R-:W-:Y:S01]  /*7ca0*/  FMUL.FTZ R27, R27, R9.reuse ;  /* 0x000000091b1b7220 */ /* 0x080fe20000410000 */
[----:B------:R-:W-:Y:S01]  /*7cb0*/  F2FP.BF16.F32.PACK_AB R156, R15, R156 ;  /* 0x0000009c0f9c723e */ /* 0x000fe200000010ff */
[-C--:B------:R-:W-:Y:S01]  /*7cc0*/  FMUL.FTZ R30, R30, R9.reuse ;  /* 0x000000091e1e7220 */ /* 0x080fe20000410000 */
[----:B------:R-:W3:Y:S01]  /*7cd0*/  MUFU.EX2 R180, R180 ;  /* 0x000000b400b47308 */ /* 0x000ee20000000800 */
[----:B----4-:R-:W-:Y:S01]  /*7ce0*/  FADD.FTZ R4, R176, R3 ;  /* 0x00000003b0047221 */ /* 0x010fe20000010000 */
[----:B0-----:R-:W-:Y:S01]  /*7cf0*/  F2FP.BF16.F32.PACK_AB R158, R21, R12 ;  /* 0x0000000c159e723e */ /* 0x001fe200000010ff */
        /* <DEDUP_REMOVED lines=46> */
[C---:B0-----:R-:W-:Y:S01]  /*7fe0*/  FADD.FTZ R11, R157.reuse, R154 ;  /* 0x0000009a9d0b7221 */ /* 0x041fe20000010000 */
[----:B------:R-:W-:Y:S01]  /*7ff0*/  F2FP.BF16.F32.PACK_AB R162, R157, R20 ;  /* 0x000000149da2723e */ /* 0x000fe200000010ff */
[----:B------:R-:W-:Y:S01]  /*8000*/  FMUL.FTZ R102, R102, R9 ;  /* 0x0000000966667220 */ /* 0x000fe20000410000 */
[----:B------:R-:W-:Y:S01]  /*8010*/  F2FP.BF16.F32.PACK_AB R154, R13, R10 ;  /* 0x0000000a0d9a723e */ /* 0x000fe200000010ff */
[----:B------:R-:W-:Y:S01]  /*8020*/  BAR.SYNC.DEFER_BLOCKING 0xf, 0x100 ;  /* 0x03c4000000007b1d */ /* 0x000fe20000010000 */
[----:B------:R-:W-:Y:S01]  /*8030*/  F2FP.BF16.F32.PACK_AB R157, R176, R159 ;  /* 0x0000009fb09d723e */ /* 0x000fe200000010ff */
[----:B------:R-:W-:Y:S01]  /*8040*/  FMUL.FTZ R103, R103, R9 ;  /* 0x0000000967677220 */ /* 0x000fe20000410000 */
[----:B------:R-:W-:Y:S01]  /*8050*/  F2FP.BF16.F32.PACK_AB R159, R180, R163 ;  /* 0x000000a3b49f723e */ /* 0x000fe200000010ff */
[----:B--2---:R-:W-:Y:S01]  /*8060*/  FADD.FTZ R3, R171, R4 ;  /* 0x00000004ab037221 */ /* 0x004fe20000010000 */
[-C--:B------:R-:W-:Y:S01]  /*8070*/  FMUL.FTZ R106, R106, R9.reuse ;  /* 0x000000096a6a7220 */ /* 0x080fe20000410000 */
[----:B------:R-:W0:Y:S01]  /*8080*/  MUFU.EX2 R174, R174 ;  /* 0x000000ae00ae7308 */ /* 0x000e220000000800 */
[-C--:B------:R-:W-:Y:S01]  /*8090*/  FMUL.FTZ R107, R107, R9.reuse ;  /* 0x000000096b6b7220 */ /* 0x080fe20000410000 */
[-C--:B------:R-:W-:Y:S01]  /*80a0*/  FMUL.FTZ R110, R110, R9.reuse ;  /* 0x000000096e6e7220 */ /* 0x080fe20000410000 */
[-C--:B------:R-:W-:Y:S01]  /*80b0*/  FMUL.FTZ R111, R111, R9.reuse ;  /* 0x000000096f6f7220 */ /* 0x080fe20000410000 */
[-C--:B------:R-:W-:Y:S01]  /*80c0*/  FMUL.FTZ R114, R114, R9.reuse ;  /* 0x0000000972727220 */ /* 0x080fe20000410000 */
[-C--:B------:R-:W-:Y:S01]  /*80d0*/  FMUL.FTZ R115, R115, R9.reuse ;  /* 0x0000000973737220 */ /* 0x080fe20000410000 */
[----:B---3--:R-:W-:Y:S01]  /*80e0*/  FADD.FTZ R8, R164, R11 ;  /* 0x0000000ba4087221 */ /* 0x008fe20000010000 */
        /* <DEDUP_REMOVED lines=10> */
[C---:B0-----:R-:W-:Y:S01]  /*8190*/  FADD.FTZ R4, R174.reuse, R3 ;  /* 0x00000003ae047221 */ /* 0x041fe20000010000 */
[----:B------:R-:W-:Y:S01]  /*81a0*/  F2FP.BF16.F32.PACK_AB R163, R174, R171 ;  /* 0x000000abaea3723e */ /* 0x000fe200000010ff */
[----:B------:R0:W-:Y:S01]  /*81b0*/  STSM.16.M88.4 [R19+0x26800], R152 ;  /* 0x0268009813007844 */ /* 0x0001e20000000200 */
[-C--:B------:R-:W-:Y:S01]  /*81c0*/  FMUL.FTZ R134, R134, R9.reuse ;  /* 0x0000000986867220 */ /* 0x080fe20000410000 */
[-C--:B------:R-:W-:Y:S01]  /*81d0*/  FMUL.FTZ R135, R135, R9.reuse ;  /* 0x0000000987877220 */ /* 0x080fe20000410000 */
[-C--:B------:R-:W-:Y:S01]  /*81e0*/  FMUL.FTZ R138, R138, R9.reuse ;  /* 0x000000098a8a7220 */ /* 0x080fe20000410000 */
[----:B------:R0:W-:Y:S01]  /*81f0*/  STSM.16.M88.4 [R22], R156 ;  /* 0x0000009c16007844 */ /* 0x0001e20000000200 */
[----:B------:R-:W4:Y:S01]  /*8200*/  MUFU.EX2 R14, R14 ;  /* 0x0000000e000e7308 */ /* 0x000f220000000800 */
[C---:B--2---:R-:W-:Y:S01]  /*8210*/  FADD.FTZ R8, R161.reuse, R8 ;  /* 0x00000008a1087221 */ /* 0x044fe20000010000 */
[----:B------:R-:W-:Y:S01]  /*8220*/  F2FP.BF16.F32.PACK_AB R164, R161, R164 ;  /* 0x000000a4a1a4723e */ /* 0x000fe200000010ff */
[----:B------:R-:W-:Y:S01]  /*8230*/  FMUL.FTZ R139, R139, R9 ;  /* 0x000000098b8b7220 */ /* 0x000fe20000410000 */
[----:B------:R-:W-:Y:S01]  /*8240*/  F2FP.BF16.F32.PACK_AB R161, R192, R167 ;  /* 0x000000a7c0a1723e */ /* 0x000fe200000010ff */
[----:B------:R-:W-:Y:S01]  /*8250*/  FADD.FTZ R3, R165, R8 ;  /* 0x00000008a5037221 */ /* 0x000fe20000010000 */
[-C--:B------:R-:W-:Y:S01]  /*8260*/  FMUL.FTZ R142, R142, R9.reuse ;  /* 0x000000098e8e7220 */ /* 0x080fe20000410000 */
[-C--:B------:R-:W-:Y:S01]  /*8270*/  FMUL.FTZ R143, R143, R9.reuse ;  /* 0x000000098f8f7220 */ /* 0x080fe20000410000 */
[----:B------:R-:W2:Y:S01]  /*8280*/  MUFU.EX2 R178, R178 ;  /* 0x000000b200b27308 */ /* 0x000ea20000000800 */
[----:B---3--:R-:W-:Y:S01]  /*8290*/  FADD.FTZ R11, R173, R4 ;  /* 0x00000004ad0b7221 */ /* 0x008fe20000010000 */
[----:B------:R0:W-:Y:S01]  /*82a0*/  STSM.16.M88.4 [R184], R160 ;  /* 0x000000a0b8007844 */ /* 0x0001e20000000200 */
[-C--:B------:R-:W-:Y:S01]  /*82b0*/  FMUL.FTZ R146, R146, R9.reuse ;  /* 0x0000000992927220 */ /* 0x080fe20000410000 */
[-C--:B------:R-:W-:Y:S01]  /*82c0*/  FMUL.FTZ R147, R147, R9.reuse ;  /* 0x0000000993937220 */ /* 0x080fe20000410000 */
[-C--:B------:R-:W-:Y:S01]  /*82d0*/  FMUL.FTZ R150, R150, R9.reuse ;  /* 0x0000000996967220 */ /* 0x080fe20000410000 */
[----:B------:R-:W-:-:S02]  /*82e0*/  FMUL.FTZ R151, R151, R9 ;  /* 0x0000000997977220 */ /* 0x000fc40000410000 */
[----:B------:R-:W3:Y:S01]  /*82f0*/  MUFU.EX2 R182, R182 ;  /* 0x000000b600b67308 */ /* 0x000ee20000000800 */
[C---:B----4-:R-:W-:Y:S01]  /*8300*/  F2FP.BF16.F32.PACK_AB R166, R14.reuse, R165 ;  /* 0x000000a50ea6723e */ /* 0x050fe200000010ff */
[----:B------:R-:W-:-:S06]  /*8310*/  FADD.FTZ R3, R14, R3 ;  /* 0x000000030e037221 */ /* 0x000fcc0000010000 */
[----:B------:R-:W4:Y:S01]  /*8320*/  MUFU.EX2 R183, R183 ;  /* 0x000000b700b77308 */ /* 0x000f220000000800 */
[C---:B--2---:R-:W-:Y:S01]  /*8330*/  FADD.FTZ R11, R178.reuse, R11 ;  /* 0x0000000bb20b7221 */ /* 0x044fe20000010000 */
[----:B------:R-:W-:-:S03]  /*8340*/  F2FP.BF16.F32.PACK_AB R165, R178, R173 ;  /* 0x000000adb2a5723e */ /* 0x000fc600000010ff */
[----:B---3--:R-:W-:Y:S01]  /*8350*/  FADD.FTZ R4, R182, R11 ;  /* 0x0000000bb6047221 */ /* 0x008fe20000010000 */
[----:B----4-:R-:W-:-:S03]  /*8360*/  F2FP.BF16.F32.PACK_AB R167, R183, R182 ;  /* 0x000000b6b7a7723e */ /* 0x010fc600000010ff */
[----:B------:R-:W-:Y:S02]  /*8370*/  FADD.FTZ R4, R183, R4 ;  /* 0x00000004b7047221 */ /* 0x000fe40000010000 */
[----:B------:R0:W-:Y:S01]  /*8380*/  STSM.16.M88.4 [R23], R164 ;  /* 0x000000a417007844 */ /* 0x0001e20000000200 */
[----:B------:R-:W-:Y:S05]  /*8390*/  @!P0 BRA `(.L_x_4040) ;  /* 0x0000000000048947 */ /* 0x000fea0003800000 */
[----:B------:R-:W-:Y:S01]  /*83a0*/  BPT.TRAP 0x1 ;  /* 0x000000040000795c */ /* 0x000fe20000300000 */
.L_x_4040:
[----:B------:R2:W3:Y:S01]  /*83b0*/  SYNCS.PHASECHK.TRANS64.TRYWAIT P2, [UR23+0x28c50], R7 ;  /* 0x028c5007ff0075a7 */ /* 0x0004e20008040157 */
[----:B------:R-:W-:Y:S05]  /*83c0*/  @!P0 BRA `(.L_x_4041) ;  /* 0x0000000000048947 */ /* 0x000fea0003800000 */
[----:B------:R-:W-:Y:S01]  /*83d0*/  BPT.TRAP 0x1 ;  /* 0x000000040000795c */ /* 0x000fe20000300000 */
.L_x_4041:
[----:B---3--:R-:W-:Y:S05]  /*83e0*/  @P2 BRA `(.L_x_4042) ;  /* 0x0000000000082947 */ /* 0x008fea0003800000 */
[----:B------:R-:W3:Y:S02]  /*83f0*/  SYNCS.PHASECHK.TRANS64.TRYWAIT P2, [UR23+0x28c50], R7 ;  /* 0x028c5007ff0075a7 */ /* 0x000ee40008040157 */
[----:B---3--:R-:W-:Y:S05]  /*8400*/  @!P2 BRA `(.L_x_4043) ;  /* 0x0000008c00e4a947 */ /* 0x008fea0003800000 */
.L_x_4042:
[----:B------:R-:W-:Y:S01]  /*8410*/  ULEA UR11, UR36, UR48, 0xc ;  /* 0x00000030240b7291 */ /* 0x000fe2000f8e603f */
[----:B------:R-:W-:Y:S01]  /*8420*/  WARPGROUP.ARRIVE ;  /* 0x00000000000079c5 */ /* 0x000fe20000000000 */
[----:B------:R-:W-:Y:S01]  /*8430*/  UMOV UR7, 0x40000040 ;  /* 0x4000004000077882 */ /* 0x000fe20000000000 */
[----:B------:R-:W-:Y:S01]  /*8440*/  ISETP.LT.AND P2, PT, RZ, UR21, PT ;  /* 0x00000015ff007c0c */ /* 0x000fe2000bf41270 */
[----:B---3--:R-:W-:Y:S01]  /*8450*/  @!P1 VIADD R170, R170, 0x28c60 ;  /* 0x00028c60aaaa9836 */ /* 0x008fe20000000000 */
        /* <DEDUP_REMOVED lines=36> */
.L_x_4035:
[----:B------:R-:W5:Y:S01]  /*86a0*/  SHFL.BFLY PT, R0, R3, 0x2, 0x1f ;  /* 0x0c401f0003007f89 */ /* 0x000f6200000e0000 */
[----:B------:R-:W-:Y:S01]  /*86b0*/  IMAD.MOV.U32 R10, RZ, RZ, RZ ;  /* 0x000000ffff0a7224 */ /* 0x000fe200078e00ff */
        /* <DEDUP_REMOVED lines=9> */
[----:B-12---:R-:W0:Y:S01]  /*8750*/  SHFL.BFLY PT, R7, R0, 0x1, 0x1f ;  /* 0x0c201f0000077f89 */ /* 0x006e2200000e0000 */
[----:B------:R-:W-:Y:S01]  /*8760*/  IMAD.MOV.U32 R4, RZ, RZ, RZ ;  /* 0x000000ffff047224 */ /* 0x000fe200078e00ff */
[----:B------:R-:W-:Y:S02]  /*8770*/  UISETP.NE.AND UP0, UPT, UR36, 0x2, UPT ;  /* 0x000000022400788c */ /* 0x000fe4000bf05270 */
[----:B------:R-:W1:Y:S02]  /*8780*/  SHFL.BFLY PT, R8, R9, 0x1, 0x1f ;  /* 0x0c201f0009087f89 */ /* 0x000e6400000e0000 */
[----:B------:R-:W-:Y:S02]  /*8790*/  USEL UR4, URZ, 0x1, UP0 ;  /* 0x000000013f047887 */ /* 0x000fe40008000000 */
[----:B------:R-:W-:Y:S02]  /*87a0*/  USEL UR36, UR36, URZ, UP0 ;  /* 0x0000003f24247287 */ /* 0x000fe40008000000 */
[----:B------:R-:W-:Y:S01]  /*87b0*/  ULOP3.LUT UR37, UR37, UR4, URZ, 0x3c, !UPT ;  /* 0x0000000425257292 */ /* 0x000fe2000f8e3c3f */
[----:B0-----:R-:W-:Y:S01]  /*87c0*/  FADD.FTZ R12, R0, R7 ;  /* 0x00000007000c7221 */ /* 0x001fe20000010000 */
[----:B------:R-:W-:-:S02]  /*87d0*/  IMAD.MOV R7, RZ, RZ, -R18 ;  /* 0x000000ffff077224 */ /* 0x000fc400078e0a12 */
[----:B-1----:R-:W-:Y:S02]  /*87e0*/  FADD.FTZ R13, R9, R8 ;  /* 0x00000008090d7221 */ /* 0x002fe40000010000 */
        /* <DEDUP_REMOVED lines=12> */
[----:B------:R-:W1:Y:S01]  /*88b0*/  @P1 MUFU.LG2 R9, R12 ;  /* 0x0000000c00091308 */ /* 0x000e620000000c00 */
        /* <DEDUP_REMOVED lines=34> */
[-C--:B---34-:R-:W-:Y:S01]  /*8ae0*/  FMUL.FTZ R170, R92, R10.reuse ;  /* 0x0000000a5caa7220 */ /* 0x098fe20000410000 */
        /* <DEDUP_REMOVED lines=30> */
[----:B-1----:R-:W-:Y:S01]  /*8cd0*/  @P1 FMUL.FTZ R9, R9, 0.69314718246459960938 ;  /* 0x3f31721809091820 */ /* 0x002fe20000410000 */
        /* <DEDUP_REMOVED lines=71> */
.L_x_4006:
        /* <DEDUP_REMOVED lines=29> */
[----:B------:R-:W-:Y:S02]  /*9320*/  IMAD.U32 R96, RZ, RZ, UR6 ;  /* 0x00000006ff607e24 */ /* 0x000fe4000f8e00ff */
[----:B------:R-:W-:-:S02]  /*9330*/  IMAD.U32 R97, RZ, RZ, UR7 ;  /* 0x00000007ff617e24 */ /* 0x000fc4000f8e00ff */
[----:B------:R-:W-:-:S04]  /*9340*/  IMAD.WIDE R4, R215, 0x2, R96 ;  /* 0x00000002d7047825 */ /* 0x000fc800078e0260 */
[----:B------:R-:W-:Y:S01]  /*9350*/  IMAD.WIDE R96, R9, 0x2, R96 ;  /* 0x0000000209607825 */ /* 0x000fe200078e0260 */
[C---:B------:R-:W-:Y:S02]  /*9360*/  IADD3 R25, P2, R4.reuse, 0x60, RZ ;  /* 0x0000006004197810 */ /* 0x040fe40007f5e0ff */
[----:B------:R-:W-:Y:S02]  /*9370*/  IADD3 R29, P1, R4, 0x2000, RZ ;  /* 0x00002000041d7810 */ /* 0x000fe40007f3e0ff */
[----:B------:R-:W-:Y:S02]  /*9380*/  LOP3.LUT R24, R25, 0x380, RZ, 0xc0, !PT ;  /* 0x0000038019187812 */ /* 0x000fe400078ec0ff */
[----:B------:R-:W-:Y:S02]  /*9390*/  LOP3.LUT R28, R29, 0x380, RZ, 0xc0, !PT ;  /* 0x000003801d1c7812 */ /* 0x000fe400078ec0ff */
[----:B------:R-:W-:Y:S02]  /*93a0*/  SHF.R.U64 R24, R24, 0x3, RZ ;  /* 0x0000000318187819 */ /* 0x000fe400000012ff */
[----:B------:R-:W-:-:S02]  /*93b0*/  IADD3 R13, P4, R4, 0x20, RZ ;  /* 0x00000020040d7810 */ /* 0x000fc40007f9e0ff */
[----:B------:R-:W-:Y:S01]  /*93c0*/  LOP3.LUT R24, R24, R25, RZ, 0x3c, !PT ;  /* 0x0000001918187212 */ /* 0x000fe200078e3cff */
[----:B------:R-:W-:Y:S01]  /*93d0*/  IMAD.X R25, RZ, RZ, R5, P2 ;  /* 0x000000ffff197224 */ /* 0x000fe200010e0605 */
[C---:B------:R-:W-:Y:S02]  /*93e0*/  IADD3 R131, P2, R4.reuse, 0x4040, RZ ;  /* 0x0000404004837810 */ /* 0x040fe40007f5e0ff */
[----:B------:R-:W-:Y:S02]  /*93f0*/  IADD3 R15, P3, R4, 0x40, RZ ;  /* 0x00000040040f7810 */ /* 0x000fe40007f7e0ff */
[----:B------:R-:W-:Y:S02]  /*9400*/  LOP3.LUT R130, R131, 0x380, RZ, 0xc0, !PT ;  /* 0x0000038083827812 */ /* 0x000fe400078ec0ff */
[----:B------:R-:W-:Y:S02]  /*9410*/  SHF.R.U64 R28, R28, 0x3, RZ ;  /* 0x000000031c1c7819 */ /* 0x000fe400000012ff */
[----:B------:R-:W-:-:S02]  /*9420*/  SHF.R.U64 R130, R130, 0x3, RZ ;  /* 0x0000000382827819 */ /* 0x000fc400000012ff */
[----:B------:R-:W-:Y:S02]  /*9430*/  LOP3.LUT R12, R13, 0x380, RZ, 0xc0, !PT ;  /* 0x000003800d0c7812 */ /* 0x000fe400078ec0ff */
[----:B------:R-:W-:Y:S01]  /*9440*/  LOP3.LUT R130, R130, R131, RZ, 0x3c, !PT ;  /* 0x0000008382827212 */ /* 0x000fe200078e3cff */
[--C-:B------:R-:W-:Y:S01]  /*9450*/  IMAD.X R131, RZ, RZ, R5.reuse, P2 ;  /* 0x000000ffff837224 */ /* 0x100fe200010e0605 */
[----:B------:R-:W-:Y:S02]  /*9460*/  LOP3.LUT R14, R15, 0x380, RZ, 0xc0, !PT ;  /* 0x000003800f0e7812 */ /* 0x000fe400078ec0ff */
[----:B------:R-:W-:Y:S02]  /*9470*/  IADD3 R33, P2, R96, 0x2000, RZ ;  /* 0x0000200060217810 */ /* 0x000fe40007f5e0ff */
[----:B------:R-:W-:Y:S01]  /*9480*/  LOP3.LUT R28, R28, R29, RZ, 0x3c, !PT ;  /* 0x0000001d1c1c7212 */ /* 0x000fe200078e3cff */
[----:B------:R-:W-:Y:S01]  /*9490*/  IMAD.X R29, RZ, RZ, R5, P1 ;  /* 0x000000ffff1d7224 */ /* 0x000fe200008e0605 */
[----:B------:R-:W-:-:S02]  /*94a0*/  SHF.R.U64 R12, R12, 0x3, RZ ;  /* 0x000000030c0c7819 */ /* 0x000fc400000012ff */
[----:B------:R-:W-:Y:S02]  /*94b0*/  SHF.R.U64 R14, R14, 0x3, RZ ;  /* 0x000000030e0e7819 */ /* 0x000fe400000012ff */
[----:B------:R-:W-:Y:S02]  /*94c0*/  IADD3 R135, P1, R4, 0x4060, RZ ;  /* 0x0000406004877810 */ /* 0x000fe40007f3e0ff */
[----:B------:R-:W-:Y:S02]  /*94d0*/  LOP3.LUT R32, R33, 0x380, RZ, 0xc0, !PT ;  /* 0x0000038021207812 */ /* 0x000fe400078ec0ff */
[----:B------:R-:W-:Y:S01]  /*94e0*/  LOP3.LUT R12, R12, R13, RZ, 0x3c, !PT ;  /* 0x0000000d0c0c7212 */ /* 0x000fe200078e3cff */
[--C-:B------:R-:W-:Y:S01]  /*94f0*/  IMAD.X R13, RZ, RZ, R5.reuse, P4 ;  /* 0x000000ffff0d7224 */ /* 0x100fe200020e0605 */
[----:B------:R-:W-:Y:S01]  /*9500*/  LOP3.LUT R14, R14, R15, RZ, 0x3c, !PT ;  /* 0x0000000f0e0e7212 */ /* 0x000fe200078e3cff */
[----:B------:R-:W-:Y:S01]  /*9510*/  IMAD.X R15, RZ, RZ, R5, P3 ;  /* 0x000000ffff0f7224 */ /* 0x000fe200018e0605 */
[----:B------:R-:W-:-:S02]  /*9520*/  LOP3.LUT R134, R135, 0x380, RZ, 0xc0, !PT ;  /* 0x0000038087867812 */ /* 0x000fc400078ec0ff */
[----:B------:R-:W-:Y:S02]  /*9530*/  SHF.R.U64 R32, R32, 0x3, RZ ;  /* 0x0000000320207819 */ /* 0x000fe400000012ff */
[C---:B------:R-:W-:Y:S02]  /*9540*/  IADD3 R45, P0, R4.reuse, 0x2020, RZ ;  /* 0x00002020042d7810 */ /* 0x040fe40007f1e0ff */
[C---:B------:R-:W-:Y:S02]  /*9550*/  IADD3 R61, P6, R4.reuse, 0x2040, RZ ;  /* 0x00002040043d7810 */ /* 0x040fe40007fde0ff */
[C---:B------:R-:W-:Y:S02]  /*9560*/  IADD3 R119, P5, R4.reuse, 0x2060, RZ ;  /* 0x0000206004777810 */ /* 0x040fe40007fbe0ff */
[C---:B------:R-:W-:Y:S02]  /*9570*/  IADD3 R123, P4, R4.reuse, 0x4000, RZ ;  /* 0x00004000047b7810 */ /* 0x040fe40007f9e0ff */
[----:B------:R-:W-:-:S02]  /*9580*/  IADD3 R127, P3, R4, 0x4020, RZ ;  /* 0x00004020047f7810 */ /* 0x000fc40007f7e0ff */
[----:B------:R-:W-:Y:S02]  /*9590*/  SHF.R.U64 R134, R134, 0x3, RZ ;  /* 0x0000000386867819 */ /* 0x000fe400000012ff */
[----:B------:R-:W-:Y:S01]  /*95a0*/  LOP3.LUT R32, R32, R33, RZ, 0x3c, !PT ;  /* 0x0000002120207212 */ /* 0x000fe200078e3cff */
[----:B------:R-:W-:Y:S01]  /*95b0*/  IMAD.X R33, RZ, RZ, R97, P2 ;  /* 0x000000ffff217224 */ /* 0x000fe200010e0661 */
[----:B------:R-:W-:Y:S02]  /*95c0*/  LOP3.LUT R44, R45, 0x380, RZ, 0xc0, !PT ;  /* 0x000003802d2c7812 */ /* 0x000fe400078ec0ff */
[----:B------:R-:W-:Y:S02]  /*95d0*/  LOP3.LUT R60, R61, 0x380, RZ, 0xc0, !PT ;  /* 0x000003803d3c7812 */ /* 0x000fe400078ec0ff */
[----:B------:R-:W-:Y:S02]  /*95e0*/  LOP3.LUT R118, R119, 0x380, RZ, 0xc0, !PT ;  /* 0x0000038077767812 */ /* 0x000fe400078ec0ff */
[----:B------:R-:W-:-:S02]  /*95f0*/  LOP3.LUT R122, R123, 0x380, RZ, 0xc0, !PT ;  /* 0x000003807b7a7812 */ /* 0x000fc400078ec0ff */
[----:B------:R-:W-:Y:S02]  /*9600*/  LOP3.LUT R126, R127, 0x380, RZ, 0xc0, !PT ;  /* 0x000003807f7e7812 */ /* 0x000fe400078ec0ff */
[----:B------:R-:W-:Y:S02]  /*9610*/  IADD3 R69, P2, R96, 0x9000, RZ ;  /* 0x0000900060457810 */ /* 0x000fe40007f5e0ff */
[----:B------:R-:W-:Y:S01]  /*9620*/  LOP3.LUT R134, R134, R135, RZ, 0x3c, !PT ;  /* 0x0000008786867212 */ /* 0x000fe200078e3cff */
[----:B------:R-:W-:Y:S01]  /*9630*/  IMAD.X R135, RZ, RZ, R5, P1 ;  /* 0x000000ffff877224 */ /* 0x000fe200008e0605 */
[----:B------:R-:W-:Y:S02]  /*9640*/  SHF.R.U64 R44, R44, 0x3, RZ ;  /* 0x000000032c2c7819 */ /* 0x000fe400000012ff */
[----:B------:R-:W-:Y:S02]  /*9650*/  SHF.R.U64 R60, R60, 0x3, RZ ;  /* 0x000000033c3c7819 */ /* 0x000fe400000012ff */
[----:B------:R-:W-:-:S02]  /*9660*/  SHF.R.U64 R118, R118, 0x3, RZ ;  /* 0x0000000376767819 */ /* 0x000fc400000012ff */
[----:B------:R-:W-:Y:S02]  /*9670*/  SHF.R.U64 R122, R122, 0x3, RZ ;  /* 0x000000037a7a7819 */ /* 0x000fe400000012ff */
[----:B------:R-:W-:Y:S02]  /*9680*/  SHF.R.U64 R126, R126, 0x3, RZ ;  /* 0x000000037e7e7819 */ /* 0x000fe400000012ff */
[----:B------:R-:W-:Y:S02]  /*9690*/  IADD3 R37, P1, R96, 0x3000, RZ ;  /* 0x0000300060257810 */ /* 0x000fe40007f3e0ff */
[----:B------:R-:W-:Y:S02]  /*96a0*/  LOP3.LUT R68, R69, 0x380, RZ, 0xc0, !PT ;  /* 0x0000038045447812 */ /* 0x000fe400078ec0ff */
        /* <DEDUP_REMOVED lines=15> */
[----:B------:R-:W-:Y:S02]  /*97a0*/  IADD3 R11, P4, R4, 0x6060, RZ ;  /* 0x00006060040b7810 */ /* 0x000fe40007f9e0ff */
[----:B------:R-:W-:-:S02]  /*97b0*/  IADD3 R21, P3, R96, 0x1000, RZ ;  /* 0x0000100060157810 */ /* 0x000fc40007f7e0ff */
[----:B------:R-:W-:Y:S02]  /*97c0*/  SHF.R.U64 R36, R36, 0x3, RZ ;  /* 0x0000000324247819 */ /* 0x000fe400000012ff */
[----:B------:R-:W-:Y:S02]  /*97d0*/  LOP3.LUT R68, R68, R69, RZ, 0x3c, !PT ;  /* 0x0000004544447212 */ /* 0x000fe400078e3cff */
[----:B------:R-:W-:Y:S02]  /*97e0*/  LOP3.LUT R138, R139, 0x380, RZ, 0xc0, !PT ;  /* 0x000003808b8a7812 */ /* 0x000fe400078ec0ff */
[----:B------:R-:W-:Y:S02]  /*97f0*/  LOP3.LUT R142, R143, 0x380, RZ, 0xc0, !PT ;  /* 0x000003808f8e7812 */ /* 0x000fe400078ec0ff */
[----:B------:R-:W-:Y:S02]  /*9800*/  LOP3.LUT R8, R9, 0x380, RZ, 0xc0, !PT ;  /* 0x0000038009087812 */ /* 0x000fe400078ec0ff */
[----:B------:R-:W-:-:S02]  /*9810*/  LOP3.LUT R10, R11, 0x380, RZ, 0xc0, !PT ;  /* 0x000003800b0a7812 */ /* 0x000fc400078ec0ff */
[----:B------:R-:W-:Y:S02]  /*9820*/  LOP3.LUT R20, R21, 0x380, RZ, 0xc0, !PT ;  /* 0x0000038015147812 */ /* 0x000fe400078ec0ff */
[----:B------:R-:W-:Y:S02]  /*9830*/  LOP3.LUT R69, R4, 0x380, RZ, 0xc0, !PT ;  /* 0x0000038004457812 */ /* 0x000fe400078ec0ff */
        /* <DEDUP_REMOVED lines=18> */
[----:B------:R-:W-:Y:S01]  /*9960*/  IMAD.X R21, RZ, RZ, R97, P3 ;  /* 0x000000ffff157224 */ /* 0x000fe200018e0661 */
[----:B------:R-:W-:-:S02]  /*9970*/  LOP3.LUT R72, R73, 0x380, RZ, 0xc0, !PT ;  /* 0x0000038049487812 */ /* 0x000fc400078ec0ff */
[----:B------:R-:W-:Y:S01]  /*9980*/  LOP3.LUT R4, R69, R4, RZ, 0x3c, !PT ;  /* 0x0000000445047212 */ /* 0x000fe200078e3cff */
[----:B------:R-:W-:Y:S01]  /*9990*/  IMAD.X R69, RZ, RZ, R97, P2 ;  /* 0x000000ffff457224 */ /* 0x000fe200010e0661 */
[C---:B------:R-:W-:Y:S02]  /*99a0*/  IADD3 R41, P0, R96.reuse, 0x4000, RZ ;  /* 0x0000400060297810 */ /* 0x040fe40007f1e0ff */
[C---:B------:R-:W-:Y:S02]  /*99b0*/  IADD3 R49, P6, R96.reuse, 0x5000, RZ ;  /* 0x0000500060317810 */ /* 0x040fe40007fde0ff */
[C---:B------:R-:W-:Y:S02]  /*99c0*/  IADD3 R53, P5, R96.reuse, 0x6000, RZ ;  /* 0x0000600060357810 */ /* 0x040fe40007fbe0ff */
[C---:B------:R-:W-:Y:S02]  /*99d0*/  IADD3 R57, P4, R96.reuse, 0x7000, RZ ;  /* 0x0000700060397810 */ /* 0x040fe40007f9e0ff */
[----:B------:R-:W-:-:S02]  /*99e0*/  IADD3 R65, P3, R96, 0x8000, RZ ;  /* 0x0000800060417810 */ /* 0x000fc40007f7e0ff */
[----:B-1----:R-:W-:Y:S02]  /*99f0*/  ISETP.NE.AND P2, PT, R6, RZ, PT ;  /* 0x000000ff0600720c */ /* 0x002fe40003f45270 */
[----:B------:R-:W-:Y:S02]  /*9a00*/  SHF.R.U64 R72, R72, 0x3, RZ ;  /* 0x0000000348487819 */ /* 0x000fe400000012ff */
[----:B------:R-:W-:Y:S02]  /*9a10*/  MOV R224, R4 ;  /* 0x0000000400e07202 */ /* 0x000fe40000000f00 */
        /* <DEDUP_REMOVED lines=10> */
[----:B------:R-:W-:Y:S02]  /*9ac0*/  LOP3.LUT R72, R72, R73, RZ, 0x3c, !PT ;  /* 0x0000004948487212 */ /* 0x000fe400078e3cff */
[----:B------:R-:W-:Y:S02]  /*9ad0*/  LOP3.LUT R73, R96, 0x380, RZ, 0xc0, !PT ;  /* 0x0000038060497812 */ /* 0x000fe400078ec0ff */
[----:B------:R-:W-:Y:S02]  /*9ae0*/  SHF.R.U64 R40, R40, 0x3, RZ ;  /* 0x0000000328287819 */ /* 0x000fe400000012ff */
[----:B------:R-:W-:Y:S02]  /*9af0*/  SHF.R.U64 R48, R48, 0x3, RZ ;  /* 0x0000000330307819 */ /* 0x000fe400000012ff */
[----:B------:R-:W-:Y:S02]  /*9b00*/  SHF.R.U64 R52, R52, 0x3, RZ ;  /* 0x0000000334347819 */ /* 0x000fe400000012ff */
[----:B------:R-:W-:-:S02]  /*9b10*/  SHF.R.U64 R56, R56, 0x3, RZ ;  /* 0x0000000338387819 */ /* 0x000fc400000012ff */
[----:B------:R-:W-:Y:S02]  /*9b20*/  SHF.R.U64 R64, R64, 0x3, RZ ;  /* 0x0000000340407819 */ /* 0x000fe400000012ff */
[----:B------:R-:W-:Y:S02]  /*9b30*/  MOV R26, R12 ;  /* 0x0000000c001a7202 */ /* 0x000fe40000000f00 */
[----:B0-----:R-:W-:Y:S02]  /*9b40*/  F2FP.BF16.F32.PACK_AB R4, R204, R208 ;  /* 0x000000d0cc04723e */ /* 0x001fe400000010ff */
[----:B------:R-:W-:Y:S02]  /*9b50*/  F2FP.BF16.F32.PACK_AB R5, R35, R34 ;  /* 0x000000222305723e */ /* 0x000fe400000010ff */
[----:B------:R-:W-:Y:S02]  /*9b60*/  F2FP.BF16.F32.PACK_AB R6, R202, R205 ;  /* 0x000000cdca06723e */ /* 0x000fe400000010ff */
[----:B------:R-:W-:-:S02]  /*9b70*/  F2FP.BF16.F32.PACK_AB R7, R39, R38 ;  /* 0x000000262707723e */ /* 0x000fc400000010ff */
        /* <DEDUP_REMOVED lines=12> */
[----:B------:R-:W-:Y:S01]  /*9c40*/  MOV R34, R8 ;  /* 0x0000000800227202 */ /* 0x000fe20000000f00 */
[----:B------:R0:W-:Y:S01]  /*9c50*/  STSM.16.M88.4 [R26], R4 ;  /* 0x000000041a007844 */ /* 0x0001e20000000200 */
[----:B------:R-:W-:-:S02]  /*9c60*/  MOV R35, R10 ;  /* 0x0000000a00237202 */ /* 0x000fc40000000f00 */
[----:B------:R-:W-:Y:S02]  /*9c70*/  MOV R206, R14 ;  /* 0x0000000e00ce7202 */ /* 0x000fe40000000f00 */
[----:B------:R-:W-:Y:S02]  /*9c80*/  F2FP.BF16.F32.PACK_AB R8, R200, R203 ;  /* 0x000000cbc808723e */ /* 0x000fe400000010ff */
[----:B------:R-:W-:Y:S02]  /*9c90*/  F2FP.BF16.F32.PACK_AB R9, R43, R42 ;  /* 0x0000002a2b09723e */ /* 0x000fe400000010ff */
[----:B------:R-:W-:Y:S02]  /*9ca0*/  F2FP.BF16.F32.PACK_AB R10, R198, R201 ;  /* 0x000000c9c60a723e */ /* 0x000fe400000010ff */
[----:B------:R-:W-:Y:S02]  /*9cb0*/  F2FP.BF16.F32.PACK_AB R11, R47, R46 ;  /* 0x0000002e2f0b723e */ /* 0x000fe400000010ff */
[----:B------:R-:W-:-:S02]  /*9cc0*/  IADD3 R77, P0, R96, 0xb000, RZ ;  /* 0x0000b000604d7810 */ /* 0x000fc40007f1e0ff */
[C---:B------:R-:W-:Y:S01]  /*9cd0*/  IADD3 R81, P6, R96.reuse, 0xc000, RZ ;  /* 0x0000c00060517810 */ /* 0x040fe20007fde0ff */
[----:B------:R-:W-:Y:S01]  /*9ce0*/  STSM.16.M88.4 [R206], R8 ;  /* 0x00000008ce007844 */ /* 0x000fe20000000200 */
[C---:B------:R-:W-:Y:S02]  /*9cf0*/  IADD3 R85, P5, R96.reuse, 0xd000, RZ ;  /* 0x0000d00060557810 */ /* 0x040fe40007fbe0ff */
[C---:B------:R-:W-:Y:S02]  /*9d00*/  IADD3 R89, P4, R96.reuse, 0xe000, RZ ;  /* 0x0000e00060597810 */ /* 0x040fe40007f9e0ff */
[----:B------:R-:W-:Y:S02]  /*9d10*/  IADD3 R93, P3, R96, 0xf000, RZ ;  /* 0x0000f000605d7810 */ /* 0x000fe40007f7e0ff */
[----:B------:R-:W-:Y:S02]  /*9d20*/  MOV R207, R24 ;  /* 0x0000001800cf7202 */ /* 0x000fe40000000f00 */
[----:B------:R-:W-:-:S02]  /*9d30*/  F2FP.BF16.F32.PACK_AB R12, R196, R199 ;  /* 0x000000c7c40c723e */ /* 0x000fc400000010ff */
[----:B------:R-:W-:Y:S02]  /*9d40*/  F2FP.BF16.F32.PACK_AB R13, R51, R50 ;  /* 0x00000032330d723e */ /* 0x000fe400000010ff */
[----:B------:R-:W-:Y:S02]  /*9d50*/  F2FP.BF16.F32.PACK_AB R14, R194, R197 ;  /* 0x000000c5c20e723e */ /* 0x000fe400000010ff */
[----:B------:R-:W-:Y:S02]  /*9d60*/  F2FP.BF16.F32.PACK_AB R15, R55, R54 ;  /* 0x00000036370f723e */ /* 0x000fe400000010ff */
[----:B------:R-:W-:Y:S02]  /*9d70*/  LOP3.LUT R96, R27, R96, RZ, 0x3c, !PT ;  /* 0x000000601b607212 */ /* 0x000fe400078e3cff */
[----:B------:R-:W-:Y:S01]  /*9d80*/  MOV R209, R28 ;  /* 0x0000001c00d17202 */ /* 0x000fe20000000f00 */
[----:B------:R-:W-:Y:S01]  /*9d90*/  STSM.16.M88.4 [R207], R12 ;  /* 0x0000000ccf007844 */ /* 0x000fe20000000200 */
[----:B0-----:R-:W-:-:S02]  /*9da0*/  F2FP.BF16.F32.PACK_AB R4, R192, R195 ;  /* 0x000000c3c004723e */ /* 0x001fc400000010ff */
        /* <DEDUP_REMOVED lines=17> */
[----:B------:R1:W-:Y:S01]  /*9ec0*/  STSM.16.M88.4 [R60], R28 ;  /* 0x0000001c3c007844 */ /* 0x0003e20000000200 */
[----:B------:R-:W-:Y:S02]  /*9ed0*/  F2FP.BF16.F32.PACK_AB R46, R171, R174 ;  /* 0x000000aeab2e723e */ /* 0x000fe400000010ff */
[----:B------:R-:W-:Y:S02]  /*9ee0*/  F2FP.BF16.F32.PACK_AB R47, R87, R86 ;  /* 0x00000056572f723e */ /* 0x000fe400000010ff */
[----:B------:R-:W-:-:S02]  /*9ef0*/  MOV R122, R122 ;  /* 0x0000007a007a7202 */ /* 0x000fc40000000f00 */
[----:B0-----:R-:W-:Y:S02]  /*9f00*/  F2FP.BF16.F32.PACK_AB R44, R173, R176 ;  /* 0x000000b0ad2c723e */ /* 0x001fe400000010ff */
[----:B------:R-:W-:Y:S02]  /*9f10*/  F2FP.BF16.F32.PACK_AB R61, R91, R90 ;  /* 0x0000005a5b3d723e */ /* 0x000fe400000010ff */
[----:B------:R-:W-:Y:S01]  /*9f20*/  F2FP.BF16.F32.PACK_AB R62, R159, R170 ;  /* 0x000000aa9f3e723e */ /* 0x000fe200000010ff */
[----:B------:R-:W-:Y:S01]  /*9f30*/  STSM.16.M88.4 [R118], R44 ;  /* 0x0000002c76007844 */ /* 0x000fe20000000200 */
[----:B------:R-:W-:Y:S02]  /*9f40*/  F2FP.BF16.F32.PACK_AB R63, R95, R94 ;  /* 0x0000005e5f3f723e */ /* 0x000fe400000010ff */
[----:B------:R-:W-:Y:S02]  /*9f50*/  MOV R126, R126 ;  /* 0x0000007e007e7202 */ /* 0x000fe40000000f00 */
[----:B-1----:R-:W-:-:S02]  /*9f60*/  F2FP.BF16.F32.PACK_AB R60, R163, R172 ;  /* 0x000000aca33c723e */ /* 0x002fc400000010ff */
[----:B------:R-:W-:Y:S02]  /*9f70*/  F2FP.BF16.F32.PACK_AB R4, R155, R161 ;  /* 0x000000a19b04723e */ /* 0x000fe400000010ff */
[----:B------:R-:W-:Y:S01]  /*9f80*/  F2FP.BF16.F32.PACK_AB R5, R99, R98 ;  /* 0x000000626305723e */ /* 0x000fe200000010ff */
[----:B------:R0:W-:Y:S01]  /*9f90*/  STSM.16.M88.4 [R122], R60 ;  /* 0x0000003c7a007844 */ /* 0x0001e20000000200 */
        /* <DEDUP_REMOVED lines=9> */
[----:B------:R-:W-:Y:S01]  /*a030*/  MOV R138, R138 ;  /* 0x0000008a008a7202 */ /* 0x000fe20000000f00 */
[----:B------:R2:W-:Y:S01]  /*a040*/  STSM.16.M88.4 [R130], R8 ;  /* 0x0000000882007844 */ /* 0x0005e20000000200 */
[----:B0-----:R-:W-:Y:S02]  /*a050*/  F2FP.BF16.F32.PACK_AB R122, R125, R124 ;  /* 0x0000007c7d7a723e */ /* 0x001fe400000010ff */
[----:B------:R-:W-:Y:S01]  /*a060*/  F2FP.BF16.F32.PACK_AB R123, R158, R156 ;  /* 0x0000009c9e7b723e */ /* 0x000fe200000010ff */
[----:B------:R0:W-:Y:S01]  /*a070*/  STSM.16.M88.4 [R134], R112 ;  /* 0x0000007086007844 */ /* 0x0001e20000000200 */
[----:B------:R-:W-:-:S02]  /*a080*/  MOV R142, R142 ;  /* 0x0000008e008e7202 */ /* 0x000fc40000000f00 */
[----:B------:R-:W-:Y:S01]  /*a090*/  F2FP.BF16.F32.PACK_AB R131, R165, R164 ;  /* 0x000000a4a583723e */ /* 0x000fe200000010ff */
[----:B------:R0:W-:Y:S01]  /*a0a0*/  STSM.16.M88.4 [R138], R120 ;  /* 0x000000788a007844 */ /* 0x0001e20000000200 */
[----:B-1----:R-:W-:Y:S02]  /*a0b0*/  F2FP.BF16.F32.PACK_AB R4, R137, R136 ;  /* 0x000000888904723e */ /* 0x002fe400000010ff */
[----:B------:R-:W-:Y:S02]  /*a0c0*/  F2FP.BF16.F32.PACK_AB R5, R167, R166 ;  /* 0x000000a6a705723e */ /* 0x000fe400000010ff */
[----:B------:R-:W-:Y:S02]  /*a0d0*/  F2FP.BF16.F32.PACK_AB R6, R141, R140 ;  /* 0x0000008c8d06723e */ /* 0x000fe400000010ff */
[----:B------:R-:W-:Y:S02]  /*a0e0*/  F2FP.BF16.F32.PACK_AB R7, R169, R168 ;  /* 0x000000a8a907723e */ /* 0x000fe400000010ff */
[----:B--2---:R-:W-:-:S02]  /*a0f0*/  F2FP.BF16.F32.PACK_AB R130, R133, R132 ;  /* 0x000000848582723e */ /* 0x004fc400000010ff */
[----:B------:R-:W-:Y:S02]  /*a100*/  LOP3.LUT R76, R77, 0x380, RZ, 0xc0, !PT ;  /* 0x000003804d4c7812 */ /* 0x000fe400078ec0ff */
[----:B------:R-:W-:Y:S01]  /*a110*/  LOP3.LUT R80, R81, 0x380, RZ, 0xc0, !PT ;  /* 0x0000038051507812 */ /* 0x000fe200078ec0ff */
[----:B------:R0:W-:Y:S01]  /*a120*/  STSM.16.M88.4 [R142], R128 ;  /* 0x000000808e007844 */ /* 0x0001e20000000200 */
[----:B------:R-:W-:Y:S02]  /*a130*/  LOP3.LUT R84, R85, 0x380, RZ, 0xc0, !PT ;  /* 0x0000038055547812 */ /* 0x000fe400078ec0ff */
[----:B------:R-:W-:Y:S01]  /*a140*/  LOP3.LUT R88, R89, 0x380, RZ, 0xc0, !PT ;  /* 0x0000038059587812 */ /* 0x000fe200078ec0ff */
[----:B------:R0:W-:Y:S01]  /*a150*/  STSM.16.M88.4 [R34], R4 ;  /* 0x0000000422007844 */ /* 0x0001e20000000200 */
[----:B------:R-:W-:Y:S02]  /*a160*/  LOP3.LUT R92, R93, 0x380, RZ, 0xc0, !PT ;  /* 0x000003805d5c7812 */ /* 0x000fe400078ec0ff */
[----:B------:R-:W-:Y:S01]  /*a170*/  SHF.R.U64 R76, R76, 0x3, RZ ;  /* 0x000000034c4c7819 */ /* 0x000fe200000012ff */
[----:B------:R0:W-:Y:S01]  /*a180*/  STSM.16.M88.4 [R35], R144 ;  /* 0x0000009023007844 */ /* 0x0001e20000000200 */
        /* <DEDUP_REMOVED lines=62> */
.L_x_4047:
[----:B------:R-:W1:Y:S01]  /*a570*/  LDC R15, c[0x0][0xbe8] ;  /* 0x0002fa00ff0f7b82 */ /* 0x000e620000000800 */
[----:B------:R-:W-:Y:S01]  /*a580*/  ULDC UR10, c[0x0][0xac8] ;  /* 0x0002b200000a7ab9 */ /* 0x000fe20000000800 */
[----:B------:R-:W-:Y:S01]  /*a590*/  ULDC.64 UR8, c[0x0][0xae8] ;  /* 0x0002ba0000087ab9 */ /* 0x000fe20000000a00 */
[----:B------:R-:W-:Y:S01]  /*a5a0*/  ISETP.GE.AND P0, PT, R190, UR10, PT ;  /* 0x0000000abe007c0c */ /* 0x000fe2000bf06270 */
[----:B------:R-:W5:Y:S01]  /*a5b0*/  LD.E.128 R96, desc[UR46][R96.64] ;  /* 0x0000002e60607980 */ /* 0x000f62000c101d00 */
[----:B------:R-:W-:Y:S02]  /*a5c0*/  ISETP.GE.AND P1, PT, R17, UR10, PT ;  /* 0x0000000a11007c0c */ /* 0x000fe4000bf26270 */
[----:B0-----:R-:W-:Y:S01]  /*a5d0*/  SEL R3, RZ, 0xffffffff, P0 ;  /* 0xffffffffff037807 */ /* 0x001fe20000000000 */
[----:B------:R0:W5:Y:S01]  /*a5e0*/  LD.E.128 R4, desc[UR46][R20.64] ;  /* 0x0000002e14047980 */ /* 0x000162000c101d00 */
        /* <DEDUP_REMOVED lines=33> */
[----:B-1----:R-:W-:Y:S01]  /*a800*/  @P2 IMAD.HI.U32 R0, R14, R9, RZ ;  /* 0x000000090e002227 */ /* 0x002fe200078e00ff */
[----:B------:R-:W-:Y:S01]  /*a810*/  UIADD3 UR7, UR7, UR5, URZ ;  /* 0x0000000507077290 */ /* 0x000fe2000fffe03f */
[----:B------:R-:W-:Y:S01]  /*a820*/  LOP3.LUT R8, R8, 0x8, R3, 0xe2, !PT ;  /* 0x0000000808087812 */ /* 0x000fe200078ee203 */
[----:B------:R-:W-:Y:S01]  /*a830*/  UIMAD UR5, UR13, UR8, URZ ;  /* 0x000000080d0572a4 */ /* 0x000fe2000f8e023f */
[----:B------:R-:W-:Y:S01]  /*a840*/  IMAD.MOV.U32 R3, RZ, RZ, R14 ;  /* 0x000000ffff037224 */ /* 0x000fe200078e000e */
[----:B------:R-:W-:Y:S01]  /*a850*/  UIMAD.WIDE.U32 UR6, UR42, UR8, UR6 ;  /* 0x000000082a0672a5 */ /* 0x000fe2000f8e0006 */
[----:B------:R-:W5:Y:S01]  /*a860*/  LD.E.128 R84, desc[UR46][R84.64] ;  /* 0x0000002e54547980 */ /* 0x000f62000c101d00 */
[----:B--2---:R-:W-:Y:S01]  /*a870*/  @P2 SHF.R.U32.HI R3, RZ, R11, R0 ;  /* 0x0000000bff032219 */ /* 0x004fe20000011600 */
[----:B------:R-:W-:Y:S01]  /*a880*/  UIMAD UR5, UR42, UR9, UR5 ;  /* 0x000000092a0572a4 */ /* 0x000fe2000f8e0205 */
[----:B------:R-:W-:Y:S01]  /*a890*/  LOP3.LUT R10, R13, 0x10, R8, 0xe2, !PT ;  /* 0x000000100d0a7812 */ /* 0x000fe200078ee208 */
[----:B------:R-:W5:Y:S01]  /*a8a0*/  LD.E.128 R88, desc[UR46][R88.64] ;  /* 0x0000002e58587980 */ /* 0x000f62000c101d00 */
        /* <DEDUP_REMOVED lines=80> */
.L_x_4049:
[----:B------:R-:W-:Y:S05]  /*adb0*/  BSYNC B1 ;  /* 0x0000000000017941 */ /* 0x000fea0003800000 */
.L_x_4048:
[----:B---3--:R-:W-:Y:S01]  /*adc0*/  VIADD R8, R28, 0x20 ;  /* 0x000000201c087836 */ /* 0x008fe20000000000 */
[----:B--2---:R4:W2:Y:S04]  /*add0*/  SHFL.IDX PT, R11, R27, 0x1, 0x181f ;  /* 0x00381f001b0b7f89 */ /* 0x0048a800000e0000 */
[----:B------:R-:W-:Y:S01]  /*ade0*/  ISETP.GE.AND P0, PT, R8, R29, PT ;  /* 0x0000001d0800720c */ /* 0x000fe20003f06270 */
[----:B-1----:R4:W1:-:S12]  /*adf0*/  SHFL.IDX PT, R10, R26, 0x1, 0x181f ;  /* 0x00381f001a0a7f89 */ /* 0x00285800000e0000 */
[----:B----4-:R-:W-:Y:S05]  /*ae00*/  @P0 BRA `(.L_x_4050) ;  /* 0x0000000c007c0947 */ /* 0x010fea0003800000 */
[----:B------:R-:W-:Y:S02]  /*ae10*/  ISETP.GE.AND P0, PT, R17, UR10, PT ;  /* 0x0000000a11007c0c */ /* 0x000fe4000bf06270 */
[----:B------:R-:W-:Y:S02]  /*ae20*/  ISETP.GE.AND P5, PT, R190, UR10, PT ;  /* 0x0000000abe007c0c */ /* 0x000fe4000bfa6270 */
[----:B------:R-:W-:Y:S02]  /*ae30*/  ISETP.GE.AND P3, PT, R189, UR10, PT ;  /* 0x0000000abd007c0c */ /* 0x000fe4000bf66270 */
[----:B------:R-:W-:Y:S02]  /*ae40*/  ISETP.GE.AND P2, PT, R188, UR10, PT ;  /* 0x0000000abc007c0c */ /* 0x000fe4000bf46270 */
[----:B------:R-:W-:-:S05]  /*ae50*/  ISETP.GE.AND P1, PT, R187, UR10, PT ;  /* 0x0000000abb007c0c */ /* 0x000fca000bf26270 */
[----:B-12---:R-:W-:Y:S02]  /*ae60*/  @!P0 IMAD.WIDE R8, R17, 0x2, R10 ;  /* 0x0000000211088825 */ /* 0x006fe400078e020a */
[-C--:B------:R-:W-:Y:S02]  /*ae70*/  @!P5 LEA R12, P4, R190, R10.reuse, 0x1 ;  /* 0x0000000abe0cd211 */ /* 0x080fe400078808ff */
[----:B------:R-:W-:Y:S01]  /*ae80*/  @!P3 LEA R14, P6, R189, R10, 0x1 ;  /* 0x0000000abd0eb211 */ /* 0x000fe200078c08ff */
[----:B-----5:R1:W-:Y:S01]  /*ae90*/  @!P0 ST.E.128 desc[UR46][R8.64], R4 ;  /* 0x0000000408008985 */ /* 0x0203e2000c101d2e */
        /* <DEDUP_REMOVED lines=8> */
[----:B-1----:R-:W-:-:S03]  /*af20*/  @!P1 LEA R4, P6, R187, R10, 0x1 ;  /* 0x0000000abb049211 */ /* 0x002fc600078c08ff */
        /* <DEDUP_REMOVED lines=15> */
.L_x_4046:
        /* <DEDUP_REMOVED lines=57> */
.L_x_4052:
[----:B------:R-:W-:Y:S05]  /*b3b0*/  BSYNC B1 ;  /* 0x0000000000017941 */ /* 0x000fea0003800000 */
.L_x_4051:
        /* <DEDUP_REMOVED lines=95> */
.L_x_4054:
[----:B------:R-:W-:Y:S05]  /*b9b0*/  BSYNC B1 ;  /* 0x0000000000017941 */ /* 0x000fea0003800000 */
.L_x_4053:
        /* <DEDUP_REMOVED lines=36> */
.L_x_4050:
[----:B------:R-:W-:Y:S05]  /*bc00*/  BSYNC B0 ;  /* 0x0000000000007941 */ /* 0x000fea0003800000 */
.L_x_4045:
[----:B------:R-:W-:Y:S02]  /*bc10*/  ULDC UR5, c[0x0][0xc38] ;  /* 0x00030e0000057ab9 */ /* 0x000fe40000000800 */
[----:B------:R-:W-:-:S06]  /*bc20*/  UISETP.GE.AND UP0, UPT, UR4, UR5, UPT ;  /* 0x000000050400728c */ /* 0x000fcc000bf06270 */
[----:B------:R-:W-:-:S13]  /*bc30*/  PLOP3.LUT P0, PT, PT, PT, UP0, 0x80, 0x0 ;  /* 0x000000000000781c */ /* 0x000fda0003f0f008 */
[----:B------:R-:W-:Y:S05]  /*bc40*/  @!P0 BRA `(.L_x_4055) ;  /* 0xffffff5000f08947 */ /* 0x000fea000383ffff */
[----:B------:R-:W-:Y:S05]  /*bc50*/  EXIT ;  /* 0x000000000000794d */ /* 0x000fea0003800000 */
.L_x_4001:
        /* <DEDUP_REMOVED lines=16> */
[----:B------:R-:W0:Y:S01]  /*bd60*/  S2R R5, SR_TID.X ;  /* 0x0000000000057919 */ /* 0x000e220000002100 */
[----:B------:R-:W2:Y:S01]  /*bd70*/  S2UR UR5, SR_CgaCtaId ;  /* 0x00000000000579c3 */ /* 0x000ea20000008800 */
[----:B------:R-:W-:Y:S01]  /*bd80*/  UMOV UR4, 0x400 ;  /* 0x0000040000047882 */ /* 0x000fe20000000000 */
[----:B------:R-:W-:Y:S01]  /*bd90*/  IMAD.MOV.U32 R18, RZ, RZ, RZ ;  /* 0x000000ffff127224 */ /* 0x000fe200078e00ff */
[----:B------:R-:W-:Y:S01]  /*bda0*/  ULDC UR41, c[0x0][0xc] ;  /* 0x0000030000297ab9 */ /* 0x000fe20000000800 */
[----:B------:R-:W-:Y:S01]  /*bdb0*/  ULDC.64 UR44, c[0x0][0x198] ;  /* 0x00006600002c7ab9 */ /* 0x000fe20000000a00 */
[----:B--2---:R-:W-:-:S06]  /*bdc0*/  ULEA UR4, UR5, UR4, 0x18 ;  /* 0x0000000405047291 */ /* 0x004fcc000f8ec03f */
[----:B------:R-:W-:Y:S01]  /*bdd0*/  IMAD.U32 R17, RZ, RZ, UR4 ;  /* 0x00000004ff117e24 */ /* 0x000fe2000f8e00ff */
[C---:B0-----:R-:W-:Y:S01]  /*bde0*/  LOP3.LUT R4, R5.reuse, 0x7f, RZ, 0xc0, !PT ;  /* 0x0000007f05047812 */ /* 0x041fe200078ec0ff */
[----:B-1----:R-:W-:-:S05]  /*bdf0*/  IMAD.SHL.U32 R0, R5, 0x8, RZ ;  /* 0x0000000805007824 */ /* 0x002fca00078e00ff */
[----:B------:R-:W-:-:S04]  /*be00*/  LOP3.LUT R2, R0, 0x1f8, RZ, 0xc0, !PT ;  /* 0x000001f800027812 */ /* 0x000fc800078ec0ff */
[----:B------:R-:W-:Y:S01]  /*be10*/  LOP3.LUT R3, R2, 0x38, R5, 0x78, !PT ;  /* 0x0000003802037812 */ /* 0x000fe200078e7805 */
[----:B------:R-:W-:Y:S01]  /*be20*/  IMAD.SHL.U32 R2, R4, 0x8, RZ ;  /* 0x0000000804027824 */ /* 0x000fe200078e00ff */
[----:B------:R-:W-:-:S04]  /*be30*/  SHF.R.U32.HI R4, RZ, 0x3, R4 ;  /* 0x00000003ff047819 */ /* 0x000fc80000011604 */
[----:B------:R-:W-:Y:S01]  /*be40*/  LOP3.LUT R2, R3, 0x200, R2, 0xf8, !PT ;  /* 0x0000020003027812 */ /* 0x000fe200078ef802 */
[----:B------:R-:W-:-:S05]  /*be50*/  IMAD.SHL.U32 R3, R5, 0x10, RZ ;  /* 0x0000001005037824 */ /* 0x000fca00078e00ff */
[----:B------:R-:W-:Y:S01]  /*be60*/  LOP3.LUT R0, R4, 0x70, R3, 0xf8, !PT ;  /* 0x0000007004007812 */ /* 0x000fe200078ef803 */
[----:B------:R-:W-:Y:S02]  /*be70*/  IMAD R3, R2, 0x2, R17 ;  /* 0x0000000202037824 */ /* 0x000fe400078e0211 */
[----:B------:R-:W-:Y:S02]  /*be80*/  IMAD.U32 R2, RZ, RZ, UR6 ;  /* 0x00000006ff027e24 */ /* 0x000fe4000f8e00ff */
[----:B------:R-:W-:Y:S01]  /*be90*/  IMAD.MOV.U32 R0, RZ, RZ, 0x1 ;  /* 0x00000001ff007424 */ /* 0x000fe200078e00ff */
[----:B------:R0:W-:Y:S04]  /*bea0*/  STL [R1+0x1c], R3 ;  /* 0x00001c0301007387 */ /* 0x0001e80000100800 */
[----:B------:R0:W-:Y:S04]  /*beb0*/  STL [R1+0x10], R2 ;  /* 0x0000100201007387 */ /* 0x0001e80000100800 */
[----:B------:R0:W-:Y:S04]  /*bec0*/  STL [R1], R0 ;  /* 0x0000000001007387 */ /* 0x0001e80000100800 */
[----:B------:R0:W-:Y:S02]  /*bed0*/  STL [R1+0x18], RZ ;  /* 0x000018ff01007387 */ /* 0x0001e40000100800 */
.L_x_4162:
        /* <DEDUP_REMOVED lines=23> */
.L_x_4057:
[----:B------:R-:W-:Y:S01]  /*c050*/  ULDC UR8, c[0x0][0xc54] ;  /* 0x0003150000087ab9 */ /* 0x000fe20000000800 */
[----:B------:R-:W-:Y:S01]  /*c060*/  UMOV UR7, UR9 ;  /* 0x0000000900077c82 */ /* 0x000fe20008000000 */
[----:B------:R-:W-:-:S11]  /*c070*/  UISETP.NE.AND UP0, UPT, UR8, 0x1, UPT ;  /* 0x000000010800788c */ /* 0x000fd6000bf05270 */
[----:B------:R-:W-:Y:S02]  /*c080*/  @UP0 ULDC.64 UR10, c[0x0][0xc58] ;  /* 0x00031600000a0ab9 */ /* 0x000fe40000000a00 */
[----:B------:R-:W-:-:S04]  /*c090*/  UIMAD.WIDE.U32 UR4, UR9, UR10, URZ ;  /* 0x0000000a090472a5 */ /* 0x000fc8000f8e003f */
[----:B------:R-:W-:-:S04]  /*c0a0*/  @UP0 USHF.R.U32.HI UR7, URZ, UR11, UR5 ;  /* 0x0000000b3f070299 */ /* 0x000fc80008011605 */
[----:B------:R-:W-:-:S12]  /*c0b0*/  UIMAD UR8, UR7, UR8, URZ ;  /* 0x00000008070872a4 */ /* 0x000fd8000f8e023f */
.L_x_4058:
[----:B------:R-:W-:Y:S01]  /*c0c0*/  ULOP3.LUT UR39, URZ, UR7, URZ, 0x33, !UPT ;  /* 0x000000073f277292 */ /* 0x000fe2000f8e333f */
[----:B------:R-:W-:Y:S01]  /*c0d0*/  BSSY B7, `(.L_x_4059) ;  /* 0x00004a7000077945 */ /* 0x000fe20003800000 */
[----:B------:R-:W-:Y:S01]  /*c0e0*/  ULDC UR5, c[0x0][0x448] ;  /* 0x0001120000057ab9 */ /* 0x000fe20000000800 */
[----:B------:R-:W-:Y:S01]  /*c0f0*/  ULDC UR4, c[0x0][0xc3c] ;  /* 0x00030f0000047ab9 */ /* 0x000fe20000000800 */
[----:B------:R-:W-:Y:S02]  /*c100*/  UISETP.NE.AND UP1, UPT, UR5, 0x1, UPT ;  /* 0x000000010500788c */ /* 0x000fe4000bf25270 */
[----:B------:R-:W-:Y:S01]  /*c110*/  UIADD3 UR39, UR39, UR4, URZ ;  /* 0x0000000427277290 */ /* 0x000fe2000fffe03f */
[----:B------:R-:W-:Y:S01]  /*c120*/  ULDC.64 UR10, c[0x0][0x418] ;  /* 0x00010600000a7ab9 */ /* 0x000fe20000000a00 */
[----:B------:R-:W-:Y:S01]  /*c130*/  ULDC UR5, c[0x0][0x288] ;  /* 0x0000a20000057ab9 */ /* 0x000fe20000000800 */
[----:B------:R-:W-:Y:S02]  /*c140*/  UISETP.NE.U32.AND UP0, UPT, UR10, URZ, UPT ;  /* 0x0000003f0a00728c */ /* 0x000fe4000bf05070 */
[----:B------:R-:W-:-:S02]  /*c150*/  USHF.L.U32 UR7, UR39, 0x6, URZ ;  /* 0x0000000627077899 */ /* 0x000fc4000800063f */
[----:B------:R-:W-:Y:S02]  /*c160*/  UISETP.NE.AND.EX UP0, UPT, UR11, URZ, UPT, UP0 ;  /* 0x0000003f0b00728c */ /* 0x000fe4000bf05300 */
[----:B------:R-:W-:Y:S01]  /*c170*/  UIADD3 UR7, UR7, 0x3f, URZ ;  /* 0x0000003f07077890 */ /* 0x000fe2000fffe03f */
[----:B------:R-:W-:Y:S01]  /*c180*/  ULDC UR4, c[0x0][0x424] ;  /* 0x0001090000047ab9 */ /* 0x000fe20000000800 */
[----:B------:R-:W-:Y:S02]  /*c190*/  UIADD3 UR13, -UR5, 0x40, URZ ;  /* 0x00000040050d7890 */ /* 0x000fe4000fffe13f */
[----:B------:R-:W-:Y:S01]  /*c1a0*/  USEL UR11, UR4, 0x1, UP0 ;  /* 0x00000001040b7887 */ /* 0x000fe20008000000 */
[----:B------:R-:W-:Y:S01]  /*c1b0*/  @UP1 ULDC UR5, c[0x0][0x44c] ;  /* 0x0001130000051ab9 */ /* 0x000fe20000000800 */
[----:B------:R-:W-:Y:S01]  /*c1c0*/  ULDC UR12, c[0x0][0x2f0] ;  /* 0x0000bc00000c7ab9 */ /* 0x000fe20000000800 */
[----:B------:R-:W-:Y:S01]  /*c1d0*/  UIMAD.WIDE.U32 UR4, UR7, UR5, URZ ;  /* 0x00000005070472a5 */ /* 0x000fe2000f8e003f */
[----:B------:R-:W-:Y:S01]  /*c1e0*/  @UP1 ULDC UR14, c[0x0][0x450] ;  /* 0x00011400000e1ab9 */ /* 0x000fe20000000800 */
[----:B------:R-:W-:-:S02]  /*c1f0*/  UIMAD UR13, UR11, UR12, UR13 ;  /* 0x0000000c0b0d72a4 */ /* 0x000fc4000f8e020d */
[----:B------:R-:W-:Y:S02]  /*c200*/  @UP1 USHF.R.U32.HI UR7, URZ, UR14, UR5 ;  /* 0x0000000e3f071299 */ /* 0x000fe40008011605 */
[----:B------:R-:W-:Y:S02]  /*c210*/  UIMAD UR11, UR11, UR12, 0x3f ;  /* 0x0000003f0b0b74a4 */ /* 0x000fe4000f8e020c */
[----:B------:R-:W-:Y:S02]  /*c220*/  UIADD3 UR7, UR13, UR7, URZ ;  /* 0x000000070d077290 */ /* 0x000fe4000fffe03f */
[----:B------:R-:W-:Y:S02]  /*c230*/  UIADD3 UR8, UR9, -UR8, URZ ;  /* 0x8000000809087290 */ /* 0x000fe4000fffe03f */
[----:B------:R-:W-:Y:S02]  /*c240*/  USHF.R.S32.HI UR9, URZ, 0x1f, UR11 ;  /* 0x0000001f3f097899 */ /* 0x000fe4000801140b */
[----:B------:R-:W-:-:S02]  /*c250*/  USHF.R.S32.HI UR4, URZ, 0x1f, UR7 ;  /* 0x0000001f3f047899 */ /* 0x000fc40008011407 */
[----:B------:R-:W-:Y:S02]  /*c260*/  ULEA.HI UR9, UR9, UR11, URZ, 0x6 ;  /* 0x0000000b09097291 */ /* 0x000fe4000f8f303f */
[----:B------:R-:W-:Y:S01]  /*c270*/  ULEA.HI UR7, UR4, UR7, URZ, 0x6 ;  /* 0x0000000704077291 */ /* 0x000fe2000f8f303f */
[----:B------:R-:W-:Y:S01]  /*c280*/  ULDC UR10, c[0x0][0xc48] ;  /* 0x00031200000a7ab9 */ /* 0x000fe20000000800 */
[----:B------:R-:W-:Y:S02]  /*c290*/  USHF.R.S32.HI UR9, URZ, 0x6, UR9 ;  /* 0x000000063f097899 */ /* 0x000fe40008011409 */
[----:B------:R-:W-:Y:S02]  /*c2a0*/  USHF.R.S32.HI UR7, URZ, 0x6, UR7 ;  /* 0x000000063f077899 */ /* 0x000fe40008011407 */
[----:B------:R-:W-:Y:S02]  /*c2b0*/  UISETP.NE.AND UP0, UPT, UR10, 0x1, UPT ;  /* 0x000000010a00788c */ /* 0x000fe4000bf05270 */
[----:B------:R-:W-:Y:S01]  /*c2c0*/  UISETP.LT.AND UP1, UPT, UR9, UR7, UPT ;  /* 0x000000070900728c */ /* 0x000fe2000bf21270 */
[----:B------:R-:W-:-:S03]  /*c2d0*/  ULDC UR5, c[0x0][0xc54] ;  /* 0x0003150000057ab9 */ /* 0x000fc60000000800 */
[----:B------:R-:W-:Y:S02]  /*c2e0*/  USEL UR38, UR9, UR7, UP1 ;  /* 0x0000000709267287 */ /* 0x000fe40008800000 */
[----:B------:R-:W-:-:S03]  /*c2f0*/  UIMAD UR8, UR6, UR5, UR8 ;  /* 0x00000005060872a4 */ /* 0x000fc6000f8e0208 */
[----:B------:R-:W-:Y:S01]  /*c300*/  @UP0 ULDC UR5, c[0x0][0xc4c] ;  /* 0x0003130000050ab9 */ /* 0x000fe20000000800 */
[----:B------:R-:W-:Y:S01]  /*c310*/  ISETP.LT.AND P0, PT, RZ, UR38, PT ;  /* 0x00000026ff007c0c */ /* 0x000fe2000bf01270 */
[----:B------:R-:W-:Y:S01]  /*c320*/  UIMAD.WIDE.U32 UR4, UR8, UR5, URZ ;  /* 0x00000005080472a5 */ /* 0x000fe2000f8e003f */
[----:B------:R-:W-:Y:S01]  /*c330*/  @UP0 ULDC UR6, c[0x0][0xc50] ;  /* 0x0003140000060ab9 */ /* 0x000fe20000000800 */
[----:B------:R-:W-:Y:S02]  /*c340*/  UMOV UR42, UR8 ;  /* 0x00000008002a7c82 */ /* 0x000fe40008000000 */
[----:B------:R-:W-:-:S04]  /*c350*/  @UP0 USHF.R.U32.HI UR42, URZ, UR6, UR5 ;  /* 0x000000063f2a0299 */ /* 0x000fc80008011605 */
[----:B------:R-:W-:-:S04]  /*c360*/  UIADD3 UR36, -UR42, URZ, URZ ;  /* 0x0000003f2a247290 */ /* 0x000fc8000fffe13f */
[----:B------:R-:W-:Y:S01]  /*c370*/  UIMAD UR36, UR10, UR36, UR8 ;  /* 0x000000240a2472a4 */ /* 0x000fe2000f8e0208 */
[----:B------:R-:W-:Y:S11]  /*c380*/  @P0 BRA `(.L_x_4060) ;  /* 0x0000000000480947 */ /* 0x000ff60003800000 */
        /* <DEDUP_REMOVED lines=18> */
.L_x_4060:
        /* <DEDUP_REMOVED lines=20> */
.L_x_4063:
[----:B------:R-:W-:Y:S05]  /*c5f0*/  BSYNC B6 ;  /* 0x0000000000067941 */ /* 0x000fea0003800000 */
.L_x_4062:
        /* <DEDUP_REMOVED lines=20> */
.L_x_4066:
        /* <DEDUP_REMOVED lines=15> */
.L_x_4065:
[----:B------:R-:W-:Y:S05]  /*c830*/  BSYNC B6 ;  /* 0x0000000000067941 */ /* 0x000fea0003800000 */
.L_x_4064:
        /* <DEDUP_REMOVED lines=26> */
.L_x_4178:
        /* <DEDUP_REMOVED lines=9> */
.L_x_4181:
        /* <DEDUP_REMOVED lines=22> */
.L_x_4070:
        /* <DEDUP_REMOVED lines=8> */
.L_x_4182:
        /* <DEDUP_REMOVED lines=8> */
.L_x_4072:
        /* <DEDUP_REMOVED lines=19> */
.L_x_4068:
        /* <DEDUP_REMOVED lines=22> */
.L_x_4074:
[----:B------:R-:W-:Y:S05]  /*cf60*/  BSYNC B6 ;  /* 0x0000000000067941 */ /* 0x000fea0003800000 */
.L_x_4073:
[----:B------:R1:W5:Y:S01]  /*cf70*/  LDL R8, [R1+0x1c] ;  /* 0x00001c0001087983 */ /* 0x0003620000100800 */
[----:B0-----:R-:W0:Y:S01]  /*cf80*/  LDC R7, c[0x0][0x448] ;  /* 0x00011200ff077b82 */ /* 0x001e220000000800 */
[----:B------:R-:W2:Y:S01]  /*cf90*/  S2R R0, SR_TID.X ;  /* 0x0000000000007919 */ /* 0x000ea20000002100 */
[----:B------:R-:W3:Y:S01]  /*cfa0*/  S2R R2, SR_TID.X ;  /* 0x0000000000027919 */ /* 0x000ee20000002100 */
[----:B------:R-:W-:Y:S01]  /*cfb0*/  USHF.R.S32.HI UR4, URZ, 0x1f, UR36 ;  /* 0x0000001f3f047899 */ /* 0x000fe20008011424 */
[----:B------:R-:W-:Y:S01]  /*cfc0*/  ULDC.64 UR8, c[0x0][0x2d8] ;  /* 0x0000b60000087ab9 */ /* 0x000fe20000000a00 */
[----:B0-----:R-:W-:Y:S01]  /*cfd0*/  ISETP.NE.AND P0, PT, R7, 0x1, PT ;  /* 0x000000010700780c */ /* 0x001fe20003f05270 */
[----:B--2---:R-:W-:-:S12]  /*cfe0*/  IMAD.SHL.U32 R4, R0, 0x10, RZ ;  /* 0x0000001000047824 */ /* 0x004fd800078e00ff */
[----:B------:R-:W0:Y:S01]  /*cff0*/  @P0 LDC R3, c[0x0][0x44c] ;  /* 0x00011300ff030b82 */ /* 0x000e220000000800 */
[----:B---3--:R-:W-:-:S04]  /*d000*/  LOP3.LUT R2, R2, 0x7f, RZ, 0xc0, !PT ;  /* 0x0000007f02027812 */ /* 0x008fc800078ec0ff */
[----:B------:R-:W-:-:S03]  /*d010*/  SHF.R.U32.HI R2, RZ, 0x3, R2 ;  /* 0x00000003ff027819 */ /* 0x000fc60000011602 */
[----:B------:R-:W2:Y:S01]  /*d020*/  @P0 LDC R0, c[0x0][0x450] ;  /* 0x00011400ff000b82 */ /* 0x000ea20000000800 */
[----:B------:R-:W-:Y:S01]  /*d030*/  LOP3.LUT R4, R2, 0x70, R4, 0xf8, !PT ;  /* 0x0000007002047812 */ /* 0x000fe200078ef804 */
[----:B------:R-:W-:Y:S01]  /*d040*/  IMAD.U32 R2, RZ, RZ, UR39 ;  /* 0x00000027ff027e24 */ /* 0x000fe2000f8e00ff */
[----:B------:R-:W-:Y:S02]  /*d050*/  UIMAD UR6, UR4, UR8, URZ ;  /* 0x00000008040672a4 */ /* 0x000fe4000f8e023f */
[----:B------:R-:W-:Y:S01]  /*d060*/  UIMAD.WIDE.U32 UR4, UR36, UR8, URZ ;  /* 0x00000008240472a5 */ /* 0x000fe2000f8e003f */
[----:B------:R-:W-:Y:S01]  /*d070*/  IMAD R2, R2, 0x40, R4 ;  /* 0x0000004002027824 */ /* 0x000fe200078e0204 */
[----:B------:R-:W-:Y:S02]  /*d080*/  UIMAD UR6, UR36, UR9, UR6 ;  /* 0x00000009240672a4 */ /* 0x000fe4000f8e0206 */
[----:B------:R-:W-:Y:S02]  /*d090*/  USHF.R.S32.HI UR7, URZ, 0x1f, UR42 ;  /* 0x0000001f3f077899 */ /* 0x000fe4000801142a */
[----:B------:R-:W-:Y:S01]  /*d0a0*/  UIADD3 UR5, UR5, UR6, URZ ;  /* 0x0000000605057290 */ /* 0x000fe2000fffe03f */
[----:B------:R-:W-:Y:S01]  /*d0b0*/  IMAD.MOV.U32 R6, RZ, RZ, R2 ;  /* 0x000000ffff067224 */ /* 0x000fe200078e0002 */
[----:B------:R-:W-:Y:S01]  /*d0c0*/  ULDC.64 UR8, c[0x0][0x2e0] ;  /* 0x0000b80000087ab9 */ /* 0x000fe20000000a00 */
[----:B0-----:R-:W-:Y:S01]  /*d0d0*/  @P0 IMAD.HI.U32 R3, R2, R3, RZ ;  /* 0x0000000302030227 */ /* 0x001fe200078e00ff */
[----:B------:R-:W-:Y:S01]  /*d0e0*/  UIMAD.WIDE.U32 UR4, UR42, UR8, UR4 ;  /* 0x000000082a0472a5 */ /* 0x000fe2000f8e0004 */
[----:B------:R-:W0:Y:S01]  /*d0f0*/  S2R R10, SR_TID.X ;  /* 0x00000000000a7919 */ /* 0x000e220000002100 */
[----:B------:R-:W-:-:S02]  /*d100*/  UIMAD UR6, UR7, UR8, URZ ;  /* 0x00000008070672a4 */ /* 0x000fc4000f8e023f */
[----:B--2---:R-:W-:Y:S02]  /*d110*/  @P0 SHF.R.U32.HI R6, RZ, R0, R3 ;  /* 0x00000000ff060219 */ /* 0x004fe40000011603 */
[----:B------:R-:W-:Y:S01]  /*d120*/  UIMAD UR6, UR42, UR9, UR6 ;  /* 0x000000092a0672a4 */ /* 0x000fe2000f8e0206 */
[----:B------:R-:W-:Y:S02]  /*d130*/  IMAD.U32 R4, RZ, RZ, UR4 ;  /* 0x00000004ff047e24 */ /* 0x000fe4000f8e00ff */
        /* <DEDUP_REMOVED lines=24> */
[----:B------:R-:W-:Y:S02]  /*d2c0*/  LOP3.LUT R10, R10, 0x7f, RZ, 0xc0, !PT ;  /* 0x0000007f0a0a7812 */ /* 0x000fe400078ec0ff */
[----:B------:R-:W-:Y:S02]  /*d2d0*/  ISETP.GE.AND P0, PT, R9, UR6, PT ;  /* 0x0000000609007c0c */ /* 0x000fe4000bf06270 */
[----:B------:R-:W-:-:S02]  /*d2e0*/  LEA.HI.X R2, R2, UR5, R3, 0x1, P1 ;  /* 0x0000000502027c11 */ /* 0x000fc400088f0c03 */
[----:B------:R-:W-:Y:S01]  /*d2f0*/  SHF.R.U32.HI R10, RZ, 0x3, R10 ;  /* 0x00000003ff0a7819 */ /* 0x000fe2000001160a */
[----:B-1----:R-:W-:Y:S08]  /*d300*/  BRA.DIV UR4, `(.L_x_4075) ;  /* 0x00000042048c7947 */ /* 0x002ff0000b800000 */
[----:B------:R-:W0:Y:S01]  /*d310*/  SHFL.IDX PT, R6, R0, RZ, 0x181f ;  /* 0x00181fff00067589 */ /* 0x000e2200000e0000 */
[----:B------:R-:W-:Y:S01]  /*d320*/  IMAD.U32 R4, RZ, RZ, UR39 ;  /* 0x00000027ff047e24 */ /* 0x000fe2000f8e00ff */
[----:B------:R-:W-:Y:S02]  /*d330*/  ULDC UR4, c[0x0][0x288] ;  /* 0x0000a20000047ab9 */ /* 0x000fe40000000800 */
[----:B------:R-:W1:Y:S01]  /*d340*/  SHFL.IDX PT, R5, R2, RZ, 0x181f ;  /* 0x00181fff02057589 */ /* 0x000e6200000e0000 */
[----:B------:R-:W-:Y:S02]  /*d350*/  IMAD R3, R7, UR4, RZ ;  /* 0x0000000407037c24 */ /* 0x000fe4000f8e02ff */
[----:B------:R-:W-:-:S05]  /*d360*/  IMAD R4, R4, 0x40, R10 ;  /* 0x0000004004047824 */ /* 0x000fca00078e020a */
[----:B------:R-:W-:-:S13]  /*d370*/  ISETP.GE.AND P1, PT, R4, R3, PT ;  /* 0x000000030400720c */ /* 0x000fda0003f26270 */
[----:B0-----:R-:W-:-:S05]  /*d380*/  @!P1 LEA R6, P2, R9, R6, 0x1 ;  /* 0x0000000609069211 */ /* 0x001fca00078408ff */
[----:B-1----:R-:W-:-:S04]  /*d390*/  @!P1 IMAD.X R5, RZ, RZ, R5, P2 ;  /* 0x000000ffff059224 */ /* 0x002fc800010e0605 */
        /* <DEDUP_REMOVED lines=21> */
.L_x_4191:
        /* <DEDUP_REMOVED lines=10> */
.L_x_4076:
        /* <DEDUP_REMOVED lines=18> */
.L_x_4192:
[----:B------:R-:W-:Y:S05]  /*d6b0*/  BSYNC B0 ;  /* 0x0000000000007941 */ /* 0x000fea0003800000 */
.L_x_4077:
[----:B------:R-:W2:Y:S01]  /*d6c0*/  LDL R2, [R1+0x8] ;  /* 0x0000080001027983 */ /* 0x000ea20000100800 */
[----:B------:R-:W-:Y:S01]  /*d6d0*/  BSSY B0, `(.L_x_4079) ;  /* 0x0000095000007945 */ /* 0x000fe20003800000 */
[----:B--2---:R-:W-:-:S13]  /*d6e0*/  ISETP.NE.AND P0, PT, R2, RZ, PT ;  /* 0x000000ff0200720c */ /* 0x004fda0003f05270 */
[----:B------:R-:W-:Y:S05]  /*d6f0*/  @!P0 BRA `(.L_x_4080) ;  /* 0x0000000800488947 */ /* 0x000fea0003800000 */
[----:B------:R-:W2:Y:S01]  /*d700*/  LDL R3, [R1] ;  /* 0x0000000001037983 */ /* 0x000ea20000100800 */
[----:B0-----:R-:W-:Y:S01]  /*d710*/  IMAD R0, R18, 0x8, R17 ;  /* 0x0000000812007824 */ /* 0x001fe200078e0211 */
[----:B------:R-:W0:Y:S01]  /*d720*/  S2R R2, SR_TID.X ;  /* 0x0000000000027919 */ /* 0x000e220000002100 */
[----:B------:R-:W-:Y:S01]  /*d730*/  BSSY B1, `(.L_x_4081) ;  /* 0x0000006000017945 */ /* 0x000fe20003800000 */
[----:B0-----:R-:W-:-:S04]  /*d740*/  LOP3.LUT R2, R2, 0x7f, RZ, 0xc0, !PT ;  /* 0x0000007f02027812 */ /* 0x001fc800078ec0ff */
[----:B------:R-:W-:Y:S02]  /*d750*/  ISETP.NE.AND P1, PT, R2, RZ, PT ;  /* 0x000000ff0200720c */ /* 0x000fe40003f25270 */
[----:B--2---:R-:W-:-:S04]  /*d760*/  SHF.L.U32 R3, R3, 0x1f, RZ ;  /* 0x0000001f03037819 */ /* 0x004fc800000006ff */
[----:B------:R-:W0:Y:S02]  /*d770*/  SYNCS.PHASECHK.TRANS64.TRYWAIT P0, [R0+URZ+0x28c60], R3 ;  /* 0x028c6003000075a7 */ /* 0x000e24000800017f */
[----:B0-----:R-:W-:Y:S05]  /*d780*/  @!P0 BRA `(.L_x_4082) ;  /* 0x0000004000b48947 */ /* 0x001fea0003800000 */
.L_x_4193:
[----:B------:R-:W-:Y:S05]  /*d790*/  BSYNC B1 ;  /* 0x0000000000017941 */ /* 0x000fea0003800000 */
.L_x_4081:
        /* <DEDUP_REMOVED lines=9> */
.L_x_4084:
[----:B------:R-:W-:Y:S05]  /*d830*/  BSYNC B1 ;  /* 0x0000000000017941 */ /* 0x000fea0003800000 */
.L_x_4083:
        /* <DEDUP_REMOVED lines=11> */
.L_x_4085:
        /* <DEDUP_REMOVED lines=15> */
.L_x_4086:
        /* <DEDUP_REMOVED lines=15> */
.L_x_4087:
        /* <DEDUP_REMOVED lines=15> */
.L_x_4088:
        /* <DEDUP_REMOVED lines=15> */
.L_x_4089:
        /* <DEDUP_REMOVED lines=15> */
.L_x_4090:
        /* <DEDUP_REMOVED lines=15> */
.L_x_4091:
        /* <DEDUP_REMOVED lines=15> */
.L_x_4092:
        /* <DEDUP_REMOVED lines=10> */
.L_x_4080:
[----:B------:R-:W-:Y:S05]  /*e020*/  BSYNC B0 ;  /* 0x0000000000007941 */ /* 0x000fea0003800000 */
.L_x_4079:
[----:B------:R-:W-:-:S06]  /*e030*/  UISETP.GE.AND UP0, UPT, UR38, 0x2, UPT ;  /* 0x000000022600788c */ /* 0x000fcc000bf06270 */
[----:B------:R-:W-:-:S13]  /*e040*/  PLOP3.LUT P0, PT, PT, PT, UP0, 0x80, 0x0 ;  /* 0x000000000000781c */ /* 0x000fda0003f0f008 */
[----:B------:R-:W-:Y:S05]  /*e050*/  @!P0 BRA `(.L_x_4093) ;  /* 0x0000002800508947 */ /* 0x000fea0003800000 */
[----:B------:R-:W-:Y:S02]  /*e060*/  ULOP3.LUT UR4, UR38, 0x1, URZ, 0xc0, !UPT ;  /* 0x0000000126047892 */ /* 0x000fe4000f8ec03f */
[----:B------:R-:W-:Y:S02]  /*e070*/  IMAD.U32 R6, RZ, RZ, UR38 ;  /* 0x00000026ff067e24 */ /* 0x000fe4000f8e00ff */
[----:B------:R-:W-:Y:S02]  /*e080*/  UISETP.NE.U32.AND UP0, UPT, UR4, 0x1, UPT ;  /* 0x000000010400788c */ /* 0x000fe4000bf05070 */
[----:B------:R-:W-:-:S04]  /*e090*/  VIADD R6, R6, 0xfffffffe ;  /* 0xfffffffe06067836 */ /* 0x000fc80000000000 */
[----:B0-----:R-:W-:Y:S01]  /*e0a0*/  IMAD.MOV.U32 R0, RZ, RZ, R6 ;  /* 0x000000ffff007224 */ /* 0x001fe200078e0006 */
[----:B------:R-:W-:-:S13]  /*e0b0*/  PLOP3.LUT P0, PT, PT, PT, UP0, 0x80, 0x0 ;  /* 0x000000000000781c */ /* 0x000fda0003f0f008 */
[----:B------:R-:W-:Y:S05]  /*e0c0*/  @!P0 BRA `(.L_x_4094) ;  /* 0x0000000c00648947 */ /* 0x000fea0003800000 */
        /* <DEDUP_REMOVED lines=11> */
[----:B------:R-:W2:Y:S01]  /*e180*/  LDL R4, [R1+0xc] ;  /* 0x00000c0001047983 */ /* 0x000ea20000100800 */
[----:B------:R-:W-:Y:S01]  /*e190*/  IMAD.MOV.U32 R0, RZ, RZ, R6 ;  /* 0x000000ffff007224 */ /* 0x000fe200078e0006 */
        /* <DEDUP_REMOVED lines=9> */
[----:B------:R-:W-:Y:S02]  /*e230*/  @P0 SHF.R.U32.HI R2, RZ, R3, R4 ;  /* 0x00000003ff020219 */ /* 0x000fe40000011604 */
[----:B------:R-:W1:Y:S03]  /*e240*/  LDC.64 R4, c[0x0][0x418] ;  /* 0x00010600ff047b82 */ /* 0x000e660000000a00 */
[----:B------:R-:W-:-:S04]  /*e250*/  IMAD.MOV R3, RZ, RZ, -R2 ;  /* 0x000000ffff037224 */ /* 0x000fc800078e0a02 */
[----:B------:R-:W-:Y:S01]  /*e260*/  IMAD R0, R0, R3, R6 ;  /* 0x0000000300007224 */ /* 0x000fe200078e0206 */
[----:B------:R-:W-:-:S03]  /*e270*/  SHF.R.S32.HI R3, RZ, 0x1f, R2 ;  /* 0x0000001fff037819 */ /* 0x000fc60000011402 */
[----:B------:R-:W-:-:S03]  /*e280*/  IMAD.WIDE.U32 R2, R19, UR4, R2 ;  /* 0x0000000413027c25 */ /* 0x000fc6000f8e0002 */
[----:B-1----:R-:W-:Y:S01]  /*e290*/  LEA R4, P0, R2, R4, 0x2 ;  /* 0x0000000402047211 */ /* 0x002fe200078010ff */
[----:B--2---:R-:W-:-:S04]  /*e2a0*/  IMAD R7, R7, UR4, RZ ;  /* 0x0000000407077c24 */ /* 0x004fc8000f8e02ff */
[----:B------:R-:W-:-:S04]  /*e2b0*/  IMAD R7, R19, UR5, R7 ;  /* 0x0000000513077c24 */ /* 0x000fc8000f8e0207 */
[----:B------:R-:W-:-:S05]  /*e2c0*/  IMAD.IADD R7, R7, 0x1, R3 ;  /* 0x0000000107077824 */ /* 0x000fca00078e0203 */
[----:B------:R-:W-:-:S05]  /*e2d0*/  LEA.HI.X R5, R2, R5, R7, 0x2, P0 ;  /* 0x0000000502057211 */ /* 0x000fca00000f1407 */
[----:B------:R1:W5:Y:S02]  /*e2e0*/  LDG.E R16, desc[UR46][R4.64] ;  /* 0x0000002e04107981 */ /* 0x000364000c1e1900 */
.L_x_4097:
[----:B------:R-:W2:Y:S01]  /*e2f0*/  S2R R2, SR_TID.X ;  /* 0x0000000000027919 */ /* 0x000ea20000002100 */
[----:B-1----:R-:W-:Y:S01]  /*e300*/  SHF.L.U32 R4, R8, 0x1f, RZ ;  /* 0x0000001f08047819 */ /* 0x002fe200000006ff */
[----:B------:R-:W-:Y:S01]  /*e310*/  BSSY B1, `(.L_x_4098) ;  /* 0x0000006000017945 */ /* 0x000fe20003800000 */
[----:B--2---:R-:W-:Y:S01]  /*e320*/  LOP3.LUT R3, R2, 0x7f, RZ, 0xc0, !PT ;  /* 0x0000007f02037812 */ /* 0x004fe200078ec0ff */
[----:B------:R-:W-:-:S03]  /*e330*/  IMAD R2, R18, 0x8, R17 ;  /* 0x0000000812027824 */ /* 0x000fc600078e0211 */
[----:B------:R-:W-:Y:S01]  /*e340*/  ISETP.NE.AND P1, PT, R3, RZ, PT ;  /* 0x000000ff0300720c */ /* 0x000fe20003f25270 */
[----:B------:R-:W1:Y:S02]  /*e350*/  SYNCS.PHASECHK.TRANS64.TRYWAIT P0, [R2+URZ+0x28c40], R4 ;  /* 0x028c4004020075a7 */ /* 0x000e64000800017f */
[----:B-1----:R-:W-:Y:S10]  /*e360*/  @!P0 BRA `(.L_x_4099) ;  /* 0x0000003400d08947 */ /* 0x002ff40003800000 */
.L_x_4194:
[----:B------:R-:W-:Y:S05]  /*e370*/  BSYNC B1 ;  /* 0x0000000000017941 */ /* 0x000fea0003800000 */
.L_x_4098:
        /* <DEDUP_REMOVED lines=9> */
.L_x_4101:
[----:B------:R-:W-:Y:S05]  /*e410*/  BSYNC B1 ;  /* 0x0000000000017941 */ /* 0x000fea0003800000 */
.L_x_4100:
[----:B------:R-:W-:Y:S01]  /*e420*/  IMAD.SHL.U32 R3, R0, 0x40, RZ ;  /* 0x0000004000037824 */ /* 0x000fe200078e00ff */
[----:B------:R-:W-:Y:S01]  /*e430*/  UIADD3 UR4, UP0, UR44, 0x370, URZ ;  /* 0x000003702c047890 */ /* 0x000fe2000ff1e03f */
[----:B------:R-:W-:Y:S01]  /*e440*/  IMAD.MOV.U32 R7, RZ, RZ, RZ ;  /* 0x000000ffff077224 */ /* 0x000fe200078e00ff */
[----:B------:R-:W-:Y:S01]  /*e450*/  PLOP3.LUT P0, PT, PT, PT, PT, 0x80, 0x0 ;  /* 0x000000000000781c */ /* 0x000fe20003f0f070 */
[----:B------:R-:W-:Y:S01]  /*e460*/  IMAD R0, R18, 0x2000, R17 ;  /* 0x0000200012007824 */ /* 0x000fe200078e0211 */
[----:B------:R-:W-:Y:S01]  /*e470*/  R2UR UR11, R3 ;  /* 0x00000000030b72ca */ /* 0x000fe200000e0000 */
[----:B------:R-:W-:Y:S01]  /*e480*/  VIADD R5, R2, 0x28c30 ;  /* 0x00028c3002057836 */ /* 0x000fe20000000000 */
[----:B------:R-:W-:Y:S01]  /*e490*/  R2UR UR10, R7 ;  /* 0x00000000070a72ca */ /* 0x000fe200000e0000 */
[----:B------:R-:W-:Y:S01]  /*e4a0*/  VIADD R0, R0, 0x22400 ;  /* 0x0002240000007836 */ /* 0x000fe20000000000 */
[----:B------:R-:W-:Y:S01]  /*e4b0*/  UIADD3.X UR5, URZ, UR45, URZ, UP0, !UPT ;  /* 0x0000002d3f057290 */ /* 0x000fe200087fe43f */
[----:B------:R-:W-:Y:S01]  /*e4c0*/  UMOV UR6, 0x0 ;  /* 0x0000000000067882 */ /* 0x000fe20000000000 */
[----:B------:R-:W-:-:S11]  /*e4d0*/  UMOV UR7, 0x14f00000 ;  /* 0x14f0000000077882 */ /* 0x000fd60000000000 */
.L_x_4102:
[----:B------:R-:W-:-:S13]  /*e4e0*/  @P0 ELECT P2, URZ, PT ;  /* 0x00000000003f082f */ /* 0x000fda0003840000 */
[----:B-----5:R-:W-:Y:S01]  /*e4f0*/  @P2 R2UR UR13, R16 ;  /* 0x00000000100d22ca */ /* 0x020fe200000e0000 */
[----:B------:R-:W-:Y:S01]  /*e500*/  UMOV UR12, UR36 ;  /* 0x00000024000c7c82 */ /* 0x000fe20008000000 */
        /* <DEDUP_REMOVED lines=9> */
.L_x_4195:
[----:B------:R-:W-:Y:S05]  /*e5a0*/  BSYNC B1 ;  /* 0x0000000000017941 */ /* 0x000fea0003800000 */
.L_x_4103:
[----:B------:R-:W-:Y:S01]  /*e5b0*/  BSSY B1, `(.L_x_4105) ;  /* 0x000000b000017945 */ /* 0x000fe20003800000 */
[----:B0-----:R-:W-:Y:S02]  /*e5c0*/  IMAD.MOV.U32 R8, RZ, RZ, 0x0 ;  /* 0x00000000ff087424 */ /* 0x001fe400078e00ff */
        /* <DEDUP_REMOVED lines=9> */
.L_x_4106:
[----:B------:R-:W-:Y:S05]  /*e660*/  BSYNC B1 ;  /* 0x0000000000017941 */ /* 0x000fea0003800000 */
.L_x_4105:
[----:B------:R-:W-:Y:S01]  /*e670*/  R2UR UR10, R7 ;  /* 0x00000000070a72ca */ /* 0x000fe200000e0000 */
[----:B------:R-:W-:Y:S01]  /*e680*/  IMAD R0, R18, 0x10000, R17 ;  /* 0x0001000012007824 */ /* 0x000fe200078e0211 */
[----:B------:R-:W-:Y:S01]  /*e690*/  R2UR UR6, R8 ;  /* 0x00000000080672ca */ /* 0x000fe200000e0000 */
[----:B------:R-:W-:Y:S01]  /*e6a0*/  UIADD3 UR4, UP0, UR44, 0x470, URZ ;  /* 0x000004702c047890 */ /* 0x000fe2000ff1e03f */
[----:B------:R-:W-:Y:S01]  /*e6b0*/  R2UR UR7, R9 ;  /* 0x00000000090772ca */ /* 0x000fe200000e0000 */
[----:B-12---:R-:W-:Y:S01]  /*e6c0*/  VIADD R2, R2, 0x28c50 ;  /* 0x00028c5002027836 */ /* 0x006fe20000000000 */
[----:B------:R-:W-:Y:S01]  /*e6d0*/  R2UR UR11, R3 ;  /* 0x00000000030b72ca */ /* 0x000fe200000e0000 */
[----:B------:R-:W-:Y:S01]  /*e6e0*/  VIADD R4, R0, 0x400 ;  /* 0x0000040000047836 */ /* 0x000fe20000000000 */
[----:B------:R-:W-:Y:S01]  /*e6f0*/  PLOP3.LUT P0, PT, PT, PT, PT, 0x80, 0x0 ;  /* 0x000000000000781c */ /* 0x000fe20003f0f070 */
[----:B------:R-:W-:-:S12]  /*e700*/  UIADD3.X UR5, URZ, UR45, URZ, UP0, !UPT ;  /* 0x0000002d3f057290 */ /* 0x000fd800087fe43f */
.L_x_4107:
[----:B------:R-:W-:-:S13]  /*e710*/  @P0 ELECT P1, URZ, PT ;  /* 0x00000000003f082f */ /* 0x000fda0003820000 */
[----:B------:R-:W-:Y:S01]  /*e720*/  @P1 R2UR UR13, R16 ;  /* 0x00000000100d12ca */ /* 0x000fe200000e0000 */
[----:B------:R-:W-:Y:S01]  /*e730*/  UMOV UR12, UR36 ;  /* 0x00000024000c7c82 */ /* 0x000fe20008000000 */
        /* <DEDUP_REMOVED lines=10> */
[----:B------:R-:W-:Y:S02]  /*e7e0*/  R2UR UR11, R3 ;  /* 0x00000000030b72ca */ /* 0x000fe400000e0000 */
[----:B------:R-:W-:-:S13]  /*e7f0*/  PLOP3.LUT P0, PT, PT, PT, PT, 0x80, 0x0 ;  /* 0x000000000000781c */ /* 0x000fda0003f0f070 */
.L_x_4108:
        /* <DEDUP_REMOVED lines=15> */
.L_x_4109:
        /* <DEDUP_REMOVED lines=15> */
.L_x_4110:
        /* <DEDUP_REMOVED lines=15> */
.L_x_4111:
        /* <DEDUP_REMOVED lines=15> */
.L_x_4112:
        /* <DEDUP_REMOVED lines=15> */
.L_x_4113:
        /* <DEDUP_REMOVED lines=15> */
.L_x_4114:
        /* <DEDUP_REMOVED lines=8> */
[----:B-1----:R-:W-:Y:S05]  /*ee20*/  @P0 BRA.U.ANY `(.L_x_4114) ;  /* 0xfffffffd00dc0947 */ /* 0x002fea000393ffff */
.L_x_4096:
[----:B------:R-:W-:Y:S05]  /*ee30*/  BSYNC B0 ;  /* 0x0000000000007941 */ /* 0x000fea0003800000 */
.L_x_4095:
[----:B------:R-:W-:-:S06]  /*ee40*/  UIADD3 UR4, UR38, -0x3, URZ ;  /* 0xfffffffd26047890 */ /* 0x000fcc000fffe03f */
[----:B------:R-:W-:-:S07]  /*ee50*/  IMAD.U32 R0, RZ, RZ, UR4 ;  /* 0x00000004ff007e24 */ /* 0x000fce000f8e00ff */
.L_x_4094:
[----:B------:R-:W-:Y:S01]  /*ee60*/  ISETP.NE.AND P0, PT, R6, RZ, PT ;  /* 0x000000ff0600720c */ /* 0x000fe20003f05270 */
[----:B------:R-:W-:-:S12]  /*ee70*/  BSSY B0, `(.L_x_4093) ;  /* 0x00001b2000007945 */ /* 0x000fd80003800000 */
[----:B------:R-:W-:Y:S05]  /*ee80*/  @!P0 BRA `(.L_x_4115) ;  /* 0x0000001800c08947 */ /* 0x000fea0003800000 */
.L_x_4156:
        /* <DEDUP_REMOVED lines=34> */
.L_x_4118:
[----:B------:R-:W1:Y:S01]  /*f0b0*/  S2R R2, SR_TID.X ;  /* 0x0000000000027919 */ /* 0x000e620000002100 */
[----:B0-----:R-:W-:Y:S01]  /*f0c0*/  IMAD R4, R7, 0x8, R17 ;  /* 0x0000000807047824 */ /* 0x001fe200078e0211 */
[----:B------:R-:W-:Y:S01]  /*f0d0*/  BSSY B2, `(.L_x_4119) ;  /* 0x0000006000027945 */ /* 0x000fe20003800000 */
[----:B-1----:R-:W-:Y:S02]  /*f0e0*/  LOP3.LUT R3, R2, 0x7f, RZ, 0xc0, !PT ;  /* 0x0000007f02037812 */ /* 0x002fe400078ec0ff */
[----:B------:R-:W-:Y:S02]  /*f0f0*/  SHF.L.U32 R2, R6, 0x1f, RZ ;  /* 0x0000001f06027819 */ /* 0x000fe400000006ff */
[----:B------:R-:W-:Y:S02]  /*f100*/  ISETP.NE.AND P1, PT, R3, RZ, PT ;  /* 0x000000ff0300720c */ /* 0x000fe40003f25270 */
[----:B------:R-:W0:Y:S02]  /*f110*/  SYNCS.PHASECHK.TRANS64.TRYWAIT P0, [R4+URZ+0x28c40], R2 ;  /* 0x028c4002040075a7 */ /* 0x000e24000800017f */
[----:B0-----:R-:W-:Y:S09]  /*f120*/  @!P0 BRA `(.L_x_4120) ;  /* 0x0000002800888947 */ /* 0x001ff20003800000 */
.L_x_4196:
[----:B------:R-:W-:Y:S05]  /*f130*/  BSYNC B2 ;  /* 0x0000000000027941 */ /* 0x000fea0003800000 */
.L_x_4119:
        /* <DEDUP_REMOVED lines=9> */
.L_x_4122:
[----:B------:R-:W-:Y:S05]  /*f1d0*/  BSYNC B2 ;  /* 0x0000000000027941 */ /* 0x000fea0003800000 */
.L_x_4121:
        /* <DEDUP_REMOVED lines=11> */
.L_x_4123:
        /* <DEDUP_REMOVED lines=13> */
.L_x_4197:
[----:B------:R-:W-:Y:S05]  /*f360*/  BSYNC B2 ;  /* 0x0000000000027941 */ /* 0x000fea0003800000 */
.L_x_4124:
        /* <DEDUP_REMOVED lines=11> */
.L_x_4127:
[----:B------:R-:W-:Y:S05]  /*f420*/  BSYNC B2 ;  /* 0x0000000000027941 */ /* 0x000fea0003800000 */
.L_x_4126:
        /* <DEDUP_REMOVED lines=9> */
.L_x_4128:
        /* <DEDUP_REMOVED lines=15> */
.L_x_4129:
        /* <DEDUP_REMOVED lines=15> */
.L_x_4130:
        /* <DEDUP_REMOVED lines=15> */
.L_x_4131:
        /* <DEDUP_REMOVED lines=15> */
.L_x_4132:
        /* <DEDUP_REMOVED lines=15> */
.L_x_4133:
        /* <DEDUP_REMOVED lines=15> */
.L_x_4134:
        /* <DEDUP_REMOVED lines=15> */
.L_x_4135:
        /* <DEDUP_REMOVED lines=10> */
.L_x_4117:
[----:B------:R-:W-:Y:S05]  /*fbf0*/  BSYNC B1 ;  /* 0x0000000000017941 */ /* 0x000fea0003800000 */
.L_x_4116:
[----:B------:R-:W2:Y:S01]  /*fc00*/  LDL R2, [R1+0x8] ;  /* 0x0000080001027983 */ /* 0x000ea20000100800 */
[----:B------:R-:W-:Y:S01]  /*fc10*/  VIADD R7, R7, 0x1 ;  /* 0x0000000107077836 */ /* 0x000fe20000000000 */
[----:B------:R-:W-:Y:S04]  /*fc20*/  BSSY B1, `(.L_x_4136) ;  /* 0x00000d3000017945 */ /* 0x000fe80003800000 */
[----:B------:R-:W-:-:S04]  /*fc30*/  ISETP.NE.AND P0, PT, R7, 0x2, PT ;  /* 0x000000020700780c */ /* 0x000fc80003f05270 */
[----:B------:R-:W-:Y:S02]  /*fc40*/  SEL R3, RZ, 0x1, P0 ;  /* 0x00000001ff037807 */ /* 0x000fe40000000000 */
[----:B------:R-:W-:Y:S02]  /*fc50*/  SEL R18, R7, RZ, P0 ;  /* 0x000000ff07127207 */ /* 0x000fe40000000000 */
[----:B0-----:R-:W-:-:S05]  /*fc60*/  LOP3.LUT R8, R6, R3, RZ, 0x3c, !PT ;  /* 0x0000000306087212 */ /* 0x001fca00078e3cff */
[----:B------:R0:W-:Y:S01]  /*fc70*/  STL [R1], R8 ;  /* 0x0000000801007387 */ /* 0x0001e20000100800 */
[----:B--2---:R-:W-:-:S13]  /*fc80*/  ISETP.NE.AND P2, PT, R2, RZ, PT ;  /* 0x000000ff0200720c */ /* 0x004fda0003f45270 */
[----:B0-----:R-:W-:Y:S05]  /*fc90*/  @!P2 BRA `(.L_x_4137) ;  /* 0x0000000c002ca947 */ /* 0x001fea0003800000 */
        /* <DEDUP_REMOVED lines=23> */
.L_x_4138:
        /* <DEDUP_REMOVED lines=8> */
.L_x_4198:
[----:B------:R-:W-:Y:S05]  /*fe90*/  BSYNC B2 ;  /* 0x0000000000027941 */ /* 0x000fea0003800000 */
.L_x_4139:
        /* <DEDUP_REMOVED lines=9> */
.L_x_4142:
[----:B------:R-:W-:Y:S05]  /*ff30*/  BSYNC B2 ;  /* 0x0000000000027941 */ /* 0x000fea0003800000 */
.L_x_4141:
        /* <DEDUP_REMOVED lines=11> */
.L_x_4143:
        /* <DEDUP_REMOVED lines=13> */
.L_x_4199:
[----:B------:R-:W-:Y:S05]  /*100c0*/  BSYNC B2 ;  /* 0x0000000000027941 */ /* 0x000fea0003800000 */
.L_x_4144:
        /* <DEDUP_REMOVED lines=11> */
.L_x_4147:
[----:B------:R-:W-:Y:S05]  /*10180*/  BSYNC B2 ;  /* 0x0000000000027941 */ /* 0x000fea0003800000 */
.L_x_4146:
        /* <DEDUP_REMOVED lines=9> */
.L_x_4148:
        /* <DEDUP_REMOVED lines=15> */
.L_x_4149:
        /* <DEDUP_REMOVED lines=15> */
.L_x_4150:
        /* <DEDUP_REMOVED lines=15> */
.L_x_4151:
        /* <DEDUP_REMOVED lines=15> */
.L_x_4152:
        /* <DEDUP_REMOVED lines=15> */
.L_x_4153:
        /* <DEDUP_REMOVED lines=15> */
.L_x_4154:
        /* <DEDUP_REMOVED lines=15> */
.L_x_4155:
        /* <DEDUP_REMOVED lines=10> */
.L_x_4137:
[----:B------:R-:W-:Y:S05]  /*10950*/  BSYNC B1 ;  /* 0x0000000000017941 */ /* 0x000fea0003800000 */
.L_x_4136:
[C---:B------:R-:W-:Y:S01]  /*10960*/  ISETP.GT.AND P0, PT, R0.reuse, 0x1, PT ;  /* 0x000000010000780c */ /* 0x040fe20003f04270 */
[----:B------:R-:W-:-:S12]  /*10970*/  VIADD R0, R0, 0xfffffffe ;  /* 0xfffffffe00007836 */ /* 0x000fd80000000000 */
[----:B------:R-:W-:Y:S05]  /*10980*/  @P0 BRA `(.L_x_4156) ;  /* 0xffffffe400400947 */ /* 0x000fea000383ffff */
.L_x_4115:
[----:B------:R-:W-:Y:S05]  /*10990*/  BSYNC B0 ;  /* 0x0000000000007941 */ /* 0x000fea0003800000 */
.L_x_4093:
        /* <DEDUP_REMOVED lines=24> */
.L_x_4158:
[----:B------:R-:W-:Y:S05]  /*10b20*/  BSYNC B0 ;  /* 0x0000000000007941 */ /* 0x000fea0003800000 */
.L_x_4157:
[----:B------:R-:W-:-:S07]  /*10b30*/  SEL R18, R18, RZ, P0 ;  /* 0x000000ff12127207 */ /* 0x000fce0000000000 */
.L_x_4061:
[----:B------:R-:W-:Y:S05]  /*10b40*/  BSYNC B7 ;  /* 0x0000000000077941 */ /* 0x000fea0003800000 */
.L_x_4059:
[----:B-12---:R-:W2:Y:S04]  /*10b50*/  LDL R0, [R1+0x20] ;  /* 0x0000200001007983 */ /* 0x006ea80000100800 */
[----:B0-----:R0:W5:Y:S01]  /*10b60*/  LDL R2, [R1+0x10] ;  /* 0x0000100001027983 */ /* 0x0011620000100800 */
        /* <DEDUP_REMOVED lines=12> */
.L_x_4159:
[----:B------:R-:W-:-:S03]  /*10c30*/  UMOV UR4, 0xffffffff ;  /* 0xffffffff00047882 */ /* 0x000fc60000000000 */
[----:B------:R-:W-:Y:S05]  /*10c40*/  BRA.DIV UR4, `(.L_x_4161) ;  /* 0x0000001204107947 */ /* 0x000fea000b800000 */
[----:B-----5:R0:W1:Y:S02]  /*10c50*/  SHFL.IDX PT, R14, R2, RZ, 0x1f ;  /* 0x00001fff020e7589 */ /* 0x02006400000e0000 */
.L_x_4202:
        /* <DEDUP_REMOVED lines=8> */
.L_x_4160:
[----:B------:R-:W3:Y:S01]  /*10ce0*/  LDL R0, [R1+0x10] ;  /* 0x0000100001007983 */ /* 0x000ee20000100800 */
[----:B------:R-:W-:Y:S02]  /*10cf0*/  ULDC UR4, c[0x0][0xc38] ;  /* 0x00030e0000047ab9 */ /* 0x000fe40000000800 */
[----:B---3--:R-:W-:-:S13]  /*10d00*/  ISETP.GE.AND P0, PT, R0, UR4, PT ;  /* 0x0000000400007c0c */ /* 0x008fda000bf06270 */
[----:B------:R-:W-:Y:S05]  /*10d10*/  @!P0 BRA `(.L_x_4162) ;  /* 0xffffffb000708947 */ /* 0x000fea000383ffff */
.L_x_4056:
[----:B-1----:R-:W3:Y:S01]  /*10d20*/  LDL.LU R0, [R1+0x18] ;  /* 0x0000180001007983 */ /* 0x002ee20000300800 */
[----:B------:R-:W-:Y:S01]  /*10d30*/  BSSY B0, `(.L_x_4163) ;  /* 0x000000b000007945 */ /* 0x000fe20003800000 */
[----:B------:R-:W1:Y:S01]  /*10d40*/  S2R R5, SR_CgaCtaId ;  /* 0x0000000000057919 */ /* 0x000e620000008800 */
[----:B---3--:R-:W-:-:S05]  /*10d50*/  VIADD R0, R0, 0x1 ;  /* 0x0000000100007836 */ /* 0x008fca0000000000 */
[----:B0-2---:R-:W-:-:S04]  /*10d60*/  LEA.HI R2, R0, R0, RZ, 0x1 ;  /* 0x0000000000027211 */ /* 0x005fc800078f08ff */
[----:B------:R-:W-:-:S05]  /*10d70*/  LOP3.LUT R3, R2, 0xfffffffe, RZ, 0xc0, !PT ;  /* 0xfffffffe02037812 */ /* 0x000fca00078ec0ff */
[----:B------:R-:W-:Y:S01]  /*10d80*/  IMAD.IADD R3, R0, 0x1, -R3 ;  /* 0x0000000100037824 */ /* 0x000fe200078e0a03 */
[----:B------:R-:W-:-:S04]  /*10d90*/  MOV R0, 0x400 ;  /* 0x0000040000007802 */ /* 0x000fc80000000f00 */
[----:B-1----:R-:W-:Y:S02]  /*10da0*/  LEA R0, R5, R0, 0x18 ;  /* 0x0000000005007211 */ /* 0x002fe400078ec0ff */
[----:B------:R-:W-:-:S04]  /*10db0*/  SHF.L.U32 R3, R3, 0x1f, RZ ;  /* 0x0000001f03037819 */ /* 0x000fc800000006ff */
[----:B------:R-:W0:Y:S02]  /*10dc0*/  SYNCS.PHASECHK.TRANS64.TRYWAIT P0, [R0+URZ+0x28c20], R3 ;  /* 0x028c2003000075a7 */ /* 0x000e24000800017f */
[----:B0-----:R-:W-:Y:S05]  /*10dd0*/  @!P0 BRA `(.L_x_4164) ;  /* 0x0000000c00d48947 */ /* 0x001fea0003800000 */
.L_x_4203:
[----:B------:R-:W-:Y:S05]  /*10de0*/  BSYNC B0 ;  /* 0x0000000000007941 */ /* 0x000fea0003800000 */
.L_x_4163:
[----:B------:R-:W-:-:S03]  /*10df0*/  UMOV UR4, 0xffffffff ;  /* 0xffffffff00047882 */ /* 0x000fc60000000000 */
[----:B------:R-:W-:Y:S05]  /*10e00*/  BRA.DIV UR4, `(.L_x_4165) ;  /* 0x0000000e04dc7947 */ /* 0x000fea000b800000 */
[----:B------:R-:W1:Y:S02]  /*10e10*/  S2R R2, SR_TID.X ;  /* 0x0000000000027919 */ /* 0x000e640000002100 */
[----:B-1----:R-:W-:-:S04]  /*10e20*/  SHF.R.U32.HI R2, RZ, 0x5, R2 ;  /* 0x00000005ff027819 */ /* 0x002fc80000011602 */
[----:B------:R-:W-:-:S05]  /*10e30*/  LOP3.LUT R2, R2, 0x3, RZ, 0xc0, !PT ;  /* 0x0000000302027812 */ /* 0x000fca00078ec0ff */
[----:B------:R1:W2:Y:S02]  /*10e40*/  SHFL.IDX PT, R14, R2, RZ, 0x1f ;  /* 0x00001fff020e7589 */ /* 0x0002a400000e0000 */
.L_x_4206:
[----:B--2---:R-:W-:Y:S01]  /*10e50*/  ISETP.NE.AND P0, PT, R14, RZ, PT ;  /* 0x000000ff0e00720c */ /* 0x004fe20003f05270 */
[----:B------:R-:W-:-:S12]  /*10e60*/  BSSY B0, `(.L_x_4166) ;  /* 0x0000025000007945 */ /* 0x000fd80003800000 */
[----:B------:R-:W-:Y:S05]  /*10e70*/  @P0 BRA `(.L_x_4167) ;  /* 0x00000000008c0947 */ /* 0x000fea0003800000 */
[----:B------:R-:W-:-:S03]  /*10e80*/  UMOV UR4, 0xffffffff ;  /* 0xffffffff00047882 */ /* 0x000fc60000000000 */
[----:B------:R-:W-:Y:S05]  /*10e90*/  BRA.DIV UR4, `(.L_x_4168) ;  /* 0x0000000e04ec7947 */ /* 0x000fea000b800000 */
[----:B------:R-:W-:-:S13]  /*10ea0*/  ELECT P6, URZ, PT ;  /* 0x00000000003f782f */ /* 0x000fda00038c0000 */
.L_x_4209:
[----:B------:R-:W-:Y:S05]  /*10eb0*/  @!P6 BRA `(.L_x_4167) ;  /* 0x00000000007ce947 */ /* 0x000fea0003800000 */
[----:B------:R-:W-:-:S06]  /*10ec0*/  ULOP3.LUT UR4, UR40, 0x2, URZ, 0xfc, !UPT ;  /* 0x0000000228047892 */ /* 0x000fcc000f8efc3f */
[----:B-1----:R-:W-:-:S05]  /*10ed0*/  IMAD.U32 R2, RZ, RZ, UR4 ;  /* 0x00000004ff027e24 */ /* 0x002fca000f8e00ff */
[----:B------:R-:W-:-:S13]  /*10ee0*/  ISETP.NE.AND P2, PT, R2, 0x3, PT ;  /* 0x000000030200780c */ /* 0x000fda0003f45270 */
[----:B------:R-:W-:Y:S05]  /*10ef0*/  @!P2 BRA `(.L_x_4169) ;  /* 0x000000000004a947 */ /* 0x000fea0003800000 */
[----:B------:R-:W-:Y:S01]  /*10f00*/  BPT.TRAP 0x1 ;  /* 0x000000040000795c */ /* 0x000fe20000300000 */
.L_x_4169:
        /* <DEDUP_REMOVED lines=13> */
.L_x_4210:
[----:B------:R-:W1:Y:S02]  /*10fe0*/  SYNCS.PHASECHK.TRANS64.TRYWAIT P0, [R3+URZ], R2 ;  /* 0x00000002030075a7 */ /* 0x000e64000800017f */
[----:B-1----:R-:W-:Y:S05]  /*10ff0*/  @!P0 BRA `(.L_x_4171) ;  /* 0x0000000c00c88947 */ /* 0x002fea0003800000 */
.L_x_4211:
[----:B------:R-:W-:Y:S05]  /*11000*/  @!P2 BRA `(.L_x_4172) ;  /* 0x000000000004a947 */ /* 0x000fea0003800000 */
[----:B------:R-:W-:Y:S01]  /*11010*/  BPT.TRAP 0x1 ;  /* 0x000000040000795c */ /* 0x000fe20000300000 */
.L_x_4172:
[----:B-1----:R-:W-:-:S04]  /*11020*/  VIADD R3, R0, 0x28c60 ;  /* 0x00028c6000037836 */ /* 0x002fc80000000000 */
[----:B------:R-:W-:-:S04]  /*11030*/  IMAD R18, R18, 0x8, R3 ;  /* 0x0000000812127824 */ /* 0x000fc800078e0203 */
[----:B------:R-:W1:Y:S02]  /*11040*/  SYNCS.PHASECHK.TRANS64.TRYWAIT P0, [R18+URZ], R5 ;  /* 0x00000005120075a7 */ /* 0x000e64000800017f */
[----:B-1----:R-:W-:Y:S05]  /*11050*/  @!P0 BRA `(.L_x_4173) ;  /* 0x0000000c00c48947 */ /* 0x002fea0003800000 */
.L_x_4212:
[----:B------:R-:W-:-:S07]  /*11060*/  IMAD R3, R4, 0x8, R3 ;  /* 0x0000000804037824 */ /* 0x000fce00078e0203 */
.L_x_4174:
[----:B--2---:R2:W3:Y:S02]  /*11070*/  SYNCS.PHASECHK.TRANS64.TRYWAIT P0, [R3+URZ], R2 ;  /* 0x00000002030075a7 */ /* 0x0044e4000800017f */
[----:B---3--:R-:W-:Y:S05]  /*11080*/  @!P0 NANOSLEEP.SYNCS 0x989680 ;  /* 0x009896800000895d */ /* 0x008fea0003900000 */
[----:B------:R-:W3:Y:S02]  /*11090*/  @!P0 SYNCS.PHASECHK.TRANS64 P0, [R3+URZ], R2 ;  /* 0x00000002030085a7 */ /* 0x000ee4000800007f */
[----:B---3--:R-:W-:Y:S05]  /*110a0*/  @!P0 BRA `(.L_x_4174) ;  /* 0xfffffffc00f08947 */ /* 0x008fea000383ffff */
.L_x_4167:
[----:B------:R-:W-:Y:S05]  /*110b0*/  BSYNC B0 ;  /* 0x0000000000007941 */ /* 0x000fea0003800000 */
.L_x_4166:
[----:B------:R-:W-:Y:S05]  /*110c0*/  EXIT ;  /* 0x000000000000794d */ /* 0x000fea0003800000 */
.L_x_4008:
[----:B0-----:R-:W-:-:S04]  /*110d0*/  IMAD.U32 R3, RZ, RZ, UR21 ;  /* 0x00000015ff037e24 */ /* 0x001fc8000f8e00ff */
[----:B------:R0:W1:Y:S03]  /*110e0*/  SYNCS.PHASECHK.TRANS64.TRYWAIT P1, [R3+URZ+0x28c50], R0 ;  /* 0x028c5000030075a7 */ /* 0x000066000802017f */
[----:B-1----:R-:W-:Y:S05]  /*110f0*/  @!P1 NANOSLEEP.SYNCS 0x989680 ;  /* 0x009896800000995d */ /* 0x002fea0003900000 */
[----:B------:R-:W1:Y:S02]  /*11100*/  @!P1 SYNCS.PHASECHK.TRANS64 P1, [R3+URZ+0x28c50], R0 ;  /* 0x028c5000030095a7 */ /* 0x000e64000802007f */
[----:B-1----:R-:W-:Y:S05]  /*11110*/  @!P1 BRA `(.L_x_4008) ;  /* 0xfffffffc00ec9947 */ /* 0x002fea000383ffff */
[----:B------:R-:W-:Y:S05]  /*11120*/  BRA `(.L_x_4175) ;  /* 0xffffff0800407947 */ /* 0x000fea000383ffff */
.L_x_4013:
[----:B-1----:R-:W-:-:S04]  /*11130*/  IMAD.U32 R3, RZ, RZ, UR21 ;  /* 0x00000015ff037e24 */ /* 0x002fc8000f8e00ff */
[----:B------:R1:W2:Y:S03]  /*11140*/  SYNCS.PHASECHK.TRANS64.TRYWAIT P1, [R3+URZ+0x28c50], R0 ;  /* 0x028c5000030075a7 */ /* 0x0002a6000802017f */
[----:B--2---:R-:W-:Y:S05]  /*11150*/  @!P1 NANOSLEEP.SYNCS 0x989680 ;  /* 0x009896800000995d */ /* 0x004fea0003900000 */
[----:B------:R-:W2:Y:S02]  /*11160*/  @!P1 SYNCS.PHASECHK.TRANS64 P1, [R3+URZ+0x28c50], R0 ;  /* 0x028c5000030095a7 */ /* 0x000ea4000802007f */
[----:B--2---:R-:W-:Y:S05]  /*11170*/  @!P1 BRA `(.L_x_4013) ;  /* 0xfffffffc00ec9947 */ /* 0x004fea000383ffff */
[----:B------:R-:W-:Y:S05]  /*11180*/  BRA `(.L_x_4012) ;  /* 0xffffff14003c7947 */ /* 0x000fea000383ffff */
.L_x_4016:
[----:B0-----:R-:W-:-:S04]  /*11190*/  IMAD.U32 R3, RZ, RZ, UR43 ;  /* 0x0000002bff037e24 */ /* 0x001fc8000f8e00ff */
[----:B------:R0:W1:Y:S03]  /*111a0*/  SYNCS.PHASECHK.TRANS64.TRYWAIT P1, [R3+URZ+0x28c00], R0 ;  /* 0x028c0000030075a7 */ /* 0x000066000802017f */
[----:B-1----:R-:W-:Y:S05]  /*111b0*/  @!P1 NANOSLEEP.SYNCS 0x989680 ;  /* 0x009896800000995d */ /* 0x002fea0003900000 */
[----:B------:R-:W1:Y:S02]  /*111c0*/  @!P1 SYNCS.PHASECHK.TRANS64 P1, [R3+URZ+0x28c00], R0 ;  /* 0x028c0000030095a7 */ /* 0x000e64000802007f */
[----:B-1----:R-:W-:Y:S05]  /*111d0*/  @!P1 BRA `(.L_x_4016) ;  /* 0xfffffffc00ec9947 */ /* 0x002fea000383ffff */
[----:B------:R-:W-:Y:S05]  /*111e0*/  BRA `(.L_x_4176) ;  /* 0xffffff2400d07947 */ /* 0x000fea000383ffff */
.L_x_4020:
[----:B--2---:R2:W3:Y:S02]  /*111f0*/  SYNCS.PHASECHK.TRANS64.TRYWAIT P1, [R7+URZ+0x28c30], R8 ;  /* 0x028c3008070075a7 */ /* 0x0044e4000802017f */
[----:B---3--:R-:W-:Y:S05]  /*11200*/  @!P1 NANOSLEEP.SYNCS 0x989680 ;  /* 0x009896800000995d */ /* 0x008fea0003900000 */
[----:B------:R-:W3:Y:S02]  /*11210*/  @!P1 SYNCS.PHASECHK.TRANS64 P1, [R7+URZ+0x28c30], R8 ;  /* 0x028c3008070095a7 */ /* 0x000ee4000802007f */
[----:B---3--:R-:W-:Y:S05]  /*11220*/  @!P1 BRA `(.L_x_4020) ;  /* 0xfffffffc00f09947 */ /* 0x008fea000383ffff */
[----:B------:R-:W-:Y:S05]  /*11230*/  BRA `(.L_x_4019) ;  /* 0xffffff2400ec7947 */ /* 0x000fea000383ffff */
.L_x_4024:
[----:B----4-:R4:W0:Y:S02]  /*11240*/  SYNCS.PHASECHK.TRANS64.TRYWAIT P3, [R7+URZ+0x28c50], R8 ;  /* 0x028c5008070075a7 */ /* 0x010824000806017f */
[----:B0-----:R-:W-:Y:S05]  /*11250*/  @!P3 NANOSLEEP.SYNCS 0x989680 ;  /* 0x009896800000b95d */ /* 0x001fea0003900000 */
[----:B------:R-:W0:Y:S02]  /*11260*/  @!P3 SYNCS.PHASECHK.TRANS64 P3, [R7+URZ+0x28c50], R8 ;  /* 0x028c50080700b5a7 */ /* 0x000e24000806007f */
[----:B0-----:R-:W-:Y:S05]  /*11270*/  @!P3 BRA `(.L_x_4024) ;  /* 0xfffffffc00f0b947 */ /* 0x001fea000383ffff */
[----:B------:R-:W-:Y:S05]  /*11280*/  BRA `(.L_x_4023) ;  /* 0xffffff3800807947 */ /* 0x000fea000383ffff */
.L_x_4029:
[----:B--2---:R-:W-:-:S04]  /*11290*/  IMAD.U32 R6, RZ, RZ, UR25 ;  /* 0x00000019ff067e24 */ /* 0x004fc8000f8e00ff */
[----:B------:R2:W3:Y:S03]  /*112a0*/  SYNCS.PHASECHK.TRANS64.TRYWAIT P3, [R6+URZ+0x28c30], R7 ;  /* 0x028c3007060075a7 */ /* 0x0004e6000806017f */
[----:B---3--:R-:W-:Y:S05]  /*112b0*/  @!P3 NANOSLEEP.SYNCS 0x989680 ;  /* 0x009896800000b95d */ /* 0x008fea0003900000 */
[----:B------:R-:W3:Y:S02]  /*112c0*/  @!P3 SYNCS.PHASECHK.TRANS64 P3, [R6+URZ+0x28c30], R7 ;  /* 0x028c30070600b5a7 */ /* 0x000ee4000806007f */
[----:B---3--:R-:W-:Y:S05]  /*112d0*/  @!P3 BRA `(.L_x_4029) ;  /* 0xfffffffc00ecb947 */ /* 0x008fea000383ffff */
[----:B------:R-:W-:Y:S05]  /*112e0*/  BRA `(.L_x_4028) ;  /* 0xffffff3c00887947 */ /* 0x000fea000383ffff */
.L_x_4033:
[----:B---3--:R3:W4:Y:S02]  /*112f0*/  SYNCS.PHASECHK.TRANS64.TRYWAIT P3, [R170+URZ+0x28c50], R7 ;  /* 0x028c5007aa0075a7 */ /* 0x008724000806017f */
[----:B----4-:R-:W-:Y:S05]  /*11300*/  @!P3 NANOSLEEP.SYNCS 0x989680 ;  /* 0x009896800000b95d */ /* 0x010fea0003900000 */
[----:B------:R-:W4:Y:S02]  /*11310*/  @!P3 SYNCS.PHASECHK.TRANS64 P3, [R170+URZ+0x28c50], R7 ;  /* 0x028c5007aa00b5a7 */ /* 0x000f24000806007f */
[----:B----4-:R-:W-:Y:S05]  /*11320*/  @!P3 BRA `(.L_x_4033) ;  /* 0xfffffffc00f0b947 */ /* 0x010fea000383ffff */
[----:B------:R-:W-:Y:S05]  /*11330*/  BRA `(.L_x_4032) ;  /* 0xffffff5400fc7947 */ /* 0x000fea000383ffff */
.L_x_4039:
[----:B--2---:R-:W-:-:S04]  /*11340*/  IMAD.U32 R6, RZ, RZ, UR23 ;  /* 0x00000017ff067e24 */ /* 0x004fc8000f8e00ff */
[----:B------:R2:W4:Y:S03]  /*11350*/  SYNCS.PHASECHK.TRANS64.TRYWAIT P2, [R6+URZ+0x28c30], R7 ;  /* 0x028c3007060075a7 */ /* 0x000526000804017f */
[----:B----4-:R-:W-:Y:S05]  /*11360*/  @!P2 NANOSLEEP.SYNCS 0x989680 ;  /* 0x009896800000a95d */ /* 0x010fea0003900000 */
[----:B------:R-:W4:Y:S02]  /*11370*/  @!P2 SYNCS.PHASECHK.TRANS64 P2, [R6+URZ+0x28c30], R7 ;  /* 0x028c30070600a5a7 */ /* 0x000f24000804007f */
[----:B----4-:R-:W-:Y:S05]  /*11380*/  @!P2 BRA `(.L_x_4039) ;  /* 0xfffffffc00eca947 */ /* 0x010fea000383ffff */
[----:B------:R-:W-:Y:S05]  /*11390*/  BRA `(.L_x_4038) ;  /* 0xffffff5800e47947 */ /* 0x000fea000383ffff */
.L_x_4043:
[----:B---3--:R3:W4:Y:S02]  /*113a0*/  SYNCS.PHASECHK.TRANS64.TRYWAIT P2, [R170+URZ+0x28c50], R7 ;  /* 0x028c5007aa0075a7 */ /* 0x008724000804017f */
[----:B----4-:R-:W-:Y:S05]  /*113b0*/  @!P2 NANOSLEEP.SYNCS 0x989680 ;  /* 0x009896800000a95d */ /* 0x010fea0003900000 */
[----:B------:R-:W4:Y:S02]  /*113c0*/  @!P2 SYNCS.PHASECHK.TRANS64 P2, [R170+URZ+0x28c50], R7 ;  /* 0x028c5007aa00a5a7 */ /* 0x000f24000804007f */
[----:B----4-:R-:W-:Y:S05]  /*113d0*/  @!P2 BRA `(.L_x_4043) ;  /* 0xfffffffc00f0a947 */ /* 0x010fea000383ffff */
[----:B------:R-:W-:Y:S05]  /*113e0*/  BRA `(.L_x_4042) ;  /* 0xffffff7000087947 */ /* 0x000fea000383ffff */
.L_x_4067:
[----:B------:R-:W-:Y:S02]  /*113f0*/  IMAD.MOV.U32 R13, RZ, RZ, R4 ;  /* 0x000000ffff0d7224 */ /* 0x000fe400078e0004 */
[----:B------:R-:W-:Y:S02]  /*11400*/  IMAD.MOV.U32 R12, RZ, RZ, RZ ;  /* 0x000000ffff0c7224 */ /* 0x000fe400078e00ff */
[----:B------:R-:W-:Y:S02]  /*11410*/  IMAD.MOV.U32 R11, RZ, RZ, 0x1f ;  /* 0x0000001fff0b7424 */ /* 0x000fe400078e00ff */
[----:B------:R-:W-:-:S07]  /*11420*/  IMAD.MOV.U32 R15, RZ, RZ, -0x1 ;  /* 0xffffffffff0f7424 */ /* 0x000fce00078e00ff */
[----:B0-----:R-:W-:Y:S05]  /*11430*/  WARPSYNC.COLLECTIVE R15, `(.L_x_4177) ;  /* 0x000000000f087348 */ /* 0x001fea0003c00000 */
[----:B------:R1:W2:Y:S02]  /*11440*/  SHFL.IDX P6, R14, R13, R12, R11 ;  /* 0x0000000c0d0e7389 */ /* 0x0002a400000c000b */
[----:B012---:R-:W-:Y:S01]  /*11450*/  ENDCOLLECTIVE ;  /* 0x000000000000791b */ /* 0x007fe20003800000 */
.L_x_4177:
[----:B------:R-:W-:Y:S05]  /*11460*/  BRA `(.L_x_4178) ;  /* 0xffffffb4005c7947 */ /* 0x000fea000383ffff */
.L_x_4069:
[----:B------:R-:W-:Y:S01]  /*11470*/  BSSY B0, `(.L_x_4179) ;  /* 0x0000006000007945 */ /* 0x000fe20003800000 */
[----:B------:R-:W-:-:S07]  /*11480*/  IMAD.MOV.U32 R15, RZ, RZ, -0x1 ;  /* 0xffffffffff0f7424 */ /* 0x000fce00078e00ff */
[----:B0--3--:R-:W-:Y:S05]  /*11490*/  WARPSYNC.COLLECTIVE R15, `(.L_x_4180) ;  /* 0x000000000f0c7348 */ /* 0x009fea0003c00000 */
[----:B------:R-:W-:Y:S02]  /*114a0*/  ELECT P6, UR62, PT ;  /* 0x00000000003e782f */ /* 0x000fe400038c0000 */
[----:B------:R-:W-:Y:S01]  /*114b0*/  MOV R14, UR62 ;  /* 0x0000003e000e7c02 */ /* 0x000fe20008000f00 */
[----:B0--3--:R-:W-:Y:S10]  /*114c0*/  ENDCOLLECTIVE ;  /* 0x000000000000791b */ /* 0x009ff40003800000 */
.L_x_4180:
[----:B------:R-:W-:Y:S05]  /*114d0*/  BSYNC B0 ;  /* 0x0000000000007941 */ /* 0x000fea0003800000 */
.L_x_4179:
[----:B------:R-:W-:Y:S05]  /*114e0*/  BRA `(.L_x_4181) ;  /* 0xffffffb400607947 */ /* 0x000fea000383ffff */
.L_x_4071:
[----:B0-----:R0:W1:Y:S02]  /*114f0*/  SYNCS.PHASECHK.TRANS64.TRYWAIT P0, [R3+URZ+0x28c40], R0 ;  /* 0x028c4000030075a7 */ /* 0x001064000800017f */
[----:B-1----:R-:W-:Y:S05]  /*11500*/  @!P0 NANOSLEEP.SYNCS 0x989680 ;  /* 0x009896800000895d */ /* 0x002fea0003900000 */
[----:B------:R-:W1:Y:S02]  /*11510*/  @!P0 SYNCS.PHASECHK.TRANS64 P0, [R3+URZ+0x28c40], R0 ;  /* 0x028c4000030085a7 */ /* 0x000e64000800007f */
[----:B-1----:R-:W-:Y:S05]  /*11520*/  @!P0 BRA `(.L_x_4071) ;  /* 0xfffffffc00f08947 */ /* 0x002fea000383ffff */
[----:B------:R-:W-:Y:S05]  /*11530*/  BRA `(.L_x_4182) ;  /* 0xffffffb400c47947 */ /* 0x000fea000383ffff */
.L_x_4075:
[----:B------:R-:W-:Y:S02]  /*11540*/  IMAD.MOV.U32 R13, RZ, RZ, R2 ;  /* 0x000000ffff0d7224 */ /* 0x000fe400078e0002 */
[----:B------:R-:W-:Y:S02]  /*11550*/  IMAD.MOV.U32 R12, RZ, RZ, RZ ;  /* 0x000000ffff0c7224 */ /* 0x000fe400078e00ff */
[----:B------:R-:W-:Y:S02]  /*11560*/  IMAD.MOV.U32 R11, RZ, RZ, 0x181f ;  /* 0x0000181fff0b7424 */ /* 0x000fe400078e00ff */
[----:B------:R-:W-:Y:S02]  /*11570*/  IMAD.MOV.U32 R15, RZ, RZ, -0x1 ;  /* 0xffffffffff0f7424 */ /* 0x000fe400078e00ff */
[----:B------:R-:W-:-:S07]  /*11580*/  IMAD.U32 R4, RZ, RZ, UR39 ;  /* 0x00000027ff047e24 */ /* 0x000fce000f8e00ff */
[----:B-----5:R-:W-:Y:S05]  /*11590*/  WARPSYNC.COLLECTIVE R15, `(.L_x_4183) ;  /* 0x000000000f087348 */ /* 0x020fea0003c00000 */
[----:B------:R0:W1:Y:S02]  /*115a0*/  SHFL.IDX P6, R14, R13, R12, R11 ;  /* 0x0000000c0d0e7389 */ /* 0x00006400000c000b */
[----:B01---5:R-:W-:Y:S01]  /*115b0*/  ENDCOLLECTIVE ;  /* 0x000000000000791b */ /* 0x023fe20003800000 */
.L_x_4183:
[----:B------:R-:W-:Y:S02]  /*115c0*/  IMAD R4, R4, 0x40, R10 ;  /* 0x0000004004047824 */ /* 0x000fe400078e020a */
[----:B------:R-:W-:Y:S02]  /*115d0*/  IMAD.MOV.U32 R13, RZ, RZ, R0 ;  /* 0x000000ffff0d7224 */ /* 0x000fe400078e0000 */
[----:B------:R-:W-:-:S07]  /*115e0*/  IMAD.MOV.U32 R5, RZ, RZ, R14 ;  /* 0x000000ffff057224 */ /* 0x000fce00078e000e */
[----:B------:R-:W-:Y:S05]  /*115f0*/  WARPSYNC.COLLECTIVE R15, `(.L_x_4184) ;  /* 0x000000000f087348 */ /* 0x000fea0003c00000 */
[----:B------:R0:W1:Y:S02]  /*11600*/  SHFL.IDX P6, R14, R13, R12, R11 ;  /* 0x0000000c0d0e7389 */ /* 0x00006400000c000b */
[----:B01----:R-:W-:Y:S01]  /*11610*/  ENDCOLLECTIVE ;  /* 0x000000000000791b */ /* 0x003fe20003800000 */
.L_x_4184:
[----:B------:R-:W-:Y:S02]  /*11620*/  ULDC UR4, c[0x0][0x288] ;  /* 0x0000a20000047ab9 */ /* 0x000fe40000000800 */
[----:B------:R-:W-:-:S05]  /*11630*/  IMAD R3, R7, UR4, RZ ;  /* 0x0000000407037c24 */ /* 0x000fca000f8e02ff */
[----:B------:R-:W-:Y:S01]  /*11640*/  ISETP.GE.AND P1, PT, R4, R3, PT ;  /* 0x000000030400720c */ /* 0x000fe20003f26270 */
[----:B------:R-:W-:Y:S02]  /*11650*/  IMAD.MOV.U32 R13, RZ, RZ, R2 ;  /* 0x000000ffff0d7224 */ /* 0x000fe400078e0002 */
[----:B------:R-:W-:Y:S02]  /*11660*/  IMAD.MOV.U32 R12, RZ, RZ, 0x1 ;  /* 0x00000001ff0c7424 */ /* 0x000fe400078e00ff */
[----:B------:R-:W-:-:S08]  /*11670*/  IMAD.MOV.U32 R6, RZ, RZ, R14 ;  /* 0x000000ffff067224 */ /* 0x000fd000078e000e */
[----:B------:R-:W-:Y:S05]  /*11680*/  WARPSYNC.COLLECTIVE R15, `(.L_x_4185) ;  /* 0x000000000f087348 */ /* 0x000fea0003c00000 */
[----:B------:R0:W1:Y:S02]  /*11690*/  SHFL.IDX P6, R14, R13, R12, R11 ;  /* 0x0000000c0d0e7389 */ /* 0x00006400000c000b */
[----:B01----:R-:W-:Y:S01]  /*116a0*/  ENDCOLLECTIVE ;  /* 0x000000000000791b */ /* 0x003fe20003800000 */
.L_x_4185:
        /* <DEDUP_REMOVED lines=14> */
.L_x_4186:
[----:B------:R-:W-:Y:S02]  /*11790*/  IMAD.MOV.U32 R13, RZ, RZ, R2 ;  /* 0x000000ffff0d7224 */ /* 0x000fe400078e0002 */
[----:B------:R-:W-:Y:S02]  /*117a0*/  IMAD.MOV.U32 R12, RZ, RZ, 0x2 ;  /* 0x00000002ff0c7424 */ /* 0x000fe400078e00ff */
[----:B------:R-:W-:-:S07]  /*117b0*/  IMAD.MOV.U32 R6, RZ, RZ, R14 ;  /* 0x000000ffff067224 */ /* 0x000fce00078e000e */
[----:B------:R-:W-:Y:S05]  /*117c0*/  WARPSYNC.COLLECTIVE R15, `(.L_x_4187) ;  /* 0x000000000f087348 */ /* 0x000fea0003c00000 */
[----:B------:R0:W1:Y:S02]  /*117d0*/  SHFL.IDX P6, R14, R13, R12, R11 ;  /* 0x0000000c0d0e7389 */ /* 0x00006400000c000b */
[----:B01----:R-:W-:Y:S01]  /*117e0*/  ENDCOLLECTIVE ;  /* 0x000000000000791b */ /* 0x003fe20003800000 */
.L_x_4187:
        /* <DEDUP_REMOVED lines=14> */
.L_x_4188:
[----:B------:R-:W-:Y:S02]  /*118d0*/  IMAD.MOV.U32 R13, RZ, RZ, R2 ;  /* 0x000000ffff0d7224 */ /* 0x000fe400078e0002 */
[----:B------:R-:W-:Y:S02]  /*118e0*/  IMAD.MOV.U32 R12, RZ, RZ, 0x3 ;  /* 0x00000003ff0c7424 */ /* 0x000fe400078e00ff */
[----:B------:R-:W-:-:S07]  /*118f0*/  IMAD.MOV.U32 R6, RZ, RZ, R14 ;  /* 0x000000ffff067224 */ /* 0x000fce00078e000e */
[----:B------:R-:W-:Y:S05]  /*11900*/  WARPSYNC.COLLECTIVE R15, `(.L_x_4189) ;  /* 0x000000000f087348 */ /* 0x000fea0003c00000 */
[----:B------:R0:W1:Y:S02]  /*11910*/  SHFL.IDX P6, R14, R13, R12, R11 ;  /* 0x0000000c0d0e7389 */ /* 0x00006400000c000b */
[----:B01----:R-:W-:Y:S01]  /*11920*/  ENDCOLLECTIVE ;  /* 0x000000000000791b */ /* 0x003fe20003800000 */
.L_x_4189:
        /* <DEDUP_REMOVED lines=12> */
.L_x_4190:
[----:B------:R-:W-:Y:S01]  /*119f0*/  IMAD.MOV.U32 R0, RZ, RZ, R14 ;  /* 0x000000ffff007224 */ /* 0x000fe200078e000e */
[----:B------:R-:W-:Y:S06]  /*11a00*/  BRA `(.L_x_4191) ;  /* 0xffffffb800b87947 */ /* 0x000fec000383ffff */
.L_x_4078:
[----:B0-----:R0:W1:Y:S02]  /*11a10*/  SYNCS.PHASECHK.TRANS64.TRYWAIT P0, [R17+URZ+0x28c20], R0 ;  /* 0x028c2000110075a7 */ /* 0x001064000800017f */
[----:B-1----:R-:W-:Y:S05]  /*11a20*/  @!P0 NANOSLEEP.SYNCS 0x989680 ;  /* 0x009896800000895d */ /* 0x002fea0003900000 */
[----:B------:R-:W1:Y:S02]  /*11a30*/  @!P0 SYNCS.PHASECHK.TRANS64 P0, [R17+URZ+0x28c20], R0 ;  /* 0x028c2000110085a7 */ /* 0x000e64000800007f */
[----:B-1----:R-:W-:Y:S05]  /*11a40*/  @!P0 BRA `(.L_x_4078) ;  /* 0xfffffffc00f08947 */ /* 0x002fea000383ffff */
[----:B------:R-:W-:Y:S05]  /*11a50*/  BRA `(.L_x_4192) ;  /* 0xffffffbc00147947 */ /* 0x000fea000383ffff */
.L_x_4082:
[----:B0-----:R0:W1:Y:S02]  /*11a60*/  SYNCS.PHASECHK.TRANS64.TRYWAIT P0, [R0+URZ+0x28c60], R3 ;  /* 0x028c6003000075a7 */ /* 0x001064000800017f */
[----:B-1----:R-:W-:Y:S05]  /*11a70*/  @!P0 NANOSLEEP.SYNCS 0x989680 ;  /* 0x009896800000895d */ /* 0x002fea0003900000 */
[----:B------:R-:W1:Y:S02]  /*11a80*/  @!P0 SYNCS.PHASECHK.TRANS64 P0, [R0+URZ+0x28c60], R3 ;  /* 0x028c6003000085a7 */ /* 0x000e64000800007f */
[----:B-1----:R-:W-:Y:S05]  /*11a90*/  @!P0 BRA `(.L_x_4082) ;  /* 0xfffffffc00f08947 */ /* 0x002fea000383ffff */
[----:B------:R-:W-:Y:S05]  /*11aa0*/  BRA `(.L_x_4193) ;  /* 0xffffffbc00387947 */ /* 0x000fea000383ffff */
.L_x_4099:
[----:B-1----:R1:W2:Y:S02]  /*11ab0*/  SYNCS.PHASECHK.TRANS64.TRYWAIT P0, [R2+URZ+0x28c40], R4 ;  /* 0x028c4004020075a7 */ /* 0x0022a4000800017f */
[----:B--2---:R-:W-:Y:S05]  /*11ac0*/  @!P0 NANOSLEEP.SYNCS 0x989680 ;  /* 0x009896800000895d */ /* 0x004fea0003900000 */
[----:B------:R-:W2:Y:S02]  /*11ad0*/  @!P0 SYNCS.PHASECHK.TRANS64 P0, [R2+URZ+0x28c40], R4 ;  /* 0x028c4004020085a7 */ /* 0x000ea4000800007f */
[----:B--2---:R-:W-:Y:S05]  /*11ae0*/  @!P0 BRA `(.L_x_4099) ;  /* 0xfffffffc00f08947 */ /* 0x004fea000383ffff */
[----:B------:R-:W-:Y:S05]  /*11af0*/  BRA `(.L_x_4194) ;  /* 0xffffffc8001c7947 */ /* 0x000fea000383ffff */
.L_x_4104:
[----:B--2---:R2:W3:Y:S02]  /*11b00*/  SYNCS.PHASECHK.TRANS64.TRYWAIT P0, [R2+URZ+0x28c60], R4 ;  /* 0x028c6004020075a7 */ /* 0x0044e4000800017f */
[----:B---3--:R-:W-:Y:S05]  /*11b10*/  @!P0 NANOSLEEP.SYNCS 0x989680 ;  /* 0x009896800000895d */ /* 0x008fea0003900000 */
[----:B------:R-:W3:Y:S02]  /*11b20*/  @!P0 SYNCS.PHASECHK.TRANS64 P0, [R2+URZ+0x28c60], R4 ;  /* 0x028c6004020085a7 */ /* 0x000ee4000800007f */
[----:B---3--:R-:W-:Y:S05]  /*11b30*/  @!P0 BRA `(.L_x_4104) ;  /* 0xfffffffc00f08947 */ /* 0x008fea000383ffff */
[----:B------:R-:W-:Y:S05]  /*11b40*/  BRA `(.L_x_4195) ;  /* 0xffffffc800947947 */ /* 0x000fea000383ffff */
.L_x_4120:
[----:B0-----:R0:W1:Y:S02]  /*11b50*/  SYNCS.PHASECHK.TRANS64.TRYWAIT P0, [R4+URZ+0x28c40], R2 ;  /* 0x028c4002040075a7 */ /* 0x001064000800017f */
[----:B-1----:R-:W-:Y:S05]  /*11b60*/  @!P0 NANOSLEEP.SYNCS 0x989680 ;  /* 0x009896800000895d */ /* 0x002fea0003900000 */
[----:B------:R-:W1:Y:S02]  /*11b70*/  @!P0 SYNCS.PHASECHK.TRANS64 P0, [R4+URZ+0x28c40], R2 ;  /* 0x028c4002040085a7 */ /* 0x000e64000800007f */
[----:B-1----:R-:W-:Y:S05]  /*11b80*/  @!P0 BRA `(.L_x_4120) ;  /* 0xfffffffc00f08947 */ /* 0x002fea000383ffff */
[----:B------:R-:W-:Y:S05]  /*11b90*/  BRA `(.L_x_4196) ;  /* 0xffffffd400647947 */ /* 0x000fea000383ffff */
.L_x_4125:
[----:B-1----:R1:W2:Y:S02]  /*11ba0*/  SYNCS.PHASECHK.TRANS64.TRYWAIT P0, [R4+URZ+0x28c60], R2 ;  /* 0x028c6002040075a7 */ /* 0x0022a4000800017f */
[----:B--2---:R-:W-:Y:S05]  /*11bb0*/  @!P0 NANOSLEEP.SYNCS 0x989680 ;  /* 0x009896800000895d */ /* 0x004fea0003900000 */
[----:B------:R-:W2:Y:S02]  /*11bc0*/  @!P0 SYNCS.PHASECHK.TRANS64 P0, [R4+URZ+0x28c60], R2 ;  /* 0x028c6002040085a7 */ /* 0x000ea4000800007f */
[----:B--2---:R-:W-:Y:S05]  /*11bd0*/  @!P0 BRA `(.L_x_4125) ;  /* 0xfffffffc00f08947 */ /* 0x004fea000383ffff */
[----:B------:R-:W-:Y:S05]  /*11be0*/  BRA `(.L_x_4197) ;  /* 0xffffffd400dc7947 */ /* 0x000fea000383ffff */
.L_x_4140:
[----:B0-----:R0:W1:Y:S02]  /*11bf0*/  SYNCS.PHASECHK.TRANS64.TRYWAIT P0, [R4+URZ+0x28c40], R2 ;  /* 0x028c4002040075a7 */ /* 0x001064000800017f */
[----:B-1----:R-:W-:Y:S05]  /*11c00*/  @!P0 NANOSLEEP.SYNCS 0x989680 ;  /* 0x009896800000895d */ /* 0x002fea0003900000 */
[----:B------:R-:W1:Y:S02]  /*11c10*/  @!P0 SYNCS.PHASECHK.TRANS64 P0, [R4+URZ+0x28c40], R2 ;  /* 0x028c4002040085a7 */ /* 0x000e64000800007f */
[----:B-1----:R-:W-:Y:S05]  /*11c20*/  @!P0 BRA `(.L_x_4140) ;  /* 0xfffffffc00f08947 */ /* 0x002fea000383ffff */
[----:B------:R-:W-:Y:S05]  /*11c30*/  BRA `(.L_x_4198) ;  /* 0xffffffe000947947 */ /* 0x000fea000383ffff */
.L_x_4145:
[----:B-1----:R1:W2:Y:S02]  /*11c40*/  SYNCS.PHASECHK.TRANS64.TRYWAIT P0, [R4+URZ+0x28c60], R2 ;  /* 0x028c6002040075a7 */ /* 0x0022a4000800017f */
[----:B--2---:R-:W-:Y:S05]  /*11c50*/  @!P0 NANOSLEEP.SYNCS 0x989680 ;  /* 0x009896800000895d */ /* 0x004fea0003900000 */
[----:B------:R-:W2:Y:S02]  /*11c60*/  @!P0 SYNCS.PHASECHK.TRANS64 P0, [R4+URZ+0x28c60], R2 ;  /* 0x028c6002040085a7 */ /* 0x000ea4000800007f */
[----:B--2---:R-:W-:Y:S05]  /*11c70*/  @!P0 BRA `(.L_x_4145) ;  /* 0xfffffffc00f08947 */ /* 0x004fea000383ffff */
[----:B------:R-:W-:Y:S05]  /*11c80*/  BRA `(.L_x_4199) ;  /* 0xffffffe4000c7947 */ /* 0x000fea000383ffff */
.L_x_4161:
        /* <DEDUP_REMOVED lines=8> */
.L_x_4201:
[----:B------:R-:W-:Y:S05]  /*11d10*/  BSYNC B0 ;  /* 0x0000000000007941 */ /* 0x000fea0003800000 */
.L_x_4200:
[----:B------:R-:W-:Y:S05]  /*11d20*/  BRA `(.L_x_4202) ;  /* 0xffffffec00cc7947 */ /* 0x000fea000383ffff */
.L_x_4164:
[----:B0-----:R0:W1:Y:S02]  /*11d30*/  SYNCS.PHASECHK.TRANS64.TRYWAIT P0, [R0+URZ+0x28c20], R3 ;  /* 0x028c2003000075a7 */ /* 0x001064000800017f */
[----:B-1----:R-:W-:Y:S05]  /*11d40*/  @!P0 NANOSLEEP.SYNCS 0x989680 ;  /* 0x009896800000895d */ /* 0x002fea0003900000 */
[----:B------:R-:W1:Y:S02]  /*11d50*/  @!P0 SYNCS.PHASECHK.TRANS64 P0, [R0+URZ+0x28c20], R3 ;  /* 0x028c2003000085a7 */ /* 0x000e64000800007f */
[----:B-1----:R-:W-:Y:S05]  /*11d60*/  @!P0 BRA `(.L_x_4164) ;  /* 0xfffffffc00f08947 */ /* 0x002fea000383ffff */
[----:B------:R-:W-:Y:S05]  /*11d70*/  BRA `(.L_x_4203) ;  /* 0xfffffff000187947 */ /* 0x000fea000383ffff */
.L_x_4165:
        /* <DEDUP_REMOVED lines=11> */
.L_x_4205:
[----:B------:R-:W-:Y:S05]  /*11e30*/  BSYNC B0 ;  /* 0x0000000000007941 */ /* 0x000fea0003800000 */
.L_x_4204:
[----:B------:R-:W-:Y:S05]  /*11e40*/  BRA `(.L_x_4206) ;  /* 0xfffffff000007947 */ /* 0x000fea000383ffff */
.L_x_4168:
[----:B------:R-:W-:Y:S01]  /*11e50*/  BSSY B1, `(.L_x_4207) ;  /* 0x0000006000017945 */ /* 0x000fe20003800000 */
[----:B------:R-:W-:-:S07]  /*11e60*/  IMAD.MOV.U32 R15, RZ, RZ, -0x1 ;  /* 0xffffffffff0f7424 */ /* 0x000fce00078e00ff */
[----:B01----:R-:W-:Y:S05]  /*11e70*/  WARPSYNC.COLLECTIVE R15, `(.L_x_4208) ;  /* 0x000000000f0c7348 */ /* 0x003fea0003c00000 */
[----:B------:R-:W-:Y:S02]  /*11e80*/  ELECT P6, UR62, PT ;  /* 0x00000000003e782f */ /* 0x000fe400038c0000 */
[----:B------:R-:W-:Y:S01]  /*11e90*/  MOV R14, UR62 ;  /* 0x0000003e000e7c02 */ /* 0x000fe20008000f00 */
[----:B01----:R-:W-:Y:S10]  /*11ea0*/  ENDCOLLECTIVE ;  /* 0x000000000000791b */ /* 0x003ff40003800000 */
.L_x_4208:
[----:B------:R-:W-:Y:S05]  /*11eb0*/  BSYNC B1 ;  /* 0x0000000000017941 */ /* 0x000fea0003800000 */
.L_x_4207:
[----:B------:R-:W-:Y:S05]  /*11ec0*/  BRA `(.L_x_4209) ;  /* 0xffffffec00f87947 */ /* 0x000fea000383ffff */
.L_x_4170:
[----:B0-----:R0:W1:Y:S02]  /*11ed0*/  SYNCS.PHASECHK.TRANS64.TRYWAIT P0, [R6+URZ], R5 ;  /* 0x00000005060075a7 */ /* 0x001064000800017f */
[----:B-1----:R-:W-:Y:S05]  /*11ee0*/  @!P0 NANOSLEEP.SYNCS 0x989680 ;  /* 0x009896800000895d */ /* 0x002fea0003900000 */
[----:B------:R-:W1:Y:S02]  /*11ef0*/  @!P0 SYNCS.PHASECHK.TRANS64 P0, [R6+URZ], R5 ;  /* 0x00000005060085a7 */ /* 0x000e64000800007f */
[----:B-1----:R-:W-:Y:S05]  /*11f00*/  @!P0 BRA `(.L_x_4170) ;  /* 0xfffffffc00f08947 */ /* 0x002fea000383ffff */
[----:B------:R-:W-:Y:S05]  /*11f10*/  BRA `(.L_x_4210) ;  /* 0xfffffff000307947 */ /* 0x000fea000383ffff */
.L_x_4171:
[----:B-1----:R1:W2:Y:S02]  /*11f20*/  SYNCS.PHASECHK.TRANS64.TRYWAIT P0, [R3+URZ], R2 ;  /* 0x00000002030075a7 */ /* 0x0022a4000800017f */
[----:B--2---:R-:W-:Y:S05]  /*11f30*/  @!P0 NANOSLEEP.SYNCS 0x989680 ;  /* 0x009896800000895d */ /* 0x004fea0003900000 */
[----:B------:R-:W2:Y:S02]  /*11f40*/  @!P0 SYNCS.PHASECHK.TRANS64 P0, [R3+URZ], R2 ;  /* 0x00000002030085a7 */ /* 0x000ea4000800007f */
[----:B--2---:R-:W-:Y:S05]  /*11f50*/  @!P0 BRA `(.L_x_4171) ;  /* 0xfffffffc00f08947 */ /* 0x004fea000383ffff */
[----:B------:R-:W-:Y:S05]  /*11f60*/  BRA `(.L_x_4211) ;  /* 0xfffffff000247947 */ /* 0x000fea000383ffff */
.L_x_4173:
[----:B-1----:R1:W2:Y:S02]  /*11f70*/  SYNCS.PHASECHK.TRANS64.TRYWAIT P0, [R18+URZ], R5 ;  /* 0x00000005120075a7 */ /* 0x0022a4000800017f */
[----:B--2---:R-:W-:Y:S05]  /*11f80*/  @!P0 NANOSLEEP.SYNCS 0x989680 ;  /* 0x009896800000895d */ /* 0x004fea0003900000 */
[----:B------:R-:W2:Y:S02]  /*11f90*/  @!P0 SYNCS.PHASECHK.TRANS64 P0, [R18+URZ], R5 ;  /* 0x00000005120085a7 */ /* 0x000ea4000800007f */
[----:B--2---:R-:W-:Y:S05]  /*11fa0*/  @!P0 BRA `(.L_x_4173) ;  /* 0xfffffffc00f08947 */ /* 0x004fea000383ffff */
[----:B------:R-:W-:Y:S05]  /*11fb0*/  BRA `(.L_x_4212) ;  /* 0xfffffff000287947 */ /* 0x000fea000383ffff */
.L_x_4213:
        /* <DEDUP_REMOVED lines=12> */
.L_x_5879:


//--------------------- .text._ZN7cutlass13device_kernelIN5flash11enable_sm90INS1_16FlashAttnFwdSm90INS1_25CollectiveMainloopFwdSm90ILi2EN4cute5tupleIJNS5_1CILi1EEES8_S8_EEENS6_IJNS7_ILi64EEESA_SA_EEELi512ENS_10bfloat16_tEfNS_4arch4Sm90ELb1ELb0ELb0ELb0ELb0ELb0ELb1ELb0ELb0ELb1ELb0ELb0EEENS1_21CollectiveEpilogueFwdINS6_IJSA_NS7_ILi512EEESA_EEES9_SC_SE_Li256ELb0ELb1ELb0ELb0EEENS1_30DynamicPersistentTileSchedulerILi256ELi128ELb0ELb1ELb1EEEEEEEEEvNT_6ParamsE --------------------------
	.section	.text._ZN7cutlass13device_kernelIN5flash11enable_sm90INS1_16FlashAttnFwdSm90INS1_25CollectiveMainloopFwdSm90ILi2EN4cute5tupleIJNS5_1CILi1EEES8_S8_EEENS6_IJNS7_ILi64EEESA_SA_EEELi512ENS_10bfloat16_tEfNS_4arch4Sm90ELb1ELb0ELb0ELb0ELb0ELb0ELb1ELb0ELb0ELb1ELb0ELb0EEENS1_21CollectiveEpilogueFwdINS6_IJSA_NS7_ILi512EEESA_EEES9_SC_SE_Li256ELb0ELb1ELb0ELb0EEENS1_30DynamicPersistentTileSchedulerILi256ELi128ELb0ELb1ELb1EEEEEEEEEvNT_6ParamsE,"ax",@progbits
	.align	128
.text._ZN7cutlass13device_kernelIN5flash11enable_sm90INS1_16FlashAttnFwdSm90INS1_25CollectiveMainloopFwdSm90ILi2EN4cute5tupleIJNS5_1CILi1EEES8_S8_EEENS6_IJNS7_ILi64EEESA_SA_EEELi512ENS_10bfloat16_tEfNS_4arch4Sm90ELb1ELb0ELb0ELb0ELb0ELb0ELb1ELb0ELb0ELb1ELb0ELb0EEENS1_21CollectiveEpilogueFwdINS6_IJSA_NS7_ILi512EEESA_EEES9_SC_SE_Li256ELb0ELb1ELb0ELb0EEENS1_30DynamicPersistentTileSchedulerILi256ELi128ELb0ELb1ELb1EEEEEEEEEvNT_6ParamsE:
        .type           _ZN7cutlass13device_kernelIN5flash11enable_sm90INS1_16FlashAttnFwdSm90INS1_25CollectiveMainloopFwdSm90ILi2EN4cute5tupleIJNS5_1CILi1EEES8_S8_EEENS6_IJNS7_ILi64EEESA_SA_EEELi512ENS_10bfloat16_tEfNS_4arch4Sm90ELb1ELb0ELb0ELb0ELb0ELb0ELb1ELb0ELb0ELb1ELb0ELb0EEENS1_21CollectiveEpilogueFwdINS6_IJSA_NS7_ILi512EEESA_EEES9_SC_SE_Li256ELb0ELb1ELb0ELb0EEENS1_30DynamicPersistentTileSchedulerILi256ELi128ELb0ELb1ELb1EEEEEEEEEvNT_6ParamsE,@function
        .size           _ZN7cutlass13device_kernelIN5flash11enable_sm90INS1_16FlashAttnFwdSm90INS1_25CollectiveMainloopFwdSm90ILi2EN4cute5tupleIJNS5_1CILi1EEES8_S8_EEENS6_IJNS7_ILi64EEESA_SA_EEELi512ENS_10bfloat16_tEfNS_4arch4Sm90ELb1ELb0ELb0ELb0ELb0ELb0ELb1ELb0ELb0ELb1ELb0ELb0EEENS1_21CollectiveEpilogueFwdINS6_IJSA_NS7_ILi512EEESA_EEES9_SC_SE_Li256ELb0ELb1ELb0ELb0EEENS1_30DynamicPersistentTileSchedulerILi256ELi128ELb0ELb1ELb1EEEEEEEEEvNT_6ParamsE,(.L_x_5880 - _ZN7cutlass13device_kernelIN5flash11enable_sm90INS1_16FlashAttnFwdSm90INS1_25CollectiveMainloopFwdSm90ILi2EN4cute5tupleIJNS5_1CILi1EEES8_S8_EEENS6_IJNS7_ILi64EEESA_SA_EEELi512ENS_10bfloat16_tEfNS_4arch4Sm90ELb1ELb0ELb0ELb0ELb0ELb0ELb1ELb0ELb0ELb1ELb0ELb0EEENS1_21CollectiveEpilogueFwdINS6_IJSA_NS7_ILi512EEESA_EEES9_SC_SE_Li256ELb0ELb1ELb0ELb0EEENS1_30DynamicPersistentTileSchedulerILi256ELi128ELb0ELb1ELb1EEEEEEEEEvNT_6ParamsE)
        .other          _ZN7cutlass13device_kernelIN5flash11enable_sm90INS1_16FlashAttnFwdSm90INS1_25CollectiveMainloopFwdSm90ILi2EN4cute5tupleIJNS5_1CILi1EEES8_S8_EEENS6_IJNS7_ILi64EEESA_SA_EEELi512ENS_10bfloat16_tEfNS_4arch4Sm90ELb1ELb0ELb0ELb0ELb0ELb0ELb1ELb0ELb0ELb1ELb0ELb0EEENS1_21CollectiveEpilogueFwdINS6_IJSA_NS7_ILi512EEESA_EEES9_SC_SE_Li256ELb0ELb1ELb0ELb0EEENS1_30DynamicPersistentTileSchedulerILi256ELi128ELb0ELb1ELb1EEEEEEEEEvNT_6ParamsE,@"STO_CUDA_ENTRY STV_DEFAULT"
_ZN7cutlass13device_kernelIN5flash11enable_sm90INS1_16FlashAttnFwdSm90INS1_25CollectiveMainloopFwdSm90ILi2EN4cute5tupleIJNS5_1CILi1EEES8_S8_EEENS6_IJNS7_ILi64EEESA_SA_EEELi512ENS_10bfloat16_tEfNS_4arch4Sm90ELb1ELb0ELb0ELb0ELb0ELb0ELb1ELb0ELb0ELb1ELb0ELb0EEENS1_21CollectiveEpilogueFwdINS6_IJSA_NS7_ILi512EEESA_EEES9_SC_SE_Li256ELb0ELb1ELb0ELb0EEENS1_30DynamicPersistentTileSchedulerILi256ELi128ELb0ELb1ELb1EEEEEEEEEvNT_6ParamsE:
        /* <DEDUP_REMOVED lines=18> */
.L_x_4215:
[----:B------:R-:W-:Y:S05]  /*0120*/  BSYNC B0 ;  /* 0x0000000000007941 */ /* 0x000fea0003800000 */
.L_x_4214:
        /* <DEDUP_REMOVED lines=39> */
.L_x_4216:
        /* <DEDUP_REMOVED lines=22> */
.L_x_4217:
        /* <DEDUP_REMOVED lines=18> */
.L_x_4218:
        /* <DEDUP_REMOVED lines=22> */
.L_x_4219:
        /* <DEDUP_REMOVED lines=22> */
.L_x_4220:
[----:B------:R-:W-:Y:S01]  /*08e0*/  PLOP3.LUT P0, PT, PT, PT, UP0, 0x80, 0x0 ;  /* 0x000000000000781c */ /* 0x000fe20003f0f008 */
[----:B------:R-:W-:Y:S01]  /*08f0*/  UMOV UR40, 0x1 ;  /* 0x0000000100287882 */ /* 0x000fe20000000000 */
[----:B------:R-:W-:Y:S01]  /*0900*/  NOP ;  /* 0x0000000000007918 */ /* 0x000fe20000000000 */
[----:B------:R-:W-:Y:S01]  /*0910*/  USEL UR40, UR40, 0x2, !UP0 ;  /* 0x0000000228287887 */ /* 0x000fe2000c000000 */
[----:B------:R-:W-:Y:S01]  /*0920*/  ULDC.64 UR44, c[0x0][0x208] ;  /* 0x00008200002c7ab9 */ /* 0x000fe20000000a00 */
[----:B0123--:R-:W-:Y:S08]  /*0930*/  BAR.SYNC.DEFER_BLOCKING 0x0 ;  /* 0x0000000000007b1d */ /* 0x00fff00000010000 */
[----:B------:R-:W-:Y:S05]  /*0940*/  @!P0 BRA `(.L_x_4221) ;  /* 0x000000f000108947 */ /* 0x000fea0003800000 */
.L_x_4222:
        /* <DEDUP_REMOVED lines=21> */
[----:B------:R-:W-:Y:S01]  /*0aa0*/  IMAD.MOV.U32 R16, RZ, RZ, RZ ;  /* 0x000000ffff107224 */ /* 0x000fe200078e00ff */
[----:B------:R-:W-:Y:S02]  /*0ab0*/  UMOV UR36, URZ ;  /* 0x0000003f00247c82 */ /* 0x000fe40008000000 */
[CC--:B------:R-:W-:Y:S02]  /*0ac0*/  LEA.HI R0, R3.reuse, R220.reuse, RZ, 0x4 ;  /* 0x000000dc03007211 */ /* 0x0c0fe400078f20ff */
[----:B------:R-:W-:-:S02]  /*0ad0*/  LEA.HI R4, R3, R220, RZ, 0x5 ;  /* 0x000000dc03047211 */ /* 0x000fc400078f28ff */
[----:B------:R-:W-:Y:S02]  /*0ae0*/  SHF.R.S32.HI R7, RZ, 0x4, R0 ;  /* 0x00000004ff077819 */ /* 0x000fe40000011400 */
[C---:B------:R-:W-:Y:S02]  /*0af0*/  LOP3.LUT R9, R0.reuse, 0xfffffff0, RZ, 0xc0, !PT ;  /* 0xfffffff000097812 */ /* 0x040fe400078ec0ff */
[----:B------:R-:W-:Y:S02]  /*0b00*/  LEA.HI R2, R0, R7, RZ, 0x1 ;  /* 0x0000000700027211 */ /* 0x000fe400078f08ff */
[----:B------:R-:W-:Y:S01]  /*0b10*/  SHF.R.S32.HI R11, RZ, 0x5, R4 ;  /* 0x00000005ff0b7819 */ /* 0x000fe20000011404 */
[----:B------:R-:W-:Y:S01]  /*0b20*/  IMAD.IADD R9, R220, 0x1, -R9 ;  /* 0x00000001dc097824 */ /* 0x000fe200078e0a09 */
[----:B------:R-:W-:Y:S02]  /*0b30*/  LOP3.LUT R2, R2, 0x1ffffffe, RZ, 0xc0, !PT ;  /* 0x1ffffffe02027812 */ /* 0x000fe400078ec0ff */
[----:B------:R-:W-:-:S02]  /*0b40*/  LEA.HI R5, R3, R220, RZ, 0x7 ;  /* 0x000000dc03057211 */ /* 0x000fc400078f38ff */
[----:B------:R-:W-:Y:S01]  /*0b50*/  SHF.R.S32.HI R4, RZ, 0x1f, R4 ;  /* 0x0000001fff047819 */ /* 0x000fe20000011404 */
[----:B------:R-:W-:Y:S01]  /*0b60*/  IMAD.IADD R10, R7, 0x1, -R2 ;  /* 0x00000001070a7824 */ /* 0x000fe200078e0a02 */
[----:B------:R-:W-:Y:S01]  /*0b70*/  LEA.HI R2, R3, R220, RZ, 0x2 ;  /* 0x000000dc03027211 */ /* 0x000fe200078f10ff */
[----:B0-----:R-:W-:Y:S01]  /*0b80*/  ULEA UR5, UR6, UR5, 0x18 ;  /* 0x0000000506057291 */ /* 0x001fe2000f8ec03f */
[----:B------:R-:W-:Y:S02]  /*0b90*/  LOP3.LUT R7, R5, 0xffffff80, RZ, 0xc0, !PT ;  /* 0xffffff8005077812 */ /* 0x000fe400078ec0ff */
[----:B------:R-:W-:Y:S02]  /*0ba0*/  LOP3.LUT R13, R2, 0xfffffffc, RZ, 0xc0, !PT ;  /* 0xfffffffc020d7812 */ /* 0x000fe400078ec0ff */
[----:B------:R-:W-:Y:S01]  /*0bb0*/  LEA.HI R4, R4, R11, RZ, 0x2 ;  /* 0x0000000b04047211 */ /* 0x000fe200078f10ff */
[C---:B------:R-:W-:Y:S01]  /*0bc0*/  IMAD.IADD R7, R220.reuse, 0x1, -R7 ;  /* 0x00000001dc077824 */ /* 0x040fe200078e0a07 */
[----:B------:R-:W-:Y:S01]  /*0bd0*/  SHF.R.S32.HI R0, RZ, 0x1f, R9 ;  /* 0x0000001fff007819 */ /* 0x000fe20000011409 */
[----:B------:R-:W-:Y:S01]  /*0be0*/  IMAD.IADD R13, R220, 0x1, -R13 ;  /* 0x00000001dc0d7824 */ /* 0x000fe200078e0a0d */
[----:B------:R-:W-:Y:S01]  /*0bf0*/  SHF.R.S32.HI R216, RZ, 0x7, R5 ;  /* 0x00000007ffd87819 */ /* 0x000fe20000011405 */
[----:B------:R-:W-:Y:S01]  /*0c00*/  IMAD.U32 R17, RZ, RZ, UR5 ;  /* 0x00000005ff117e24 */ /* 0x000fe2000f8e00ff */
[----:B------:R-:W-:-:S02]  /*0c10*/  LOP3.LUT R4, R4, 0x3ffffc, RZ, 0xc0, !PT ;  /* 0x003ffffc04047812 */ /* 0x000fc400078ec0ff */
[----:B------:R-:W-:Y:S01]  /*0c20*/  LEA.HI R8, R13, R13, RZ, 0x1 ;  /* 0x0000000d0d087211 */ /* 0x000fe200078f08ff */
[----:B------:R-:W-:Y:S01]  /*0c30*/  IMAD R15, R216, 0x100, R9 ;  /* 0x00000100d80f7824 */ /* 0x000fe200078e0209 */
[----:B------:R-:W-:Y:S01]  /*0c40*/  LEA.HI R6, R0, R9, RZ, 0x3 ;  /* 0x0000000900067211 */ /* 0x000fe200078f18ff */
[----:B------:R-:W-:Y:S01]  /*0c50*/  IMAD.IADD R2, R11, 0x1, -R4 ;  /* 0x000000010b027824 */ /* 0x000fe200078e0a04 */
[----:B------:R-:W-:Y:S02]  /*0c60*/  SHF.R.S32.HI R0, RZ, 0x1f, R7 ;  /* 0x0000001fff007819 */ /* 0x000fe40000011407 */
[----:B------:R-:W-:Y:S01]  /*0c70*/  LOP3.LUT R8, R8, 0x1ffffffe, RZ, 0xc0, !PT ;  /* 0x1ffffffe08087812 */ /* 0x000fe200078ec0ff */
[----:B------:R-:W-:Y:S01]  /*0c80*/  IMAD R14, R2, 0x10, R15 ;  /* 0x00000010020e7824 */ /* 0x000fe200078e020f */
[C---:B------:R-:W-:Y:S01]  /*0c90*/  LOP3.LUT R4, R6.reuse, 0xfffffff8, RZ, 0xc0, !PT ;  /* 0xfffffff806047812 */ /* 0x040fe200078ec0ff */
[----:B------:R-:W-:Y:S01]  /*0ca0*/  IMAD.SHL.U32 R6, R6, 0x40, RZ ;  /* 0x0000004006067824 */ /* 0x000fe200078e00ff */
[----:B------:R-:W-:Y:S01]  /*0cb0*/  LEA.HI R2, R0, R7, RZ, 0x2 ;  /* 0x0000000700027211 */ /* 0x000fe200078f10ff */
[----:B------:R-:W-:Y:S01]  /*0cc0*/  IMAD.IADD R13, R13, 0x1, -R8 ;  /* 0x000000010d0d7824 */ /* 0x000fe200078e0a08 */
[----:B------:R-:W-:Y:S01]  /*0cd0*/  LEA.HI R3, R3, R220, RZ, 0x3 ;  /* 0x000000dc03037211 */ /* 0x000fe200078f18ff */
[----:B------:R-:W-:Y:S01]  /*0ce0*/  IMAD.IADD R8, R9, 0x1, -R4 ;  /* 0x0000000109087824 */ /* 0x000fe200078e0a04 */
[----:B------:R-:W-:-:S02]  /*0cf0*/  LOP3.LUT R12, R2, 0x7ffffffc, RZ, 0xc0, !PT ;  /* 0x7ffffffc020c7812 */ /* 0x000fc400078ec0ff */
[----:B------:R-:W-:Y:S02]  /*0d00*/  LEA.HI R4, R0, R7, RZ, 0x5 ;  /* 0x0000000700047211 */ /* 0x000fe400078f28ff */
[----:B------:R-:W-:Y:S01]  /*0d10*/  SHF.R.S32.HI R0, RZ, 0x2, R2 ;  /* 0x00000002ff007819 */ /* 0x000fe20000011402 */
[----:B------:R-:W-:Y:S01]  /*0d20*/  IMAD.IADD R12, R7, 0x1, -R12 ;  /* 0x00000001070c7824 */ /* 0x000fe200078e0a0c */
[----:B------:R-:W-:Y:S01]  /*0d30*/  SHF.R.S32.HI R9, RZ, 0x1f, R2 ;  /* 0x0000001fff097819 */ /* 0x000fe20000011402 */
[----:B------:R-:W-:Y:S01]  /*0d40*/  IMAD.SHL.U32 R2, R8, 0x40, RZ ;  /* 0x0000004008027824 */ /* 0x000fe200078e00ff */
[----:B------:R-:W-:Y:S01]  /*0d50*/  LOP3.LUT R6, R6, 0x7ffffe00, RZ, 0xc0, !PT ;  /* 0x7ffffe0006067812 */ /* 0x000fe200078ec0ff */
[----:B------:R-:W-:Y:S01]  /*0d60*/  IMAD.SHL.U32 R7, R10, 0x8, RZ ;  /* 0x000000080a077824 */ /* 0x000fe200078e00ff */
[----:B------:R-:W-:Y:S01]  /*0d70*/  LEA.HI R9, R9, R0, RZ, 0x3 ;  /* 0x0000000009097211 */ /* 0x000fe200078f18ff */
[----:B------:R-:W-:Y:S01]  /*0d80*/  IMAD.SHL.U32 R18, R12, 0x2, RZ ;  /* 0x000000020c127824 */ /* 0x000fe200078e00ff */
[----:B------:R-:W-:Y:S01]  /*0d90*/  LOP3.LUT R2, R2, 0x1c0, RZ, 0xc0, !PT ;  /* 0x000001c002027812 */ /* 0x000fe200078ec0ff */
[--C-:B------:R-:W-:Y:S01]  /*0da0*/  IMAD.U32 R219, R14, 0x40, R7.reuse ;  /* 0x000000400edb7824 */ /* 0x100fe200078e0007 */
[----:B------:R-:W-:Y:S01]  /*0db0*/  R2P PR, R8, 0x6 ;  /* 0x0000000608007804 */ /* 0x000fe20000000000 */
[----:B------:R-:W-:Y:S01]  /*0dc0*/  IMAD R6, R11, 0x400, R6 ;  /* 0x000004000b067824 */ /* 0x000fe200078e0206 */
[----:B------:R-:W-:-:S02]  /*0dd0*/  LOP3.LUT R7, R2, 0x8, R7, 0xf8, !PT ;  /* 0x0000000802077812 */ /* 0x000fc400078ef807 */
[----:B------:R-:W-:Y:S02]  /*0de0*/  SHF.R.U32.HI R2, RZ, 0x3, R2 ;  /* 0x00000003ff027819 */ /* 0x000fe40000011602 */
[----:B------:R-:W-:Y:S02]  /*0df0*/  LOP3.LUT R9, R9, 0xfffffff8, RZ, 0xc0, !PT ;  /* 0xfffffff809097812 */ /* 0x000fe400078ec0ff */
[----:B------:R-:W-:Y:S01]  /*0e00*/  LOP3.LUT R7, R7, R2, RZ, 0x3c, !PT ;  /* 0x0000000207077212 */ /* 0x000fe200078e3cff */
[----:B------:R-:W-:Y:S01]  /*0e10*/  IMAD.MOV.U32 R2, RZ, RZ, RZ ;  /* 0x000000ffff027224 */ /* 0x000fe200078e00ff */
[----:B------:R-:W-:Y:S01]  /*0e20*/  LEA.HI R5, R5, R216, RZ, 0x1 ;  /* 0x000000d805057211 */ /* 0x000fe200078f08ff */
[----:B------:R-:W-:Y:S01]  /*0e30*/  IMAD.IADD R9, R0, 0x1, -R9 ;  /* 0x0000000100097824 */ /* 0x000fe200078e0a09 */
[----:B------:R-:W-:Y:S01]  /*0e40*/  SHF.R.S32.HI R4, RZ, 0x5, R4 ;  /* 0x00000005ff047819 */ /* 0x000fe20000011404 */
[----:B------:R-:W-:Y:S01]  /*0e50*/  IMAD.IADD R6, R6, 0x1, R7 ;  /* 0x0000000106067824 */ /* 0x000fe200078e0207 */
[----:B------:R-:W-:-:S02]  /*0e60*/  LOP3.LUT R7, R3, 0xfffffff8, RZ, 0xc0, !PT ;  /* 0xfffffff803077812 */ /* 0x000fc400078ec0ff */
[----:B------:R-:W-:Y:S01]  /*0e70*/  LOP3.LUT R5, R5, 0xfffffe, RZ, 0xc0, !PT ;  /* 0x00fffffe05057812 */ /* 0x000fe200078ec0ff */
[----:B------:R-:W-:Y:S01]  /*0e80*/  IMAD R185, R6, 0x2, R17 ;  /* 0x0000000206b97824 */ /* 0x000fe200078e0211 */
[----:B------:R-:W-:Y:S01]  /*0e90*/  SEL R187, R187, 0xffffffc0, !P2 ;  /* 0xffffffc0bbbb7807 */ /* 0x000fe20005000000 */
[----:B------:R-:W-:Y:S01]  /*0ea0*/  IMAD.IADD R214, R220, 0x1, -R7 ;  /* 0x00000001dcd67824 */ /* 0x000fe200078e0a07 */
[----:B------:R-:W-:Y:S01]  /*0eb0*/  SHF.R.S32.HI R215, RZ, 0x3, R3 ;  /* 0x00000003ffd77819 */ /* 0x000fe20000011403 */
[C---:B------:R-:W-:Y:S02]  /*0ec0*/  VIADD R189, R185.reuse, 0x36400 ;  /* 0x00036400b9bd7836 */ /* 0x040fe40000000000 */
[----:B------:R-:W-:Y:S02]  /*0ed0*/  IMAD.SHL.U32 R23, R214, 0x8, RZ ;  /* 0x00000008d6177824 */ /* 0x000fe400078e00ff */
[----:B------:R-:W-:Y:S02]  /*0ee0*/  VIADD R186, R185, 0x36420 ;  /* 0x00036420b9ba7836 */ /* 0x000fe40000000000 */
        /* <DEDUP_REMOVED lines=21> */
.L_x_4270:
        /* <DEDUP_REMOVED lines=21> */
.L_x_4223:
[----:B------:R-:W-:Y:S01]  /*1190*/  ULDC UR7, c[0x0][0xd54] ;  /* 0x0003550000077ab9 */ /* 0x000fe20000000800 */
[----:B------:R-:W-:Y:S01]  /*11a0*/  UMOV UR6, UR9 ;  /* 0x0000000900067c82 */ /* 0x000fe20008000000 */
[----:B------:R-:W-:-:S11]  /*11b0*/  UISETP.NE.AND UP0, UPT, UR7, 0x1, UPT ;  /* 0x000000010700788c */ /* 0x000fd6000bf05270 */
[----:B------:R-:W-:Y:S02]  /*11c0*/  @UP0 ULDC.64 UR10, c[0x0][0xd58] ;  /* 0x00035600000a0ab9 */ /* 0x000fe40000000a00 */
[----:B------:R-:W-:-:S04]  /*11d0*/  UIMAD.WIDE.U32 UR4, UR9, UR10, URZ ;  /* 0x0000000a090472a5 */ /* 0x000fc8000f8e003f */
[----:B------:R-:W-:-:S04]  /*11e0*/  @UP0 USHF.R.U32.HI UR6, URZ, UR11, UR5 ;  /* 0x0000000b3f060299 */ /* 0x000fc80008011605 */
[----:B------:R-:W-:-:S12]  /*11f0*/  UIMAD UR4, UR6, UR7, URZ ;  /* 0x00000007060472a4 */ /* 0x000fd8000f8e023f */
.L_x_4224:
[----:B------:R-:W0:Y:S01]  /*1200*/  LDC.64 R4, c[0x0][0x418] ;  /* 0x00010600ff047b82 */ /* 0x000e220000000a00 */
[----:B------:R-:W-:Y:S01]  /*1210*/  ULDC UR42, c[0x0][0xd48] ;  /* 0x00035200002a7ab9 */ /* 0x000fe20000000800 */
[----:B------:R-:W-:Y:S02]  /*1220*/  UIADD3 UR4, UR9, -UR4, URZ ;  /* 0x8000000409047290 */ /* 0x000fe4000fffe03f */
[----:B------:R-:W-:Y:S01]  /*1230*/  UISETP.NE.AND UP0, UPT, UR42, 0x1, UPT ;  /* 0x000000012a00788c */ /* 0x000fe2000bf05270 */
[----:B------:R-:W-:Y:S01]  /*1240*/  ULDC UR5, c[0x0][0xd54] ;  /* 0x0003550000057ab9 */ /* 0x000fe20000000800 */
[----:B------:R-:W-:Y:S02]  /*1250*/  UISETP.NE.AND UP1, UPT, UR37, 0x1, UPT ;  /* 0x000000012500788c */ /* 0x000fe4000bf25270 */
[----:B------:R-:W1:Y:S01]  /*1260*/  LDC R188, c[0x0][0x424] ;  /* 0x00010900ffbc7b82 */ /* 0x000e620000000800 */
[----:B------:R-:W-:Y:S02]  /*1270*/  UIMAD UR8, UR8, UR5, UR4 ;  /* 0x00000005080872a4 */ /* 0x000fe4000f8e0204 */
[----:B------:R-:W-:Y:S01]  /*1280*/  ULOP3.LUT UR6, URZ, UR6, URZ, 0x33, !UPT ;  /* 0x000000063f067292 */ /* 0x000fe2000f8e333f */
[----:B------:R-:W-:-:S03]  /*1290*/  ULDC UR7, c[0x0][0xd3c] ;  /* 0x00034f0000077ab9 */ /* 0x000fc60000000800 */
[----:B------:R-:W-:Y:S01]  /*12a0*/  @UP0 ULDC UR4, c[0x0][0xd4c] ;  /* 0x0003530000040ab9 */ /* 0x000fe20000000800 */
[----:B------:R-:W2:Y:S01]  /*12b0*/  LDC R7, c[0x0][0x2f0] ;  /* 0x0000bc00ff077b82 */ /* 0x000ea20000000800 */
[----:B------:R-:W-:Y:S01]  /*12c0*/  UIMAD.WIDE.U32 UR4, UR8, UR4, URZ ;  /* 0x00000004080472a5 */ /* 0x000fe2000f8e003f */
[----:B------:R-:W-:Y:S01]  /*12d0*/  @UP0 ULDC UR9, c[0x0][0xd50] ;  /* 0x0003540000090ab9 */ /* 0x000fe20000000800 */
[----:B------:R-:W-:Y:S02]  /*12e0*/  UMOV UR39, UR8 ;  /* 0x0000000800277c82 */ /* 0x000fe40008000000 */
[----:B------:R-:W-:Y:S02]  /*12f0*/  @UP0 USHF.R.U32.HI UR39, URZ, UR9, UR5 ;  /* 0x000000093f270299 */ /* 0x000fe40008011605 */
[----:B------:R-:W-:Y:S01]  /*1300*/  UIADD3 UR6, UR6, UR7, URZ ;  /* 0x0000000706067290 */ /* 0x000fe2000fffe03f */
[----:B0-----:R-:W-:Y:S01]  /*1310*/  ISETP.NE.U32.AND P0, PT, R4, RZ, PT ;  /* 0x000000ff0400720c */ /* 0x001fe20003f05070 */
[----:B------:R-:W-:-:S02]  /*1320*/  UIADD3 UR4, -UR39, URZ, URZ ;  /* 0x0000003f27047290 */ /* 0x000fc4000fffe13f */
[----:B------:R-:W-:Y:S01]  /*1330*/  USHF.L.U32 UR41, UR6, 0x6, URZ ;  /* 0x0000000606297899 */ /* 0x000fe2000800063f */
[----:B------:R-:W-:Y:S01]  /*1340*/  ISETP.NE.AND.EX P0, PT, R5, RZ, PT, P0 ;  /* 0x000000ff0500720c */ /* 0x000fe20003f05300 */
[----:B------:R-:W-:-:S03]  /*1350*/  UIMAD UR42, UR42, UR4, UR8 ;  /* 0x000000042a2a72a4 */ /* 0x000fc6000f8e0208 */
[----:B-1----:R-:W-:Y:S02]  /*1360*/  SEL R188, R188, 0x1, P0 ;  /* 0x00000001bcbc7807 */ /* 0x002fe40000000000 */
[----:B------:R-:W-:-:S03]  /*1370*/  PLOP3.LUT P0, PT, PT, PT, UP1, 0x80, 0x0 ;  /* 0x000000000000781c */ /* 0x000fc60003f0f018 */
[----:B--2---:R-:W-:-:S05]  /*1380*/  IMAD R0, R188, R7, 0x3f ;  /* 0x0000003fbc007424 */ /* 0x004fca00078e0207 */
[----:B------:R-:W-:-:S04]  /*1390*/  SHF.R.S32.HI R3, RZ, 0x1f, R0 ;  /* 0x0000001fff037819 */ /* 0x000fc80000011400 */
[----:B------:R-:W-:-:S04]  /*13a0*/  LEA.HI R3, R3, R0, RZ, 0x6 ;  /* 0x0000000003037211 */ /* 0x000fc800078f30ff */
[----:B------:R-:W-:Y:S01]  /*13b0*/  SHF.R.S32.HI R3, RZ, 0x6, R3 ;  /* 0x00000006ff037819 */ /* 0x000fe20000011403 */
[----:B------:R-:W-:Y:S06]  /*13c0*/  @!P0 BRA `(.L_x_4225) ;  /* 0x0000001c00408947 */ /* 0x000fec0003800000 */
[----:B------:R-:W0:Y:S01]  /*13d0*/  LDC R0, c[0x0][0x448] ;  /* 0x00011200ff007b82 */ /* 0x000e220000000800 */
[----:B------:R-:W-:Y:S01]  /*13e0*/  UIADD3 UR4, UR41, 0x3f, URZ ;  /* 0x0000003f29047890 */ /* 0x000fe2000fffe03f */
[----:B------:R-:W-:Y:S02]  /*13f0*/  CS2R R150, SRZ ;  /* 0x0000000000967805 */ /* 0x000fe4000001ff00 */
[----:B------:R-:W-:Y:S02]  /*1400*/  CS2R R148, SRZ ;  /* 0x0000000000947805 */ /* 0x000fe4000001ff00 */
[----:B------:R-:W-:Y:S02]  /*1410*/  CS2R R146, SRZ ;  /* 0x0000000000927805 */ /* 0x000fe4000001ff00 */
[----:B------:R-:W-:Y:S02]  /*1420*/  CS2R R144, SRZ ;  /* 0x0000000000907805 */ /* 0x000fe4000001ff00 */
[----:B------:R-:W-:-:S02]  /*1430*/  CS2R R142, SRZ ;  /* 0x00000000008e7805 */ /* 0x000fc4000001ff00 */
[----:B------:R-:W-:Y:S01]  /*1440*/  CS2R R140, SRZ ;  /* 0x00000000008c7805 */ /* 0x000fe2000001ff00 */
[----:B------:R-:W1:Y:S01]  /*1450*/  LDC R5, c[0x0][0x288] ;  /* 0x0000a200ff057b82 */ /* 0x000e620000000800 */
        /* <DEDUP_REMOVED lines=15> */
[----:B0-----:R-:W-:Y:S01]  /*1550*/  ISETP.NE.AND P0, PT, R0, 0x1, PT ;  /* 0x000000010000780c */ /* 0x001fe20003f05270 */
[----:B------:R-:W-:Y:S01]  /*1560*/  IMAD.U32 R0, RZ, RZ, UR4 ;  /* 0x00000004ff007e24 */ /* 0x000fe2000f8e00ff */
[----:B------:R-:W-:Y:S02]  /*1570*/  CS2R R112, SRZ ;  /* 0x0000000000707805 */ /* 0x000fe4000001ff00 */
[----:B------:R-:W-:-:S02]  /*1580*/  CS2R R110, SRZ ;  /* 0x00000000006e7805 */ /* 0x000fc4000001ff00 */
[----:B------:R-:W-:Y:S02]  /*1590*/  CS2R R106, SRZ ;  /* 0x00000000006a7805 */ /* 0x000fe4000001ff00 */
[----:B------:R-:W-:Y:S02]  /*15a0*/  CS2R R162, SRZ ;  /* 0x0000000000a27805 */ /* 0x000fe4000001ff00 */
[----:B------:R-:W-:Y:S02]  /*15b0*/  CS2R R102, SRZ ;  /* 0x0000000000667805 */ /* 0x000fe4000001ff00 */
[----:B------:R-:W-:Y:S02]  /*15c0*/  CS2R R164, SRZ ;  /* 0x0000000000a47805 */ /* 0x000fe4000001ff00 */
[----:B-1----:R-:W-:Y:S02]  /*15d0*/  IADD3 R5, -R5, 0x40, RZ ;  /* 0x0000004005057810 */ /* 0x002fe40007ffe1ff */
[----:B------:R-:W-:-:S02]  /*15e0*/  CS2R R98, SRZ ;  /* 0x0000000000627805 */ /* 0x000fc4000001ff00 */
[----:B------:R-:W-:Y:S02]  /*15f0*/  CS2R R166, SRZ ;  /* 0x0000000000a67805 */ /* 0x000fe4000001ff00 */
[----:B------:R-:W-:Y:S02]  /*1600*/  CS2R R94, SRZ ;  /* 0x00000000005e7805 */ /* 0x000fe4000001ff00 */
[----:B------:R-:W-:Y:S01]  /*1610*/  CS2R R170, SRZ ;  /* 0x0000000000aa7805 */ /* 0x000fe2000001ff00 */
[----:B------:R-:W0:Y:S01]  /*1620*/  @P0 LDC R4, c[0x0][0x44c] ;  /* 0x00011300ff040b82 */ /* 0x000e220000000800 */
[----:B------:R-:W-:Y:S01]  /*1630*/  IMAD R5, R188, R7, R5 ;  /* 0x00000007bc057224 */ /* 0x000fe200078e0205 */
[----:B------:R-:W-:Y:S01]  /*1640*/  CS2R R90, SRZ ;  /* 0x00000000005a7805 */ /* 0x000fe2000001ff00 */
[----:B------:R-:W-:Y:S01]  /*1650*/  IMAD.MOV.U32 R169, RZ, RZ, RZ ;  /* 0x000000ffffa97224 */ /* 0x000fe200078e00ff */
        /* <DEDUP_REMOVED lines=20> */
[----:B0-----:R-:W-:Y:S01]  /*17a0*/  @P0 IMAD.HI.U32 R4, R4, UR4, RZ ;  /* 0x0000000404040c27 */ /* 0x001fe2000f8e00ff */
[----:B------:R-:W-:-:S02]  /*17b0*/  CS2R R50, SRZ ;  /* 0x0000000000327805 */ /* 0x000fc4000001ff00 */
[----:B------:R-:W-:Y:S02]  /*17c0*/  CS2R R204, SRZ ;  /* 0x0000000000cc7805 */ /* 0x000fe4000001ff00 */
[----:B------:R-:W-:Y:S02]  /*17d0*/  CS2R R46, SRZ ;  /* 0x00000000002e7805 */ /* 0x000fe4000001ff00 */
[----:B------:R-:W-:Y:S02]  /*17e0*/  CS2R R206, SRZ ;  /* 0x0000000000ce7805 */ /* 0x000fe4000001ff00 */
[----:B------:R-:W-:Y:S02]  /*17f0*/  CS2R R42, SRZ ;  /* 0x00000000002a7805 */ /* 0x000fe4000001ff00 */
[----:B------:R-:W-:Y:S02]  /*1800*/  CS2R R210, SRZ ;  /* 0x0000000000d27805 */ /* 0x000fe4000001ff00 */
[----:B------:R-:W-:-:S02]  /*1810*/  CS2R R38, SRZ ;  /* 0x0000000000267805 */ /* 0x000fc4000001ff00 */
[----:B-1----:R-:W-:Y:S02]  /*1820*/  @P0 SHF.R.U32.HI R0, RZ, R9, R4 ;  /* 0x00000009ff000219 */ /* 0x002fe40000011604 */
[----:B------:R-:W-:Y:S02]  /*1830*/  CS2R R208, SRZ ;  /* 0x0000000000d07805 */ /* 0x000fe4000001ff00 */
[----:B------:R-:W-:Y:S02]  /*1840*/  PLOP3.LUT P0, PT, PT, PT, PT, 0x80, 0x0 ;  /* 0x000000000000781c */ /* 0x000fe40003f0f070 */
[----:B------:R-:W-:Y:S02]  /*1850*/  CS2R R212, SRZ ;  /* 0x0000000000d47805 */ /* 0x000fe4000001ff00 */
[----:B------:R-:W-:Y:S01]  /*1860*/  CS2R R34, SRZ ;  /* 0x0000000000227805 */ /* 0x000fe2000001ff00 */
[----:B------:R-:W-:Y:S01]  /*1870*/  IMAD.IADD R0, R5, 0x1, R0 ;  /* 0x0000000105007824 */ /* 0x000fe200078e0200 */
        /* <DEDUP_REMOVED lines=8> */
[----:B------:R-:W-:Y:S01]  /*1900*/  VIMNMX R4, R3, R4, PT ;  /* 0x0000000403047248 */ /* 0x000fe20003fe0100 */
[----:B------:R-:W-:-:S03]  /*1910*/  IMAD.MOV.U32 R3, RZ, RZ, RZ ;  /* 0x000000ffff037224 */ /* 0x000fc600078e00ff */
[----:B------:R-:W-:-:S13]  /*1920*/  ISETP.GE.AND P1, PT, R4, 0x1, PT ;  /* 0x000000010400780c */ /* 0x000fda0003f26270 */
        /* <DEDUP_REMOVED lines=11> */
[----:B------:R-:W-:Y:S01]  /*19e0*/  UMOV UR7, 0x40000040 ;  /* 0x4000004000077882 */ /* 0x000fe20000000000 */
[----:B------:R-:W1:Y:S01]  /*19f0*/  S2R R8, SR_TID.X ;  /* 0x0000000000087919 */ /* 0x000e620000002100 */
[----:B0-----:R-:W-:-:S04]  /*1a00*/  LEA.HI R3, R0, R0, RZ, 0x1 ;  /* 0x0000000000037211 */ /* 0x001fc800078f08ff */
[----:B------:R-:W-:Y:S01]  /*1a10*/  LOP3.LUT R3, R3, 0x1fffe, RZ, 0xc0, !PT ;  /* 0x0001fffe03037812 */ /* 0x000fe200078ec0ff */
[----:B------:R-:W-:-:S04]  /*1a20*/  WARPGROUP.ARRIVE ;  /* 0x00000000000079c5 */ /* 0x000fc80000000000 */
        /* <DEDUP_REMOVED lines=12> */
[----:B-1----:R-:W-:Y:S02]  /*1af0*/  LOP3.LUT R8, R8, 0x7f, RZ, 0xc0, !PT ;  /* 0x0000007f08087812 */ /* 0x002fe400078ec0ff */
[----:B------:R-:W-:Y:S01]  /*1b00*/  R2UR UR12, R6 ;  /* 0x00000000060c72ca */ /* 0x000fe200000e0000 */
[----:B------:R-:W-:Y:S01]  /*1b10*/  IMAD R0, R2, 0x1000, R7 ;  /* 0x0000100002007824 */ /* 0x000fe200078e0207 */
[----:B------:R-:W-:Y:S01]  /*1b20*/  ISETP.NE.AND P1, PT, R8, RZ, PT ;  /* 0x000000ff0800720c */ /* 0x000fe20003f25270 */
[C---:B------:R-:W-:Y:S02]  /*1b30*/  VIADD R6, R3.reuse, 0x4 ;  /* 0x0000000403067836 */ /* 0x040fe40000000000 */
[C---:B------:R-:W-:Y:S01]  /*1b40*/  VIADD R5, R0.reuse, 0x80 ;  /* 0x0000008000057836 */ /* 0x040fe20000000000 */
[----:B------:R-:W-:Y:S01]  /*1b50*/  R2UR UR10, R0 ;  /* 0x00000000000a72ca */ /* 0x000fe200000e0000 */
[----:B------:R-:W-:Y:S01]  /*1b60*/  VIADD R3, R3, 0x6 ;  /* 0x0000000603037836 */ /* 0x000fe20000000000 */
[----:B------:R-:W-:-:S02]  /*1b70*/  R2UR UR16, R6 ;  /* 0x00000000061072ca */ /* 0x000fc400000e0000 */
[----:B------:R-:W-:Y:S01]  /*1b80*/  R2UR UR14, R5 ;  /* 0x00000000050e72ca */ /* 0x000fe200000e0000 */
[C---:B------:R-:W-:Y:S01]  /*1b90*/  VIADD R5, R0.reuse, 0x100 ;  /* 0x0000010000057836 */ /* 0x040fe20000000000 */
[----:B------:R-:W-:Y:S01]  /*1ba0*/  R2UR UR4, R3 ;  /* 0x00000000030472ca */ /* 0x000fe200000e0000 */
[----:B------:R-:W-:-:S03]  /*1bb0*/  VIADD R0, R0, 0x180 ;  /* 0x0000018000007836 */ /* 0x000fc60000000000 */
[----:B------:R-:W-:Y:S02]  /*1bc0*/  R2UR UR18, R5 ;  /* 0x00000000051272ca */ /* 0x000fe400000e0000 */
[----:B------:R-:W-:Y:S01]  /*1bd0*/  R2UR UR6, R0 ;  /* 0x00000000000672ca */ /* 0x000fe200000e0000 */
[----:B------:R-:W-:Y:S01]  /*1be0*/  HGMMA.64x256x16.F32.BF16 R24, gdesc[UR8].tnspB, RZ, !UPT, gsb0 ;  /* 0x43e00000081879f0 */ /* 0x000fe2000c0018ff */
[----:B------:R-:W-:-:S04]  /*1bf0*/  @!P1 IMAD R0, R2, 0x8, R17 ;  /* 0x0000000802009824 */ /* 0x000fc800078e0211 */
[----:B------:R-:W-:-:S05]  /*1c00*/  @!P1 VIADD R0, R0, 0x38860 ;  /* 0x0003886000009836 */ /* 0x000fca0000000000 */
[----:B------:R-:W-:Y:S01]  /*1c10*/  @!P1 PRMT R0, RZ, 0x654, R0 ;  /* 0x00000654ff009816 */ /* 0x000fe20000000000 */
[----:B------:R-:W-:Y:S02]  /*1c20*/  WARPGROUP.DEPBAR.LE gsb0, 0x0 ;  /* 0x00008000000079c5 */ /* 0x000fe40000010000 */
[----:B------:R-:W-:-:S15]  /*1c30*/  WARPGROUP.ARRIVE ;  /* 0x00000000000079c5 */ /* 0x000fde0000000000 */
        /* <DEDUP_REMOVED lines=14> */
.L_x_4228:
[----:B------:R-:W-:Y:S01]  /*1d20*/  BAR.SYNC.DEFER_BLOCKING 0xe, 0x100 ;  /* 0x0384000000007b1d */ /* 0x000fe20000010000 */
[----:B01----:R-:W-:Y:S01]  /*1d30*/  IMAD R0, R2, 0x40, R22 ;  /* 0x0000004002007824 */ /* 0x003fe200078e0216 */
[----:B------:R-:W-:Y:S01]  /*1d40*/  ISETP.GT.AND P2, PT, R4, RZ, PT ;  /* 0x000000ff0400720c */ /* 0x000fe20003f44270 */
[----:B------:R-:W-:Y:S02]  /*1d50*/  VIADD R2, R2, 0x1 ;  /* 0x0000000102027836 */ /* 0x000fe40000000000 */
[----:B------:R-:W-:Y:S01]  /*1d60*/  IMAD R0, R0, 0x4, R17 ;  /* 0x0000000400007824 */ /* 0x000fe200078e0211 */
[----:B------:R-:W-:Y:S01]  /*1d70*/  UMOV UR11, 0x40000040 ;  /* 0x40000040000b7882 */ /* 0x000fe20000000000 */
[----:B------:R-:W-:Y:S01]  /*1d80*/  UMOV UR15, 0x40000040 ;  /* 0x40000040000f7882 */ /* 0x000fe20000000000 */
[----:B------:R-:W-:Y:S01]  /*1d90*/  ISETP.NE.AND P0, PT, R2, 0x2, PT ;  /* 0x000000020200780c */ /* 0x000fe20003f05270 */
[----:B------:R-:W-:Y:S01]  /*1da0*/  UMOV UR19, 0x40000040 ;  /* 0x4000004000137882 */ /* 0x000fe20000000000 */
[----:B------:R-:W-:Y:S01]  /*1db0*/  UMOV UR7, 0x40000040 ;  /* 0x4000004000077882 */ /* 0x000fe20000000000 */
[----:B------:R-:W-:Y:S01]  /*1dc0*/  VIADD R4, R4, 0xffffffff ;  /* 0xffffffff04047836 */ /* 0x000fe20000000000 */
[----:B------:R-:W-:Y:S01]  /*1dd0*/  SEL R2, R2, RZ, P0 ;  /* 0x000000ff02027207 */ /* 0x000fe20000000000 */
[----:B------:R-:W0:Y:S04]  /*1de0*/  LDS R3, [R0+0x38400] ;  /* 0x0384000000037984 */ /* 0x000e280000000800 */
[----:B------:R1:W2:Y:S02]  /*1df0*/  LDS R5, [R0+0x38420] ;  /* 0x0384200000057984 */ /* 0x0002a40000000800 */
[----:B-1----:R-:W-:-:S05]  /*1e00*/  IMAD R0, R2, 0x1000, R7 ;  /* 0x0000100002007824 */ /* 0x002fca00078e0207 */
[----:B------:R-:W-:Y:S01]  /*1e10*/  R2UR UR10, R0 ;  /* 0x00000000000a72ca */ /* 0x000fe200000e0000 */
        /* <DEDUP_REMOVED lines=128> */
[----:B------:R-:W-:-:S05]  /*2620*/  VIADD R3, R0, 0x80 ;  /* 0x0000008000037836 */ /* 0x000fca0000000000 */
[----:B------:R-:W-:Y:S01]  /*2630*/  WARPGROUP.ARRIVE ;  /* 0x00000000000079c5 */ /* 0x000fe20000000000 */
[----:B------:R-:W-:Y:S01]  /*2640*/  R2UR UR14, R3 ;  /* 0x00000000030e72ca */ /* 0x000fe200000e0000 */
[C---:B------:R-:W-:Y:S02]  /*2650*/  VIADD R3, R0.reuse, 0x100 ;  /* 0x0000010000037836 */ /* 0x040fe40000000000 */
[----:B------:R-:W-:Y:S02]  /*2660*/  VIADD R0, R0, 0x180 ;  /* 0x0000018000007836 */ /* 0x000fe40000000000 */
[----:B------:R-:W-:Y:S01]  /*2670*/  HGMMA.64x256x16.F32.BF16 R24, gdesc[UR8].tnspB, R24, gsb0 ;  /* 0x43e00000081879f0 */ /* 0x000fe20008001818 */
[----:B------:R-:W-:Y:S02]  /*2680*/  R2UR UR18, R3 ;  /* 0x00000000031272ca */ /* 0x000fe400000e0000 */
[----:B------:R-:W-:Y:S01]  /*2690*/  R2UR UR6, R0 ;  /* 0x00000000000672ca */ /* 0x000fe200000e0000 */
[----:B------:R-:W-:Y:S01]  /*26a0*/  @!P1 IMAD R0, R2, 0x8, R17 ;  /* 0x0000000802009824 */ /* 0x000fe200078e0211 */
[----:B------:R-:W-:-:S03]  /*26b0*/  SEL R3, RZ, 0x1, P0 ;  /* 0x00000001ff037807 */ /* 0x000fc60000000000 */
[----:B------:R-:W-:Y:S01]  /*26c0*/  @!P1 VIADD R0, R0, 0x38860 ;  /* 0x0003886000009836 */ /* 0x000fe20000000000 */
[----:B------:R-:W-:-:S04]  /*26d0*/  LOP3.LUT R16, R16, R3, RZ, 0x3c, !PT ;  /* 0x0000000310107212 */ /* 0x000fc800078e3cff */
[----:B------:R-:W-:Y:S01]  /*26e0*/  @!P1 PRMT R0, RZ, 0x654, R0 ;  /* 0x00000654ff009816 */ /* 0x000fe20000000000 */
[----:B------:R-:W-:Y:S02]  /*26f0*/  WARPGROUP.DEPBAR.LE gsb0, 0x0 ;  /* 0x00008000000079c5 */ /* 0x000fe40000010000 */
[----:B------:R-:W-:-:S12]  /*2700*/  WARPGROUP.ARRIVE ;  /* 0x00000000000079c5 */ /* 0x000fd80000000000 */
        /* <DEDUP_REMOVED lines=13> */
.L_x_4227:
[----:B------:R-:W-:Y:S01]  /*27e0*/  BAR.SYNC.DEFER_BLOCKING 0xe, 0x100 ;  /* 0x0384000000007b1d */ /* 0x000fe20000010000 */
[C---:B01----:R-:W-:Y:S01]  /*27f0*/  IMAD R0, R2.reuse, 0x40, R22 ;  /* 0x0000004002007824 */ /* 0x043fe200078e0216 */
[----:B------:R-:W-:Y:S01]  /*2800*/  PLOP3.LUT P0, PT, PT, PT, PT, 0x8, 0x0 ;  /* 0x000000000000781c */ /* 0x000fe20003f0e170 */
[----:B------:R-:W-:Y:S02]  /*2810*/  VIADD R2, R2, 0x1 ;  /* 0x0000000102027836 */ /* 0x000fe40000000000 */
[----:B------:R-:W-:-:S03]  /*2820*/  IMAD R17, R0, 0x4, R17 ;  /* 0x0000000400117824 */ /* 0x000fc600078e0211 */
[----:B------:R-:W-:-:S04]  /*2830*/  ISETP.NE.AND P1, PT, R2, 0x2, PT ;  /* 0x000000020200780c */ /* 0x000fc80003f25270 */
[----:B------:R-:W-:Y:S02]  /*2840*/  SEL R5, RZ, 0x1, P1 ;  /* 0x00000001ff057807 */ /* 0x000fe40000800000 */
[----:B------:R-:W-:Y:S02]  /*2850*/  SEL R2, R2, RZ, P1 ;  /* 0x000000ff02027207 */ /* 0x000fe40000800000 */
[----:B------:R-:W-:Y:S01]  /*2860*/  LOP3.LUT R16, R16, R5, RZ, 0x3c, !PT ;  /* 0x0000000510107212 */ /* 0x000fe200078e3cff */
        /* <DEDUP_REMOVED lines=134> */
.L_x_4225:
        /* <DEDUP_REMOVED lines=24> */
[----:B0-----:R-:W-:Y:S02]  /*3250*/  ISETP.NE.AND P0, PT, R0, 0x1, PT ;  /* 0x000000010000780c */ /* 0x001fe40003f05270 */
[----:B------:R-:W-:Y:S02]  /*3260*/  CS2R R112, SRZ ;  /* 0x0000000000707805 */ /* 0x000fe4000001ff00 */
[----:B------:R-:W-:-:S02]  /*3270*/  CS2R R110, SRZ ;  /* 0x00000000006e7805 */ /* 0x000fc4000001ff00 */
[----:B------:R-:W-:Y:S02]  /*3280*/  CS2R R106, SRZ ;  /* 0x00000000006a7805 */ /* 0x000fe4000001ff00 */
[----:B------:R-:W-:Y:S02]  /*3290*/  CS2R R162, SRZ ;  /* 0x0000000000a27805 */ /* 0x000fe4000001ff00 */
[----:B------:R-:W-:Y:S02]  /*32a0*/  CS2R R102, SRZ ;  /* 0x0000000000667805 */ /* 0x000fe4000001ff00 */
[----:B------:R-:W-:Y:S02]  /*32b0*/  CS2R R164, SRZ ;  /* 0x0000000000a47805 */ /* 0x000fe4000001ff00 */
[----:B------:R-:W-:Y:S02]  /*32c0*/  CS2R R98, SRZ ;  /* 0x0000000000627805 */ /* 0x000fe4000001ff00 */
[----:B-1----:R-:W-:-:S02]  /*32d0*/  IADD3 R6, -R4, 0x40, RZ ;  /* 0x0000004004067810 */ /* 0x002fc40007ffe1ff */
[----:B------:R-:W-:Y:S02]  /*32e0*/  CS2R R166, SRZ ;  /* 0x0000000000a67805 */ /* 0x000fe4000001ff00 */
[----:B------:R-:W-:Y:S02]  /*32f0*/  CS2R R94, SRZ ;  /* 0x00000000005e7805 */ /* 0x000fe4000001ff00 */
[----:B------:R-:W-:Y:S02]  /*3300*/  CS2R R170, SRZ ;  /* 0x0000000000aa7805 */ /* 0x000fe4000001ff00 */
[----:B------:R-:W-:Y:S01]  /*3310*/  CS2R R90, SRZ ;  /* 0x00000000005a7805 */ /* 0x000fe2000001ff00 */
[----:B------:R-:W0:Y:S01]  /*3320*/  @P0 LDC R0, c[0x0][0x44c] ;  /* 0x00011300ff000b82 */ /* 0x000e220000000800 */
[----:B------:R-:W-:Y:S01]  /*3330*/  IMAD R7, R188, R7, R6 ;  /* 0x00000007bc077224 */ /* 0x000fe200078e0206 */
[----:B------:R-:W-:Y:S01]  /*3340*/  CS2R R172, SRZ ;  /* 0x0000000000ac7805 */ /* 0x000fe2000001ff00 */
[----:B------:R-:W-:Y:S01]  /*3350*/  IMAD.MOV.U32 R169, RZ, RZ, RZ ;  /* 0x000000ffffa97224 */ /* 0x000fe200078e00ff */
[----:B------:R-:W-:-:S02]  /*3360*/  CS2R R86, SRZ ;  /* 0x0000000000567805 */ /* 0x000fc4000001ff00 */
[----:B------:R-:W-:Y:S02]  /*3370*/  CS2R R174, SRZ ;  /* 0x0000000000ae7805 */ /* 0x000fe4000001ff00 */
[----:B------:R-:W-:Y:S02]  /*3380*/  CS2R R82, SRZ ;  /* 0x0000000000527805 */ /* 0x000fe4000001ff00 */
[----:B------:R-:W-:Y:S01]  /*3390*/  CS2R R176, SRZ ;  /* 0x0000000000b07805 */ /* 0x000fe2000001ff00 */
[----:B------:R-:W1:Y:S01]  /*33a0*/  @P0 LDC R5, c[0x0][0x450] ;  /* 0x00011400ff050b82 */ /* 0x000e620000000800 */
        /* <DEDUP_REMOVED lines=18> */
[----:B------:R-:W-:Y:S01]  /*34d0*/  CS2R R206, SRZ ;  /* 0x0000000000ce7805 */ /* 0x000fe2000001ff00 */
[----:B------:R-:W-:Y:S01]  /*34e0*/  IMAD.U32 R0, RZ, RZ, UR4 ;  /* 0x00000004ff007e24 */ /* 0x000fe2000f8e00ff */
        /* <DEDUP_REMOVED lines=21> */
[----:B------:R-:W0:Y:S02]  /*3640*/  SHFL.IDX PT, R0, R216, RZ, 0x1f ;  /* 0x00001fffd8007589 */ /* 0x000e2400000e0000 */
        /* <DEDUP_REMOVED lines=27> */
.L_x_4229:
[----:B------:R-:W-:Y:S01]  /*3800*/  ULEA.HI UR4, UR36, UR36, URZ, 0x1 ;  /* 0x0000002424047291 */ /* 0x000fe2000f8f083f */
[----:B------:R-:W-:-:S03]  /*3810*/  IMAD.U32 R0, RZ, RZ, UR38 ;  /* 0x00000026ff007e24 */ /* 0x000fc6000f8e00ff */
[----:B------:R-:W-:Y:S02]  /*3820*/  ULOP3.LUT UR4, UR4, 0xfffffffe, URZ, 0xc0, !UPT ;  /* 0xfffffffe04047892 */ /* 0x000fe4000f8ec03f */
[----:B------:R-:W-:Y:S02]  /*3830*/  ISETP.NE.AND P0, PT, R0, 0x3, PT ;  /* 0x000000030000780c */ /* 0x000fe40003f05270 */
[----:B------:R-:W-:-:S06]  /*3840*/  UIADD3 UR4, UR36, -UR4, URZ ;  /* 0x8000000424047290 */ /* 0x000fcc000fffe03f */
[----:B------:R-:W-:-:S05]  /*3850*/  IMAD.U32 R4, RZ, RZ, UR4 ;  /* 0x00000004ff047e24 */ /* 0x000fca000f8e00ff */
[----:B------:R-:W-:-:S04]  /*3860*/  SHF.L.U32 R4, R4, 0x1f, RZ ;  /* 0x0000001f04047819 */ /* 0x000fc800000006ff */
[----:B------:R-:W0:Y:S02]  /*3870*/  SYNCS.PHASECHK.TRANS64.TRYWAIT P1, [R17+URZ+0x38800], R4 ;  /* 0x03880004110075a7 */ /* 0x000e24000802017f */
[----:B0-----:R-:W-:Y:S05]  /*3880*/  @!P1 BRA `(.L_x_4230) ;  /* 0x0000012400909947 */ /* 0x001fea0003800000 */
.L_x_4396:
[----:B------:R-:W-:Y:S05]  /*3890*/  @!P0 BRA `(.L_x_4231) ;  /* 0x0000000000048947 */ /* 0x000fea0003800000 */
[----:B------:R-:W-:Y:S01]  /*38a0*/  BPT.TRAP 0x1 ;  /* 0x000000040000795c */ /* 0x000fe20000300000 */
.L_x_4231:
[----:B------:R-:W-:Y:S01]  /*38b0*/  IMAD R6, R2, 0x8, R17 ;  /* 0x0000000802067824 */ /* 0x000fe200078e0211 */
[----:B------:R-:W-:-:S04]  /*38c0*/  SHF.L.U32 R7, R16, 0x1f, RZ ;  /* 0x0000001f10077819 */ /* 0x000fc800000006ff */
[----:B------:R1:W2:Y:S01]  /*38d0*/  SYNCS.PHASECHK.TRANS64.TRYWAIT P1, [R6+URZ+0x38830], R7 ;  /* 0x03883007060075a7 */ /* 0x0002a2000802017f */
[----:B------:R-:W-:Y:S05]  /*38e0*/  @!P0 BRA `(.L_x_4232) ;  /* 0x0000000000048947 */ /* 0x000fea0003800000 */
[----:B------:R-:W-:Y:S01]  /*38f0*/  BPT.TRAP 0x1 ;  /* 0x000000040000795c */ /* 0x000fe20000300000 */
.L_x_4232:
[----:B------:R-:W-:-:S05]  /*3900*/  VIADD R0, R17, 0x22400 ;  /* 0x0002240011007836 */ /* 0x000fca0000000000 */
[----:B------:R-:W-:-:S04]  /*3910*/  SHF.R.U32.HI R0, RZ, 0x4, R0 ;  /* 0x00000004ff007819 */ /* 0x000fc80000011600 */
[----:B------:R-:W-:Y:S01]  /*3920*/  LOP3.LUT R0, R0, 0x3fff, RZ, 0xc0, !PT ;  /* 0x00003fff00007812 */ /* 0x000fe200078ec0ff */
[----:B--2---:R-:W-:Y:S06]  /*3930*/  @P1 BRA `(.L_x_4233) ;  /* 0x0000000000081947 */ /* 0x004fec0003800000 */
[----:B------:R-:W2:Y:S02]  /*3940*/  SYNCS.PHASECHK.TRANS64.TRYWAIT P1, [R6+URZ+0x38830], R7 ;  /* 0x03883007060075a7 */ /* 0x000ea4000802017f */
[----:B--2---:R-:W-:Y:S05]  /*3950*/  @!P1 BRA `(.L_x_4234) ;  /* 0x0000012400709947 */ /* 0x004fea0003800000 */
.L_x_4233:
[----:B------:R-:W-:Y:S05]  /*3960*/  WARPSYNC.ALL ;  /* 0x0000000000007948 */ /* 0x000fea0003800000 */
[----:B------:R-:W-:Y:S01]  /*3970*/  LOP3.LUT R0, R0, 0x10000, RZ, 0xfc, !PT ;  /* 0x0001000000007812 */ /* 0x000fe200078efcff */
[----:B------:R-:W-:Y:S01]  /*3980*/  VIADD R3, R17, 0x20400 ;  /* 0x0002040011037836 */ /* 0x000fe20000000000 */
[----:B------:R-:W-:-:S03]  /*3990*/  WARPGROUP.ARRIVE ;  /* 0x00000000000079c5 */ /* 0x000fc60000000000 */
[----:B------:R-:W-:Y:S01]  /*39a0*/  IMAD R5, R2, 0x200, R0 ;  /* 0x0000020002057824 */ /* 0x000fe200078e0200 */
[----:B------:R-:W-:Y:S01]  /*39b0*/  UMOV UR7, 0x40000040 ;  /* 0x4000004000077882 */ /* 0x000fe20000000000 */
[----:B------:R-:W-:Y:S01]  /*39c0*/  UMOV UR5, 0x40000040 ;  /* 0x4000004000057882 */ /* 0x000fe20000000000 */
[----:B------:R-:W-:Y:S01]  /*39d0*/  SHF.R.U32.HI R3, RZ, 0x4, R3 ;  /* 0x00000004ff037819 */ /* 0x000fe20000011603 */
[----:B------:R-:W-:Y:S01]  /*39e0*/  UMOV UR11, 0x40000040 ;  /* 0x40000040000b7882 */ /* 0x000fe20000000000 */
[----:B------:R-:W-:Y:S01]  /*39f0*/  R2UR UR6, R5 ;  /* 0x00000000050672ca */ /* 0x000fe200000e0000 */
[----:B------:R-:W-:Y:S01]  /*3a00*/  UMOV UR9, 0x40000040 ;  /* 0x4000004000097882 */ /* 0x000fe20000000000 */
[----:B------:R-:W-:Y:S01]  /*3a10*/  LOP3.LUT R3, R3, 0x3fff, RZ, 0xc0, !PT ;  /* 0x00003fff03037812 */ /* 0x000fe200078ec0ff */
[----:B------:R-:W-:Y:S01]  /*3a20*/  UMOV UR15, 0x40000040 ;  /* 0x40000040000f7882 */ /* 0x000fe20000000000 */
[----:B------:R-:W-:Y:S01]  /*3a30*/  UMOV UR13, 0x40000040 ;  /* 0x40000040000d7882 */ /* 0x000fe20000000000 */
[----:B------:R-:W-:Y:S01]  /*3a40*/  UMOV UR19, 0x40000040 ;  /* 0x4000004000137882 */ /* 0x000fe20000000000 */
[----:B------:R-:W-:Y:S01]  /*3a50*/  LOP3.LUT R3, R3, 0x10000, RZ, 0xfc, !PT ;  /* 0x0001000003037812 */ /* 0x000fe200078efcff */
[----:B------:R-:W-:-:S03]  /*3a60*/  UMOV UR17, 0x40000040 ;  /* 0x4000004000117882 */ /* 0x000fc60000000000 */
[C---:B------:R-:W-:Y:S01]  /*3a70*/  R2UR UR4, R3.reuse ;  /* 0x00000000030472ca */ /* 0x040fe200000e0000 */
[----:B------:R-:W-:Y:S02]  /*3a80*/  VIADD R5, R3, 0x2 ;  /* 0x0000000203057836 */ /* 0x000fe40000000000 */
[----:B------:R-:W-:Y:S02]  /*3a90*/  UIADD3 UR10, UR6, 0x2, URZ ;  /* 0x00000002060a7890 */ /* 0x000fe4000fffe03f */
[----:B------:R-:W-:Y:S01]  /*3aa0*/  UIADD3 UR14, UR6, 0x4, URZ ;  /* 0x00000004060e7890 */ /* 0x000fe2000fffe03f */
[----:B------:R-:W-:Y:S01]  /*3ab0*/  R2UR UR8, R5 ;  /* 0x00000000050872ca */ /* 0x000fe200000e0000 */
[C---:B------:R-:W-:Y:S01]  /*3ac0*/  VIADD R5, R3.reuse, 0x4 ;  /* 0x0000000403057836 */ /* 0x040fe20000000000 */
[----:B------:R-:W-:Y:S01]  /*3ad0*/  UIADD3 UR18, UR6, 0x6, URZ ;  /* 0x0000000606127890 */ /* 0x000fe2000fffe03f */
[----:B------:R-:W-:-:S03]  /*3ae0*/  VIADD R3, R3, 0x6 ;  /* 0x0000000603037836 */ /* 0x000fc60000000000 */
[----:B------:R-:W-:Y:S01]  /*3af0*/  R2UR UR12, R5 ;  /* 0x00000000050c72ca */ /* 0x000fe200000e0000 */
[----:B------:R-:W-:Y:S01]  /*3b00*/  HGMMA.64x64x16.F32.BF16 R24, gdesc[UR4], RZ, !UPT, gsb0 ;  /* 0x00e00000041879f0 */ /* 0x000fe2000c0018ff */
[----:B------:R-:W-:Y:S02]  /*3b10*/  R2UR UR16, R3 ;  /* 0x00000000031072ca */ /* 0x000fe400000e0000 */
        /* <DEDUP_REMOVED lines=10> */
[----:B------:R-:W3:Y:S02]  /*3bc0*/  SYNCS.PHASECHK.TRANS64.TRYWAIT P1, [R17+URZ+0x38810], R4 ;  /* 0x03881004110075a7 */ /* 0x000ee4000802017f */
[----:B---3--:R-:W-:Y:S05]  /*3bd0*/  @!P1 BRA `(.L_x_4235) ;  /* 0x0000012000e49947 */ /* 0x008fea0003800000 */
.L_x_4397:
[----:B------:R-:W-:Y:S05]  /*3be0*/  @!P0 BRA `(.L_x_4236) ;  /* 0x0000000000048947 */ /* 0x000fea0003800000 */
[----:B------:R-:W-:Y:S01]  /*3bf0*/  BPT.TRAP 0x1 ;  /* 0x000000040000795c */ /* 0x000fe20000300000 */
.L_x_4236:
[----:B------:R4:W0:Y:S01]  /*3c00*/  SYNCS.PHASECHK.TRANS64.TRYWAIT P1, [R6+URZ+0x38850], R7 ;  /* 0x03885007060075a7 */ /* 0x000822000802017f */
[----:B------:R-:W-:Y:S05]  /*3c10*/  @!P0 BRA `(.L_x_4237) ;  /* 0x0000000000048947 */ /* 0x000fea0003800000 */
[----:B------:R-:W-:Y:S01]  /*3c20*/  BPT.TRAP 0x1 ;  /* 0x000000040000795c */ /* 0x000fe20000300000 */
.L_x_4237:
[C---:B------:R-:W-:Y:S02]  /*3c30*/  VIADD R3, R17.reuse, 0x400 ;  /* 0x0000040011037836 */ /* 0x040fe40000000000 */
[----:B0--3--:R-:W-:-:S03]  /*3c40*/  VIADD R4, R17, 0x26400 ;  /* 0x0002640011047836 */ /* 0x009fc60000000000 */
[----:B------:R-:W-:Y:S02]  /*3c50*/  SHF.R.U32.HI R3, RZ, 0x4, R3 ;  /* 0x00000004ff037819 */ /* 0x000fe40000011603 */
[----:B------:R-:W-:Y:S02]  /*3c60*/  SHF.R.U32.HI R4, RZ, 0x4, R4 ;  /* 0x00000004ff047819 */ /* 0x000fe40000011604 */
[----:B------:R-:W-:Y:S02]  /*3c70*/  LOP3.LUT R3, R3, 0x3fff, RZ, 0xc0, !PT ;  /* 0x00003fff03037812 */ /* 0x000fe400078ec0ff */
[----:B------:R-:W-:Y:S02]  /*3c80*/  LOP3.LUT R4, R4, 0x3fff, RZ, 0xc0, !PT ;  /* 0x00003fff04047812 */ /* 0x000fe400078ec0ff */
[----:B------:R-:W-:Y:S02]  /*3c90*/  LOP3.LUT R3, R3, 0x10000, RZ, 0xfc, !PT ;  /* 0x0001000003037812 */ /* 0x000fe400078efcff */
[----:B------:R-:W-:-:S03]  /*3ca0*/  LOP3.LUT R4, R4, 0x10000, RZ, 0xfc, !PT ;  /* 0x0001000004047812 */ /* 0x000fc600078efcff */
[----:B------:R-:W-:Y:S01]  /*3cb0*/  IMAD R5, R2, 0x1000, R3 ;  /* 0x0000100002057824 */ /* 0x000fe200078e0203 */
[----:B------:R-:W-:Y:S06]  /*3cc0*/  @P1 BRA `(.L_x_4238) ;  /* 0x0000000000081947 */ /* 0x000fec0003800000 */
[----:B------:R-:W0:Y:S02]  /*3cd0*/  SYNCS.PHASECHK.TRANS64.TRYWAIT P1, [R6+URZ+0x38850], R7 ;  /* 0x03885007060075a7 */ /* 0x000e24000802017f */
[----:B0-----:R-:W-:Y:S05]  /*3ce0*/  @!P1 BRA `(.L_x_4239) ;  /* 0x0000012000b49947 */ /* 0x001fea0003800000 */
.L_x_4238:
[C---:B------:R-:W-:Y:S01]  /*3cf0*/  R2UR UR20, R4.reuse ;  /* 0x00000000041472ca */ /* 0x040fe200000e0000 */
[----:B------:R-:W-:Y:S01]  /*3d00*/  WARPGROUP.ARRIVE ;  /* 0x00000000000079c5 */ /* 0x000fe20000000000 */
[C---:B------:R-:W-:Y:S01]  /*3d10*/  R2UR UR22, R5.reuse ;  /* 0x00000000051672ca */ /* 0x040fe200000e0000 */
[----:B------:R-:W-:Y:S01]  /*3d20*/  UMOV UR21, 0x40000040 ;  /* 0x4000004000157882 */ /* 0x000fe20000000000 */
[----:B------:R-:W-:Y:S01]  /*3d30*/  UMOV UR23, 0x40000040 ;  /* 0x4000004000177882 */ /* 0x000fe20000000000 */
[----:B------:R-:W-:Y:S01]  /*3d40*/  VIADD R8, R4, 0x2 ;  /* 0x0000000204087836 */ /* 0x000fe20000000000 */
[----:B------:R-:W-:Y:S01]  /*3d50*/  UMOV UR25, 0x40000040 ;  /* 0x4000004000197882 */ /* 0x000fe20000000000 */
[----:B012-4-:R-:W-:Y:S01]  /*3d60*/  VIADD R7, R5, 0x2 ;  /* 0x0000000205077836 */ /* 0x017fe20000000000 */
[----:B------:R-:W-:Y:S01]  /*3d70*/  UMOV UR27, 0x40000040 ;  /* 0x40000040001b7882 */ /* 0x000fe20000000000 */
[----:B------:R-:W0:Y:S01]  /*3d80*/  S2R R9, SR_TID.X ;  /* 0x0000000000097919 */ /* 0x000e220000002100 */
[----:B------:R-:W-:Y:S01]  /*3d90*/  R2UR UR24, R8 ;  /* 0x00000000081872ca */ /* 0x000fe200000e0000 */
[----:B------:R-:W-:Y:S01]  /*3da0*/  VIADD R8, R4, 0x4 ;  /* 0x0000000404087836 */ /* 0x000fe20000000000 */
[----:B------:R-:W-:Y:S01]  /*3db0*/  R2UR UR26, R7 ;  /* 0x00000000071a72ca */ /* 0x000fe200000e0000 */
[C---:B------:R-:W-:Y:S01]  /*3dc0*/  VIADD R7, R5.reuse, 0x4 ;  /* 0x0000000405077836 */ /* 0x040fe20000000000 */
[----:B------:R-:W-:Y:S01]  /*3dd0*/  ULDC UR6, c[0x0][0x448] ;  /* 0x0001120000067ab9 */ /* 0x000fe20000000800 */
[----:B------:R-:W-:Y:S01]  /*3de0*/  HGMMA.64x64x16.F32.BF16 R24, gdesc[UR20], R24, gsb0 ;  /* 0x00e00000141879f0 */ /* 0x000fe20008001818 */
[----:B------:R-:W-:Y:S01]  /*3df0*/  VIADD R10, R5, 0x800 ;  /* 0x00000800050a7836 */ /* 0x000fe20000000000 */
[----:B------:R-:W-:Y:S01]  /*3e00*/  UISETP.NE.AND UP1, UPT, UR6, 0x1, UPT ;  /* 0x000000010600788c */ /* 0x000fe2000bf25270 */
[----:B------:R-:W-:Y:S01]  /*3e10*/  IMAD.MOV.U32 R15, RZ, RZ, 0x40 ;  /* 0x00000040ff0f7424 */ /* 0x000fe200078e00ff */
[----:B------:R-:W1:Y:S01]  /*3e20*/  S2R R57, SR_TID.X ;  /* 0x0000000000397919 */ /* 0x000e620000002100 */
[----:B------:R-:W-:Y:S01]  /*3e30*/  IMAD R205, R2, 0x1000, R19 ;  /* 0x0000100002cd7824 */ /* 0x000fe200078e0213 */
[----:B------:R-:W-:Y:S01]  /*3e40*/  UMOV UR11, 0x40000040 ;  /* 0x40000040000b7882 */ /* 0x000fe20000000000 */
[----:B------:R-:W-:-:S02]  /*3e50*/  UMOV UR7, UR41 ;  /* 0x0000002900077c82 */ /* 0x000fc40008000000 */
[C---:B------:R-:W-:Y:S01]  /*3e60*/  VIADD R206, R205.reuse, 0x80 ;  /* 0x00000080cdce7836 */ /* 0x040fe20000000000 */
[----:B------:R-:W-:-:S03]  /*3e70*/  R2UR UR10, R205 ;  /* 0x00000000cd0a72ca */ /* 0x000fc600000e0000 */
[----:B------:R-:W-:Y:S01]  /*3e80*/  @UP1 ULDC UR6, c[0x0][0x44c] ;  /* 0x0001130000061ab9 */ /* 0x000fe20000000800 */
[----:B------:R-:W-:Y:S01]  /*3e90*/  @UP1 ULDC UR15, c[0x0][0x450] ;  /* 0x00011400000f1ab9 */ /* 0x000fe20000000800 */
[----:B0-----:R-:W-:Y:S02]  /*3ea0*/  SHF.R.U32.HI R9, RZ, 0x7, R9 ;  /* 0x00000007ff097819 */ /* 0x001fe40000011609 */
[----:B-1----:R-:W-:Y:S01]  /*3eb0*/  LOP3.LUT R57, R57, 0x7f, RZ, 0xc0, !PT ;  /* 0x0000007f39397812 */ /* 0x002fe200078ec0ff */
[----:B------:R-:W-:Y:S02]  /*3ec0*/  WARPGROUP.DEPBAR.LE gsb0, 0x0 ;  /* 0x00008000000079c5 */ /* 0x000fe40000010000 */
[----:B------:R-:W-:-:S06]  /*3ed0*/  WARPGROUP.ARRIVE ;  /* 0x00000000000079c5 */ /* 0x000fcc0000000000 */
[----:B------:R-:W-:Y:S01]  /*3ee0*/  HGMMA.64x64x16.F32.BF16 R24, gdesc[UR24], R24, gsb0 ;  /* 0x00e00000181879f0 */ /* 0x000fe20008001818 */
[----:B------:R-:W-:Y:S01]  /*3ef0*/  R2UR UR24, R8 ;  /* 0x00000000081872ca */ /* 0x000fe200000e0000 */
[----:B------:R-:W-:Y:S01]  /*3f00*/  UMOV UR25, 0x40000040 ;  /* 0x4000004000197882 */ /* 0x000fe20000000000 */
[----:B------:R-:W-:Y:S01]  /*3f10*/  R2UR UR26, R7 ;  /* 0x00000000071a72ca */ /* 0x000fe200000e0000 */
[----:B------:R-:W-:Y:S01]  /*3f20*/  UMOV UR27, 0x40000040 ;  /* 0x40000040001b7882 */ /* 0x000fe20000000000 */
[----:B------:R-:W-:Y:S02]  /*3f30*/  VIADD R8, R4, 0x6 ;  /* 0x0000000604087836 */ /* 0x000fe40000000000 */
[----:B------:R-:W-:Y:S01]  /*3f40*/  VIADD R7, R5, 0x6 ;  /* 0x0000000605077836 */ /* 0x000fe20000000000 */
        /* <DEDUP_REMOVED lines=115> */
[----:B------:R-:W0:Y:S01]  /*4680*/  SHFL.IDX PT, R7, R9, RZ, 0x1f ;  /* 0x00001fff09077589 */ /* 0x000e2200000e0000 */
[----:B------:R-:W-:Y:S01]  /*4690*/  VIADD R8, R4, 0x800 ;  /* 0x0000080004087836 */ /* 0x000fe20000000000 */
[----:B0-----:R-:W-:-:S04]  /*46a0*/  ISETP.GT.AND P1, PT, R7, 0x7f, PT ;  /* 0x0000007f0700780c */ /* 0x001fc80003f24270 */
[----:B------:R-:W-:-:S05]  /*46b0*/  SEL R7, RZ, 0x2, !P1 ;  /* 0x00000002ff077807 */ /* 0x000fca0004800000 */
[C---:B------:R-:W-:Y:S02]  /*46c0*/  IMAD.IADD R9, R7.reuse, 0x1, R8 ;  /* 0x0000000107097824 */ /* 0x040fe400078e0208 */
[----:B------:R-:W-:Y:S01]  /*46d0*/  IMAD.IADD R11, R7, 0x1, R10 ;  /* 0x00000001070b7824 */ /* 0x000fe200078e020a */
[----:B------:R-:W-:Y:S02]  /*46e0*/  WARPGROUP.DEPBAR.LE gsb0, 0x0 ;  /* 0x00008000000079c5 */ /* 0x000fe40000010000 */
[----:B------:R-:W-:-:S06]  /*46f0*/  WARPGROUP.ARRIVE ;  /* 0x00000000000079c5 */ /* 0x000fcc0000000000 */
[----:B------:R-:W-:Y:S01]  /*4700*/  HGMMA.64x64x16.F32.BF16 R24, gdesc[UR24], R24, gsb0 ;  /* 0x00e00000181879f0 */ /* 0x000fe20008001818 */
[----:B------:R-:W-:Y:S01]  /*4710*/  R2UR UR24, R9 ;  /* 0x00000000091872ca */ /* 0x000fe200000e0000 */
[----:B------:R-:W-:Y:S01]  /*4720*/  UMOV UR25, 0x40000040 ;  /* 0x4000004000197882 */ /* 0x000fe20000000000 */
[----:B------:R-:W-:Y:S01]  /*4730*/  R2UR UR26, R11 ;  /* 0x000000000b1a72ca */ /* 0x000fe200000e0000 */
[----:B------:R-:W-:Y:S01]  /*4740*/  UMOV UR27, 0x40000040 ;  /* 0x40000040001b7882 */ /* 0x000fe20000000000 */
[----:B------:R-:W-:-:S05]  /*4750*/  IMAD.MOV.U32 R11, RZ, RZ, 0x4 ;  /* 0x00000004ff0b7424 */ /* 0x000fca00078e00ff */
[C---:B------:R-:W-:Y:S02]  /*4760*/  SEL R9, R11.reuse, 0x2, P1 ;  /* 0x000000020b097807 */ /* 0x040fe40000800000 */
[----:B------:R-:W-:-:S03]  /*4770*/  SEL R11, R11, 0x6, !P1 ;  /* 0x000000060b0b7807 */ /* 0x000fc60004800000 */
[--C-:B------:R-:W-:Y:S02]  /*4780*/  IMAD.IADD R12, R8, 0x1, R9.reuse ;  /* 0x00000001080c7824 */ /* 0x100fe400078e0209 */
[----:B------:R-:W-:Y:S02]  /*4790*/  IMAD.IADD R13, R10, 0x1, R9 ;  /* 0x000000010a0d7824 */ /* 0x000fe400078e0209 */
[--C-:B------:R-:W-:Y:S02]  /*47a0*/  IMAD.IADD R8, R8, 0x1, R11.reuse ;  /* 0x0000000108087824 */ /* 0x100fe400078e020b */
        /* <DEDUP_REMOVED lines=8> */
[----:B------:R-:W-:Y:S02]  /*4830*/  WARPGROUP.DEPBAR.LE gsb0, 0x0 ;  /* 0x00008000000079c5 */ /* 0x000fe40000010000 */
[----:B------:R-:W-:-:S09]  /*4840*/  WARPGROUP.ARRIVE ;  /* 0x00000000000079c5 */ /* 0x000fd20000000000 */
[----:B------:R-:W-:Y:S01]  /*4850*/  HGMMA.64x64x16.F32.BF16 R24, gdesc[UR24], R24, gsb0 ;  /* 0x00e00000181879f0 */ /* 0x000fe20008001818 */
[----:B------:R-:W-:Y:S01]  /*4860*/  R2UR UR24, R8 ;  /* 0x00000000081872ca */ /* 0x000fe200000e0000 */
[----:B------:R-:W-:Y:S01]  /*4870*/  UMOV UR25, 0x40000040 ;  /* 0x4000004000197882 */ /* 0x000fe20000000000 */
[----:B------:R-:W-:Y:S01]  /*4880*/  R2UR UR26, R10 ;  /* 0x000000000a1a72ca */ /* 0x000fe200000e0000 */
[----:B------:R-:W-:Y:S01]  /*4890*/  UMOV UR27, 0x40000040 ;  /* 0x40000040001b7882 */ /* 0x000fe20000000000 */
[----:B------:R-:W-:Y:S02]  /*48a0*/  IMAD.MOV.U32 R8, RZ, RZ, 0x28 ;  /* 0x00000028ff087424 */ /* 0x000fe400078e00ff */
[----:B------:R-:W-:-:S03]  /*48b0*/  IMAD.MOV.U32 R10, RZ, RZ, 0xa00 ;  /* 0x00000a00ff0a7424 */ /* 0x000fc600078e00ff */
[----:B------:R-:W-:Y:S02]  /*48c0*/  SEL R8, R8, 0x26, P1 ;  /* 0x0000002608087807 */ /* 0x000fe40000800000 */
[----:B------:R-:W-:Y:S02]  /*48d0*/  SEL R10, R10, 0x980, P1 ;  /* 0x000009800a0a7807 */ /* 0x000fe40000800000 */
[----:B------:R-:W-:Y:S02]  /*48e0*/  LOP3.LUT R8, R8, 0x6, RZ, 0xc0, !PT ;  /* 0x0000000608087812 */ /* 0x000fe400078ec0ff */
[----:B------:R-:W-:-:S04]  /*48f0*/  LOP3.LUT R13, R10, 0xa00, RZ, 0xc0, !PT ;  /* 0x00000a000a0d7812 */ /* 0x000fc800078ec0ff */
[CC--:B------:R-:W-:Y:S02]  /*4900*/  IADD3 R10, R8.reuse, R13.reuse, R4 ;  /* 0x0000000d080a7210 */ /* 0x0c0fe40007ffe004 */
[----:B------:R-:W-:Y:S01]  /*4910*/  IADD3 R8, R8, R13, R5 ;  /* 0x0000000d08087210 */ /* 0x000fe20007ffe005 */
        /* <DEDUP_REMOVED lines=8> */
[----:B------:R-:W-:Y:S02]  /*49a0*/  VIADD R10, R5, 0xa00 ;  /* 0x00000a00050a7836 */ /* 0x000fe40000000000 */
[C---:B------:R-:W-:Y:S02]  /*49b0*/  IMAD.IADD R12, R7.reuse, 0x1, R8 ;  /* 0x00000001070c7824 */ /* 0x040fe400078e0208 */
[----:B------:R-:W-:Y:S01]  /*49c0*/  IMAD.IADD R13, R7, 0x1, R10 ;  /* 0x00000001070d7824 */ /* 0x000fe200078e020a */
[----:B------:R-:W-:-:S02]  /*49d0*/  WARPGROUP.DEPBAR.LE gsb0, 0x0 ;  /* 0x00008000000079c5 */ /* 0x000fc40000010000 */
[----:B------:R-:W-:-:S06]  /*49e0*/  WARPGROUP.ARRIVE ;  /* 0x00000000000079c5 */ /* 0x000fcc0000000000 */
[----:B------:R-:W-:Y:S01]  /*49f0*/  HGMMA.64x64x16.F32.BF16 R24, gdesc[UR24], R24, gsb0 ;  /* 0x00e00000181879f0 */ /* 0x000fe20008001818 */
[----:B------:R-:W-:Y:S01]  /*4a00*/  R2UR UR24, R12 ;  /* 0x000000000c1872ca */ /* 0x000fe200000e0000 */
[----:B------:R-:W-:Y:S01]  /*4a10*/  UMOV UR25, 0x40000040 ;  /* 0x4000004000197882 */ /* 0x000fe20000000000 */
[----:B------:R-:W-:Y:S01]  /*4a20*/  R2UR UR26, R13 ;  /* 0x000000000d1a72ca */ /* 0x000fe200000e0000 */
[----:B------:R-:W-:Y:S01]  /*4a30*/  UMOV UR27, 0x40000040 ;  /* 0x40000040001b7882 */ /* 0x000fe20000000000 */
[C---:B------:R-:W-:Y:S02]  /*4a40*/  IMAD.IADD R12, R9.reuse, 0x1, R8 ;  /* 0x00000001090c7824 */ /* 0x040fe400078e0208 */
[----:B------:R-:W-:Y:S02]  /*4a50*/  IMAD.IADD R13, R9, 0x1, R10 ;  /* 0x00000001090d7824 */ /* 0x000fe400078e020a */
        /* <DEDUP_REMOVED lines=68> */
[----:B------:R-:W-:Y:S01]  /*4ea0*/  IMAD.MOV.U32 R13, RZ, RZ, -0x40 ;  /* 0xffffffc0ff0d7424 */ /* 0x000fe200078e00ff */
        /* <DEDUP_REMOVED lines=29> */
[----:B------:R-:W-:-:S04]  /*5080*/  SEL R7, R15, 0x3e, P1 ;  /* 0x0000003e0f077807 */ /* 0x000fc80000800000 */
[----:B------:R-:W-:Y:S01]  /*5090*/  LOP3.LUT R7, R7, 0x6, RZ, 0xc0, !PT ;  /* 0x0000000607077812 */ /* 0x000fe200078ec0ff */
[----:B------:R-:W-:Y:S02]  /*50a0*/  WARPGROUP.DEPBAR.LE gsb0, 0x0 ;  /* 0x00008000000079c5 */ /* 0x000fe40000010000 */
[----:B------:R-:W-:-:S06]  /*50b0*/  WARPGROUP.ARRIVE ;  /* 0x00000000000079c5 */ /* 0x000fcc0000000000 */
[----:B------:R-:W-:Y:S01]  /*50c0*/  HGMMA.64x64x16.F32.BF16 R24, gdesc[UR24], R24, gsb0 ;  /* 0x00e00000181879f0 */ /* 0x000fe20008001818 */
[----:B------:R-:W-:Y:S01]  /*50d0*/  R2UR UR24, R8 ;  /* 0x00000000081872ca */ /* 0x000fe200000e0000 */
[----:B------:R-:W-:Y:S01]  /*50e0*/  UMOV UR25, 0x40000040 ;  /* 0x4000004000197882 */ /* 0x000fe20000000000 */
[----:B------:R-:W-:Y:S01]  /*50f0*/  R2UR UR26, R10 ;  /* 0x000000000a1a72ca */ /* 0x000fe200000e0000 */
[----:B------:R-:W-:Y:S01]  /*5100*/  UMOV UR27, 0x40000040 ;  /* 0x40000040001b7882 */ /* 0x000fe20000000000 */
[----:B------:R-:W-:Y:S02]  /*5110*/  IMAD.MOV.U32 R8, RZ, RZ, 0x1000 ;  /* 0x00001000ff087424 */ /* 0x000fe400078e00ff */
[----:B------:R-:W-:-:S03]  /*5120*/  IMAD R10, R168, R13, 0x41 ;  /* 0x00000041a80a7424 */ /* 0x000fc600078e020d */
[----:B------:R-:W-:Y:S02]  /*5130*/  SEL R8, R8, 0xf80, P1 ;  /* 0x00000f8008087807 */ /* 0x000fe40000800000 */
[----:B------:R-:W-:Y:S02]  /*5140*/  PLOP3.LUT P1, PT, PT, PT, UP1, 0x80, 0x0 ;  /* 0x000000000000781c */ /* 0x000fe40003f2f018 */
[----:B------:R-:W-:-:S04]  /*5150*/  LOP3.LUT R8, R8, 0x1e00, RZ, 0xc0, !PT ;  /* 0x00001e0008087812 */ /* 0x000fc800078ec0ff */
[CC--:B------:R-:W-:Y:S02]  /*5160*/  IADD3 R9, R7.reuse, R8.reuse, R4 ;  /* 0x0000000807097210 */ /* 0x0c0fe40007ffe004 */
[----:B------:R-:W-:Y:S01]  /*5170*/  IADD3 R5, R7, R8, R5 ;  /* 0x0000000807057210 */ /* 0x000fe20007ffe005 */
[----:B------:R-:W-:-:S04]  /*5180*/  VIADD R8, R190, UR41 ;  /* 0x00000029be087c36 */ /* 0x000fc80008000000 */
[----:B------:R-:W-:Y:S01]  /*5190*/  @P1 IMAD.HI.U32 R7, R8, UR6, RZ ;  /* 0x0000000608071c27 */ /* 0x000fe2000f8e00ff */
[----:B------:R-:W-:-:S04]  /*51a0*/  @UP1 ULDC UR6, c[0x0][0x450] ;  /* 0x0001140000061ab9 */ /* 0x000fc80000000800 */
[----:B------:R-:W-:Y:S01]  /*51b0*/  @P1 SHF.R.U32.HI R8, RZ, UR6, R7 ;  /* 0x00000006ff081c19 */ /* 0x000fe20008011607 */
[C---:B------:R-:W-:Y:S01]  /*51c0*/  IMAD R7, R168.reuse, -0x40, R15 ;  /* 0xffffffc0a8077824 */ /* 0x040fe200078e020f */
[----:B------:R-:W-:Y:S01]  /*51d0*/  ULDC UR6, c[0x0][0xa80] ;  /* 0x0002a00000067ab9 */ /* 0x000fe20000000800 */
[----:B------:R-:W-:Y:S02]  /*51e0*/  VIADD R168, R168, 0xfffffffe ;  /* 0xfffffffea8a87836 */ /* 0x000fe40000000000 */
[----:B------:R-:W0:Y:S03]  /*51f0*/  SHFL.IDX PT, R11, R8, RZ, 0x1c1f ;  /* 0x001c1fff080b7589 */ /* 0x000e2600000e0000 */
[----:B------:R-:W-:Y:S01]  /*5200*/  R2UR UR30, R168 ;  /* 0x00000000a81e72ca */ /* 0x000fe200000e0000 */
[----:B------:R-:W1:Y:S01]  /*5210*/  SHFL.IDX PT, R8, R8, 0x1, 0x1c1f ;  /* 0x003c1f0008087f89 */ /* 0x000e6200000e0000 */
[----:B------:R-:W-:-:S02]  /*5220*/  WARPGROUP.DEPBAR.LE gsb0, 0x0 ;  /* 0x00008000000079c5 */ /* 0x000fc40000010000 */
[----:B------:R-:W-:-:S06]  /*5230*/  WARPGROUP.ARRIVE ;  /* 0x00000000000079c5 */ /* 0x000fcc0000000000 */
[----:B------:R-:W-:Y:S01]  /*5240*/  HGMMA.64x64x16.F32.BF16 R24, gdesc[UR24], R24, gsb0 ;  /* 0x00e00000181879f0 */ /* 0x000fe20008001818 */
[----:B------:R-:W-:Y:S01]  /*5250*/  R2UR UR24, R9 ;  /* 0x00000000091872ca */ /* 0x000fe200000e0000 */
[----:B------:R-:W-:Y:S01]  /*5260*/  UMOV UR25, 0x40000040 ;  /* 0x4000004000197882 */ /* 0x000fe20000000000 */
[----:B------:R-:W-:Y:S01]  /*5270*/  R2UR UR26, R5 ;  /* 0x00000000051a72ca */ /* 0x000fe200000e0000 */
[----:B------:R-:W-:Y:S01]  /*5280*/  UMOV UR27, 0x40000040 ;  /* 0x40000040001b7882 */ /* 0x000fe20000000000 */
[----:B------:R-:W2:Y:S08]  /*5290*/  LDC R5, c[0x0][0x2f0] ;  /* 0x0000bc00ff057b82 */ /* 0x000eb00000000800 */
[----:B------:R-:W3:Y:S01]  /*52a0*/  LDC R9, c[0x0][0x288] ;  /* 0x0000a200ff097b82 */ /* 0x000ee20000000800 */
[----:B--2---:R-:W-:-:S02]  /*52b0*/  IMAD R7, R188, R5, R7 ;  /* 0x00000005bc077224 */ /* 0x004fc400078e0207 */
[----:B------:R-:W-:Y:S02]  /*52c0*/  IMAD R10, R188, R5, R10 ;  /* 0x00000005bc0a7224 */ /* 0x000fe400078e020a */
[----:B------:R-:W-:-:S03]  /*52d0*/  IMAD.IADD R7, R7, 0x1, -R18 ;  /* 0x0000000107077824 */ /* 0x000fc600078e0a12 */
[----:B---3--:R-:W-:Y:S01]  /*52e0*/  IADD3 R10, R10, -R9, -R18 ;  /* 0x800000090a0a7210 */ /* 0x008fe20007ffe812 */
[----:B------:R-:W-:-:S03]  /*52f0*/  IMAD R5, R188, R5, -R9 ;  /* 0x00000005bc057224 */ /* 0x000fc600078e0a09 */
[----:B0-----:R-:W-:Y:S02]  /*5300*/  VIADDMNMX R11, R11, R10, R7, PT ;  /* 0x0000000a0b0b7246 */ /* 0x001fe40003800107 */
[----:B------:R-:W-:Y:S02]  /*5310*/  R2UR UR14, R5 ;  /* 0x00000000050e72ca */ /* 0x000fe400000e0000 */
[C---:B------:R-:W-:Y:S02]  /*5320*/  ISETP.GT.AND P2, PT, R11.reuse, RZ, PT ;  /* 0x000000ff0b00720c */ /* 0x040fe40003f44270 */
[C---:B------:R-:W-:Y:S02]  /*5330*/  ISETP.GT.AND P3, PT, R11.reuse, 0x1, PT ;  /* 0x000000010b00780c */ /* 0x040fe40003f64270 */
[----:B------:R-:W-:Y:S01]  /*5340*/  ISETP.GT.AND P4, PT, R11, 0x8, PT ;  /* 0x000000080b00780c */ /* 0x000fe20003f84270 */
[----:B------:R-:W-:Y:S02]  /*5350*/  WARPGROUP.DEPBAR.LE gsb0, 0x0 ;  /* 0x00008000000079c5 */ /* 0x000fe40000010000 */
[----:B------:R-:W-:-:S06]  /*5360*/  WARPGROUP.ARRIVE ;  /* 0x00000000000079c5 */ /* 0x000fcc0000000000 */
[----:B------:R-:W-:Y:S03]  /*5370*/  HGMMA.64x64x16.F32.BF16 R24, gdesc[UR24], R24, gsb0 ;  /* 0x00e00000181879f0 */ /* 0x000fe60008001818 */
[----:B------:R-:W-:Y:S02]  /*5380*/  WARPGROUP.DEPBAR.LE gsb0, 0x0 ;  /* 0x00008000000079c5 */ /* 0x000fe40000010000 */
[----:B------:R-:W-:Y:S02]  /*5390*/  FSEL R24, R24, -INF , P2 ;  /* 0xff80000018187808 */ /* 0x000fe40001000000 */
[----:B------:R-:W-:Y:S02]  /*53a0*/  FSEL R25, R25, -INF , P3 ;  /* 0xff80000019197808 */ /* 0x000fe40001800000 */
        /* <DEDUP_REMOVED lines=39> */
[----:B------:R-:W-:Y:S02]  /*5620*/  FSEL R53, R53, -INF , P2 ;  /* 0xff80000035357808 */ /* 0x000fe40001000000 */
[----:B------:R-:W-:Y:S02]  /*5630*/  FMNMX.FTZ R12, R52, R11, !PT ;  /* 0x0000000b340c7209 */ /* 0x000fe40007810000 */
[----:B-1----:R-:W-:Y:S02]  /*5640*/  VIADDMNMX R11, R8, R10, R7, PT ;  /* 0x0000000a080b7246 */ /* 0x002fe40003800107 */
[----:B------:R-:W-:Y:S02]  /*5650*/  FMNMX.FTZ R12, R53, R12, !PT ;  /* 0x0000000c350c7209 */ /* 0x000fe40007810000 */
[----:B------:R-:W-:-:S02]  /*5660*/  ISETP.GT.AND P2, PT, R11, RZ, PT ;  /* 0x000000ff0b00720c */ /* 0x000fc40003f44270 */
[C---:B------:R-:W-:Y:S01]  /*5670*/  ISETP.GT.AND P3, PT, R11.reuse, 0x1, PT ;  /* 0x000000010b00780c */ /* 0x040fe20003f64270 */
[----:B------:R-:W0:Y:S01]  /*5680*/  SHFL.BFLY PT, R13, R12, 0x2, 0x1f ;  /* 0x0c401f000c0d7f89 */ /* 0x000e2200000e0000 */
[----:B------:R-:W-:Y:S02]  /*5690*/  ISETP.GT.AND P4, PT, R11, 0x8, PT ;  /* 0x000000080b00780c */ /* 0x000fe40003f84270 */
        /* <DEDUP_REMOVED lines=14> */
[----:B0-----:R-:W-:Y:S02]  /*5780*/  FMNMX.FTZ R10, R12, R13, !PT ;  /* 0x0000000d0c0a7209 */ /* 0x001fe40007810000 */
[----:B------:R-:W-:-:S02]  /*5790*/  ISETP.GT.AND P2, PT, R11, 0x19, PT ;  /* 0x000000190b00780c */ /* 0x000fc40003f44270 */
[----:B------:R-:W-:Y:S01]  /*57a0*/  FSEL R38, R38, -INF , P3 ;  /* 0xff80000026267808 */ /* 0x000fe20001800000 */
[----:B------:R-:W0:Y:S01]  /*57b0*/  SHFL.BFLY PT, R15, R10, 0x1, 0x1f ;  /* 0x0c201f000a0f7f89 */ /* 0x000e2200000e0000 */
[----:B------:R-:W-:Y:S02]  /*57c0*/  FMNMX.FTZ R13, R35, R8, !PT ;  /* 0x00000008230d7209 */ /* 0x000fe40007810000 */
[----:B------:R-:W-:Y:S02]  /*57d0*/  ISETP.GT.AND P3, PT, R11, 0x20, PT ;  /* 0x000000200b00780c */ /* 0x000fe40003f64270 */
[----:B------:R-:W-:Y:S02]  /*57e0*/  FSEL R39, R39, -INF , P2 ;  /* 0xff80000027277808 */ /* 0x000fe40001000000 */
[----:B------:R-:W-:Y:S02]  /*57f0*/  FMNMX.FTZ R8, R38, R13, !PT ;  /* 0x0000000d26087209 */ /* 0x000fe40007810000 */
[----:B------:R-:W-:-:S02]  /*5800*/  ISETP.GT.AND P2, PT, R11, 0x21, PT ;  /* 0x000000210b00780c */ /* 0x000fc40003f44270 */
[----:B------:R-:W-:Y:S02]  /*5810*/  FSEL R42, R42, -INF , P3 ;  /* 0xff8000002a2a7808 */ /* 0x000fe40001800000 */
        /* <DEDUP_REMOVED lines=16> */
[----:B0-----:R-:W-:-:S02]  /*5920*/  FMNMX.FTZ R7, R10, R15, !PT ;  /* 0x0000000f0a077209 */ /* 0x001fc40007810000 */
[----:B------:R-:W-:Y:S02]  /*5930*/  ISETP.GT.AND P3, PT, R11, 0x39, PT ;  /* 0x000000390b00780c */ /* 0x000fe40003f64270 */
[----:B------:R-:W-:Y:S01]  /*5940*/  FSEL R54, R54, -INF , P2 ;  /* 0xff80000036367808 */ /* 0x000fe20001000000 */
[----:B------:R-:W-:Y:S01]  /*5950*/  FMUL.FTZ R10, R7, UR6 ;  /* 0x00000006070a7c20 */ /* 0x000fe20008410000 */
[----:B------:R-:W-:Y:S02]  /*5960*/  FMNMX.FTZ R13, R51, R8, !PT ;  /* 0x00000008330d7209 */ /* 0x000fe40007810000 */
        /* <DEDUP_REMOVED lines=22> */
[----:B------:R-:W-:Y:S08]  /*5ad0*/  MUFU.EX2 R10, R10 ;  /* 0x0000000a000a7308 */ /* 0x000ff00000000800 */
[----:B------:R-:W1:Y:S01]  /*5ae0*/  MUFU.EX2 R11, R11 ;  /* 0x0000000b000b7308 */ /* 0x000e620000000800 */
[----:B0-----:R-:W-:-:S05]  /*5af0*/  FMNMX.FTZ R25, R8, R25, !PT ;  /* 0x0000001908197209 */ /* 0x001fca0007810000 */
[----:B------:R-:W0:Y:S02]  /*5b00*/  SHFL.BFLY PT, R8, R25, 0x1, 0x1f ;  /* 0x0c201f0019087f89 */ /* 0x000e2400000e0000 */
[----:B------:R-:W-:Y:S08]  /*5b10*/  MUFU.EX2 R12, R12 ;  /* 0x0000000c000c7308 */ /* 0x000ff00000000800 */
[----:B------:R-:W2:Y:S01]  /*5b20*/  MUFU.EX2 R13, R13 ;  /* 0x0000000d000d7308 */ /* 0x000ea20000000800 */
[----:B-1----:R-:W-:Y:S01]  /*5b30*/  F2FP.BF16.F32.PACK_AB R152, R11, R10 ;  /* 0x0000000a0b98723e */ /* 0x002fe200000010ff */
[----:B------:R-:W-:-:S06]  /*5b40*/  FADD.FTZ R11, R10, R11 ;  /* 0x0000000b0a0b7221 */ /* 0x000fcc0000010000 */
[----:B------:R-:W-:Y:S01]  /*5b50*/  MUFU.EX2 R14, R14 ;  /* 0x0000000e000e7308 */ /* 0x000fe20000000800 */
[----:B0-----:R-:W-:-:S07]  /*5b60*/  FMNMX.FTZ R8, R25, R8, !PT ;  /* 0x0000000819087209 */ /* 0x001fce0007810000 */
[----:B------:R-:W0:Y:S01]  /*5b70*/  MUFU.EX2 R15, R15 ;  /* 0x0000000f000f7308 */ /* 0x000e220000000800 */
[C---:B--2---:R-:W-:Y:S01]  /*5b80*/  F2FP.BF16.F32.PACK_AB R154, R13.reuse, R12 ;  /* 0x0000000c0d9a723e */ /* 0x044fe200000010ff */
[----:B------:R-:W-:Y:S01]  /*5b90*/  FADD.FTZ R12, R12, R11 ;  /* 0x0000000b0c0c7221 */ /* 0x000fe20000010000 */
[C---:B------:R-:W-:Y:S01]  /*5ba0*/  FMUL.FTZ R24, R8.reuse, UR6 ;  /* 0x0000000608187c20 */ /* 0x040fe20008410000 */
[----:B------:R-:W-:Y:S02]  /*5bb0*/  FSETP.NEU.FTZ.AND P2, PT, R8, -INF , PT ;  /* 0xff8000000800780b */ /* 0x000fe40003f5d000 */
[----:B------:R-:W-:Y:S02]  /*5bc0*/  FADD.FTZ R13, R13, R12 ;  /* 0x0000000c0d0d7221 */ /* 0x000fe40000010000 */
[----:B------:R-:W-:Y:S01]  /*5bd0*/  FSEL R25, R24, RZ, P2 ;  /* 0x000000ff18197208 */ /* 0x000fe20001000000 */
[----:B------:R-:W-:Y:S01]  /*5be0*/  MUFU.EX2 R20, R20 ;  /* 0x0000001400147308 */ /* 0x000fe20000000800 */
[----:B------:R-:W-:-:S03]  /*5bf0*/  ISETP.NE.AND P2, PT, R57, RZ, PT ;  /* 0x000000ff3900720c */ /* 0x000fc60003f45270 */
        /* <DEDUP_REMOVED lines=25> */
[----:B------:R-:W-:-:S07]  /*5d90*/  @!P2 PRMT R6, RZ, 0x654, R6 ;  /* 0x00000654ff06a816 */ /* 0x000fce0000000006 */
[----:B------:R-:W-:Y:S08]  /*5da0*/  MUFU.EX2 R179, R179 ;  /* 0x000000b300b37308 */ /* 0x000ff00000000800 */
[----:B------:R-:W2:Y:S01]  /*5db0*/  MUFU.EX2 R180, R180 ;  /* 0x000000b400b47308 */ /* 0x000ea20000000800 */
[----:B0-----:R-:W-:Y:S01]  /*5dc0*/  F2FP.BF16.F32.PACK_AB R153, R178, R177 ;  /* 0x000000b1b299723e */ /* 0x001fe200000010ff */
[----:B------:R-:W-:-:S06]  /*5dd0*/  FADD.FTZ R178, R177, R178 ;  /* 0x000000b2b1b27221 */ /* 0x000fcc0000010000 */
[----:B------:R-:W0:Y:S08]  /*5de0*/  MUFU.EX2 R21, R21 ;  /* 0x0000001500157308 */ /* 0x000e300000000800 */
[----:B------:R-:W-:Y:S01]  /*5df0*/  MUFU.EX2 R181, R181 ;  /* 0x000000b500b57308 */ /* 0x000fe20000000800 */
[----:B--2---:R-:W-:Y:S01]  /*5e00*/  F2FP.BF16.F32.PACK_AB R155, R180, R179 ;  /* 0x000000b3b49b723e */ /* 0x004fe200000010ff */
[----:B------:R-:W-:Y:S01]  /*5e10*/  BAR.SYNC.DEFER_BLOCKING 0xf, 0x100 ;  /* 0x03c4000000007b1d */ /* 0x000fe20000010000 */
[----:B------:R-:W-:-:S04]  /*5e20*/  FADD.FTZ R179, R179, R178 ;  /* 0x000000b2b3b37221 */ /* 0x000fc80000010000 */
        /* <DEDUP_REMOVED lines=8> */
[----:B------:R2:W-:Y:S01]  /*5eb0*/  STSM.16.M88.4 [R185+0x36400], R152 ;  /* 0x03640098b9007844 */ /* 0x0005e20000000200 */
[----:B------:R-:W-:-:S04]  /*5ec0*/  FADD.FTZ R181, R181, R180 ;  /* 0x000000b4b5b57221 */ /* 0x000fc80000010000 */
[----:B------:R-:W-:Y:S01]  /*5ed0*/  FADD.FTZ R182, R182, R181 ;  /* 0x000000b5b6b67221 */ /* 0x000fe20000010000 */
[----:B------:R-:W-:Y:S08]  /*5ee0*/  MUFU.EX2 R169, R169 ;  /* 0x000000a900a97308 */ /* 0x000ff00000000800 */
[----:B------:R-:W3:Y:S01]  /*5ef0*/  MUFU.EX2 R170, R170 ;  /* 0x000000aa00aa7308 */ /* 0x000ee20000000800 */
[----:B0-----:R-:W-:Y:S01]  /*5f00*/  F2FP.BF16.F32.PACK_AB R159, R196, R183 ;  /* 0x000000b7c49f723e */ /* 0x001fe200000010ff */
[----:B------:R-:W-:-:S04]  /*5f10*/  FADD.FTZ R183, R183, R182 ;  /* 0x000000b6b7b77221 */ /* 0x000fc80000010000 */
[----:B------:R2:W-:Y:S01]  /*5f20*/  STSM.16.M88.4 [R186], R156 ;  /* 0x0000009cba007844 */ /* 0x0005e20000000200 */
[----:B------:R-:W-:Y:S01]  /*5f30*/  FADD.FTZ R196, R196, R183 ;  /* 0x000000b7c4c47221 */ /* 0x000fe20000010000 */
[----:B------:R-:W-:Y:S08]  /*5f40*/  MUFU.EX2 R171, R171 ;  /* 0x000000ab00ab7308 */ /* 0x000ff00000000800 */
[----:B------:R-:W0:Y:S01]  /*5f50*/  MUFU.EX2 R172, R172 ;  /* 0x000000ac00ac7308 */ /* 0x000e220000000800 */
[----:B---3--:R-:W-:Y:S01]  /*5f60*/  F2FP.BF16.F32.PACK_AB R160, R170, R169 ;  /* 0x000000a9aaa0723e */ /* 0x008fe200000010ff */
[----:B------:R-:W-:-:S04]  /*5f70*/  FADD.FTZ R169, R169, R20 ;  /* 0x00000014a9a97221 */ /* 0x000fc80000010000 */
[----:B------:R-:W-:Y:S02]  /*5f80*/  FADD.FTZ R170, R170, R169 ;  /* 0x000000a9aaaa7221 */ /* 0x000fe40000010000 */
[----:B------:R-:W-:Y:S08]  /*5f90*/  MUFU.EX2 R197, R197 ;  /* 0x000000c500c57308 */ /* 0x000ff00000000800 */
[----:B------:R-:W3:Y:S01]  /*5fa0*/  MUFU.EX2 R198, R198 ;  /* 0x000000c600c67308 */ /* 0x000ee20000000800 */
[----:B0-----:R-:W-:Y:S01]  /*5fb0*/  F2FP.BF16.F32.PACK_AB R162, R172, R171 ;  /* 0x000000abaca2723e */ /* 0x001fe200000010ff */
[----:B------:R-:W-:-:S04]  /*5fc0*/  FADD.FTZ R171, R171, R170 ;  /* 0x000000aaabab7221 */ /* 0x000fc80000010000 */
[----:B------:R-:W-:Y:S02]  /*5fd0*/  FADD.FTZ R172, R172, R171 ;  /* 0x000000abacac7221 */ /* 0x000fe40000010000 */
        /* <DEDUP_REMOVED lines=9> */
[----:B------:R2:W-:Y:S01]  /*6070*/  STSM.16.M88.4 [R189], R160 ;  /* 0x000000a0bd007844 */ /* 0x0005e20000000200 */
[----:B------:R-:W-:Y:S01]  /*6080*/  FADD.FTZ R200, R200, R199 ;  /* 0x000000c7c8c87221 */ /* 0x000fe20000010000 */
[----:B------:R-:W0:Y:S08]  /*6090*/  MUFU.EX2 R175, R175 ;  /* 0x000000af00af7308 */ /* 0x000e300000000800 */
[----:B------:R-:W4:Y:S01]  /*60a0*/  MUFU.EX2 R176, R176 ;  /* 0x000000b000b07308 */ /* 0x000f220000000800 */
[----:B---3--:R-:W-:Y:S01]  /*60b0*/  F2FP.BF16.F32.PACK_AB R164, R174, R173 ;  /* 0x000000adaea4723e */ /* 0x008fe200000010ff */
[----:B------:R-:W-:-:S04]  /*60c0*/  FADD.FTZ R173, R173, R172 ;  /* 0x000000acadad7221 */ /* 0x000fc80000010000 */
[----:B------:R-:W-:Y:S02]  /*60d0*/  FADD.FTZ R174, R174, R173 ;  /* 0x000000adaeae7221 */ /* 0x000fe40000010000 */
[----:B------:R-:W-:Y:S02]  /*60e0*/  MUFU.EX2 R201, R201 ;  /* 0x000000c900c97308 */ /* 0x000fe40000000800 */
[----:B0-----:R-:W-:-:S06]  /*60f0*/  FADD.FTZ R5, R175, R174 ;  /* 0x000000aeaf057221 */ /* 0x001fcc0000010000 */
[----:B------:R-:W0:Y:S01]  /*6100*/  MUFU.EX2 R202, R202 ;  /* 0x000000ca00ca7308 */ /* 0x000e220000000800 */
[C---:B----4-:R-:W-:Y:S01]  /*6110*/  F2FP.BF16.F32.PACK_AB R166, R176.reuse, R175 ;  /* 0x000000afb0a6723e */ /* 0x050fe200000010ff */
[----:B------:R-:W-:-:S06]  /*6120*/  FADD.FTZ R5, R176, R5 ;  /* 0x00000005b0057221 */ /* 0x000fcc0000010000 */
[----:B------:R-:W-:Y:S08]  /*6130*/  MUFU.EX2 R203, R203 ;  /* 0x000000cb00cb7308 */ /* 0x000ff00000000800 */
[----:B------:R-:W3:Y:S01]  /*6140*/  MUFU.EX2 R204, R204 ;  /* 0x000000cc00cc7308 */ /* 0x000ee20000000800 */
[----:B0-----:R-:W-:Y:S01]  /*6150*/  F2FP.BF16.F32.PACK_AB R165, R202, R201 ;  /* 0x000000c9caa5723e */ /* 0x001fe200000010ff */
[----:B------:R-:W-:-:S04]  /*6160*/  FADD.FTZ R201, R201, R200 ;  /* 0x000000c8c9c97221 */ /* 0x000fc80000010000 */
[----:B------:R-:W-:Y:S01]  /*6170*/  FADD.FTZ R202, R202, R201 ;  /* 0x000000c9caca7221 */ /* 0x000fe20000010000 */
[----:B---3--:R-:W-:-:S03]  /*6180*/  F2FP.BF16.F32.PACK_AB R167, R204, R203 ;  /* 0x000000cbcca7723e */ /* 0x008fc600000010ff */
[----:B------:R-:W-:Y:S02]  /*6190*/  FADD.FTZ R203, R203, R202 ;  /* 0x000000cacbcb7221 */ /* 0x000fe40000010000 */
[----:B------:R2:W-:Y:S01]  /*61a0*/  STSM.16.M88.4 [R187], R164 ;  /* 0x000000a4bb007844 */ /* 0x0005e20000000200 */
[----:B-1----:R-:W-:-:S06]  /*61b0*/  WARPGROUP.ARRIVE ;  /* 0x00000000000079c5 */ /* 0x002fcc0000000000 */
[----:B------:R-:W-:Y:S01]  /*61c0*/  HGMMA.64x256x16.F32.BF16 R24, R152, gdesc[UR8].tnspB, RZ, !UPT, gsb0 ;  /* 0x43e0000898187df0 */ /* 0x000fe2000c0018ff */
[----:B------:R-:W-:Y:S01]  /*61d0*/  R2UR UR10, R206 ;  /* 0x00000000ce0a72ca */ /* 0x000fe200000e0000 */
[----:B------:R-:W-:Y:S01]  /*61e0*/  UMOV UR11, 0x40000040 ;  /* 0x40000040000b7882 */ /* 0x000fe20000000000 */
[C---:B------:R-:W-:Y:S02]  /*61f0*/  VIADD R206, R205.reuse, 0x100 ;  /* 0x00000100cdce7836 */ /* 0x040fe40000000000 */
[----:B------:R-:W-:Y:S01]  /*6200*/  VIADD R205, R205, 0x180 ;  /* 0x00000180cdcd7836 */ /* 0x000fe20000000000 */
[----:B------:R-:W-:Y:S02]  /*6210*/  WARPGROUP.DEPBAR.LE gsb0, 0x0 ;  /* 0x00008000000079c5 */ /* 0x000fe40000010000 */
[----:B------:R-:W-:-:S15]  /*6220*/  WARPGROUP.ARRIVE ;  /* 0x00000000000079c5 */ /* 0x000fde0000000000 */
[----:B------:R-:W-:-:S05]  /*6230*/  NOP ;  /* 0x0000000000007918 */ /* 0x000fca0000000000 */
[----:B------:R-:W-:Y:S01]  /*6240*/  HGMMA.64x256x16.F32.BF16 R24, R156, gdesc[UR8].tnspB, R24, gsb0 ;  /* 0x43e000089c187df0 */ /* 0x000fe20008001818 */
[----:B------:R-:W-:Y:S01]  /*6250*/  R2UR UR10, R206 ;  /* 0x00000000ce0a72ca */ /* 0x000fe200000e0000 */
[----:B------:R-:W-:Y:S01]  /*6260*/  UMOV UR11, 0x40000040 ;  /* 0x40000040000b7882 */ /* 0x000fe20000000000 */
[----:B------:R-:W-:Y:S02]  /*6270*/  WARPGROUP.DEPBAR.LE gsb0, 0x0 ;  /* 0x00008000000079c5 */ /* 0x000fe40000010000 */
[----:B------:R-:W-:-:S15]  /*6280*/  WARPGROUP.ARRIVE ;  /* 0x00000000000079c5 */ /* 0x000fde0000000000 */
[----:B------:R-:W-:-:S08]  /*6290*/  NOP ;  /* 0x0000000000007918 */ /* 0x000fd00000000000 */
[----:B------:R-:W-:Y:S01]  /*62a0*/  HGMMA.64x256x16.F32.BF16 R24, R160, gdesc[UR8].tnspB, R24, gsb0 ;  /* 0x43e00008a0187df0 */ /* 0x000fe20008001818 */
[----:B------:R-:W-:Y:S01]  /*62b0*/  R2UR UR10, R205 ;  /* 0x00000000cd0a72ca */ /* 0x000fe200000e0000 */
[----:B------:R-:W-:Y:S01]  /*62c0*/  UMOV UR11, 0x40000040 ;  /* 0x40000040000b7882 */ /* 0x000fe20000000000 */
        /* <DEDUP_REMOVED lines=25> */
[----:B0-----:R-:W-:Y:S01]  /*6460*/  FADD.FTZ R6, R204, R203 ;  /* 0x000000cbcc067221 */ /* 0x001fe20000010000 */
[----:B--2---:R-:W-:Y:S06]  /*6470*/  @!P3 BRA `(.L_x_4240) ;  /* 0x000000300098b947 */ /* 0x004fec0003800000 */
[----:B------:R-:W-:Y:S01]  /*6480*/  IMAD.MOV.U32 R10, RZ, RZ, R8 ;  /* 0x000000ffff0a7224 */ /* 0x000fe200078e0008 */
[----:B------:R-:W-:Y:S01]  /*6490*/  ULDC UR7, c[0x0][0x288] ;  /* 0x0000a20000077ab9 */ /* 0x000fe20000000800 */
[----:B------:R-:W-:Y:S01]  /*64a0*/  IMAD.MOV.U32 R11, RZ, RZ, R7 ;  /* 0x000000ffff0b7224 */ /* 0x000fe200078e0007 */
[----:B------:R-:W-:Y:S01]  /*64b0*/  ULDC UR28, c[0x0][0x2f0] ;  /* 0x0000bc00001c7ab9 */ /* 0x000fe20000000800 */
[----:B------:R-:W-:Y:S01]  /*64c0*/  IMAD.MOV.U32 R13, RZ, RZ, R2 ;  /* 0x000000ffff0d7224 */ /* 0x000fe200078e0002 */
[----:B------:R-:W-:-:S06]  /*64d0*/  ULDC UR6, c[0x0][0xa80] ;  /* 0x0002a00000067ab9 */ /* 0x000fcc0000000800 */
.L_x_4249:
[----:B------:R-:W-:-:S05]  /*64e0*/  VIADD R2, R13, 0x1 ;  /* 0x000000010d027836 */ /* 0x000fca0000000000 */
[----:B------:R-:W-:-:S04]  /*64f0*/  ISETP.NE.AND P3, PT, R2, 0x2, PT ;  /* 0x000000020200780c */ /* 0x000fc80003f65270 */
[----:B------:R-:W-:Y:S02]  /*6500*/  SEL R7, RZ, 0x1, P3 ;  /* 0x00000001ff077807 */ /* 0x000fe40001800000 */
[----:B------:R-:W-:Y:S02]  /*6510*/  SEL R2, R2, RZ, P3 ;  /* 0x000000ff02027207 */ /* 0x000fe40001800000 */
[----:B------:R-:W-:Y:S01]  /*6520*/  LOP3.LUT R16, R16, R7, RZ, 0x3c, !PT ;  /* 0x0000000710107212 */ /* 0x000fe200078e3cff */
[----:B0-----:R-:W-:Y:S06]  /*6530*/  @!P0 BRA `(.L_x_4241) ;  /* 0x0000000000048947 */ /* 0x001fec0003800000 */
[----:B------:R-:W-:Y:S01]  /*6540*/  BPT.TRAP 0x1 ;  /* 0x000000040000795c */ /* 0x000fe20000300000 */
.L_x_4241:
[----:B------:R-:W-:Y:S01]  /*6550*/  IMAD R9, R2, 0x8, R17 ;  /* 0x0000000802097824 */ /* 0x000fe200078e0211 */
[----:B------:R-:W-:-:S04]  /*6560*/  SHF.L.U32 R8, R16, 0x1f, RZ ;  /* 0x0000001f10087819 */ /* 0x000fc800000006ff */
[----:B------:R0:W1:Y:S01]  /*6570*/  SYNCS.PHASECHK.TRANS64.TRYWAIT P3, [R9+URZ+0x38830], R8 ;  /* 0x03883008090075a7 */ /* 0x000062000806017f */
[----:B------:R-:W-:Y:S05]  /*6580*/  @!P0 BRA `(.L_x_4242) ;  /* 0x0000000000048947 */ /* 0x000fea0003800000 */
[----:B------:R-:W-:Y:S01]  /*6590*/  BPT.TRAP 0x1 ;  /* 0x000000040000795c */ /* 0x000fe20000300000 */
.L_x_4242:
[----:B------:R-:W-:Y:S01]  /*65a0*/  IMAD R7, R2, 0x200, R0 ;  /* 0x0000020002077824 */ /* 0x000fe200078e0200 */
[----:B-1----:R-:W-:Y:S06]  /*65b0*/  @P3 BRA `(.L_x_4243) ;  /* 0x0000000000083947 */ /* 0x002fec0003800000 */
[----:B------:R-:W1:Y:S02]  /*65c0*/  SYNCS.PHASECHK.TRANS64.TRYWAIT P3, [R9+URZ+0x38830], R8 ;  /* 0x03883008090075a7 */ /* 0x000e64000806017f */
[----:B-1----:R-:W-:Y:S05]  /*65d0*/  @!P3 BRA `(.L_x_4244) ;  /* 0x000000f8008cb947 */ /* 0x002fea0003800000 */
.L_x_4243:
[----:B------:R-:W-:Y:S01]  /*65e0*/  R2UR UR26, R7 ;  /* 0x00000000071a72ca */ /* 0x000fe200000e0000 */
[----:B------:R-:W-:Y:S01]  /*65f0*/  WARPGROUP.ARRIVE ;  /* 0x00000000000079c5 */ /* 0x000fe20000000000 */
[----:B------:R-:W-:Y:S01]  /*6600*/  UMOV UR24, UR4 ;  /* 0x0000000400187c82 */ /* 0x000fe20008000000 */
[----:B------:R-:W-:Y:S01]  /*6610*/  UMOV UR25, UR5 ;  /* 0x0000000500197c82 */ /* 0x000fe20008000000 */
[----:B------:R-:W-:Y:S01]  /*6620*/  UMOV UR27, 0x40000040 ;  /* 0x40000040001b7882 */ /* 0x000fe20000000000 */
[----:B------:R-:W-:Y:S01]  /*6630*/  UMOV UR11, 0x40000040 ;  /* 0x40000040000b7882 */ /* 0x000fe20000000000 */
[----:B------:R-:W-:Y:S01]  /*6640*/  UMOV UR15, 0x40000040 ;  /* 0x40000040000f7882 */ /* 0x000fe20000000000 */
[----:B------:R-:W-:-:S06]  /*6650*/  UMOV UR19, 0x40000040 ;  /* 0x4000004000137882 */ /* 0x000fcc0000000000 */
[----:B------:R-:W-:Y:S01]  /*6660*/  HGMMA.64x64x16.F32.BF16 R152, gdesc[UR24], RZ, !UPT, gsb0 ;  /* 0x00e00000189879f0 */ /* 0x000fe2000c0018ff */
[----:B------:R-:W-:Y:S02]  /*6670*/  UIADD3 UR10, UR26, 0x2, URZ ;  /* 0x000000021a0a7890 */ /* 0x000fe4000fffe03f */
[----:B------:R-:W-:Y:S02]  /*6680*/  UIADD3 UR14, UR26, 0x4, URZ ;  /* 0x000000041a0e7890 */ /* 0x000fe4000fffe03f */
[----:B------:R-:W-:Y:S01]  /*6690*/  UIADD3 UR18, UR26, 0x6, URZ ;  /* 0x000000061a127890 */ /* 0x000fe2000fffe03f */
        /* <DEDUP_REMOVED lines=12> */
.L_x_4245:
[----:B------:R2:W3:Y:S01]  /*6760*/  SYNCS.PHASECHK.TRANS64.TRYWAIT P3, [R9+URZ+0x38850], R8 ;  /* 0x03885008090075a7 */ /* 0x0004e2000806017f */
[----:B------:R-:W-:Y:S05]  /*6770*/  @!P0 BRA `(.L_x_4246) ;  /* 0x0000000000048947 */ /* 0x000fea0003800000 */
[----:B------:R-:W-:Y:S01]  /*6780*/  BPT.TRAP 0x1 ;  /* 0x000000040000795c */ /* 0x000fe20000300000 */
.L_x_4246:
[----:B---3--:R-:W-:Y:S05]  /*6790*/  @P3 BRA `(.L_x_4247) ;  /* 0x0000000000083947 */ /* 0x008fea0003800000 */
[----:B------:R-:W3:Y:S02]  /*67a0*/  SYNCS.PHASECHK.TRANS64.TRYWAIT P3, [R9+URZ+0x38850], R8 ;  /* 0x03885008090075a7 */ /* 0x000ee4000806017f */
[----:B---3--:R-:W-:Y:S05]  /*67b0*/  @!P3 BRA `(.L_x_4248) ;  /* 0x000000f80028b947 */ /* 0x008fea0003800000 */
.L_x_4247:
[----:B------:R-:W-:Y:S01]  /*67c0*/  IMAD R7, R2, 0x1000, R3 ;  /* 0x0000100002077824 */ /* 0x000fe200078e0203 */
[----:B------:R-:W-:Y:S01]  /*67d0*/  WARPGROUP.ARRIVE ;  /* 0x00000000000079c5 */ /* 0x000fe20000000000 */
[----:B------:R-:W-:Y:S01]  /*67e0*/  UMOV UR23, 0x40000040 ;  /* 0x4000004000177882 */ /* 0x000fe20000000000 */
[----:B------:R-:W-:Y:S01]  /*67f0*/  VIADD R12, R4, 0x2 ;  /* 0x00000002040c7836 */ /* 0x000fe20000000000 */
[----:B------:R-:W-:Y:S01]  /*6800*/  UMOV UR25, 0x40000040 ;  /* 0x4000004000197882 */ /* 0x000fe20000000000 */
[C---:B------:R-:W-:Y:S01]  /*6810*/  R2UR UR22, R7.reuse ;  /* 0x00000000071672ca */ /* 0x040fe200000e0000 */
[C---:B0123--:R-:W-:Y:S01]  /*6820*/  VIADD R8, R7.reuse, 0x2 ;  /* 0x0000000207087836 */ /* 0x04ffe20000000000 */
[----:B------:R-:W-:Y:S01]  /*6830*/  UMOV UR27, 0x40000040 ;  /* 0x40000040001b7882 */ /* 0x000fe20000000000 */
[----:B------:R-:W-:Y:S01]  /*6840*/  R2UR UR24, R12 ;  /* 0x000000000c1872ca */ /* 0x000fe200000e0000 */
[----:B------:R-:W-:Y:S01]  /*6850*/  VIADD R12, R4, 0x4 ;  /* 0x00000004040c7836 */ /* 0x000fe20000000000 */
[----:B------:R-:W0:Y:S01]  /*6860*/  S2R R14, SR_TID.X ;  /* 0x00000000000e7919 */ /* 0x000e220000002100 */
[----:B------:R-:W-:Y:S01]  /*6870*/  R2UR UR26, R8 ;  /* 0x00000000081a72ca */ /* 0x000fe200000e0000 */
[C---:B------:R-:W-:Y:S01]  /*6880*/  VIADD R8, R7.reuse, 0x4 ;  /* 0x0000000407087836 */ /* 0x040fe20000000000 */
[----:B------:R-:W-:Y:S01]  /*6890*/  @UP1 ULDC UR10, c[0x0][0x44c] ;  /* 0x00011300000a1ab9 */ /* 0x000fe20000000800 */
[----:B------:R-:W-:Y:S01]  /*68a0*/  VIADD R21, R4, 0x800 ;  /* 0x0000080004157836 */ /* 0x000fe20000000000 */
[----:B------:R-:W-:Y:S01]  /*68b0*/  UMOV UR11, 0x40000040 ;  /* 0x40000040000b7882 */ /* 0x000fe20000000000 */
[----:B------:R-:W-:Y:S01]  /*68c0*/  VIADD R15, R7, 0x800 ;  /* 0x00000800070f7836 */ /* 0x000fe20000000000 */
[----:B------:R-:W-:Y:S01]  /*68d0*/  UISETP.GT.AND UP0, UPT, UR30, UR29, UPT ;  /* 0x0000001d1e00728c */ /* 0x000fe2000bf04270 */
[----:B------:R-:W-:Y:S01]  /*68e0*/  HGMMA.64x64x16.F32.BF16 R152, gdesc[UR20], R152, gsb0 ;  /* 0x00e00000149879f0 */ /* 0x000fe20008001898 */
[----:B------:R-:W-:Y:S01]  /*68f0*/  IMAD R208, R2, 0x1000, R19 ;  /* 0x0000100002d07824 */ /* 0x000fe200078e0213 */
[----:B0-----:R-:W-:Y:S01]  /*6900*/  SHF.R.U32.HI R14, RZ, 0x7, R14 ;  /* 0x00000007ff0e7819 */ /* 0x001fe2000001160e */
[----:B------:R-:W-:-:S02]  /*6910*/  WARPGROUP.DEPBAR.LE gsb0, 0x0 ;  /* 0x00008000000079c5 */ /* 0x000fc40000010000 */
        /* <DEDUP_REMOVED lines=123> */
[----:B------:R-:W0:Y:S02]  /*70d0*/  SHFL.IDX PT, R8, R14, RZ, 0x1f ;  /* 0x00001fff0e087589 */ /* 0x000e2400000e0000 */
[----:B0-----:R-:W-:-:S04]  /*70e0*/  ISETP.GT.AND P3, PT, R8, 0x7f, PT ;  /* 0x0000007f0800780c */ /* 0x001fc80003f64270 */
[----:B------:R-:W-:-:S05]  /*70f0*/  SEL R12, RZ, 0x2, !P3 ;  /* 0x00000002ff0c7807 */ /* 0x000fca0005800000 */
[----:B------:R-:W-:Y:S02]  /*7100*/  IMAD.IADD R8, R21, 0x1, R12 ;  /* 0x0000000115087824 */ /* 0x000fe400078e020c */
        /* <DEDUP_REMOVED lines=21> */
[----:B------:R-:W-:Y:S01]  /*7260*/  IMAD.IADD R20, R21, 0x1, R8 ;  /* 0x0000000115147824 */ /* 0x000fe200078e0208 */
[----:B------:R-:W-:Y:S02]  /*7270*/  WARPGROUP.DEPBAR.LE gsb0, 0x0 ;  /* 0x00008000000079c5 */ /* 0x000fe40000010000 */
[----:B------:R-:W-:-:S08]  /*7280*/  WARPGROUP.ARRIVE ;  /* 0x00000000000079c5 */ /* 0x000fd00000000000 */
        /* <DEDUP_REMOVED lines=22> */
[----:B------:R-:W-:Y:S02]  /*73f0*/  IMAD.IADD R20, R21, 0x1, R12 ;  /* 0x0000000115147824 */ /* 0x000fe400078e020c */
        /* <DEDUP_REMOVED lines=8> */
[----:B------:R-:W-:Y:S02]  /*7480*/  IMAD.IADD R20, R21, 0x1, R14 ;  /* 0x0000000115147824 */ /* 0x000fe400078e020e */
[--C-:B------:R-:W-:Y:S02]  /*7490*/  IMAD.IADD R196, R14, 0x1, R15.reuse ;  /* 0x000000010ec47824 */ /* 0x100fe400078e020f */
        /* <DEDUP_REMOVED lines=119> */
[----:B------:R-:W-:-:S04]  /*7c10*/  VIADD R12, R190, UR41 ;  /* 0x00000029be0c7c36 */ /* 0x000fc80008000000 */
[----:B------:R-:W-:Y:S01]  /*7c20*/  @P1 IMAD.HI.U32 R7, R12, UR10, RZ ;  /* 0x0000000a0c071c27 */ /* 0x000fe2000f8e00ff */
[----:B------:R-:W-:-:S04]  /*7c30*/  @UP1 ULDC UR10, c[0x0][0x450] ;  /* 0x00011400000a1ab9 */ /* 0x000fc80000000800 */
[----:B------:R-:W-:Y:S01]  /*7c40*/  @P1 SHF.R.U32.HI R12, RZ, UR10, R7 ;  /* 0x0000000aff0c1c19 */ /* 0x000fe20008011607 */
[----:B------:R-:W-:Y:S02]  /*7c50*/  UMOV UR10, 0xffffffc0 ;  /* 0xffffffc0000a7882 */ /* 0x000fe40000000000 */
[----:B------:R-:W-:Y:S02]  /*7c60*/  UIMAD UR10, UR30, UR10, 0x1 ;  /* 0x000000011e0a74a4 */ /* 0x000fe4000f8e020a */
[----:B------:R-:W0:Y:S01]  /*7c70*/  SHFL.IDX PT, R8, R12, RZ, 0x1c1f ;  /* 0x001c1fff0c087589 */ /* 0x000e2200000e0000 */
[----:B------:R-:W-:-:S03]  /*7c80*/  UIADD3 UR30, UR30, -0x1, URZ ;  /* 0xffffffff1e1e7890 */ /* 0x000fc6000fffe03f */
[----:B------:R-:W-:Y:S02]  /*7c90*/  IADD3 R7, -R18, UR10, RZ ;  /* 0x0000000a12077c10 */ /* 0x000fe4000fffe1ff */
[----:B------:R-:W-:-:S03]  /*7ca0*/  R2UR UR10, R208 ;  /* 0x00000000d00a72ca */ /* 0x000fc600000e0000 */
[----:B------:R-:W-:-:S05]  /*7cb0*/  IMAD R7, R188, UR28, R7 ;  /* 0x0000001cbc077c24 */ /* 0x000fca000f8e0207 */
[----:B0-----:R-:W-:-:S04]  /*7cc0*/  IADD3 R14, R8, -UR7, R7 ;  /* 0x80000007080e7c10 */ /* 0x001fc8000fffe007 */
[C---:B------:R-:W-:Y:S02]  /*7cd0*/  ISETP.GT.AND P3, PT, R14.reuse, RZ, PT ;  /* 0x000000ff0e00720c */ /* 0x040fe40003f64270 */
[----:B------:R-:W-:Y:S01]  /*7ce0*/  ISETP.GT.AND P4, PT, R14, 0x1, PT ;  /* 0x000000010e00780c */ /* 0x000fe20003f84270 */
        /* <DEDUP_REMOVED lines=45> */
[----:B------:R-:W-:Y:S01]  /*7fc0*/  FSEL R180, R180, -INF , P3 ;  /* 0xff800000b4b47808 */ /* 0x000fe20001800000 */
[----:B------:R-:W0:Y:S01]  /*7fd0*/  SHFL.IDX PT, R14, R12, 0x1, 0x1c1f ;  /* 0x003c1f000c0e7f89 */ /* 0x000e2200000e0000 */
[----:B------:R-:W-:Y:S02]  /*7fe0*/  FMNMX.FTZ R15, R177, R20, !PT ;  /* 0x00000014b10f7209 */ /* 0x000fe40007810000 */
[----:B------:R-:W-:Y:S02]  /*7ff0*/  FSEL R181, R181, -INF , P4 ;  /* 0xff800000b5b57808 */ /* 0x000fe40002000000 */
[----:B------:R-:W-:-:S04]  /*8000*/  FMNMX.FTZ R20, R180, R15, !PT ;  /* 0x0000000fb4147209 */ /* 0x000fc80007810000 */
[----:B------:R-:W-:-:S05]  /*8010*/  FMNMX.FTZ R20, R181, R20, !PT ;  /* 0x00000014b5147209 */ /* 0x000fca0007810000 */
[----:B------:R-:W1:Y:S01]  /*8020*/  SHFL.BFLY PT, R15, R20, 0x2, 0x1f ;  /* 0x0c401f00140f7f89 */ /* 0x000e6200000e0000 */
[----:B0-----:R-:W-:-:S04]  /*8030*/  IADD3 R14, R14, -UR7, R7 ;  /* 0x800000070e0e7c10 */ /* 0x001fc8000fffe007 */
[C---:B------:R-:W-:Y:S02]  /*8040*/  ISETP.GT.AND P3, PT, R14.reuse, RZ, PT ;  /* 0x000000ff0e00720c */ /* 0x040fe40003f64270 */
[C---:B------:R-:W-:Y:S02]  /*8050*/  ISETP.GT.AND P4, PT, R14.reuse, 0x1, PT ;  /* 0x000000010e00780c */ /* 0x040fe40003f84270 */
[C---:B------:R-:W-:Y:S02]  /*8060*/  ISETP.GT.AND P5, PT, R14.reuse, 0x28, PT ;  /* 0x000000280e00780c */ /* 0x040fe40003fa4270 */
[----:B------:R-:W-:Y:S02]  /*8070*/  FSEL R155, R155, -INF , P4 ;  /* 0xff8000009b9b7808 */ /* 0x000fe40002000000 */
[----:B------:R-:W-:Y:S02]  /*8080*/  ISETP.GT.AND P4, PT, R14, 0x9, PT ;  /* 0x000000090e00780c */ /* 0x000fe40003f84270 */
[----:B-1----:R-:W-:-:S02]  /*8090*/  FMNMX.FTZ R152, R20, R15, !PT ;  /* 0x0000000f14987209 */ /* 0x002fc40007810000 */
[----:B------:R-:W-:Y:S02]  /*80a0*/  FSEL R15, R154, -INF , P3 ;  /* 0xff8000009a0f7808 */ /* 0x000fe40001800000 */
[----:B------:R-:W-:Y:S01]  /*80b0*/  ISETP.GT.AND P3, PT, R14, 0x8, PT ;  /* 0x000000080e00780c */ /* 0x000fe20003f64270 */
[----:B------:R-:W0:Y:S01]  /*80c0*/  SHFL.BFLY PT, R197, R152, 0x1, 0x1f ;  /* 0x0c201f0098c57f89 */ /* 0x000e2200000e0000 */
[----:B------:R-:W-:Y:S02]  /*80d0*/  FMNMX.FTZ R12, R15, R10, !PT ;  /* 0x0000000a0f0c7209 */ /* 0x000fe40007810000 */
        /* <DEDUP_REMOVED lines=17> */
[----:B0-----:R-:W-:Y:S02]  /*81f0*/  FMNMX.FTZ R7, R152, R197, !PT ;  /* 0x000000c598077209 */ /* 0x001fe40007810000 */
[----:B------:R-:W-:Y:S02]  /*8200*/  ISETP.GT.AND P4, PT, R14, 0x21, PT ;  /* 0x000000210e00780c */ /* 0x000fe40003f84270 */
[----:B------:R-:W-:Y:S01]  /*8210*/  FSEL R152, R170, -INF , P3 ;  /* 0xff800000aa987808 */ /* 0x000fe20001800000 */
[----:B------:R-:W-:Y:S01]  /*8220*/  FMUL.FTZ R198, R7, UR6 ;  /* 0x0000000607c67c20 */ /* 0x000fe20008410000 */
[----:B------:R-:W-:-:S02]  /*8230*/  FMNMX.FTZ R21, R167, R12, !PT ;  /* 0x0000000ca7157209 */ /* 0x000fc40007810000 */
[----:B------:R-:W-:Y:S02]  /*8240*/  FSEL R154, R171, -INF , P4 ;  /* 0xff800000ab9a7808 */ /* 0x000fe40002000000 */
[----:B------:R-:W-:Y:S02]  /*8250*/  FMNMX.FTZ R21, R152, R21, !PT ;  /* 0x0000001598157209 */ /* 0x000fe40007810000 */
[----:B------:R-:W-:Y:S02]  /*8260*/  ISETP.GT.AND P3, PT, R14, 0x29, PT ;  /* 0x000000290e00780c */ /* 0x000fe40003f64270 */
[----:B------:R-:W-:Y:S02]  /*8270*/  FSEL R174, R174, -INF , P5 ;  /* 0xff800000aeae7808 */ /* 0x000fe40002800000 */
[----:B------:R-:W-:Y:S02]  /*8280*/  FMNMX.FTZ R21, R154, R21, !PT ;  /* 0x000000159a157209 */ /* 0x000fe40007810000 */
[----:B------:R-:W-:-:S02]  /*8290*/  FSETP.NEU.FTZ.AND P4, PT, R7, -INF , PT ;  /* 0xff8000000700780b */ /* 0x000fc40003f9d000 */
[----:B------:R-:W-:Y:S02]  /*82a0*/  ISETP.GT.AND P5, PT, R14, 0x30, PT ;  /* 0x000000300e00780c */ /* 0x000fe40003fa4270 */
[----:B------:R-:W-:Y:S02]  /*82b0*/  FSEL R196, R175, -INF , P3 ;  /* 0xff800000afc47808 */ /* 0x000fe40001800000 */
[----:B------:R-:W-:Y:S02]  /*82c0*/  FMNMX.FTZ R21, R174, R21, !PT ;  /* 0x00000015ae157209 */ /* 0x000fe40007810000 */
[----:B------:R-:W-:Y:S02]  /*82d0*/  FSEL R198, R198, RZ, P4 ;  /* 0x000000ffc6c67208 */ /* 0x000fe40002000000 */
[----:B------:R-:W-:Y:S02]  /*82e0*/  ISETP.GT.AND P3, PT, R14, 0x31, PT ;  /* 0x000000310e00780c */ /* 0x000fe40003f64270 */
[----:B------:R-:W-:Y:S01]  /*82f0*/  FSEL R178, R178, -INF , P5 ;  /* 0xff800000b2b27808 */ /* 0x000fe20002800000 */
[--C-:B------:R-:W-:Y:S01]  /*8300*/  FFMA.FTZ R12, R8, UR6, -R198.reuse ;  /* 0x00000006080c7c23 */ /* 0x100fe200080108c6 */
[----:B------:R-:W-:Y:S01]  /*8310*/  FMNMX.FTZ R21, R196, R21, !PT ;  /* 0x00000015c4157209 */ /* 0x000fe20007810000 */
[--C-:B------:R-:W-:Y:S01]  /*8320*/  FFMA.FTZ R171, R157, UR6, -R198.reuse ;  /* 0x000000069dab7c23 */ /* 0x100fe200080108c6 */
[----:B------:R-:W-:Y:S01]  /*8330*/  ISETP.GT.AND P5, PT, R14, 0x38, PT ;  /* 0x000000380e00780c */ /* 0x000fe20003fa4270 */
[--C-:B------:R-:W-:Y:S01]  /*8340*/  FFMA.FTZ R20, R160, UR6, -R198.reuse ;  /* 0x00000006a0147c23 */ /* 0x100fe200080108c6 */
        /* <DEDUP_REMOVED lines=10> */
[----:B------:R-:W-:Y:S01]  /*83f0*/  FSEL R183, R183, -INF , P3 ;  /* 0xff800000b7b77808 */ /* 0x000fe20001800000 */
        /* <DEDUP_REMOVED lines=9> */
[----:B------:R-:W-:Y:S01]  /*8490*/  FFMA.FTZ R181, R181, UR6, -R198 ;  /* 0x00000006b5b57c23 */ /* 0x000fe200080108c6 */
[----:B------:R-:W0:Y:S01]  /*84a0*/  SHFL.BFLY PT, R153, R8, 0x2, 0x1f ;  /* 0x0c401f0008997f89 */ /* 0x000e2200000e0000 */
[----:B------:R-:W-:Y:S01]  /*84b0*/  IMAD.MOV R157, RZ, RZ, -R184 ;  /* 0x000000ffff9d7224 */ /* 0x000fe200078e0ab8 */
[----:B------:R-:W-:Y:S08]  /*84c0*/  MUFU.EX2 R12, R12 ;  /* 0x0000000c000c7308 */ /* 0x000ff00000000800 */
[----:B------:R-:W-:Y:S08]  /*84d0*/  MUFU.EX2 R21, R21 ;  /* 0x0000001500157308 */ /* 0x000ff00000000800 */
[----:B------:R-:W-:Y:S01]  /*84e0*/  MUFU.EX2 R14, R14 ;  /* 0x0000000e000e7308 */ /* 0x000fe20000000800 */
[----:B0-----:R-:W-:-:S07]  /*84f0*/  FMNMX.FTZ R153, R8, R153, !PT ;  /* 0x0000009908997209 */ /* 0x001fce0007810000 */
[----:B------:R-:W-:Y:S01]  /*8500*/  MUFU.EX2 R171, R171 ;  /* 0x000000ab00ab7308 */ /* 0x000fe20000000800 */
[----:B------:R-:W0:Y:S07]  /*8510*/  SHFL.BFLY PT, R8, R153, 0x1, 0x1f ;  /* 0x0c201f0099087f89 */ /* 0x000e2e00000e0000 */
[----:B------:R-:W-:Y:S08]  /*8520*/  MUFU.EX2 R20, R20 ;  /* 0x0000001400147308 */ /* 0x000ff00000000800 */
[----:B------:R-:W1:Y:S08]  /*8530*/  MUFU.EX2 R175, R175 ;  /* 0x000000af00af7308 */ /* 0x000e700000000800 */
[----:B------:R-:W-:Y:S01]  /*8540*/  MUFU.EX2 R170, R170 ;  /* 0x000000aa00aa7308 */ /* 0x000fe20000000800 */
[----:B0-----:R-:W-:-:S04]  /*8550*/  FMNMX.FTZ R8, R153, R8, !PT ;  /* 0x0000000899087209 */ /* 0x001fc80007810000 */
[C---:B------:R-:W-:Y:S01]  /*8560*/  FSETP.NEU.FTZ.AND P3, PT, R8.reuse, -INF , PT ;  /* 0xff8000000800780b */ /* 0x040fe20003f7d000 */
[----:B------:R-:W-:Y:S02]  /*8570*/  FMUL.FTZ R153, R8, UR6 ;  /* 0x0000000608997c20 */ /* 0x000fe40008410000 */
[----:B------:R-:W0:Y:S01]  /*8580*/  MUFU.EX2 R179, R179 ;  /* 0x000000b300b37308 */ /* 0x000e220000000800 */
[----:B-1----:R-:W-:Y:S02]  /*8590*/  F2FP.BF16.F32.PACK_AB R156, R175, R20 ;  /* 0x00000014af9c723e */ /* 0x002fe400000010ff */
[----:B------:R-:W-:-:S05]  /*85a0*/  FSEL R153, R153, RZ, P3 ;  /* 0x000000ff99997208 */ /* 0x000fca0001800000 */
[----:B------:R-:W-:Y:S01]  /*85b0*/  MUFU.EX2 R168, R168 ;  /* 0x000000a800a87308 */ /* 0x000fe20000000800 */
[--C-:B------:R-:W-:Y:S01]  /*85c0*/  FFMA.FTZ R205, R152, UR6, -R153.reuse ;  /* 0x0000000698cd7c23 */ /* 0x100fe20008010899 */
[----:B------:R-:W-:Y:S01]  /*85d0*/  FSEL R152, R7, RZ, P4 ;  /* 0x000000ff07987208 */ /* 0x000fe20002000000 */
[--C-:B------:R-:W-:Y:S01]  /*85e0*/  FFMA.FTZ R198, R155, UR6, -R153.reuse ;  /* 0x000000069bc67c23 */ /* 0x100fe20008010899 */
[----:B------:R-:W-:Y:S01]  /*85f0*/  FSEL R155, R8, RZ, P3 ;  /* 0x000000ff089b7208 */ /* 0x000fe20001800000 */
[----:B------:R-:W-:Y:S01]  /*8600*/  FFMA.FTZ R207, R196, UR6, -R153 ;  /* 0x00000006c4cf7c23 */ /* 0x000fe20008010899 */
[----:B------:R-:W-:Y:S01]  /*8610*/  ISETP.NE.AND P3, PT, R18, R157, PT ;  /* 0x0000009d1200720c */ /* 0x000fe20003f65270 */
[----:B------:R-:W-:Y:S01]  /*8620*/  FADD.FTZ R152, -R152, R11 ;  /* 0x0000000b98987221 */ /* 0x000fe20000010100 */
[--C-:B------:R-:W-:Y:S01]  /*8630*/  FFMA.FTZ R206, R154, UR6, -R153.reuse ;  /* 0x000000069ace7c23 */ /* 0x100fe20008010899 */
[----:B------:R-:W-:Y:S01]  /*8640*/  FADD.FTZ R155, -R155, R10 ;  /* 0x0000000a9b9b7221 */ /* 0x000fe20000010100 */
[----:B------:R-:W-:Y:S01]  /*8650*/  FFMA.FTZ R178, R178, UR6, -R153 ;  /* 0x00000006b2b27c23 */ /* 0x000fe20008010899 */
[----:B------:R-:W-:Y:S01]  /*8660*/  FMUL.FTZ R209, R152, UR6 ;  /* 0x0000000698d17c20 */ /* 0x000fe20008410000 */
[----:B------:R-:W-:-:S02]  /*8670*/  @!P2 VIADD R152, R9, 0x38840 ;  /* 0x000388400998a836 */ /* 0x000fc40000000000 */
[----:B------:R-:W-:Y:S01]  /*8680*/  FMUL.FTZ R155, R155, UR6 ;  /* 0x000000069b9b7c20 */ /* 0x000fe20008410000 */
[--C-:B------:R-:W-:Y:S01]  /*8690*/  FFMA.FTZ R15, R15, UR6, -R153.reuse ;  /* 0x000000060f0f7c23 */ /* 0x100fe20008010899 */
[--C-:B------:R-:W-:Y:S01]  /*86a0*/  FFMA.FTZ R199, R158, UR6, -R153.reuse ;  /* 0x000000069ec77c23 */ /* 0x100fe20008010899 */
[--C-:B------:R-:W-:Y:S01]  /*86b0*/  FFMA.FTZ R200, R159, UR6, -R153.reuse ;  /* 0x000000069fc87c23 */ /* 0x100fe20008010899 */
[----:B------:R-:W1:Y:S01]  /*86c0*/  MUFU.EX2 R209, R209 ;  /* 0x000000d100d17308 */ /* 0x000e620000000800 */
[----:B------:R-:W-:Y:S01]  /*86d0*/  @!P2 PRMT R152, RZ, 0x654, R152 ;  /* 0x00000654ff98a816 */ /* 0x000fe20000000098 */
[----:B------:R-:W-:Y:S02]  /*86e0*/  @!P3 IMAD R154, R13, 0x40, R22 ;  /* 0x000000400d9ab824 */ /* 0x000fe400078e0216 */
[--C-:B------:R-:W-:Y:S01]  /*86f0*/  FFMA.FTZ R201, R162, UR6, -R153.reuse ;  /* 0x00000006a2c97c23 */ /* 0x100fe20008010899 */
[--C-:B------:R-:W-:Y:S01]  /*8700*/  FFMA.FTZ R202, R163, UR6, -R153.reuse ;  /* 0x00000006a3ca7c23 */ /* 0x100fe20008010899 */
[----:B------:R-:W-:Y:S01]  /*8710*/  FFMA.FTZ R203, R166, UR6, -R153 ;  /* 0x00000006a6cb7c23 */ /* 0x000fe20008010899 */
[----:B------:R-:W-:-:S02]  /*8720*/  @!P3 IMAD R160, R154, 0x4, R17 ;  /* 0x000000049aa0b824 */ /* 0x000fc400078e0211 */
[--C-:B------:R-:W-:Y:S01]  /*8730*/  FFMA.FTZ R204, R167, UR6, -R153.reuse ;  /* 0x00000006a7cc7c23 */ /* 0x100fe20008010899 */
[----:B------:R-:W2:Y:S01]  /*8740*/  MUFU.EX2 R196, R155 ;  /* 0x0000009b00c47308 */ /* 0x000ea20000000800 */
[--C-:B------:R-:W-:Y:S01]  /*8750*/  FFMA.FTZ R174, R174, UR6, -R153.reuse ;  /* 0x00000006aeae7c23 */ /* 0x100fe20008010899 */
[----:B------:R3:W-:Y:S01]  /*8760*/  @!P2 SYNCS.ARRIVE.TRANS64.RED.A1T0 RZ, [R152+URZ], RZ ;  /* 0x000000ff98ffa9a7 */ /* 0x0007e2000810043f */
[--C-:B------:R-:W-:Y:S01]  /*8770*/  FFMA.FTZ R10, R197, UR6, -R153.reuse ;  /* 0x00000006c50a7c23 */ /* 0x100fe20008010899 */
[--C-:B------:R-:W-:Y:S01]  /*8780*/  FFMA.FTZ R13, R182, UR6, -R153.reuse ;  /* 0x00000006b60d7c23 */ /* 0x100fe20008010899 */
[----:B------:R-:W-:Y:S01]  /*8790*/  F2FP.BF16.F32.PACK_AB R154, R171, R14 ;  /* 0x0000000eab9a723e */ /* 0x000fe200000010ff */
[----:B------:R-:W-:Y:S01]  /*87a0*/  VIADD R182, R208, 0x80 ;  /* 0x00000080d0b67836 */ /* 0x000fe20000000000 */
[----:B0-----:R-:W-:Y:S01]  /*87b0*/  F2FP.BF16.F32.PACK_AB R158, R179, R170 ;  /* 0x000000aab39e723e */ /* 0x001fe200000010ff */
[----:B------:R0:W-:Y:S01]  /*87c0*/  MUFU.EX2 R11, R178 ;  /* 0x000000b2000b7308 */ /* 0x0001e20000000800 */
[----:B-1----:R-:W-:Y:S01]  /*87d0*/  @!P3 STS [R160+0x38400], R209 ;  /* 0x038400d1a000b388 */ /* 0x002fe20000000800 */
[----:B---3--:R-:W-:Y:S01]  /*87e0*/  F2FP.BF16.F32.PACK_AB R152, R21, R12 ;  /* 0x0000000c1598723e */ /* 0x008fe200000010ff */
[-C--:B------:R-:W-:Y:S01]  /*87f0*/  FMUL.FTZ R24, R24, R209.reuse ;  /* 0x000000d118187220 */ /* 0x080fe20000410000 */
[-C--:B------:R-:W-:Y:S01]  /*8800*/  FMUL.FTZ R25, R25, R209.reuse ;  /* 0x000000d119197220 */ /* 0x080fe20000410000 */
[-C--:B------:R-:W-:Y:S01]  /*8810*/  FMUL.FTZ R28, R28, R209.reuse ;  /* 0x000000d11c1c7220 */ /* 0x080fe20000410000 */
[-C--:B------:R-:W-:Y:S01]  /*8820*/  FMUL.FTZ R29, R29, R209.reuse ;  /* 0x000000d11d1d7220 */ /* 0x080fe20000410000 */
[-C--:B------:R-:W-:Y:S01]  /*8830*/  FMUL.FTZ R32, R32, R209.reuse ;  /* 0x000000d120207220 */ /* 0x080fe20000410000 */
[----:B------:R-:W-:Y:S01]  /*8840*/  MUFU.EX2 R15, R15 ;  /* 0x0000000f000f7308 */ /* 0x000fe20000000800 */
[----:B0-----:R-:W-:Y:S01]  /*8850*/  FFMA.FTZ R178, R183, UR6, -R153 ;  /* 0x00000006b7b27c23 */ /* 0x001fe20008010899 */
[----:B--2---:R0:W-:Y:S01]  /*8860*/  @!P3 STS [R160+0x38420], R196 ;  /* 0x038420c4a000b388 */ /* 0x0041e20000000800 */
        /* <DEDUP_REMOVED lines=147> */
[----:B------:R-:W-:Y:S01]  /*91a0*/  FMUL.FTZ R149, R149, R209 ;  /* 0x000000d195957220 */ /* 0x000fe20000410000 */
[-C--:B------:R-:W-:Y:S01]  /*91b0*/  FMUL.FTZ R150, R150, R196.reuse ;  /* 0x000000c496967220 */ /* 0x080fe20000410000 */
[----:B------:R-:W2:Y:S01]  /*91c0*/  MUFU.EX2 R10, R10 ;  /* 0x0000000a000a7308 */ /* 0x000ea20000000800 */
[----:B------:R-:W-:Y:S01]  /*91d0*/  FMUL.FTZ R151, R151, R196 ;  /* 0x000000c497977220 */ /* 0x000fe20000410000 */
[----:B0-----:R-:W-:Y:S01]  /*91e0*/  F2FP.BF16.F32.PACK_AB R164, R177, R176 ;  /* 0x000000b0b1a4723e */ /* 0x001fe200000010ff */
[----:B------:R0:W-:Y:S01]  /*91f0*/  STSM.16.M88.4 [R185+0x36400], R152 ;  /* 0x03640098b9007844 */ /* 0x0001e20000000200 */
[----:B------:R-:W-:Y:S01]  /*9200*/  FFMA.FTZ R15, R196, R6, R15 ;  /* 0x00000006c40f7223 */ /* 0x000fe2000001000f */
[----:B------:R-:W-:Y:S01]  /*9210*/  FFMA.FTZ R12, R209, R5, R12 ;  /* 0x00000005d10c7223 */ /* 0x000fe2000001000c */
[----:B------:R-:W-:Y:S01]  /*9220*/  PLOP3.LUT P3, PT, PT, PT, UP0, 0x80, 0x0 ;  /* 0x000000000000781c */ /* 0x000fe20003f6f008 */
[----:B------:R0:W-:Y:S01]  /*9230*/  STSM.16.M88.4 [R186], R156 ;  /* 0x0000009cba007844 */ /* 0x0001e20000000200 */
[----:B------:R-:W-:Y:S01]  /*9240*/  MUFU.EX2 R13, R13 ;  /* 0x0000000d000d7308 */ /* 0x000fe20000000800 */
[----:B-1----:R-:W-:Y:S01]  /*9250*/  F2FP.BF16.F32.PACK_AB R166, R181, R180 ;  /* 0x000000b4b5a6723e */ /* 0x002fe200000010ff */
[----:B------:R-:W-:Y:S01]  /*9260*/  FADD.FTZ R198, R198, R15 ;  /* 0x0000000fc6c67221 */ /* 0x000fe20000010000 */
[----:B------:R0:W-:Y:S01]  /*9270*/  STSM.16.M88.4 [R189], R160 ;  /* 0x000000a0bd007844 */ /* 0x0001e20000000200 */
[----:B------:R-:W-:Y:S01]  /*9280*/  FADD.FTZ R21, R21, R12 ;  /* 0x0000000c15157221 */ /* 0x000fe20000010000 */
[----:B------:R-:W-:-:S02]  /*9290*/  @!P2 VIADD R9, R9, 0x38860 ;  /* 0x000388600909a836 */ /* 0x000fc40000000000 */
[----:B------:R-:W-:Y:S01]  /*92a0*/  FADD.FTZ R199, R199, R198 ;  /* 0x000000c6c7c77221 */ /* 0x000fe20000010000 */
[----:B------:R-:W1:Y:S01]  /*92b0*/  MUFU.EX2 R178, R178 ;  /* 0x000000b200b27308 */ /* 0x000e620000000800 */
[----:B--2---:R-:W-:Y:S01]  /*92c0*/  F2FP.BF16.F32.PACK_AB R165, R10, R11 ;  /* 0x0000000b0aa5723e */ /* 0x004fe200000010ff */
[----:B------:R-:W-:Y:S01]  /*92d0*/  FADD.FTZ R14, R14, R21 ;  /* 0x000000150e0e7221 */ /* 0x000fe20000010000 */
[----:B------:R-:W-:Y:S01]  /*92e0*/  FADD.FTZ R200, R200, R199 ;  /* 0x000000c7c8c87221 */ /* 0x000fe20000010000 */
[----:B------:R-:W-:Y:S02]  /*92f0*/  @!P2 PRMT R9, RZ, 0x654, R9 ;  /* 0x00000654ff09a816 */ /* 0x000fe40000000009 */
        /* <DEDUP_REMOVED lines=15> */
[----:B------:R-:W-:Y:S01]  /*93f0*/  R2UR UR10, R182 ;  /* 0x00000000b60a72ca */ /* 0x000fe200000e0000 */
[----:B------:R-:W-:Y:S01]  /*9400*/  UMOV UR11, 0x40000040 ;  /* 0x40000040000b7882 */ /* 0x000fe20000000000 */
[----:B------:R-:W-:Y:S02]  /*9410*/  VIADD R182, R208, 0x100 ;  /* 0x00000100d0b67836 */ /* 0x000fe40000000000 */
[----:B------:R-:W-:Y:S01]  /*9420*/  FADD.FTZ R205, R206, R205 ;  /* 0x000000cdcecd7221 */ /* 0x000fe20000010000 */
[----:B------:R-:W-:Y:S02]  /*9430*/  VIADD R208, R208, 0x180 ;  /* 0x00000180d0d07836 */ /* 0x000fe40000000000 */
        /* <DEDUP_REMOVED lines=8> */
[----:B------:R-:W-:Y:S02]  /*94c0*/  IMAD.MOV.U32 R11, RZ, RZ, R7 ;  /* 0x000000ffff0b7224 */ /* 0x000fe400078e0007 */
[----:B------:R-:W-:Y:S01]  /*94d0*/  FADD.FTZ R177, R177, R176 ;  /* 0x000000b0b1b17221 */ /* 0x000fe20000010000 */
[----:B------:R-:W-:Y:S01]  /*94e0*/  FADD.FTZ R13, R13, R10 ;  /* 0x0000000a0d0d7221 */ /* 0x000fe20000010000 */
[----:B------:R-:W-:Y:S02]  /*94f0*/  IMAD.MOV.U32 R10, RZ, RZ, R8 ;  /* 0x000000ffff0a7224 */ /* 0x000fe400078e0008 */
[----:B------:R-:W-:Y:S01]  /*9500*/  FADD.FTZ R180, R180, R177 ;  /* 0x000000b1b4b47221 */ /* 0x000fe20000010000 */
[----:B------:R-:W-:Y:S01]  /*9510*/  FADD.FTZ R6, R178, R13 ;  /* 0x0000000db2067221 */ /* 0x000fe20000010000 */
[----:B------:R-:W-:-:S02]  /*9520*/  IMAD.MOV.U32 R13, RZ, RZ, R2 ;  /* 0x000000ffff0d7224 */ /* 0x000fc400078e0002 */
[----:B------:R-:W-:Y:S01]  /*9530*/  FADD.FTZ R5, R181, R180 ;  /* 0x000000b4b5057221 */ /* 0x000fe20000010000 */
[----:B------:R-:W-:Y:S02]  /*9540*/  WARPGROUP.DEPBAR.LE gsb0, 0x0 ;  /* 0x00008000000079c5 */ /* 0x000fe40000010000 */
[----:B------:R-:W-:-:S06]  /*9550*/  WARPGROUP.ARRIVE ;  /* 0x00000000000079c5 */ /* 0x000fcc0000000000 */
        /* <DEDUP_REMOVED lines=24> */
.L_x_4240:
[----:B------:R-:W-:-:S13]  /*96e0*/  ISETP.LE.AND P1, PT, RZ, UR30, PT ;  /* 0x0000001eff007c0c */ /* 0x000fda000bf23270 */
[----:B------:R-:W-:Y:S05]  /*96f0*/  @!P1 BRA `(.L_x_4250) ;  /* 0x0000002c00409947 */ /* 0x000fea0003800000 */
[----:B------:R-:W-:Y:S01]  /*9700*/  IMAD.MOV.U32 R199, RZ, RZ, R8 ;  /* 0x000000ffffc77224 */ /* 0x000fe200078e0008 */
[----:B------:R-:W-:Y:S01]  /*9710*/  ULDC UR28, c[0x0][0xa80] ;  /* 0x0002a000001c7ab9 */ /* 0x000fe20000000800 */
[----:B------:R-:W-:Y:S02]  /*9720*/  IMAD.MOV.U32 R10, RZ, RZ, R7 ;  /* 0x000000ffff0a7224 */ /* 0x000fe400078e0007 */
[----:B------:R-:W-:-:S07]  /*9730*/  IMAD.MOV.U32 R197, RZ, RZ, R2 ;  /* 0x000000ffffc57224 */ /* 0x000fce00078e0002 */
.L_x_4259:
[----:B------:R-:W-:-:S05]  /*9740*/  VIADD R2, R197, 0x1 ;  /* 0x00000001c5027836 */ /* 0x000fca0000000000 */
[----:B------:R-:W-:-:S04]  /*9750*/  ISETP.NE.AND P1, PT, R2, 0x2, PT ;  /* 0x000000020200780c */ /* 0x000fc80003f25270 */
[----:B------:R-:W-:Y:S02]  /*9760*/  SEL R7, RZ, 0x1, P1 ;  /* 0x00000001ff077807 */ /* 0x000fe40000800000 */
[----:B------:R-:W-:Y:S02]  /*9770*/  SEL R2, R2, RZ, P1 ;  /* 0x000000ff02027207 */ /* 0x000fe40000800000 */
[----:B------:R-:W-:Y:S01]  /*9780*/  LOP3.LUT R16, R16, R7, RZ, 0x3c, !PT ;  /* 0x0000000710107212 */ /* 0x000fe200078e3cff */
[----:B--2---:R-:W-:Y:S06]  /*9790*/  @!P0 BRA `(.L_x_4251) ;  /* 0x0000000000048947 */ /* 0x004fec0003800000 */
[----:B------:R-:W-:Y:S01]  /*97a0*/  BPT.TRAP 0x1 ;  /* 0x000000040000795c */ /* 0x000fe20000300000 */
.L_x_4251:
[----:B0-----:R-:W-:Y:S01]  /*97b0*/  IMAD R9, R2, 0x8, R17 ;  /* 0x0000000802097824 */ /* 0x001fe200078e0211 */
[----:B------:R-:W-:-:S04]  /*97c0*/  SHF.L.U32 R8, R16, 0x1f, RZ ;  /* 0x0000001f10087819 */ /* 0x000fc800000006ff */
[----:B------:R0:W1:Y:S01]  /*97d0*/  SYNCS.PHASECHK.TRANS64.TRYWAIT P1, [R9+URZ+0x38830], R8 ;  /* 0x03883008090075a7 */ /* 0x000062000802017f */
[----:B------:R-:W-:Y:S05]  /*97e0*/  @!P0 BRA `(.L_x_4252) ;  /* 0x0000000000048947 */ /* 0x000fea0003800000 */
[----:B------:R-:W-:Y:S01]  /*97f0*/  BPT.TRAP 0x1 ;  /* 0x000000040000795c */ /* 0x000fe20000300000 */
.L_x_4252:
[----:B------:R-:W-:Y:S01]  /*9800*/  IMAD R7, R2, 0x200, R0 ;  /* 0x0000020002077824 */ /* 0x000fe200078e0200 */
[----:B-1----:R-:W-:Y:S06]  /*9810*/  @P1 BRA `(.L_x_4253) ;  /* 0x0000000000081947 */ /* 0x002fec0003800000 */
[----:B------:R-:W1:Y:S02]  /*9820*/  SYNCS.PHASECHK.TRANS64.TRYWAIT P1, [R9+URZ+0x38830], R8 ;  /* 0x03883008090075a7 */ /* 0x000e64000802017f */
[----:B-1----:R-:W-:Y:S05]  /*9830*/  @!P1 BRA `(.L_x_4254) ;  /* 0x000000c8001c9947 */ /* 0x002fea0003800000 */
.L_x_4253:
[----:B------:R-:W-:Y:S01]  /*9840*/  R2UR UR6, R7 ;  /* 0x00000000070672ca */ /* 0x000fe200000e0000 */
[----:B------:R-:W-:Y:S01]  /*9850*/  WARPGROUP.ARRIVE ;  /* 0x00000000000079c5 */ /* 0x000fe20000000000 */
[----:B------:R-:W-:Y:S01]  /*9860*/  UMOV UR7, 0x40000040 ;  /* 0x4000004000077882 */ /* 0x000fe20000000000 */
[----:B------:R-:W-:Y:S01]  /*9870*/  UMOV UR11, 0x40000040 ;  /* 0x40000040000b7882 */ /* 0x000fe20000000000 */
[----:B------:R-:W-:Y:S01]  /*9880*/  UMOV UR15, 0x40000040 ;  /* 0x40000040000f7882 */ /* 0x000fe20000000000 */
[----:B------:R-:W-:-:S08]  /*9890*/  UMOV UR19, 0x40000040 ;  /* 0x4000004000137882 */ /* 0x000fd00000000000 */
        /* <DEDUP_REMOVED lines=16> */
.L_x_4255:
[----:B------:R2:W3:Y:S01]  /*99a0*/  SYNCS.PHASECHK.TRANS64.TRYWAIT P1, [R9+URZ+0x38850], R8 ;  /* 0x03885008090075a7 */ /* 0x0004e2000802017f */
[----:B------:R-:W-:Y:S05]  /*99b0*/  @!P0 BRA `(.L_x_4256) ;  /* 0x0000000000048947 */ /* 0x000fea0003800000 */
[----:B------:R-:W-:Y:S01]  /*99c0*/  BPT.TRAP 0x1 ;  /* 0x000000040000795c */ /* 0x000fe20000300000 */
.L_x_4256:
[----:B---3--:R-:W-:Y:S05]  /*99d0*/  @P1 BRA `(.L_x_4257) ;  /* 0x0000000000081947 */ /* 0x008fea0003800000 */
[----:B------:R-:W3:Y:S02]  /*99e0*/  SYNCS.PHASECHK.TRANS64.TRYWAIT P1, [R9+URZ+0x38850], R8 ;  /* 0x03885008090075a7 */ /* 0x000ee4000802017f */
[----:B---3--:R-:W-:Y:S05]  /*99f0*/  @!P1 BRA `(.L_x_4258) ;  /* 0x000000c400c09947 */ /* 0x008fea0003800000 */
.L_x_4257:
[----:B------:R-:W-:Y:S01]  /*9a00*/  IMAD R7, R2, 0x1000, R3 ;  /* 0x0000100002077824 */ /* 0x000fe200078e0203 */
[----:B------:R-:W-:Y:S01]  /*9a10*/  WARPGROUP.ARRIVE ;  /* 0x00000000000079c5 */ /* 0x000fe20000000000 */
[----:B------:R-:W-:Y:S01]  /*9a20*/  UMOV UR23, 0x40000040 ;  /* 0x4000004000177882 */ /* 0x000fe20000000000 */
[C---:B------:R-:W-:Y:S01]  /*9a30*/  VIADD R11, R4.reuse, 0x2 ;  /* 0x00000002040b7836 */ /* 0x040fe20000000000 */
[----:B------:R-:W-:Y:S01]  /*9a40*/  UMOV UR25, 0x40000040 ;  /* 0x4000004000197882 */ /* 0x000fe20000000000 */
[C---:B------:R-:W-:Y:S01]  /*9a50*/  R2UR UR22, R7.reuse ;  /* 0x00000000071672ca */ /* 0x040fe200000e0000 */
[----:B0123--:R-:W-:Y:S01]  /*9a60*/  VIADD R8, R7, 0x2 ;  /* 0x0000000207087836 */ /* 0x00ffe20000000000 */
[----:B------:R-:W-:Y:S01]  /*9a70*/  UMOV UR27, 0x40000040 ;  /* 0x40000040001b7882 */ /* 0x000fe20000000000 */
[----:B------:R-:W-:Y:S01]  /*9a80*/  R2UR UR24, R11 ;  /* 0x000000000b1872ca */ /* 0x000fe200000e0000 */
[----:B------:R-:W-:Y:S01]  /*9a90*/  VIADD R11, R4, 0x4 ;  /* 0x00000004040b7836 */ /* 0x000fe20000000000 */
[----:B------:R-:W0:Y:S01]  /*9aa0*/  S2R R12, SR_TID.X ;  /* 0x00000000000c7919 */ /* 0x000e220000002100 */
[----:B------:R-:W-:Y:S01]  /*9ab0*/  R2UR UR26, R8 ;  /* 0x00000000081a72ca */ /* 0x000fe200000e0000 */
[C---:B------:R-:W-:Y:S01]  /*9ac0*/  VIADD R8, R7.reuse, 0x4 ;  /* 0x0000000407087836 */ /* 0x040fe20000000000 */
[----:B------:R-:W-:Y:S01]  /*9ad0*/  UMOV UR6, UR28 ;  /* 0x0000001c00067c82 */ /* 0x000fe20008000000 */
[----:B------:R-:W-:Y:S01]  /*9ae0*/  VIADD R15, R4, 0x800 ;  /* 0x00000800040f7836 */ /* 0x000fe20000000000 */
[----:B------:R-:W-:Y:S01]  /*9af0*/  UMOV UR11, 0x40000040 ;  /* 0x40000040000b7882 */ /* 0x000fe20000000000 */
[----:B------:R-:W-:-:S02]  /*9b00*/  VIADD R13, R7, 0x800 ;  /* 0x00000800070d7836 */ /* 0x000fc40000000000 */
[----:B------:R-:W-:Y:S01]  /*9b10*/  HGMMA.64x64x16.F32.BF16 R152, gdesc[UR20], R152, gsb0 ;  /* 0x00e00000149879f0 */ /* 0x000fe20008001898 */
[----:B------:R-:W-:-:S05]  /*9b20*/  IMAD R204, R2, 0x1000, R19 ;  /* 0x0000100002cc7824 */ /* 0x000fca00078e0213 */
[----:B------:R-:W-:Y:S02]  /*9b30*/  R2UR UR10, R204 ;  /* 0x00000000cc0a72ca */ /* 0x000fe400000e0000 */
[----:B0-----:R-:W-:Y:S01]  /*9b40*/  SHF.R.U32.HI R12, RZ, 0x7, R12 ;  /* 0x00000007ff0c7819 */ /* 0x001fe2000001160c */
        /* <DEDUP_REMOVED lines=337> */
[----:B------:R-:W-:Y:S01]  /*b060*/  FMUL.FTZ R196, R7, UR6 ;  /* 0x0000000607c47c20 */ /* 0x000fe20008410000 */
[----:B------:R-:W-:Y:S01]  /*b070*/  FMNMX.FTZ R13, R171, R8, !PT ;  /* 0x00000008ab0d7209 */ /* 0x000fe20007810000 */
[----:B------:R-:W-:Y:S02]  /*b080*/  FADD.FTZ R10, -R7, R10 ;  /* 0x0000000a070a7221 */ /* 0x000fe40000010100 */
[--C-:B------:R-:W-:Y:S01]  /*b090*/  FFMA.FTZ R12, R153, UR6, -R196.reuse ;  /* 0x00000006990c7c23 */ /* 0x100fe200080108c4 */
[----:B------:R-:W-:Y:S01]  /*b0a0*/  FMNMX.FTZ R8, R174, R13, !PT ;  /* 0x0000000dae087209 */ /* 0x000fe20007810000 */
[--C-:B------:R-:W-:Y:S01]  /*b0b0*/  FFMA.FTZ R11, R152, UR6, -R196.reuse ;  /* 0x00000006980b7c23 */ /* 0x100fe200080108c4 */
[----:B------:R-:W-:Y:S01]  /*b0c0*/  FMUL.FTZ R10, R10, UR6 ;  /* 0x000000060a0a7c20 */ /* 0x000fe20008410000 */
        /* <DEDUP_REMOVED lines=19> */
[----:B------:R-:W-:Y:S03]  /*b200*/  MUFU.EX2 R11, R11 ;  /* 0x0000000b000b7308 */ /* 0x000fe60000000800 */
[----:B------:R-:W1:Y:S01]  /*b210*/  SHFL.BFLY PT, R153, R8, 0x2, 0x1f ;  /* 0x0c401f0008997f89 */ /* 0x000e6200000e0000 */
[-C--:B0-----:R-:W-:Y:S01]  /*b220*/  FMUL.FTZ R24, R24, R10.reuse ;  /* 0x0000000a18187220 */ /* 0x081fe20000410000 */
        /* <DEDUP_REMOVED lines=22> */
[----:B-1----:R-:W-:Y:S01]  /*b390*/  FMNMX.FTZ R153, R8, R153, !PT ;  /* 0x0000009908997209 */ /* 0x002fe20007810000 */
        /* <DEDUP_REMOVED lines=28> */
[----:B0-----:R-:W-:Y:S01]  /*b560*/  FMNMX.FTZ R8, R153, R8, !PT ;  /* 0x0000000899087209 */ /* 0x001fe20007810000 */
[----:B------:R-:W-:Y:S01]  /*b570*/  FFMA.FTZ R153, R181, UR6, -R196 ;  /* 0x00000006b5997c23 */ /* 0x000fe200080108c4 */
[----:B------:R-:W-:Y:S01]  /*b580*/  MUFU.EX2 R188, R188 ;  /* 0x000000bc00bc7308 */ /* 0x000fe20000000800 */
[----:B-1----:R-:W-:Y:S01]  /*b590*/  F2FP.BF16.F32.PACK_AB R156, R20, R15 ;  /* 0x0000000f149c723e */ /* 0x002fe200000010ff */
[-C--:B------:R-:W-:Y:S01]  /*b5a0*/  FMUL.FTZ R112, R112, R10.reuse ;  /* 0x0000000a70707220 */ /* 0x080fe20000410000 */
[----:B------:R-:W-:Y:S01]  /*b5b0*/  FADD.FTZ R152, -R8, R199 ;  /* 0x000000c708987221 */ /* 0x000fe20000010100 */
[-C--:B------:R-:W-:Y:S01]  /*b5c0*/  FMUL.FTZ R113, R113, R10.reuse ;  /* 0x0000000a71717220 */ /* 0x080fe20000410000 */
[-C--:B------:R-:W-:Y:S01]  /*b5d0*/  FMUL.FTZ R116, R116, R10.reuse ;  /* 0x0000000a74747220 */ /* 0x080fe20000410000 */
[-C--:B------:R-:W-:Y:S01]  /*b5e0*/  FMUL.FTZ R117, R117, R10.reuse ;  /* 0x0000000a75757220 */ /* 0x080fe20000410000 */
[----:B------:R-:W-:Y:S01]  /*b5f0*/  FMUL.FTZ R181, R152, UR6 ;  /* 0x0000000698b57c20 */ /* 0x000fe20008410000 */
[----:B------:R0:W-:Y:S01]  /*b600*/  MUFU.EX2 R199, R153 ;  /* 0x0000009900c77308 */ /* 0x0001e20000000800 */
[----:B------:R-:W-:Y:S01]  /*b610*/  FMUL.FTZ R152, R8, UR6 ;  /* 0x0000000608987c20 */ /* 0x000fe20008410000 */
[-C--:B------:R-:W-:Y:S01]  /*b620*/  FMUL.FTZ R120, R120, R10.reuse ;  /* 0x0000000a78787220 */ /* 0x080fe20000410000 */
[-C--:B------:R-:W-:Y:S01]  /*b630*/  FMUL.FTZ R121, R121, R10.reuse ;  /* 0x0000000a79797220 */ /* 0x080fe20000410000 */
[----:B------:R-:W-:Y:S01]  /*b640*/  FMUL.FTZ R124, R124, R10 ;  /* 0x0000000a7c7c7220 */ /* 0x000fe20000410000 */
[--C-:B------:R-:W-:Y:S01]  /*b650*/  FFMA.FTZ R196, R154, UR6, -R152.reuse ;  /* 0x000000069ac47c23 */ /* 0x100fe20008010898 */
[--C-:B------:R-:W-:Y:S01]  /*b660*/  FFMA.FTZ R201, R155, UR6, -R152.reuse ;  /* 0x000000069bc97c23 */ /* 0x100fe20008010898 */
[----:B------:R-:W-:Y:S01]  /*b670*/  FFMA.FTZ R198, R158, UR6, -R152 ;  /* 0x000000069ec67c23 */ /* 0x000fe20008010898 */
[----:B------:R-:W1:Y:S01]  /*b680*/  MUFU.EX2 R181, R181 ;  /* 0x000000b500b57308 */ /* 0x000e620000000800 */
[----:B0-----:R-:W-:-:S02]  /*b690*/  IMAD.MOV R153, RZ, RZ, -R184 ;  /* 0x000000ffff997224 */ /* 0x001fc400078e0ab8 */
[--C-:B------:R-:W-:Y:S01]  /*b6a0*/  FFMA.FTZ R203, R159, UR6, -R152.reuse ;  /* 0x000000069fcb7c23 */ /* 0x100fe20008010898 */
[--C-:B------:R-:W-:Y:S01]  /*b6b0*/  FFMA.FTZ R200, R162, UR6, -R152.reuse ;  /* 0x00000006a2c87c23 */ /* 0x100fe20008010898 */
[--C-:B------:R-:W-:Y:S01]  /*b6c0*/  FFMA.FTZ R205, R163, UR6, -R152.reuse ;  /* 0x00000006a3cd7c23 */ /* 0x100fe20008010898 */
[--C-:B------:R-:W-:Y:S01]  /*b6d0*/  FFMA.FTZ R202, R166, UR6, -R152.reuse ;  /* 0x00000006a6ca7c23 */ /* 0x100fe20008010898 */
        /* <DEDUP_REMOVED lines=10> */
[----:B------:R0:W-:Y:S01]  /*b780*/  @!P2 SYNCS.ARRIVE.TRANS64.RED.A1T0 RZ, [R153+URZ], RZ ;  /* 0x000000ff99ffa9a7 */ /* 0x0001e2000810043f */
[--C-:B------:R-:W-:Y:S01]  /*b790*/  FFMA.FTZ R182, R182, UR6, -R152.reuse ;  /* 0x00000006b6b67c23 */ /* 0x100fe20008010898 */
[----:B------:R-:W-:Y:S01]  /*b7a0*/  FFMA.FTZ R183, R183, UR6, -R152 ;  /* 0x00000006b7b77c23 */ /* 0x000fe20008010898 */
[----:B------:R-:W-:Y:S01]  /*b7b0*/  @!P1 IMAD R154, R197, 0x40, R22 ;  /* 0x00000040c59a9824 */ /* 0x000fe200078e0216 */
[----:B------:R-:W-:Y:S01]  /*b7c0*/  MUFU.EX2 R196, R196 ;  /* 0x000000c400c47308 */ /* 0x000fe20000000800 */
[----:B------:R-:W-:Y:S01]  /*b7d0*/  F2FP.BF16.F32.PACK_AB R152, R12, R11 ;  /* 0x0000000b0c98723e */ /* 0x000fe200000010ff */
[----:B-1----:R-:W-:Y:S01]  /*b7e0*/  FMUL.FTZ R26, R26, R181 ;  /* 0x000000b51a1a7220 */ /* 0x002fe20000410000 */
[----:B------:R-:W-:Y:S01]  /*b7f0*/  @!P1 IMAD R154, R154, 0x4, R17 ;  /* 0x000000049a9a9824 */ /* 0x000fe200078e0211 */
[----:B------:R-:W-:Y:S01]  /*b800*/  F2FP.BF16.F32.PACK_AB R158, R188, R21 ;  /* 0x00000015bc9e723e */ /* 0x000fe200000010ff */
[-C--:B------:R-:W-:Y:S01]  /*b810*/  FMUL.FTZ R27, R27, R181.reuse ;  /* 0x000000b51b1b7220 */ /* 0x080fe20000410000 */
[-C--:B------:R-:W-:Y:S01]  /*b820*/  FMUL.FTZ R30, R30, R181.reuse ;  /* 0x000000b51e1e7220 */ /* 0x080fe20000410000 */
[-C--:B------:R-:W-:Y:S01]  /*b830*/  FMUL.FTZ R31, R31, R181.reuse ;  /* 0x000000b51f1f7220 */ /* 0x080fe20000410000 */
[----:B------:R-:W-:Y:S01]  /*b840*/  @!P1 STS [R154+0x38400], R10 ;  /* 0x0384000a9a009388 */ /* 0x000fe20000000800 */
[----:B------:R-:W0:Y:S01]  /*b850*/  MUFU.EX2 R201, R201 ;  /* 0x000000c900c97308 */ /* 0x000e220000000800 */
[-C--:B------:R-:W-:Y:S01]  /*b860*/  FMUL.FTZ R34, R34, R181.reuse ;  /* 0x000000b522227220 */ /* 0x080fe20000410000 */
[-C--:B------:R-:W-:Y:S01]  /*b870*/  FMUL.FTZ R35, R35, R181.reuse ;  /* 0x000000b523237220 */ /* 0x080fe20000410000 */
[----:B------:R1:W-:Y:S01]  /*b880*/  @!P1 STS [R154+0x38420], R181 ;  /* 0x038420b59a009388 */ /* 0x0003e20000000800 */
        /* <DEDUP_REMOVED lines=9> */
[----:B-1----:R-:W-:Y:S01]  /*b920*/  F2FP.BF16.F32.PACK_AB R154, R14, R13 ;  /* 0x0000000d0e9a723e */ /* 0x002fe200000010ff */
        /* <DEDUP_REMOVED lines=78> */
[----:B------:R-:W-:Y:S01]  /*be10*/  FMUL.FTZ R151, R151, R181 ;  /* 0x000000b597977220 */ /* 0x000fe20000410000 */
[----:B------:R2:W-:Y:S01]  /*be20*/  STSM.16.M88.4 [R185+0x36400], R152 ;  /* 0x03640098b9007844 */ /* 0x0005e20000000200 */
[----:B------:R-:W-:-:S02]  /*be30*/  VIADD R197, R204, 0x80 ;  /* 0x00000080ccc57836 */ /* 0x000fc40000000000 */
[----:B------:R-:W-:Y:S01]  /*be40*/  FFMA.FTZ R5, R10, R5, R11 ;  /* 0x000000050a057223 */ /* 0x000fe2000001000b */
[----:B------:R-:W0:Y:S01]  /*be50*/  MUFU.EX2 R171, R171 ;  /* 0x000000ab00ab7308 */ /* 0x000e220000000800 */
[----:B-1----:R-:W-:Y:S01]  /*be60*/  F2FP.BF16.F32.PACK_AB R162, R173, R172 ;  /* 0x000000acada2723e */ /* 0x002fe200000010ff */
[----:B------:R2:W-:Y:S01]  /*be70*/  STSM.16.M88.4 [R186], R156 ;  /* 0x0000009cba007844 */ /* 0x0005e20000000200 */
[----:B------:R-:W-:Y:S01]  /*be80*/  FFMA.FTZ R6, R181, R6, R196 ;  /* 0x00000006b5067223 */ /* 0x000fe200000100c4 */
[----:B------:R-:W-:Y:S01]  /*be90*/  FADD.FTZ R12, R12, R5 ;  /* 0x000000050c0c7221 */ /* 0x000fe20000010000 */
[----:B------:R-:W-:Y:S01]  /*bea0*/  ISETP.LT.AND P1, PT, RZ, UR30, PT ;  /* 0x0000001eff007c0c */ /* 0x000fe2000bf21270 */
[----:B------:R-:W-:Y:S02]  /*beb0*/  @!P2 VIADD R9, R9, 0x38860 ;  /* 0x000388600909a836 */ /* 0x000fe40000000000 */
[----:B------:R-:W-:Y:S01]  /*bec0*/  FADD.FTZ R201, R201, R6 ;  /* 0x00000006c9c97221 */ /* 0x000fe20000010000 */
[----:B------:R-:W-:Y:S01]  /*bed0*/  MUFU.EX2 R174, R174 ;  /* 0x000000ae00ae7308 */ /* 0x000fe20000000800 */
[----:B------:R-:W-:Y:S01]  /*bee0*/  FADD.FTZ R13, R13, R12 ;  /* 0x0000000c0d0d7221 */ /* 0x000fe20000010000 */
[----:B------:R-:W-:Y:S01]  /*bef0*/  UIADD3 UR30, UR30, -0x1, URZ ;  /* 0xffffffff1e1e7890 */ /* 0x000fe2000fffe03f */
[----:B------:R-:W-:Y:S01]  /*bf00*/  FADD.FTZ R198, R198, R201 ;  /* 0x000000c9c6c67221 */ /* 0x000fe20000010000 */
[----:B------:R-:W-:Y:S01]  /*bf10*/  @!P2 PRMT R9, RZ, 0x654, R9 ;  /* 0x00000654ff09a816 */ /* 0x000fe20000000009 */
[----:B------:R-:W-:Y:S01]  /*bf20*/  FADD.FTZ R14, R14, R13 ;  /* 0x0000000d0e0e7221 */ /* 0x000fe20000010000 */
[----:B------:R-:W-:-:S02]  /*bf30*/  IMAD.MOV.U32 R10, RZ, RZ, R7 ;  /* 0x000000ffff0a7224 */ /* 0x000fc400078e0007 */
        /* <DEDUP_REMOVED lines=16> */
[----:B------:R2:W-:Y:S01]  /*c040*/  STSM.16.M88.4 [R189], R160 ;  /* 0x000000a0bd007844 */ /* 0x0005e20000000200 */
[----:B------:R-:W-:Y:S01]  /*c050*/  FADD.FTZ R169, R169, R168 ;  /* 0x000000a8a9a97221 */ /* 0x000fe20000010000 */
[----:B------:R-:W1:Y:S01]  /*c060*/  MUFU.EX2 R180, R180 ;  /* 0x000000b400b47308 */ /* 0x000e620000000800 */
[----:B------:R-:W-:Y:S02]  /*c070*/  FADD.FTZ R171, R171, R170 ;  /* 0x000000aaabab7221 */ /* 0x000fe40000010000 */
[----:B------:R-:W-:Y:S02]  /*c080*/  FADD.FTZ R172, R172, R169 ;  /* 0x000000a9acac7221 */ /* 0x000fe40000010000 */
[----:B------:R-:W-:Y:S02]  /*c090*/  FADD.FTZ R174, R174, R171 ;  /* 0x000000abaeae7221 */ /* 0x000fe40000010000 */
[----:B------:R-:W-:Y:S01]  /*c0a0*/  FADD.FTZ R173, R173, R172 ;  /* 0x000000acadad7221 */ /* 0x000fe20000010000 */
[----:B------:R-:W-:Y:S01]  /*c0b0*/  MUFU.EX2 R178, R178 ;  /* 0x000000b200b27308 */ /* 0x000fe20000000800 */
[----:B0-----:R-:W-:Y:S01]  /*c0c0*/  F2FP.BF16.F32.PACK_AB R164, R177, R176 ;  /* 0x000000b0b1a4723e */ /* 0x001fe200000010ff */
[----:B------:R-:W-:Y:S01]  /*c0d0*/  FADD.FTZ R175, R175, R174 ;  /* 0x000000aeafaf7221 */ /* 0x000fe20000010000 */
[----:B------:R-:W-:-:S04]  /*c0e0*/  FADD.FTZ R176, R176, R173 ;  /* 0x000000adb0b07221 */ /* 0x000fc80000010000 */
[----:B------:R-:W-:Y:S01]  /*c0f0*/  FADD.FTZ R177, R177, R176 ;  /* 0x000000b0b1b17221 */ /* 0x000fe20000010000 */
[----:B------:R-:W0:Y:S01]  /*c100*/  MUFU.EX2 R179, R179 ;  /* 0x000000b300b37308 */ /* 0x000e220000000800 */
[----:B-1----:R-:W-:Y:S02]  /*c110*/  F2FP.BF16.F32.PACK_AB R166, R199, R180 ;  /* 0x000000b4c7a6723e */ /* 0x002fe400000010ff */
[----:B------:R-:W-:-:S04]  /*c120*/  FADD.FTZ R180, R180, R177 ;  /* 0x000000b1b4b47221 */ /* 0x000fc80000010000 */
[----:B------:R-:W-:Y:S01]  /*c130*/  FADD.FTZ R5, R199, R180 ;  /* 0x000000b4c7057221 */ /* 0x000fe20000010000 */
[----:B------:R-:W1:Y:S01]  /*c140*/  MUFU.EX2 R182, R182 ;  /* 0x000000b600b67308 */ /* 0x000e620000000800 */
[----:B------:R-:W-:-:S07]  /*c150*/  IMAD.MOV.U32 R199, RZ, RZ, R8 ;  /* 0x000000ffffc77224 */ /* 0x000fce00078e0008 */
[----:B------:R-:W3:Y:S01]  /*c160*/  MUFU.EX2 R183, R183 ;  /* 0x000000b700b77308 */ /* 0x000ee20000000800 */
[----:B0-----:R-:W-:Y:S01]  /*c170*/  F2FP.BF16.F32.PACK_AB R165, R179, R178 ;  /* 0x000000b2b3a5723e */ /* 0x001fe200000010ff */
[----:B------:R-:W-:-:S04]  /*c180*/  FADD.FTZ R178, R178, R175 ;  /* 0x000000afb2b27221 */ /* 0x000fc80000010000 */
[----:B------:R-:W-:-:S04]  /*c190*/  FADD.FTZ R179, R179, R178 ;  /* 0x000000b2b3b37221 */ /* 0x000fc80000010000 */
[----:B-1----:R-:W-:Y:S01]  /*c1a0*/  FADD.FTZ R6, R182, R179 ;  /* 0x000000b3b6067221 */ /* 0x002fe20000010000 */
[----:B---3--:R-:W-:-:S03]  /*c1b0*/  F2FP.BF16.F32.PACK_AB R167, R183, R182 ;  /* 0x000000b6b7a7723e */ /* 0x008fc600000010ff */
[----:B------:R-:W-:Y:S02]  /*c1c0*/  FADD.FTZ R6, R183, R6 ;  /* 0x00000006b7067221 */ /* 0x000fe40000010000 */
[----:B------:R2:W-:Y:S01]  /*c1d0*/  STSM.16.M88.4 [R187], R164 ;  /* 0x000000a4bb007844 */ /* 0x0005e20000000200 */
[----:B------:R-:W-:-:S06]  /*c1e0*/  WARPGROUP.ARRIVE ;  /* 0x00000000000079c5 */ /* 0x000fcc0000000000 */
[----:B------:R-:W-:Y:S01]  /*c1f0*/  HGMMA.64x256x16.F32.BF16 R24, R152, gdesc[UR8].tnspB, R24, gsb0 ;  /* 0x43e0000898187df0 */ /* 0x000fe20008001818 */
        /* <DEDUP_REMOVED lines=10> */
[----:B------:R-:W-:Y:S01]  /*c2a0*/  IMAD.MOV.U32 R197, RZ, RZ, R2 ;  /* 0x000000ffffc57224 */ /* 0x000fe200078e0002 */
[----:B------:R-:W-:Y:S02]  /*c2b0*/  WARPGROUP.DEPBAR.LE gsb0, 0x0 ;  /* 0x00008000000079c5 */ /* 0x000fe40000010000 */
[----:B------:R-:W-:-:S15]  /*c2c0*/  WARPGROUP.ARRIVE ;  /* 0x00000000000079c5 */ /* 0x000fde0000000000 */
[----:B------:R-:W-:-:S07]  /*c2d0*/  NOP ;  /* 0x0000000000007918 */ /* 0x000fce0000000000 */
        /* <DEDUP_REMOVED lines=18> */
.L_x_4250:
[----:B------:R-:W1:Y:S01]  /*c400*/  SHFL.BFLY PT, R0, R5, 0x2, 0x1f ;  /* 0x0c401f0005007f89 */ /* 0x000e6200000e0000 */
[----:B------:R-:W-:Y:S01]  /*c410*/  IMAD.U32 R12, RZ, RZ, UR6 ;  /* 0x00000006ff0c7e24 */ /* 0x000fe2000f8e00ff */
[----:B------:R-:W-:Y:S02]  /*c420*/  UIADD3 UR36, UR36, 0x1, URZ ;  /* 0x0000000124247890 */ /* 0x000fe4000fffe03f */
[----:B0-2---:R-:W0:Y:S01]  /*c430*/  SHFL.BFLY PT, R9, R6, 0x2, 0x1f ;  /* 0x0c401f0006097f89 */ /* 0x005e2200000e0000 */
[----:B------:R-:W-:Y:S08]  /*c440*/  BAR.ARV 0x8, 0x100 ;  /* 0x0204000000007b1d */ /* 0x000ff00000002000 */
[----:B------:R-:W-:Y:S01]  /*c450*/  BAR.SYNC.DEFER_BLOCKING 0xf, 0x100 ;  /* 0x03c4000000007b1d */ /* 0x000fe20000010000 */
[----:B-1----:R-:W-:Y:S01]  /*c460*/  FADD.FTZ R0, R0, R5 ;  /* 0x0000000500007221 */ /* 0x002fe20000010000 */
[----:B------:R-:W-:-:S02]  /*c470*/  VIADD R5, R2, 0x1 ;  /* 0x0000000102057836 */ /* 0x000fc40000000000 */
[----:B0-----:R-:W-:Y:S02]  /*c480*/  FADD.FTZ R11, R9, R6 ;  /* 0x00000006090b7221 */ /* 0x001fe40000010000 */
[----:B------:R-:W0:Y:S01]  /*c490*/  SHFL.BFLY PT, R3, R0, 0x1, 0x1f ;  /* 0x0c201f0000037f89 */ /* 0x000e2200000e0000 */
[----:B------:R-:W-:-:S03]  /*c4a0*/  ISETP.NE.AND P1, PT, R5, 0x2, PT ;  /* 0x000000020500780c */ /* 0x000fc60003f25270 */
[----:B------:R-:W1:Y:S01]  /*c4b0*/  SHFL.BFLY PT, R4, R11, 0x1, 0x1f ;  /* 0x0c201f000b047f89 */ /* 0x000e6200000e0000 */
[----:B0-----:R-:W-:Y:S01]  /*c4c0*/  FADD.FTZ R10, R0, R3 ;  /* 0x00000003000a7221 */ /* 0x001fe20000010000 */
[----:B------:R-:W-:Y:S02]  /*c4d0*/  IMAD.MOV R3, RZ, RZ, -R184 ;  /* 0x000000ffff037224 */ /* 0x000fe400078e0ab8 */
[----:B------:R-:W-:Y:S02]  /*c4e0*/  IMAD.MOV.U32 R0, RZ, RZ, -0x800000 ;  /* 0xff800000ff007424 */ /* 0x000fe400078e00ff */
[----:B-1----:R-:W-:Y:S01]  /*c4f0*/  FADD.FTZ R9, R11, R4 ;  /* 0x000000040b097221 */ /* 0x002fe20000010000 */
[----:B------:R-:W-:Y:S01]  /*c500*/  FSETP.NE.FTZ.AND P2, PT, R10, RZ, PT ;  /* 0x000000ff0a00720b */ /* 0x000fe20003f55000 */
[----:B------:R-:W-:Y:S01]  /*c510*/  IMAD.MOV.U32 R4, RZ, RZ, RZ ;  /* 0x000000ffff047224 */ /* 0x000fe200078e00ff */
[----:B------:R-:W-:Y:S01]  /*c520*/  ISETP.NE.AND P0, PT, R18, R3, PT ;  /* 0x000000031200720c */ /* 0x000fe20003f05270 */
[----:B------:R-:W-:Y:S01]  /*c530*/  IMAD.MOV.U32 R3, RZ, RZ, RZ ;  /* 0x000000ffff037224 */ /* 0x000fe200078e00ff */
[----:B------:R-:W-:-:S02]  /*c540*/  FSETP.NE.FTZ.AND P3, PT, R9, RZ, PT ;  /* 0x000000ff0900720b */ /* 0x000fc40003f75000 */
[----:B------:R-:W-:-:S04]  /*c550*/  SEL R11, RZ, 0x1, P1 ;  /* 0x00000001ff0b7807 */ /* 0x000fc80000800000 */
[----:B------:R-:W-:-:S03]  /*c560*/  LOP3.LUT R16, R16, R11, RZ, 0x3c, !PT ;  /* 0x0000000b10107212 */ /* 0x000fc600078e3cff */
[----:B------:R-:W0:Y:S02]  /*c570*/  @P2 MUFU.RCP R3, R10 ;  /* 0x0000000a00032308 */ /* 0x000e240000001000 */
[----:B------:R-:W-:Y:S02]  /*c580*/  @!P0 IMAD R2, R2, 0x40, R22 ;  /* 0x0000004002028824 */ /* 0x000fe400078e0216 */
[----:B------:R-:W-:Y:S02]  /*c590*/  @P3 FMUL.FTZ R12, R12, 0.69314718246459960938 ;  /* 0x3f3172180c0c3820 */ /* 0x000fe40000410000 */
        /* <DEDUP_REMOVED lines=10> */
[----:B------:R2:W0:Y:S01]  /*c640*/  @P3 MUFU.LG2 R11, R9 ;  /* 0x00000009000b3308 */ /* 0x0004220000000c00 */
        /* <DEDUP_REMOVED lines=9> */
[----:B------:R-:W-:Y:S01]  /*c6e0*/  FMUL.FTZ R201, R49, R3 ;  /* 0x0000000331c97220 */ /* 0x000fe20000410000 */
[----:B-1----:R-:W-:-:S02]  /*c6f0*/  IMAD.U32 R2, RZ, RZ, UR6 ;  /* 0x00000006ff027e24 */ /* 0x002fc4000f8e00ff */
[-C--:B------:R-:W-:Y:S01]  /*c700*/  FMUL.FTZ R202, R52, R3.reuse ;  /* 0x0000000334ca7220 */ /* 0x080fe20000410000 */
[-C--:B------:R-:W-:Y:S01]  /*c710*/  FMUL.FTZ R199, R53, R3.reuse ;  /* 0x0000000335c77220 */ /* 0x080fe20000410000 */
[-C--:B------:R-:W-:Y:S01]  /*c720*/  FMUL.FTZ R200, R56, R3.reuse ;  /* 0x0000000338c87220 */ /* 0x080fe20000410000 */
[----:B------:R-:W-:Y:S01]  /*c730*/  @P2 FMUL.FTZ R2, R2, 0.69314718246459960938 ;  /* 0x3f31721802022820 */ /* 0x000fe20000410000 */
        /* <DEDUP_REMOVED lines=118> */
.L_x_4226:
[----:B------:R-:W0:Y:S01]  /*cea0*/  S2R R4, SR_CgaCtaId ;  /* 0x0000000000047919 */ /* 0x000e220000008800 */
[----:B------:R-:W-:Y:S01]  /*ceb0*/  MOV R17, 0x400 ;  /* 0x0000040000117802 */ /* 0x000fe20000000f00 */
[----:B------:R-:W-:Y:S01]  /*cec0*/  BSSY B0, `(.L_x_4260) ;  /* 0x00002a7000007945 */ /* 0x000fe20003800000 */
[----:B------:R-:W-:Y:S02]  /*ced0*/  BAR.SYNC.DEFER_BLOCKING 0x5, 0x180 ;  /* 0x0146000000007b1d */ /* 0x000fe40000010000 */
[----:B0-----:R-:W-:-:S05]  /*cee0*/  LEA R17, R4, R17, 0x18 ;  /* 0x0000001104117211 */ /* 0x001fca00078ec0ff */
[----:B------:R-:W0:Y:S02]  /*cef0*/  LDS R4, [R17+0x388d0] ;  /* 0x0388d00011047984 */ /* 0x000e240000000800 */
[----:B0-----:R-:W-:Y:S01]  /*cf00*/  R2UR UR4, R4 ;  /* 0x00000000040472ca */ /* 0x001fe200000e0000 */
[----:B------:R-:W-:Y:S06]  /*cf10*/  BAR.ARV 0x4, 0x180 ;  /* 0x0106000000007b1d */ /* 0x000fec0000002000 */
[----:B------:R-:W-:Y:S08]  /*cf20*/  @P0 BRA `(.L_x_4261) ;  /* 0x0000001c00880947 */ /* 0x000ff00003800000 */
[----:B------:R-:W0:Y:S01]  /*cf30*/  S2R R4, SR_SWINHI ;  /* 0x0000000000047919 */ /* 0x000e220000002f00 */
[----:B------:R-:W-:Y:S01]  /*cf40*/  IMAD R7, R215, 0x40, R23 ;  /* 0x00000040d7077824 */ /* 0x000fe200078e0217 */
[----:B------:R-:W-:Y:S01]  /*cf50*/  F2FP.BF16.F32.PACK_AB R6, R6, R205 ;  /* 0x000000cd0606723e */ /* 0x000fe200000010ff */
[----:B------:R-:W-:Y:S01]  /*cf60*/  USHF.R.S32.HI UR12, URZ, 0x1f, UR42 ;  /* 0x0000001f3f0c7899 */ /* 0x000fe2000801142a */
[----:B------:R-:W-:Y:S01]  /*cf70*/  BAR.SYNC.DEFER_BLOCKING 0x1, 0x100 ;  /* 0x0044000000007b1d */ /* 0x000fe20000010000 */
[----:B------:R-:W-:Y:S01]  /*cf80*/  F2FP.BF16.F32.PACK_AB R112, R113, R112 ;  /* 0x000000707170723e */ /* 0x000fe200000010ff */
[----:B------:R-:W-:Y:S01]  /*cf90*/  USHF.R.S32.HI UR13, URZ, 0x1f, UR39 ;  /* 0x0000001f3f0d7899 */ /* 0x000fe20008011427 */
[----:B------:R-:W-:Y:S02]  /*cfa0*/  F2FP.BF16.F32.PACK_AB R113, R19, R114 ;  /* 0x000000721371723e */ /* 0x000fe400000010ff */
[----:B------:R-:W-:Y:S02]  /*cfb0*/  F2FP.BF16.F32.PACK_AB R114, R117, R116 ;  /* 0x000000747572723e */ /* 0x000fe400000010ff */
[----:B------:R-:W-:Y:S01]  /*cfc0*/  F2FP.BF16.F32.PACK_AB R115, R108, R115 ;  /* 0x000000736c73723e */ /* 0x000fe200000010ff */
[----:B------:R-:W1:Y:S01]  /*cfd0*/  SHFL.IDX PT, R41, R216, RZ, 0x1f ;  /* 0x00001fffd8297589 */ /* 0x000e6200000e0000 */
        /* <DEDUP_REMOVED lines=10> */
[----:B------:R-:W-:Y:S02]  /*d080*/  MOV R92, R17 ;  /* 0x00000011005c7202 */ /* 0x000fe40000000f00 */
[----:B0-----:R-:W-:Y:S02]  /*d090*/  MOV R93, R4 ;  /* 0x00000004005d7202 */ /* 0x001fe40000000f00 */
[----:B------:R-:W-:-:S02]  /*d0a0*/  F2FP.BF16.F32.PACK_AB R146, R149, R148 ;  /* 0x000000949592723e */ /* 0x000fc400000010ff */
[----:B------:R-:W-:Y:S01]  /*d0b0*/  F2FP.BF16.F32.PACK_AB R147, R151, R150 ;  /* 0x000000969793723e */ /* 0x000fe200000010ff */
[----:B------:R-:W-:-:S04]  /*d0c0*/  IMAD.WIDE R4, R219, 0x2, R92 ;  /* 0x00000002db047825 */ /* 0x000fc800078e025c */
[----:B------:R-:W-:Y:S01]  /*d0d0*/  IMAD.WIDE R92, R7, 0x2, R92 ;  /* 0x00000002075c7825 */ /* 0x000fe200078e025c */
[C---:B------:R-:W-:Y:S02]  /*d0e0*/  IADD3 R15, P3, R4.reuse, 0x40, RZ ;  /* 0x00000040040f7810 */ /* 0x040fe40007f7e0ff */
[----:B------:R-:W-:Y:S02]  /*d0f0*/  IADD3 R25, P4, R4, 0x60, RZ ;  /* 0x0000006004197810 */ /* 0x000fe40007f9e0ff */
[----:B------:R-:W-:Y:S02]  /*d100*/  LOP3.LUT R14, R15, 0x380, RZ, 0xc0, !PT ;  /* 0x000003800f0e7812 */ /* 0x000fe400078ec0ff */
[----:B------:R-:W-:Y:S02]  /*d110*/  LOP3.LUT R24, R25, 0x380, RZ, 0xc0, !PT ;  /* 0x0000038019187812 */ /* 0x000fe400078ec0ff */
[----:B------:R-:W-:Y:S02]  /*d120*/  SHF.R.U64 R14, R14, 0x3, RZ ;  /* 0x000000030e0e7819 */ /* 0x000fe400000012ff */
[----:B------:R-:W-:-:S02]  /*d130*/  SHF.R.U64 R24, R24, 0x3, RZ ;  /* 0x0000000318187819 */ /* 0x000fc400000012ff */
[----:B------:R-:W-:Y:S01]  /*d140*/  LOP3.LUT R14, R14, R15, RZ, 0x3c, !PT ;  /* 0x0000000f0e0e7212 */ /* 0x000fe200078e3cff */
[--C-:B------:R-:W-:Y:S01]  /*d150*/  IMAD.X R15, RZ, RZ, R5.reuse, P3 ;  /* 0x000000ffff0f7224 */ /* 0x100fe200018e0605 */
[----:B------:R-:W-:Y:S01]  /*d160*/  LOP3.LUT R24, R24, R25, RZ, 0x3c, !PT ;  /* 0x0000001918187212 */ /* 0x000fe200078e3cff */
[----:B------:R-:W-:Y:S01]  /*d170*/  IMAD.X R25, RZ, RZ, R5, P4 ;  /* 0x000000ffff197224 */ /* 0x000fe200020e0605 */
[C---:B------:R-:W-:Y:S02]  /*d180*/  IADD3 R29, P5, R4.reuse, 0x2000, RZ ;  /* 0x00002000041d7810 */ /* 0x040fe40007fbe0ff */
[C---:B------:R-:W-:Y:S02]  /*d190*/  IADD3 R119, P3, R4.reuse, 0x4020, RZ ;  /* 0x0000402004777810 */ /* 0x040fe40007f7e0ff */
[----:B------:R-:W-:Y:S02]  /*d1a0*/  IADD3 R123, P4, R4, 0x4040, RZ ;  /* 0x00004040047b7810 */ /* 0x000fe40007f9e0ff */
[----:B------:R-:W-:-:S02]  /*d1b0*/  LOP3.LUT R28, R29, 0x380, RZ, 0xc0, !PT ;  /* 0x000003801d1c7812 */ /* 0x000fc400078ec0ff */
[----:B------:R-:W-:Y:S02]  /*d1c0*/  LOP3.LUT R118, R119, 0x380, RZ, 0xc0, !PT ;  /* 0x0000038077767812 */ /* 0x000fe400078ec0ff */
[----:B------:R-:W-:Y:S02]  /*d1d0*/  LOP3.LUT R122, R123, 0x380, RZ, 0xc0, !PT ;  /* 0x000003807b7a7812 */ /* 0x000fe400078ec0ff */
[----:B------:R-:W-:Y:S02]  /*d1e0*/  SHF.R.U64 R28, R28, 0x3, RZ ;  /* 0x000000031c1c7819 */ /* 0x000fe400000012ff */
[----:B------:R-:W-:Y:S02]  /*d1f0*/  IADD3 R49, P0, R4, 0x2040, RZ ;  /* 0x0000204004317810 */ /* 0x000fe40007f1e0ff */
[----:B------:R-:W-:Y:S02]  /*d200*/  SHF.R.U64 R118, R118, 0x3, RZ ;  /* 0x0000000376767819 */ /* 0x000fe400000012ff */
[----:B------:R-:W-:-:S02]  /*d210*/  SHF.R.U64 R122, R122, 0x3, RZ ;  /* 0x000000037a7a7819 */ /* 0x000fc400000012ff */
[----:B------:R-:W-:Y:S01]  /*d220*/  LOP3.LUT R28, R28, R29, RZ, 0x3c, !PT ;  /* 0x0000001d1c1c7212 */ /* 0x000fe200078e3cff */
[--C-:B------:R-:W-:Y:S01]  /*d230*/  IMAD.X R29, RZ, RZ, R5.reuse, P5 ;  /* 0x000000ffff1d7224 */ /* 0x100fe200028e0605 */
[----:B------:R-:W-:Y:S02]  /*d240*/  LOP3.LUT R48, R49, 0x380, RZ, 0xc0, !PT ;  /* 0x0000038031307812 */ /* 0x000fe400078ec0ff */
[----:B------:R-:W-:Y:S02]  /*d250*/  IADD3 R13, P2, R4, 0x20, RZ ;  /* 0x00000020040d7810 */ /* 0x000fe40007f5e0ff */
[----:B------:R-:W-:Y:S01]  /*d260*/  LOP3.LUT R118, R118, R119, RZ, 0x3c, !PT ;  /* 0x0000007776767212 */ /* 0x000fe200078e3cff */
[--C-:B------:R-:W-:Y:S01]  /*d270*/  IMAD.X R119, RZ, RZ, R5.reuse, P3 ;  /* 0x000000ffff777224 */ /* 0x100fe200018e0605 */
[----:B------:R-:W-:Y:S01]  /*d280*/  LOP3.LUT R122, R122, R123, RZ, 0x3c, !PT ;  /* 0x0000007b7a7a7212 */ /* 0x000fe200078e3cff */
[----:B------:R-:W-:Y:S01]  /*d290*/  IMAD.X R123, RZ, RZ, R5, P4 ;  /* 0x000000ffff7b7224 */ /* 0x000fe200020e0605 */
[----:B------:R-:W-:-:S02]  /*d2a0*/  IADD3 R127, P5, R4, 0x4060, RZ ;  /* 0x00004060047f7810 */ /* 0x000fc40007fbe0ff */
[C---:B------:R-:W-:Y:S02]  /*d2b0*/  IADD3 R81, P3, R92.reuse, 0x1000, RZ ;  /* 0x000010005c517810 */ /* 0x040fe40007f7e0ff */
[----:B------:R-:W-:Y:S02]  /*d2c0*/  IADD3 R77, P4, R92, 0x2000, RZ ;  /* 0x000020005c4d7810 */ /* 0x000fe40007f9e0ff */
[----:B------:R-:W-:Y:S02]  /*d2d0*/  SHF.R.U64 R48, R48, 0x3, RZ ;  /* 0x0000000330307819 */ /* 0x000fe400000012ff */
        /* <DEDUP_REMOVED lines=9> */
[----:B------:R-:W-:-:S02]  /*d370*/  IADD3 R135, P0, R4, 0x6020, RZ ;  /* 0x0000602004877810 */ /* 0x000fc40007f1e0ff */
[----:B------:R-:W-:Y:S02]  /*d380*/  SHF.R.U64 R80, R80, 0x3, RZ ;  /* 0x0000000350507819 */ /* 0x000fe400000012ff */
[----:B------:R-:W-:Y:S02]  /*d390*/  SHF.R.U64 R76, R76, 0x3, RZ ;  /* 0x000000034c4c7819 */ /* 0x000fe400000012ff */
[----:B------:R-:W-:Y:S02]  /*d3a0*/  LOP3.LUT R32, R33, 0x380, RZ, 0xc0, !PT ;  /* 0x0000038021207812 */ /* 0x000fe400078ec0ff */
[----:B------:R-:W-:Y:S01]  /*d3b0*/  LOP3.LUT R12, R12, R13, RZ, 0x3c, !PT ;  /* 0x0000000d0c0c7212 */ /* 0x000fe200078e3cff */
[--C-:B------:R-:W-:Y:S01]  /*d3c0*/  IMAD.X R13, RZ, RZ, R5.reuse, P2 ;  /* 0x000000ffff0d7224 */ /* 0x100fe200010e0605 */
[----:B------:R-:W-:Y:S01]  /*d3d0*/  LOP3.LUT R126, R126, R127, RZ, 0x3c, !PT ;  /* 0x0000007f7e7e7212 */ /* 0x000fe200078e3cff */
[----:B------:R-:W-:Y:S01]  /*d3e0*/  IMAD.X R127, RZ, RZ, R5, P5 ;  /* 0x000000ffff7f7224 */ /* 0x000fe200028e0605 */
[----:B------:R-:W-:-:S02]  /*d3f0*/  LOP3.LUT R134, R135, 0x380, RZ, 0xc0, !PT ;  /* 0x0000038087867812 */ /* 0x000fc400078ec0ff */
[C---:B------:R-:W-:Y:S02]  /*d400*/  IADD3 R101, P1, R4.reuse, 0x2060, RZ ;  /* 0x0000206004657810 */ /* 0x040fe40007f3e0ff */
[----:B------:R-:W-:Y:S02]  /*d410*/  IADD3 R105, P2, R4, 0x4000, RZ ;  /* 0x0000400004697810 */ /* 0x000fe40007f5e0ff */
[----:B------:R-:W-:Y:S01]  /*d420*/  LOP3.LUT R80, R80, R81, RZ, 0x3c, !PT ;  /* 0x0000005150507212 */ /* 0x000fe200078e3cff */
[--C-:B------:R-:W-:Y:S01]  /*d430*/  IMAD.X R81, RZ, RZ, R93.reuse, P3 ;  /* 0x000000ffff517224 */ /* 0x100fe200018e065d */
[----:B------:R-:W-:Y:S01]  /*d440*/  LOP3.LUT R76, R76, R77, RZ, 0x3c, !PT ;  /* 0x0000004d4c4c7212 */ /* 0x000fe200078e3cff */
[----:B------:R-:W-:Y:S01]  /*d450*/  IMAD.X R77, RZ, RZ, R93, P4 ;  /* 0x000000ffff4d7224 */ /* 0x000fe200020e065d */
[----:B------:R-:W-:Y:S02]  /*d460*/  SHF.R.U64 R32, R32, 0x3, RZ ;  /* 0x0000000320207819 */ /* 0x000fe400000012ff */
[----:B------:R-:W-:-:S02]  /*d470*/  IADD3 R73, P5, R92, 0x3000, RZ ;  /* 0x000030005c497810 */ /* 0x000fc40007fbe0ff */
[C---:B------:R-:W-:Y:S02]  /*d480*/  IADD3 R53, P3, R92.reuse, 0x8000, RZ ;  /* 0x000080005c357810 */ /* 0x040fe40007f7e0ff */
[----:B------:R-:W-:Y:S02]  /*d490*/  IADD3 R45, P4, R92, 0x9000, RZ ;  /* 0x000090005c2d7810 */ /* 0x000fe40007f9e0ff */
[----:B------:R-:W-:Y:S02]  /*d4a0*/  SHF.R.U64 R134, R134, 0x3, RZ ;  /* 0x0000000386867819 */ /* 0x000fe400000012ff */
[----:B------:R-:W-:Y:S02]  /*d4b0*/  LOP3.LUT R100, R101, 0x380, RZ, 0xc0, !PT ;  /* 0x0000038065647812 */ /* 0x000fe400078ec0ff */
[----:B------:R-:W-:Y:S02]  /*d4c0*/  LOP3.LUT R104, R105, 0x380, RZ, 0xc0, !PT ;  /* 0x0000038069687812 */ /* 0x000fe400078ec0ff */
[----:B------:R-:W-:Y:S01]  /*d4d0*/  LOP3.LUT R32, R32, R33, RZ, 0x3c, !PT ;  /* 0x0000002120207212 */ /* 0x000fe200078e3cff */
[----:B------:R-:W-:Y:S01]  /*d4e0*/  IMAD.X R33, RZ, RZ, R5, P6 ;  /* 0x000000ffff217224 */ /* 0x000fe200030e0605 */
[----:B------:R-:W-:-:S02]  /*d4f0*/  LOP3.LUT R72, R73, 0x380, RZ, 0xc0, !PT ;  /* 0x0000038049487812 */ /* 0x000fc400078ec0ff */
[----:B------:R-:W-:Y:S02]  /*d500*/  LOP3.LUT R52, R53, 0x380, RZ, 0xc0, !PT ;  /* 0x0000038035347812 */ /* 0x000fe400078ec0ff */
[----:B------:R-:W-:Y:S02]  /*d510*/  LOP3.LUT R44, R45, 0x380, RZ, 0xc0, !PT ;  /* 0x000003802d2c7812 */ /* 0x000fe400078ec0ff */
[----:B------:R-:W-:Y:S02]  /*d520*/  IADD3 R131, P6, R4, 0x6000, RZ ;  /* 0x0000600004837810 */ /* 0x000fe40007fde0ff */
[----:B------:R-:W-:Y:S01]  /*d530*/  LOP3.LUT R134, R134, R135, RZ, 0x3c, !PT ;  /* 0x0000008786867212 */ /* 0x000fe200078e3cff */
[----:B------:R-:W-:Y:S01]  /*d540*/  IMAD.X R135, RZ, RZ, R5, P0 ;  /* 0x000000ffff877224 */ /* 0x000fe200000e0605 */
[----:B------:R-:W-:Y:S02]  /*d550*/  SHF.R.U64 R100, R100, 0x3, RZ ;  /* 0x0000000364647819 */ /* 0x000fe400000012ff */
[----:B------:R-:W-:-:S02]  /*d560*/  SHF.R.U64 R104, R104, 0x3, RZ ;  /* 0x0000000368687819 */ /* 0x000fc400000012ff */
[----:B------:R-:W-:Y:S02]  /*d570*/  IADD3 R65, P0, R92, 0x5000, RZ ;  /* 0x000050005c417810 */ /* 0x000fe40007f1e0ff */
[----:B------:R-:W-:Y:S02]  /*d580*/  SHF.R.U64 R72, R72, 0x3, RZ ;  /* 0x0000000348487819 */ /* 0x000fe400000012ff */
        /* <DEDUP_REMOVED lines=8> */
[----:B------:R-:W-:Y:S01]  /*d610*/  LOP3.LUT R72, R72, R73, RZ, 0x3c, !PT ;  /* 0x0000004948487212 */ /* 0x000fe200078e3cff */
[----:B------:R-:W-:Y:S01]  /*d620*/  IMAD.X R73, RZ, RZ, R93, P5 ;  /* 0x000000ffff497224 */ /* 0x000fe200028e065d */
[C---:B------:R-:W-:Y:S02]  /*d630*/  IADD3 R9, P1, R4.reuse, 0x6040, RZ ;  /* 0x0000604004097810 */ /* 0x040fe40007f3e0ff */
[----:B------:R-:W-:Y:S02]  /*d640*/  IADD3 R11, P2, R4, 0x6060, RZ ;  /* 0x00006060040b7810 */ /* 0x000fe40007f5e0ff */
[----:B------:R-:W-:Y:S02]  /*d650*/  LOP3.LUT R52, R52, R53, RZ, 0x3c, !PT ;  /* 0x0000003534347212 */ /* 0x000fe400078e3cff */
[----:B------:R-:W-:Y:S02]  /*d660*/  LOP3.LUT R44, R44, R45, RZ, 0x3c, !PT ;  /* 0x0000002d2c2c7212 */ /* 0x000fe400078e3cff */
[----:B------:R-:W-:-:S02]  /*d670*/  SHF.R.U64 R130, R130, 0x3, RZ ;  /* 0x0000000382827819 */ /* 0x000fc400000012ff */
[----:B------:R-:W-:Y:S02]  /*d680*/  LOP3.LUT R53, R4, 0x380, RZ, 0xc0, !PT ;  /* 0x0000038004357812 */ /* 0x000fe400078ec0ff */
[----:B------:R-:W-:Y:S02]  /*d690*/  IADD3 R45, P5, R92, 0xa000, RZ ;  /* 0x0000a0005c2d7810 */ /* 0x000fe40007fbe0ff */
[----:B------:R-:W-:Y:S02]  /*d6a0*/  SHF.R.U64 R64, R64, 0x3, RZ ;  /* 0x0000000340407819 */ /* 0x000fe400000012ff */
[----:B------:R-:W-:Y:S02]  /*d6b0*/  LOP3.LUT R8, R9, 0x380, RZ, 0xc0, !PT ;  /* 0x0000038009087812 */ /* 0x000fe400078ec0ff */
[----:B------:R-:W-:Y:S02]  /*d6c0*/  LOP3.LUT R10, R11, 0x380, RZ, 0xc0, !PT ;  /* 0x000003800b0a7812 */ /* 0x000fe400078ec0ff */
[----:B------:R-:W-:Y:S01]  /*d6d0*/  LOP3.LUT R130, R130, R131, RZ, 0x3c, !PT ;  /* 0x0000008382827212 */ /* 0x000fe200078e3cff */
[----:B------:R-:W-:Y:S01]  /*d6e0*/  IMAD.X R131, RZ, RZ, R5, P6 ;  /* 0x000000ffff837224 */ /* 0x000fe200030e0605 */
[----:B------:R-:W-:-:S02]  /*d6f0*/  SHF.R.U64 R53, R53, 0x3, RZ ;  /* 0x0000000335357819 */ /* 0x000fc400000012ff */
[----:B------:R-:W-:Y:S02]  /*d700*/  LOP3.LUT R40, R45, 0x380, RZ, 0xc0, !PT ;  /* 0x000003802d287812 */ /* 0x000fe400078ec0ff */
[----:B------:R-:W-:Y:S02]  /*d710*/  IADD3 R69, P6, R92, 0x4000, RZ ;  /* 0x000040005c457810 */ /* 0x000fe40007fde0ff */
[----:B------:R-:W-:Y:S01]  /*d720*/  LOP3.LUT R64, R64, R65, RZ, 0x3c, !PT ;  /* 0x0000004140407212 */ /* 0x000fe200078e3cff */
[----:B------:R-:W-:Y:S01]  /*d730*/  IMAD.X R65, RZ, RZ, R93, P0 ;  /* 0x000000ffff417224 */ /* 0x000fe200000e065d */
[----:B------:R-:W-:Y:S02]  /*d740*/  SHF.R.U64 R8, R8, 0x3, RZ ;  /* 0x0000000308087819 */ /* 0x000fe400000012ff */
[----:B------:R-:W-:Y:S02]  /*d750*/  SHF.R.U64 R10, R10, 0x3, RZ ;  /* 0x000000030a0a7819 */ /* 0x000fe400000012ff */
[----:B------:R-:W-:-:S02]  /*d760*/  IADD3 R7, P0, R92, 0xc000, RZ ;  /* 0x0000c0005c077810 */ /* 0x000fc40007f1e0ff */
[----:B------:R-:W-:Y:S01]  /*d770*/  LOP3.LUT R4, R53, R4, RZ, 0x3c, !PT ;  /* 0x0000000435047212 */ /* 0x000fe200078e3cff */
[----:B------:R-:W-:Y:S01]  /*d780*/  IMAD.X R53, RZ, RZ, R93, P3 ;  /* 0x000000ffff357224 */ /* 0x000fe200018e065d */
        /* <DEDUP_REMOVED lines=9> */
[----:B------:R-:W-:Y:S02]  /*d820*/  MOV R89, R4 ;  /* 0x0000000400597202 */ /* 0x000fe40000000f00 */
[----:B------:R-:W-:Y:S02]  /*d830*/  F2FP.BF16.F32.PACK_AB R5, R27, R26 ;  /* 0x0000001a1b05723e */ /* 0x000fe400000010ff */
[----:B------:R-:W-:Y:S02]  /*d840*/  SHF.R.U64 R68, R68, 0x3, RZ ;  /* 0x0000000344447819 */ /* 0x000fe400000012ff */
[----:B------:R-:W-:Y:S02]  /*d850*/  IADD3 R27, P4, R92, 0xf000, RZ ;  /* 0x0000f0005c1b7810 */ /* 0x000fe40007f9e0ff */
[----:B------:R-:W-:-:S02]  /*d860*/  SHF.R.U64 R20, R20, 0x3, RZ ;  /* 0x0000000314147819 */ /* 0x000fc400000012ff */
[----:B------:R-:W-:Y:S01]  /*d870*/  LOP3.LUT R68, R68, R69, RZ, 0x3c, !PT ;  /* 0x0000004544447212 */ /* 0x000fe200078e3cff */
[--C-:B------:R-:W-:Y:S01]  /*d880*/  IMAD.X R69, RZ, RZ, R93.reuse, P6 ;  /* 0x000000ffff457224 */ /* 0x100fe200030e065d */
[----:B------:R-:W-:Y:S01]  /*d890*/  LOP3.LUT R26, R27, 0x380, RZ, 0xc0, !PT ;  /* 0x000003801b1a7812 */ /* 0x000fe200078ec0ff */
[----:B------:R-:W-:Y:S01]  /*d8a0*/  IMAD.X R97, RZ, RZ, R93, P4 ;  /* 0x000000ffff617224 */ /* 0x000fe200020e065d */
[C---:B------:R-:W-:Y:S02]  /*d8b0*/  IADD3 R61, P1, R92.reuse, 0x6000, RZ ;  /* 0x000060005c3d7810 */ /* 0x040fe40007f3e0ff */
[C---:B------:R-:W-:Y:S02]  /*d8c0*/  IADD3 R57, P2, R92.reuse, 0x7000, RZ ;  /* 0x000070005c397810 */ /* 0x040fe40007f5e0ff */
[----:B------:R-:W-:Y:S02]  /*d8d0*/  IADD3 R37, P6, R92, 0xb000, RZ ;  /* 0x0000b0005c257810 */ /* 0x000fe40007fde0ff */
[----:B------:R-:W-:-:S02]  /*d8e0*/  LOP3.LUT R20, R20, R7, RZ, 0x3c, !PT ;  /* 0x0000000714147212 */ /* 0x000fc400078e3cff */
[----:B------:R-:W-:Y:S01]  /*d8f0*/  F2FP.BF16.F32.PACK_AB R4, R21, R208 ;  /* 0x000000d01504723e */ /* 0x000fe200000010ff */
[----:B------:R-:W-:Y:S01]  /*d900*/  IMAD.X R21, RZ, RZ, R93, P0 ;  /* 0x000000ffff157224 */ /* 0x000fe200000e065d */
[----:B------:R-:W-:Y:S02]  /*d910*/  F2FP.BF16.F32.PACK_AB R7, R31, R30 ;  /* 0x0000001e1f07723e */ /* 0x000fe400000010ff */
[----:B------:R-:W-:Y:S02]  /*d920*/  SHF.R.U64 R26, R26, 0x3, RZ ;  /* 0x000000031a1a7819 */ /* 0x000fe400000012ff */
[----:B------:R-:W-:Y:S01]  /*d930*/  LOP3.LUT R60, R61, 0x380, RZ, 0xc0, !PT ;  /* 0x000003803d3c7812 */ /* 0x000fe200078ec0ff */
[----:B------:R0:W-:Y:S01]  /*d940*/  STSM.16.M88.4 [R89], R4 ;  /* 0x0000000459007844 */ /* 0x0001e20000000200 */
[----:B------:R-:W-:Y:S02]  /*d950*/  LOP3.LUT R56, R57, 0x380, RZ, 0xc0, !PT ;  /* 0x0000038039387812 */ /* 0x000fe400078ec0ff */
[----:B------:R-:W-:-:S02]  /*d960*/  LOP3.LUT R36, R37, 0x380, RZ, 0xc0, !PT ;  /* 0x0000038025247812 */ /* 0x000fc400078ec0ff */
[----:B------:R-:W-:Y:S02]  /*d970*/  LOP3.LUT R31, R92, 0x380, RZ, 0xc0, !PT ;  /* 0x000003805c1f7812 */ /* 0x000fe400078ec0ff */
[----:B------:R-:W-:Y:S02]  /*d980*/  LOP3.LUT R96, R26, R27, RZ, 0x3c, !PT ;  /* 0x0000001b1a607212 */ /* 0x000fe400078e3cff */
[----:B------:R-:W-:Y:S02]  /*d990*/  SHF.R.U64 R60, R60, 0x3, RZ ;  /* 0x000000033c3c7819 */ /* 0x000fe400000012ff */
[----:B------:R-:W-:Y:S02]  /*d9a0*/  SHF.R.U64 R56, R56, 0x3, RZ ;  /* 0x0000000338387819 */ /* 0x000fe400000012ff */
[----:B------:R-:W-:Y:S02]  /*d9b0*/  MOV R26, R12 ;  /* 0x0000000c001a7202 */ /* 0x000fe40000000f00 */
[----:B------:R-:W-:-:S02]  /*d9c0*/  SHF.R.U64 R36, R36, 0x3, RZ ;  /* 0x0000000324247819 */ /* 0x000fc400000012ff */
[----:B0-----:R-:W-:Y:S02]  /*d9d0*/  F2FP.BF16.F32.PACK_AB R4, R211, R213 ;  /* 0x000000d5d304723e */ /* 0x001fe400000010ff */
[----:B------:R-:W-:Y:S02]  /*d9e0*/  F2FP.BF16.F32.PACK_AB R5, R35, R34 ;  /* 0x000000222305723e */ /* 0x000fe400000010ff */
[----:B------:R-:W-:Y:S02]  /*d9f0*/  F2FP.BF16.F32.PACK_AB R6, R209, R212 ;  /* 0x000000d4d106723e */ /* 0x000fe400000010ff */
[----:B------:R-:W-:Y:S02]  /*da00*/  F2FP.BF16.F32.PACK_AB R7, R39, R38 ;  /* 0x000000262707723e */ /* 0x000fe400000010ff */
[----:B------:R-:W-:Y:S02]  /*da10*/  SHF.R.U64 R31, R31, 0x3, RZ ;  /* 0x000000031f1f7819 */ /* 0x000fe400000012ff */
[----:B------:R-:W-:Y:S01]  /*da20*/  MOV R38, R8 ;  /* 0x0000000800267202 */ /* 0x000fe20000000f00 */
[----:B------:R0:W-:Y:S01]  /*da30*/  STSM.16.M88.4 [R26], R4 ;  /* 0x000000041a007844 */ /* 0x0001e20000000200 */
[----:B------:R-:W-:-:S02]  /*da40*/  MOV R39, R10 ;  /* 0x0000000a00277202 */ /* 0x000fc40000000f00 */
[----:B------:R-:W-:Y:S01]  /*da50*/  LOP3.LUT R60, R60, R61, RZ, 0x3c, !PT ;  /* 0x0000003d3c3c7212 */ /* 0x000fe200078e3cff */
[--C-:B------:R-:W-:Y:S01]  /*da60*/  IMAD.X R61, RZ, RZ, R93.reuse, P1 ;  /* 0x000000ffff3d7224 */ /* 0x100fe200008e065d */
[----:B------:R-:W-:Y:S01]  /*da70*/  LOP3.LUT R56, R56, R57, RZ, 0x3c, !PT ;  /* 0x0000003938387212 */ /* 0x000fe200078e3cff */
[----:B------:R-:W-:Y:S01]  /*da80*/  IMAD.X R57, RZ, RZ, R93, P2 ;  /* 0x000000ffff397224 */ /* 0x000fe200010e065d */
[----:B------:R-:W-:Y:S02]  /*da90*/  MOV R168, R14 ;  /* 0x0000000e00a87202 */ /* 0x000fe40000000f00 */
[----:B------:R-:W-:Y:S02]  /*daa0*/  F2FP.BF16.F32.PACK_AB R8, R206, R210 ;  /* 0x000000d2ce08723e */ /* 0x000fe400000010ff */
[----:B------:R-:W-:Y:S02]  /*dab0*/  F2FP.BF16.F32.PACK_AB R9, R43, R42 ;  /* 0x0000002a2b09723e */ /* 0x000fe400000010ff */
[----:B------:R-:W-:-:S02]  /*dac0*/  F2FP.BF16.F32.PACK_AB R10, R203, R207 ;  /* 0x000000cfcb0a723e */ /* 0x000fc400000010ff */
[----:B------:R-:W-:Y:S02]  /*dad0*/  F2FP.BF16.F32.PACK_AB R11, R47, R46 ;  /* 0x0000002e2f0b723e */ /* 0x000fe400000010ff */
[----:B------:R-:W-:Y:S02]  /*dae0*/  LOP3.LUT R36, R36, R37, RZ, 0x3c, !PT ;  /* 0x0000002524247212 */ /* 0x000fe400078e3cff */
[----:B------:R-:W-:Y:S01]  /*daf0*/  MOV R188, R24 ;  /* 0x0000001800bc7202 */ /* 0x000fe20000000f00 */
[----:B------:R-:W-:Y:S01]  /*db00*/  STSM.16.M88.4 [R168], R8 ;  /* 0x00000008a8007844 */ /* 0x000fe20000000200 */
[----:B------:R-:W-:Y:S02]  /*db10*/  F2FP.BF16.F32.PACK_AB R12, R201, R204 ;  /* 0x000000ccc90c723e */ /* 0x000fe400000010ff */
[----:B------:R-:W-:Y:S02]  /*db20*/  F2FP.BF16.F32.PACK_AB R13, R51, R50 ;  /* 0x00000032330d723e */ /* 0x000fe400000010ff */
[----:B------:R-:W-:-:S02]  /*db30*/  F2FP.BF16.F32.PACK_AB R14, R199, R202 ;  /* 0x000000cac70e723e */ /* 0x000fc400000010ff */
[----:B------:R-:W-:Y:S02]  /*db40*/  F2FP.BF16.F32.PACK_AB R15, R55, R54 ;  /* 0x00000036370f723e */ /* 0x000fe400000010ff */
[C---:B------:R-:W-:Y:S02]  /*db50*/  IADD3 R85, P1, R92.reuse, 0xd000, RZ ;  /* 0x0000d0005c557810 */ /* 0x040fe40007f3e0ff */
[----:B------:R-:W-:Y:S01]  /*db60*/  IADD3 R37, P2, R92, 0xe000, RZ ;  /* 0x0000e0005c257810 */ /* 0x000fe20007f5e0ff */
[----:B------:R-:W-:Y:S01]  /*db70*/  STSM.16.M88.4 [R188], R12 ;  /* 0x0000000cbc007844 */ /* 0x000fe20000000200 */
[----:B------:R-:W-:Y:S02]  /*db80*/  MOV R205, R28 ;  /* 0x0000001c00cd7202 */ /* 0x000fe40000000f00 */
[----:B0-----:R-:W-:Y:S01]  /*db90*/  F2FP.BF16.F32.PACK_AB R4, R197, R200 ;  /* 0x000000c8c504723e */ /* 0x001fe200000010ff */
[----:B------:R-:W-:Y:S01]  /*dba0*/  IMAD.X R89, RZ, RZ, R93, P2 ;  /* 0x000000ffff597224 */ /* 0x000fe200010e065d */
[----:B------:R-:W-:-:S02]  /*dbb0*/  F2FP.BF16.F32.PACK_AB R5, R59, R58 ;  /* 0x0000003a3b05723e */ /* 0x000fc400000010ff */
[----:B------:R-:W-:Y:S02]  /*dbc0*/  F2FP.BF16.F32.PACK_AB R6, R183, R198 ;  /* 0x000000c6b706723e */ /* 0x000fe400000010ff */
[----:B------:R-:W-:Y:S02]  /*dbd0*/  F2FP.BF16.F32.PACK_AB R7, R63, R62 ;  /* 0x0000003e3f07723e */ /* 0x000fe400000010ff */
[----:B------:R-:W-:Y:S02]  /*dbe0*/  LOP3.LUT R92, R31, R92, RZ, 0x3c, !PT ;  /* 0x0000005c1f5c7212 */ /* 0x000fe400078e3cff */
[----:B------:R-:W-:Y:S01]  /*dbf0*/  MOV R32, R32 ;  /* 0x0000002000207202 */ /* 0x000fe20000000f00 */
[----:B------:R-:W-:Y:S01]  /*dc00*/  STSM.16.M88.4 [R205], R4 ;  /* 0x00000004cd007844 */ /* 0x000fe20000000200 */
        /* <DEDUP_REMOVED lines=22> */
[----:B--2---:R-:W-:-:S02]  /*dd70*/  F2FP.BF16.F32.PACK_AB R48, R169, R172 ;  /* 0x000000aca930723e */ /* 0x004fc400000010ff */
[----:B------:R-:W-:Y:S02]  /*dd80*/  F2FP.BF16.F32.PACK_AB R4, R164, R167 ;  /* 0x000000a7a404723e */ /* 0x000fe400000010ff */
[----:B------:R-:W-:Y:S01]  /*dd90*/  F2FP.BF16.F32.PACK_AB R5, R99, R98 ;  /* 0x000000626305723e */ /* 0x000fe200000010ff */
[----:B------:R-:W-:Y:S01]  /*dda0*/  STSM.16.M88.4 [R104], R48 ;  /* 0x0000003068007844 */ /* 0x000fe20000000200 */
        /* <DEDUP_REMOVED lines=8> */
[----:B-1----:R-:W-:Y:S01]  /*de30*/  ISETP.NE.AND P3, PT, R41, RZ, PT ;  /* 0x000000ff2900720c */ /* 0x002fe20003f65270 */
[----:B------:R-:W-:Y:S01]  /*de40*/  IMAD.X R41, RZ, RZ, R93, P5 ;  /* 0x000000ffff297224 */ /* 0x000fe200028e065d */
[----:B------:R-:W-:Y:S01]  /*de50*/  MOV R126, R126 ;  /* 0x0000007e007e7202 */ /* 0x000fe20000000f00 */
[----:B------:R0:W-:Y:S01]  /*de60*/  STSM.16.M88.4 [R122], R8 ;  /* 0x000000087a007844 */ /* 0x0001e20000000200 */
[----:B------:R-:W-:Y:S02]  /*de70*/  MOV R101, R130 ;  /* 0x0000008200657202 */ /* 0x000fe40000000f00 */
[----:B------:R-:W-:Y:S01]  /*de80*/  F2FP.BF16.F32.PACK_AB R123, R156, R155 ;  /* 0x0000009b9c7b723e */ /* 0x000fe200000010ff */
[----:B------:R1:W-:Y:S01]  /*de90*/  STSM.16.M88.4 [R126], R112 ;  /* 0x000000707e007844 */ /* 0x0003e20000000200 */
[----:B------:R-:W-:-:S02]  /*dea0*/  MOV R134, R134 ;  /* 0x0000008600867202 */ /* 0x000fc40000000f00 */
[----:B------:R-:W-:Y:S02]  /*deb0*/  F2FP.BF16.F32.PACK_AB R130, R133, R132 ;  /* 0x000000848582723e */ /* 0x000fe400000010ff */
[----:B------:R-:W-:Y:S02]  /*dec0*/  F2FP.BF16.F32.PACK_AB R131, R161, R160 ;  /* 0x000000a0a183723e */ /* 0x000fe400000010ff */
[----:B------:R-:W-:Y:S02]  /*ded0*/  LOP3.LUT R84, R85, 0x380, RZ, 0xc0, !PT ;  /* 0x0000038055547812 */ /* 0x000fe400078ec0ff */
[----:B------:R-:W-:Y:S02]  /*dee0*/  LOP3.LUT R88, R37, 0x380, RZ, 0xc0, !PT ;  /* 0x0000038025587812 */ /* 0x000fe400078ec0ff */
[----:B------:R-:W-:Y:S02]  /*def0*/  SHF.R.U64 R84, R84, 0x3, RZ ;  /* 0x0000000354547819 */ /* 0x000fe400000012ff */
[----:B0-----:R-:W-:-:S02]  /*df00*/  F2FP.BF16.F32.PACK_AB R122, R125, R124 ;  /* 0x0000007c7d7a723e */ /* 0x001fc400000010ff */
[----:B------:R-:W-:Y:S02]  /*df10*/  SHF.R.U64 R88, R88, 0x3, RZ ;  /* 0x0000000358587819 */ /* 0x000fe400000012ff */
[----:B------:R-:W-:Y:S01]  /*df20*/  LOP3.LUT R84, R84, R85, RZ, 0x3c, !PT ;  /* 0x0000005554547212 */ /* 0x000fe200078e3cff */
[----:B------:R1:W-:Y:S01]  /*df30*/  STSM.16.M88.4 [R101], R120 ;  /* 0x0000007865007844 */ /* 0x0003e20000000200 */
[----:B------:R-:W-:Y:S01]  /*df40*/  LOP3.LUT R88, R88, R37, RZ, 0x3c, !PT ;  /* 0x0000002558587212 */ /* 0x000fe200078e3cff */
[--C-:B------:R-:W-:Y:S02]  /*df50*/  IMAD.X R37, RZ, RZ, R93.reuse, P6 ;  /* 0x000000ffff257224 */ /* 0x100fe400030e065d */
[----:B------:R1:W-:Y:S01]  /*df60*/  STSM.16.M88.4 [R134], R128 ;  /* 0x0000008086007844 */ /* 0x0003e20000000200 */
[----:B------:R-:W-:-:S03]  /*df70*/  IMAD.X R85, RZ, RZ, R93, P1 ;  /* 0x000000ffff557224 */ /* 0x000fc600008e065d */
[----:B------:R1:W-:Y:S04]  /*df80*/  STSM.16.M88.4 [R38], R136 ;  /* 0x0000008826007844 */ /* 0x0003e80000000200 */
[----:B------:R1:W-:Y:S01]  /*df90*/  STSM.16.M88.4 [R39], R144 ;  /* 0x0000009027007844 */ /* 0x0003e20000000200 */
[----:B------:R-:W-:Y:S06]  /*dfa0*/  BAR.SYNC.DEFER_BLOCKING 0x1, 0x100 ;  /* 0x0044000000007b1d */ /* 0x000fec0000010000 */
[----:B------:R-:W-:Y:S05]  /*dfb0*/  @P3 BRA `(.L_x_4262) ;  /* 0x0000000000b83947 */ /* 0x000fea0003800000 */
        /* <DEDUP_REMOVED lines=17> */
[----:B------:R-:W2:Y:S01]  /*e0d0*/  @P0 LDC R6, c[0x0][0xcf0] ;  /* 0x00033c00ff060b82 */ /* 0x000ea20000000800 */
[----:B0-----:R-:W-:-:S05]  /*e0e0*/  @P0 IMAD.HI.U32 R5, R10, R5, RZ ;  /* 0x000000050a050227 */ /* 0x001fca00078e00ff */
[----:B--2---:R-:W-:-:S04]  /*e0f0*/  @P0 SHF.R.U32.HI R4, RZ, R6, R5 ;  /* 0x00000006ff040219 */ /* 0x004fc80000011605 */
        /* <DEDUP_REMOVED lines=23> */
[----:B------:R-:W2:Y:S08]  /*e270*/  SHFL.IDX PT, R7, R11, 0x1, 0x1c1f ;  /* 0x003c1f000b077f89 */ /* 0x000eb000000e0000 */
[----:B0-----:R0:W-:Y:S04]  /*e280*/  @!P1 ST.E desc[UR44][R4.64], R3 ;  /* 0x0000000304009985 */ /* 0x0011e8000c10192c */
[----:B--2---:R0:W-:Y:S02]  /*e290*/  @!P0 ST.E desc[UR44][R6.64], R0 ;  /* 0x0000000006008985 */ /* 0x0041e4000c10192c */
.L_x_4262:
[----:B------:R-:W2:Y:S01]  /*e2a0*/  LDC R15, c[0x0][0xce8] ;  /* 0x00033a00ff0f7b82 */ /* 0x000ea20000000800 */
        /* <DEDUP_REMOVED lines=13> */
[----:B--2---:R-:W-:-:S03]  /*e380*/  ISETP.NE.AND P2, PT, R15, 0x1, PT ;  /* 0x000000010f00780c */ /* 0x004fc60003f45270 */
        /* <DEDUP_REMOVED lines=18> */
[----:B-1----:R-:W5:Y:S01]  /*e4b0*/  LD.E.128 R36, desc[UR44][R36.64] ;  /* 0x0000002c24247980 */ /* 0x002f62000c101d00 */
[----:B------:R-:W-:Y:S01]  /*e4c0*/  SEL R0, RZ, 0xffffffff, P0 ;  /* 0xffffffffff007807 */ /* 0x000fe20000000000 */
[----:B------:R-:W-:Y:S01]  /*e4d0*/  UIMAD.WIDE.U32 UR6, UR42, UR8, URZ ;  /* 0x000000082a0672a5 */ /* 0x000fe2000f8e003f */
[----:B------:R-:W-:Y:S01]  /*e4e0*/  IMAD.SHL.U32 R8, R8, 0x8, RZ ;  /* 0x0000000808087824 */ /* 0x000fe200078e00ff */
[----:B------:R-:W-:Y:S01]  /*e4f0*/  UIMAD UR5, UR42, UR9, UR5 ;  /* 0x000000092a0572a4 */ /* 0x000fe2000f8e0205 */
[----:B------:R1:W5:Y:S01]  /*e500*/  LD.E.128 R4, desc[UR44][R20.64] ;  /* 0x0000002c14047980 */ /* 0x000362000c101d00 */
        /* <DEDUP_REMOVED lines=28> */
[----:B0-----:R-:W0:Y:S01]  /*e6d0*/  FENCE.VIEW.ASYNC.S ;  /* 0x00000000000073c6 */ /* 0x001e220000000000 */
[----:B------:R-:W-:Y:S01]  /*e6e0*/  IMAD R11, R15, R13, R14 ;  /* 0x0000000d0f0b7224 */ /* 0x000fe200078e020e */
[----:B------:R-:W-:Y:S01]  /*e6f0*/  ISETP.GE.AND P0, PT, R218, UR10, PT ;  /* 0x0000000ada007c0c */ /* 0x000fe2000bf06270 */
[----:B------:R-:W-:Y:S01]  /*e700*/  IMAD.U32 R9, RZ, RZ, UR5 ;  /* 0x00000005ff097e24 */ /* 0x000fe2000f8e00ff */
[----:B------:R-:W-:Y:S01]  /*e710*/  ULDC UR5, c[0x0][0xb88] ;  /* 0x0002e20000057ab9 */ /* 0x000fe20000000800 */
[----:B------:R-:W-:Y:S01]  /*e720*/  IMAD.SHL.U32 R19, R0, 0x20, RZ ;  /* 0x0000002000137824 */ /* 0x000fe200078e00ff */
[----:B------:R-:W-:Y:S01]  /*e730*/  SHF.R.S32.HI R0, RZ, 0x1f, R11 ;  /* 0x0000001fff007819 */ /* 0x000fe2000001140b */
[C---:B------:R-:W-:Y:S01]  /*e740*/  IMAD R13, R3.reuse, UR7, R12 ;  /* 0x00000007030d7c24 */ /* 0x040fe2000f8e020c */
[----:B------:R-:W-:Y:S01]  /*e750*/  BSSY B1, `(.L_x_4263) ;  /* 0x0000039000017945 */ /* 0x000fe20003800000 */
[----:B------:R-:W-:Y:S01]  /*e760*/  IMAD.WIDE.U32 R8, R3, UR6, R8 ;  /* 0x0000000603087c25 */ /* 0x000fe2000f8e0008 */
[----:B------:R-:W-:Y:S01]  /*e770*/  ULDC.64 UR6, c[0x0][0xbd8] ;  /* 0x0002f60000067ab9 */ /* 0x000fe20000000a00 */
[----:B------:R-:W-:-:S02]  /*e780*/  LOP3.LUT R10, R19, 0x20, R10, 0xe2, !PT ;  /* 0x00000020130a7812 */ /* 0x000fc400078ee20a */
[----:B------:R-:W-:Y:S01]  /*e790*/  IMAD.IADD R9, R9, 0x1, R13 ;  /* 0x0000000109097824 */ /* 0x000fe200078e020d */
[----:B------:R-:W-:Y:S01]  /*e7a0*/  SEL R3, RZ, 0x40, P0 ;  /* 0x00000040ff037807 */ /* 0x000fe20000000000 */
[----:B------:R-:W-:Y:S01]  /*e7b0*/  IMAD R0, R0, UR6, RZ ;  /* 0x0000000600007c24 */ /* 0x000fe2000f8e02ff */
[----:B------:R-:W-:Y:S01]  /*e7c0*/  ISETP.GE.AND P0, PT, R217, UR10, PT ;  /* 0x0000000ad9007c0c */ /* 0x000fe2000bf06270 */
[----:B------:R-:W-:Y:S01]  /*e7d0*/  VIADD R27, R215, UR41 ;  /* 0x00000029d71b7c36 */ /* 0x000fe20008000000 */
[----:B------:R-:W-:Y:S01]  /*e7e0*/  LOP3.LUT R3, R10, R3, RZ, 0xfc, !PT ;  /* 0x000000030a037212 */ /* 0x000fe200078efcff */
[----:B------:R-:W-:Y:S01]  /*e7f0*/  IMAD R28, R15, UR5, RZ ;  /* 0x000000050f1c7c24 */ /* 0x000fe2000f8e02ff */
[----:B------:R-:W-:Y:S01]  /*e800*/  SEL R10, RZ, 0x80, P0 ;  /* 0x00000080ff0a7807 */ /* 0x000fe20000000000 */
[C---:B------:R-:W-:Y:S02]  /*e810*/  IMAD R13, R11.reuse, UR7, R0 ;  /* 0x000000070b0d7c24 */ /* 0x040fe4000f8e0200 */
[----:B------:R-:W-:Y:S01]  /*e820*/  IMAD.WIDE.U32 R8, R11, UR6, R8 ;  /* 0x000000060b087c25 */ /* 0x000fe2000f8e0008 */
[----:B------:R-:W-:Y:S01]  /*e830*/  ISETP.GE.AND P1, PT, R27, R28, PT ;  /* 0x0000001c1b00720c */ /* 0x000fe20003f26270 */
[----:B------:R-:W-:-:S02]  /*e840*/  ULDC.64 UR6, c[0x0][0xb80] ;  /* 0x0002e00000067ab9 */ /* 0x000fc40000000a00 */
[----:B------:R-:W-:Y:S01]  /*e850*/  VIADD R0, R17, 0x38820 ;  /* 0x0003882011007836 */ /* 0x000fe20000000000 */
[----:B------:R-:W-:Y:S01]  /*e860*/  LEA R19, P2, R8, UR6, 0x1 ;  /* 0x0000000608137c11 */ /* 0x000fe2000f8408ff */
[----:B------:R-:W-:-:S03]  /*e870*/  IMAD.IADD R9, R9, 0x1, R13 ;  /* 0x0000000109097824 */ /* 0x000fc600078e020d */
[----:B------:R-:W-:Y:S02]  /*e880*/  PRMT R0, RZ, 0x654, R0 ;  /* 0x00000654ff007816 */ /* 0x000fe40000000000 */
[----:B------:R-:W-:Y:S02]  /*e890*/  LEA.HI.X R26, R8, UR7, R9, 0x1, P2 ;  /* 0x00000007081a7c11 */ /* 0x000fe400090f0c09 */
[----:B0-----:R0:W-:Y:S03]  /*e8a0*/  SYNCS.ARRIVE.TRANS64.RED.A1T0 RZ, [R0+URZ], RZ ;  /* 0x000000ff00ff79a7 */ /* 0x0011e6000810043f */
[----:B------:R1:W2:Y:S01]  /*e8b0*/  SHFL.IDX PT, R11, R26, RZ, 0x181f ;  /* 0x00181fff1a0b7589 */ /* 0x0002a200000e0000 */
[----:B0-----:R-:W-:-:S03]  /*e8c0*/  LOP3.LUT R0, R3, R10, RZ, 0xfc, !PT ;  /* 0x0000000a03007212 */ /* 0x001fc600078efcff */
[----:B------:R1:W0:Y:S01]  /*e8d0*/  SHFL.IDX PT, R10, R19, RZ, 0x181f ;  /* 0x00181fff130a7589 */ /* 0x00022200000e0000 */
[----:B------:R-:W-:Y:S05]  /*e8e0*/  @P1 BRA `(.L_x_4264) ;  /* 0x00000000007c1947 */ /* 0x000fea0003800000 */
[----:B------:R-:W-:Y:S02]  /*e8f0*/  ISETP.GE.AND P1, PT, R195, UR10, PT ;  /* 0x0000000ac3007c0c */ /* 0x000fe4000bf26270 */
[----:B------:R-:W-:Y:S02]  /*e900*/  ISETP.GE.AND P0, PT, R23, UR10, PT ;  /* 0x0000000a17007c0c */ /* 0x000fe4000bf06270 */
[----:B------:R-:W-:Y:S02]  /*e910*/  ISETP.GE.AND P5, PT, R194, UR10, PT ;  /* 0x0000000ac2007c0c */ /* 0x000fe4000bfa6270 */
[----:B------:R-:W-:-:S07]  /*e920*/  ISETP.GE.AND P3, PT, R193, UR10, PT ;  /* 0x0000000ac1007c0c */ /* 0x000fce000bf66270 */
[-C--:B0-----:R-:W-:Y:S02]  /*e930*/  @!P1 LEA R12, P2, R195, R10.reuse, 0x1 ;  /* 0x0000000ac30c9211 */ /* 0x081fe400078408ff */
        /* <DEDUP_REMOVED lines=10> */
[CC--:B-1----:R-:W-:Y:S01]  /*e9e0*/  @!P3 LEA R20, P6, R193.reuse, R10.reuse, 0x1 ;  /* 0x0000000ac114b211 */ /* 0x0c2fe200078c08ff */
[----:B------:R3:W-:Y:S03]  /*e9f0*/  @!P5 ST.E.128 desc[UR44][R14.64], R68 ;  /* 0x000000440e00d985 */ /* 0x0007e6000c101d2c */
[----:B------:R-:W-:Y:S02]  /*ea00*/  @!P3 LEA.HI.X R21, R193, R11, R225, 0x1, P6 ;  /* 0x0000000bc115b211 */ /* 0x000fe400030f0ce1 */
[----:B0-----:R-:W-:-:S03]  /*ea10*/  @!P2 LEA R8, P5, R192, R10, 0x1 ;  /* 0x0000000ac008a211 */ /* 0x001fc600078a08ff */
        /* <DEDUP_REMOVED lines=12> */
.L_x_4264:
[----:B------:R-:W-:Y:S05]  /*eae0*/  BSYNC B1 ;  /* 0x0000000000017941 */ /* 0x000fea0003800000 */
.L_x_4263:
        /* <DEDUP_REMOVED lines=12> */
[----:B------:R-:W-:Y:S01]  /*ebb0*/  @!P3 LEA R10, P6, R194, R6, 0x1 ;  /* 0x00000006c20ab211 */ /* 0x000fe200078c08ff */
        /* <DEDUP_REMOVED lines=12> */
[----:B-1----:R-:W-:Y:S02]  /*ec80*/  @P4 LEA R20, P5, R218, R6, 0x1 ;  /* 0x00000006da144211 */ /* 0x002fe400078a08ff */
        /* <DEDUP_REMOVED lines=12> */
.L_x_4261:
        /* <DEDUP_REMOVED lines=57> */
.L_x_4267:
[----:B------:R-:W-:Y:S05]  /*f0e0*/  BSYNC B1 ;  /* 0x0000000000017941 */ /* 0x000fea0003800000 */
.L_x_4266:
        /* <DEDUP_REMOVED lines=48> */
[----:B------:R-:W-:Y:S02]  /*f3f0*/  IMAD R3, R7, UR7, R0 ;  /* 0x0000000707037c24 */ /* 0x000fe4000f8e0200 */
[----:B------:R-:W-:Y:S02]  /*f400*/  VIADD R0, R215, UR41 ;  /* 0x00000029d7007c36 */ /* 0x000fe40008000000 */
[----:B------:R-:W-:-:S02]  /*f410*/  IMAD R25, R10, UR5, RZ ;  /* 0x000000050a197c24 */ /* 0x000fc4000f8e02ff */
[----:B------:R-:W-:Y:S01]  /*f420*/  IMAD.WIDE.U32 R4, R7, UR6, R4 ;  /* 0x0000000607047c25 */ /* 0x000fe2000f8e0004 */
[----:B------:R-:W-:Y:S01]  /*f430*/  SEL R7, RZ, 0x40, P0 ;  /* 0x00000040ff077807 */ /* 0x000fe20000000000 */
[----:B------:R-:W-:Y:S01]  /*f440*/  ULDC.64 UR6, c[0x0][0xb80] ;  /* 0x0002e00000067ab9 */ /* 0x000fe20000000a00 */
[----:B------:R-:W-:Y:S01]  /*f450*/  ISETP.GE.AND P0, PT, R0, R25, PT ;  /* 0x000000190000720c */ /* 0x000fe20003f06270 */
[----:B------:R-:W-:Y:S01]  /*f460*/  IMAD.IADD R3, R5, 0x1, R3 ;  /* 0x0000000105037824 */ /* 0x000fe200078e0203 */
        /* <DEDUP_REMOVED lines=39> */
.L_x_4269:
[----:B------:R-:W-:Y:S05]  /*f6e0*/  BSYNC B1 ;  /* 0x0000000000017941 */ /* 0x000fea0003800000 */
.L_x_4268:
        /* <DEDUP_REMOVED lines=36> */
.L_x_4265:
[----:B------:R-:W-:Y:S05]  /*f930*/  BSYNC B0 ;  /* 0x0000000000007941 */ /* 0x000fea0003800000 */
.L_x_4260:
[----:B------:R-:W-:Y:S02]  /*f940*/  ULDC UR5, c[0x0][0xd38] ;  /* 0x00034e0000057ab9 */ /* 0x000fe40000000800 */
[----:B------:R-:W-:-:S06]  /*f950*/  UISETP.GE.AND UP0, UPT, UR4, UR5, UPT ;  /* 0x000000050400728c */ /* 0x000fcc000bf06270 */
[----:B------:R-:W-:-:S13]  /*f960*/  PLOP3.LUT P0, PT, PT, PT, UP0, 0x80, 0x0 ;  /* 0x000000000000781c */ /* 0x000fda0003f0f008 */
[----:B------:R-:W-:Y:S05]  /*f970*/  @!P0 BRA `(.L_x_4270) ;  /* 0xffffff1400b08947 */ /* 0x000fea000383ffff */
[----:B------:R-:W-:Y:S05]  /*f980*/  EXIT ;  /* 0x000000000000794d */ /* 0x000fea0003800000 */
.L_x_4221:
        /* <DEDUP_REMOVED lines=16> */
[----:B------:R-:W1:Y:S01]  /*fa90*/  S2R R5, SR_TID.X ;  /* 0x0000000000057919 */ /* 0x000e620000002100 */
[----:B------:R-:W2:Y:S01]  /*faa0*/  S2UR UR5, SR_CgaCtaId ;  /* 0x00000000000579c3 */ /* 0x000ea20000008800 */
[----:B------:R-:W-:Y:S01]  /*fab0*/  UMOV UR4, 0x400 ;  /* 0x0000040000047882 */ /* 0x000fe20000000000 */
[----:B------:R-:W-:Y:S01]  /*fac0*/  IMAD.MOV.U32 R19, RZ, RZ, RZ ;  /* 0x000000ffff137224 */ /* 0x000fe200078e00ff */
[----:B------:R-:W-:Y:S01]  /*fad0*/  ULDC UR41, c[0x0][0xc] ;  /* 0x0000030000297ab9 */ /* 0x000fe20000000800 */
[----:B------:R-:W-:Y:S01]  /*fae0*/  ULDC.64 UR46, c[0x0][0x198] ;  /* 0x00006600002e7ab9 */ /* 0x000fe20000000a00 */
[----:B--2---:R-:W-:-:S06]  /*faf0*/  ULEA UR4, UR5, UR4, 0x18 ;  /* 0x0000000405047291 */ /* 0x004fcc000f8ec03f */
[----:B------:R-:W-:Y:S01]  /*fb00*/  IMAD.U32 R17, RZ, RZ, UR4 ;  /* 0x00000004ff117e24 */ /* 0x000fe2000f8e00ff */
[C---:B-1----:R-:W-:Y:S01]  /*fb10*/  LOP3.LUT R4, R5.reuse, 0x7f, RZ, 0xc0, !PT ;  /* 0x0000007f05047812 */ /* 0x042fe200078ec0ff */
[----:B0-----:R-:W-:-:S05]  /*fb20*/  IMAD.SHL.U32 R0, R5, 0x8, RZ ;  /* 0x0000000805007824 */ /* 0x001fca00078e00ff */
[C---:B------:R-:W-:Y:S02]  /*fb30*/  LOP3.LUT R2, R0.reuse, 0x1f8, RZ, 0xc0, !PT ;  /* 0x000001f800027812 */ /* 0x040fe400078ec0ff */
[----:B------:R-:W-:Y:S02]  /*fb40*/  LOP3.LUT R0, R0, 0x38, RZ, 0xc0, !PT ;  /* 0x0000003800007812 */ /* 0x000fe400078ec0ff */
        /* <DEDUP_REMOVED lines=20> */
.L_x_4383:
        /* <DEDUP_REMOVED lines=14> */
[----:B01--4-:R-:W-:Y:S05]  /*fd70*/  @!P0 BRA `(.L_x_4272) ;  /* 0x0000000000208947 */ /* 0x013fea0003800000 */
        /* <DEDUP_REMOVED lines=8> */
.L_x_4272:
[----:B------:R-:W-:Y:S01]  /*fe00*/  ULDC UR8, c[0x0][0xd54] ;  /* 0x0003550000087ab9 */ /* 0x000fe20000000800 */
[----:B------:R-:W-:Y:S01]  /*fe10*/  UMOV UR5, UR9 ;  /* 0x0000000900057c82 */ /* 0x000fe20008000000 */
[----:B------:R-:W-:-:S11]  /*fe20*/  UISETP.NE.AND UP0, UPT, UR8, 0x1, UPT ;  /* 0x000000010800788c */ /* 0x000fd6000bf05270 */
[----:B------:R-:W-:Y:S02]  /*fe30*/  @UP0 ULDC.64 UR10, c[0x0][0xd58] ;  /* 0x00035600000a0ab9 */ /* 0x000fe40000000a00 */
[----:B------:R-:W-:-:S04]  /*fe40*/  UIMAD.WIDE.U32 UR6, UR9, UR10, URZ ;  /* 0x0000000a090672a5 */ /* 0x000fc8000f8e003f */
[----:B------:R-:W-:-:S04]  /*fe50*/  @UP0 USHF.R.U32.HI UR5, URZ, UR11, UR7 ;  /* 0x0000000b3f050299 */ /* 0x000fc80008011607 */
[----:B------:R-:W-:-:S12]  /*fe60*/  UIMAD UR8, UR5, UR8, URZ ;  /* 0x00000008050872a4 */ /* 0x000fd8000f8e023f */
.L_x_4273:
[----:B------:R-:W-:Y:S01]  /*fe70*/  ULOP3.LUT UR39, URZ, UR5, URZ, 0x33, !UPT ;  /* 0x000000053f277292 */ /* 0x000fe2000f8e333f */
[----:B------:R-:W-:Y:S01]  /*fe80*/  BSSY B7, `(.L_x_4274) ;  /* 0x00005ad000077945 */ /* 0x000fe20003800000 */
[----:B------:R-:W-:Y:S01]  /*fe90*/  ULDC UR10, c[0x0][0x448] ;  /* 0x00011200000a7ab9 */ /* 0x000fe20000000800 */
[----:B------:R-:W-:Y:S01]  /*fea0*/  ULDC UR5, c[0x0][0xd3c] ;  /* 0x00034f0000057ab9 */ /* 0x000fe20000000800 */
[----:B------:R-:W-:Y:S01]  /*feb0*/  UISETP.NE.AND UP1, UPT, UR10, 0x1, UPT ;  /* 0x000000010a00788c */ /* 0x000fe2000bf25270 */
[----:B------:R-:W-:Y:S01]  /*fec0*/  ULDC.64 UR6, c[0x0][0x418] ;  /* 0x0001060000067ab9 */ /* 0x000fe20000000a00 */
[----:B------:R-:W-:Y:S02]  /*fed0*/  UIADD3 UR39, UR39, UR5, URZ ;  /* 0x0000000527277290 */ /* 0x000fe4000fffe03f */
[----:B------:R-:W-:Y:S02]  /*fee0*/  UISETP.NE.U32.AND UP0, UPT, UR6, URZ, UPT ;  /* 0x0000003f0600728c */ /* 0x000fe4000bf05070 */
[----:B------:R-:W-:-:S02]  /*fef0*/  USHF.L.U32 UR5, UR39, 0x6, URZ ;  /* 0x0000000627057899 */ /* 0x000fc4000800063f */
[----:B------:R-:W-:Y:S02]  /*ff00*/  UISETP.NE.AND.EX UP0, UPT, UR7, URZ, UPT, UP0 ;  /* 0x0000003f0700728c */ /* 0x000fe4000bf05300 */
[----:B------:R-:W-:Y:S01]  /*ff10*/  UIADD3 UR5, UR5, 0x3f, URZ ;  /* 0x0000003f05057890 */ /* 0x000fe2000fffe03f */
[----:B------:R-:W-:Y:S01]  /*ff20*/  ULDC UR7, c[0x0][0x288] ;  /* 0x0000a20000077ab9 */ /* 0x000fe20000000800 */
        /* <DEDUP_REMOVED lines=40> */
[----:B------:R-:W0:Y:S08]  /*101b0*/  FLO.U32 R0, UR4 ;  /* 0x0000000400007d00 */ /* 0x000e3000080e0000 */
[----:B------:R-:W1:Y:S01]  /*101c0*/  POPC R2, UR4 ;  /* 0x0000000400027d09 */ /* 0x000e620008000000 */
[----:B0-----:R-:W-:-:S13]  /*101d0*/  ISETP.EQ.U32.AND P0, PT, R0, R3, PT ;  /* 0x000000030000720c */ /* 0x001fda0003f02070 */
[----:B-1----:R-:W2:Y:S01]  /*101e0*/  @P0 ATOMG.E.ADD.STRONG.GPU PT, R5, desc[UR44][R4.64], R2 ;  /* 0x00000002040509a8 */ /* 0x002ea200081ee1ec */
[----:B------:R-:W0:Y:S02]  /*101f0*/  S2R R3, SR_LTMASK ;  /* 0x0000000000037919 */ /* 0x000e240000003900 */
[----:B0-----:R-:W-:-:S06]  /*10200*/  LOP3.LUT R3, R3, UR4, RZ, 0xc0, !PT ;  /* 0x0000000403037c12 */ /* 0x001fcc000f8ec0ff */
[----:B------:R-:W0:Y:S01]  /*10210*/  POPC R3, R3 ;  /* 0x0000000300037309 */ /* 0x000e220000000000 */
[----:B--2---:R-:W0:Y:S02]  /*10220*/  SHFL.IDX PT, R0, R5, R0, 0x1f ;  /* 0x00001f0005007589 */ /* 0x004e2400000e0000 */
[----:B0-----:R-:W-:-:S05]  /*10230*/  IADD3 R0, R0, UR41, R3 ;  /* 0x0000002900007c10 */ /* 0x001fca000fffe003 */
[----:B------:R3:W-:Y:S01]  /*10240*/  STL [R1+0x10], R0 ;  /* 0x0000100001007387 */ /* 0x0007e20000100800 */
[----:B------:R-:W-:Y:S05]  /*10250*/  BRA `(.L_x_4276) ;  /* 0x0000005400bc7947 */ /* 0x000fea0003800000 */
.L_x_4275:
        /* <DEDUP_REMOVED lines=20> */
.L_x_4278:
[----:B------:R-:W-:Y:S05]  /*103a0*/  BSYNC B6 ;  /* 0x0000000000067941 */ /* 0x000fea0003800000 */
.L_x_4277:
        /* <DEDUP_REMOVED lines=20> */
.L_x_4281:
        /* <DEDUP_REMOVED lines=15> */
.L_x_4280:
[----:B------:R-:W-:Y:S05]  /*105e0*/  BSYNC B6 ;  /* 0x0000000000067941 */ /* 0x000fea0003800000 */
.L_x_4279:
        /* <DEDUP_REMOVED lines=27> */
.L_x_4399:
        /* <DEDUP_REMOVED lines=9> */
.L_x_4402:
        /* <DEDUP_REMOVED lines=22> */
.L_x_4285:
[----:B--2---:R-:W2:Y:S01]  /*10990*/  LDL R2, [R1+0x8] ;  /* 0x0000080001027983 */ /* 0x004ea20000100800 */
[----:B------:R-:W-:Y:S01]  /*109a0*/  IMAD R0, R19, 0x8, R17 ;  /* 0x0000000813007824 */ /* 0x000fe200078e0211 */
[----:B--2---:R-:W-:-:S04]  /*109b0*/  SHF.L.U32 R2, R2, 0x1f, RZ ;  /* 0x0000001f02027819 */ /* 0x004fc800000006ff */
[----:B------:R-:W2:Y:S02]  /*109c0*/  SYNCS.PHASECHK.TRANS64.TRYWAIT P0, [R0+URZ+0x38840], R2 ;  /* 0x03884002000075a7 */ /* 0x000ea4000800017f */
[----:B--2---:R-:W-:Y:S05]  /*109d0*/  @!P0 BRA `(.L_x_4286) ;  /* 0x00000058001c8947 */ /* 0x004fea0003800000 */
.L_x_4403:
        /* <DEDUP_REMOVED lines=11> */
.L_x_4287:
        /* <DEDUP_REMOVED lines=19> */
.L_x_4283:
        /* <DEDUP_REMOVED lines=24> */
.L_x_4289:
[----:B------:R-:W-:Y:S05]  /*10d40*/  BSYNC B6 ;  /* 0x0000000000067941 */ /* 0x000fea0003800000 */
.L_x_4288:
[----:B------:R-:W2:Y:S01]  /*10d50*/  S2R R2, SR_TID.X ;  /* 0x0000000000027919 */ /* 0x000ea20000002100 */
[----:B0-----:R-:W0:Y:S01]  /*10d60*/  LDC R7, c[0x0][0x448] ;  /* 0x00011200ff077b82 */ /* 0x001e220000000800 */
[----:B------:R-:W-:Y:S01]  /*10d70*/  ULDC.64 UR6, c[0x0][0x2d8] ;  /* 0x0000b60000067ab9 */ /* 0x000fe20000000a00 */
[----:B------:R-:W-:Y:S01]  /*10d80*/  ULDC.64 UR8, c[0x0][0x2e0] ;  /* 0x0000b80000087ab9 */ /* 0x000fe20000000a00 */
[----:B-1----:R-:W1:Y:S01]  /*10d90*/  S2R R4, SR_TID.X ;  /* 0x0000000000047919 */ /* 0x002e620000002100 */
[----:B------:R-:W-:Y:S02]  /*10da0*/  UIMAD.WIDE.U32 UR4, UR36, UR6, URZ ;  /* 0x00000006240472a5 */ /* 0x000fe4000f8e003f */
[----:B------:R-:W-:-:S04]  /*10db0*/  UIMAD UR6, UR43, UR6, URZ ;  /* 0x000000062b0672a4 */ /* 0x000fc8000f8e023f */
[----:B------:R-:W-:Y:S02]  /*10dc0*/  UIMAD UR6, UR36, UR7, UR6 ;  /* 0x00000007240672a4 */ /* 0x000fe4000f8e0206 */
[----:B------:R-:W-:Y:S02]  /*10dd0*/  UIMAD UR7, UR37, UR8, URZ ;  /* 0x00000008250772a4 */ /* 0x000fe4000f8e023f */
[----:B------:R-:W-:Y:S02]  /*10de0*/  UIADD3 UR5, UR5, UR6, URZ ;  /* 0x0000000605057290 */ /* 0x000fe4000fffe03f */
[----:B------:R-:W-:Y:S02]  /*10df0*/  UIMAD UR6, UR42, UR9, UR7 ;  /* 0x000000092a0672a4 */ /* 0x000fe4000f8e0207 */
[----:B------:R-:W-:-:S04]  /*10e00*/  UIMAD.WIDE.U32 UR4, UR42, UR8, UR4 ;  /* 0x000000082a0472a5 */ /* 0x000fc8000f8e0004 */
[----:B------:R-:W-:Y:S01]  /*10e10*/  UIADD3 UR6, UR5, UR6, URZ ;  /* 0x0000000605067290 */ /* 0x000fe2000fffe03f */
[----:B0-----:R-:W-:Y:S01]  /*10e20*/  ISETP.NE.AND P0, PT, R7, 0x1, PT ;  /* 0x000000010700780c */ /* 0x001fe20003f05270 */
[----:B------:R-:W-:Y:S01]  /*10e30*/  IMAD.U32 R5, RZ, RZ, UR5 ;  /* 0x00000005ff057e24 */ /* 0x000fe2000f8e00ff */
[----:B--2---:R-:W-:Y:S01]  /*10e40*/  LOP3.LUT R0, R2, 0x7f, RZ, 0xc0, !PT ;  /* 0x0000007f02007812 */ /* 0x004fe200078ec0ff */
[----:B-1----:R-:W-:-:S03]  /*10e50*/  IMAD.SHL.U32 R4, R4, 0x10, RZ ;  /* 0x0000001004047824 */ /* 0x002fc600078e00ff */
[----:B------:R-:W-:-:S07]  /*10e60*/  SHF.R.U32.HI R0, RZ, 0x3, R0 ;  /* 0x00000003ff007819 */ /* 0x000fce0000011600 */
[----:B------:R-:W0:Y:S01]  /*10e70*/  @P0 LDC R3, c[0x0][0x44c] ;  /* 0x00011300ff030b82 */ /* 0x000e220000000800 */
[----:B------:R-:W-:Y:S01]  /*10e80*/  LOP3.LUT R4, R0, 0x70, R4, 0xf8, !PT ;  /* 0x0000007000047812 */ /* 0x000fe200078ef804 */
[----:B------:R-:W-:-:S04]  /*10e90*/  IMAD.U32 R0, RZ, RZ, UR39 ;  /* 0x00000027ff007e24 */ /* 0x000fc8000f8e00ff */
[----:B------:R-:W-:Y:S02]  /*10ea0*/  IMAD R6, R0, 0x40, R4 ;  /* 0x0000004000067824 */ /* 0x000fe400078e0204 */
[----:B------:R-:W1:Y:S01]  /*10eb0*/  @P0 LDC R2, c[0x0][0x450] ;  /* 0x00011400ff020b82 */ /* 0x000e620000000800 */
[----:B------:R-:W-:Y:S01]  /*10ec0*/  IMAD.U32 R4, RZ, RZ, UR4 ;  /* 0x00000004ff047e24 */ /* 0x000fe2000f8e00ff */
[----:B------:R-:W-:Y:S01]  /*10ed0*/  ULDC.64 UR4, c[0x0][0x2d0] ;  /* 0x0000b40000047ab9 */ /* 0x000fe20000000a00 */
[----:B------:R-:W-:Y:S01]  /*10ee0*/  IMAD.MOV.U32 R0, RZ, RZ, R6 ;  /* 0x000000ffff007224 */ /* 0x000fe200078e0006 */
[----:B------:R2:W-:Y:S04]  /*10ef0*/  STL [R1+0x18], R6 ;  /* 0x0000180601007387 */ /* 0x0005e80000100800 */
[----:B------:R3:W5:Y:S01]  /*10f00*/  LDL R8, [R1+0x4] ;  /* 0x0000040001087983 */ /* 0x0007620000100800 */
[----:B0-----:R-:W-:-:S05]  /*10f10*/  @P0 IMAD.HI.U32 R3, R6, R3, RZ ;  /* 0x0000000306030227 */ /* 0x001fca00078e00ff */
[----:B-1----:R-:W-:Y:S01]  /*10f20*/  @P0 SHF.R.U32.HI R0, RZ, R2, R3 ;  /* 0x00000002ff000219 */ /* 0x002fe20000011603 */
[----:B------:R-:W-:Y:S02]  /*10f30*/  IMAD.MOV.U32 R2, RZ, RZ, R4 ;  /* 0x000000ffff027224 */ /* 0x000fe400078e0004 */
[----:B------:R-:W-:Y:S01]  /*10f40*/  IMAD.U32 R3, RZ, RZ, UR6 ;  /* 0x00000006ff037e24 */ /* 0x000fe2000f8e00ff */
[----:B------:R-:W-:Y:S01]  /*10f50*/  SHF.R.S32.HI R4, RZ, 0x1f, R0 ;  /* 0x0000001fff047819 */ /* 0x000fe20000011400 */
[----:B------:R-:W-:Y:S01]  /*10f60*/  ULDC.64 UR6, c[0x0][0x280] ;  /* 0x0000a00000067ab9 */ /* 0x000fe20000000a00 */
[----:B------:R-:W-:-:S04]  /*10f70*/  IMAD.WIDE.U32 R2, R0, UR4, R2 ;  /* 0x0000000400027c25 */ /* 0x000fc8000f8e0002 */
[----:B------:R-:W-:-:S04]  /*10f80*/  IMAD R4, R4, UR4, RZ ;  /* 0x0000000404047c24 */ /* 0x000fc8000f8e02ff */
[----:B------:R-:W-:Y:S01]  /*10f90*/  IMAD R4, R0, UR5, R4 ;  /* 0x0000000500047c24 */ /* 0x000fe2000f8e0204 */
[----:B------:R-:W-:Y:S01]  /*10fa0*/  ULDC.64 UR4, c[0x0][0x2c8] ;  /* 0x0000b20000047ab9 */ /* 0x000fe20000000a00 */
[----:B------:R-:W-:Y:S02]  /*10fb0*/  IMAD.MOV R0, RZ, RZ, -R0 ;  /* 0x000000ffff007224 */ /* 0x000fe400078e0a00 */
[----:B------:R-:W-:Y:S02]  /*10fc0*/  IMAD.IADD R3, R3, 0x1, R4 ;  /* 0x0000000103037824 */ /* 0x000fe400078e0204 */
[----:B------:R-:W-:Y:S02]  /*10fd0*/  IMAD R0, R7, R0, R6 ;  /* 0x0000000007007224 */ /* 0x000fe400078e0206 */
[----:B--2---:R-:W0:Y:S03]  /*10fe0*/  S2R R6, SR_TID.X ;  /* 0x0000000000067919 */ /* 0x004e260000002100 */
[----:B------:R-:W-:Y:S01]  /*10ff0*/  SHF.R.S32.HI R4, RZ, 0x1f, R0 ;  /* 0x0000001fff047819 */ /* 0x000fe20000011400 */
[----:B------:R-:W-:-:S04]  /*11000*/  IMAD.WIDE.U32 R2, R0, UR4, R2 ;  /* 0x0000000400027c25 */ /* 0x000fc8000f8e0002 */
[----:B------:R-:W-:Y:S01]  /*11010*/  IMAD R4, R4, UR4, RZ ;  /* 0x0000000404047c24 */ /* 0x000fe2000f8e02ff */
[----:B------:R-:W-:-:S03]  /*11020*/  ULDC UR4, c[0x0][0x2b8] ;  /* 0x0000ae0000047ab9 */ /* 0x000fc60000000800 */
[----:B------:R-:W-:Y:S01]  /*11030*/  IMAD R4, R0, UR5, R4 ;  /* 0x0000000500047c24 */ /* 0x000fe2000f8e0204 */
[----:B------:R-:W-:-:S03]  /*11040*/  LEA R0, P1, R2, UR6, 0x1 ;  /* 0x0000000602007c11 */ /* 0x000fc6000f8208ff */
[----:B------:R-:W-:Y:S02]  /*11050*/  IMAD.IADD R3, R3, 0x1, R4 ;  /* 0x0000000103037824 */ /* 0x000fe400078e0204 */
[----:B0-----:R-:W-:-:S05]  /*11060*/  IMAD.SHL.U32 R9, R6, 0x8, RZ ;  /* 0x0000000806097824 */ /* 0x001fca00078e00ff */
[----:B------:R-:W-:Y:S02]  /*11070*/  LOP3.LUT R9, R9, 0x38, RZ, 0xc0, !PT ;  /* 0x0000003809097812 */ /* 0x000fe400078ec0ff */
[----:B------:R-:W-:Y:S02]  /*11080*/  LOP3.LUT R6, R6, 0x7f, RZ, 0xc0, !PT ;  /* 0x0000007f06067812 */ /* 0x000fe400078ec0ff */
[----:B------:R-:W-:Y:S01]  /*11090*/  ISETP.GE.AND P0, PT, R9, UR4, PT ;  /* 0x0000000409007c0c */ /* 0x000fe2000bf06270 */
[----:B------:R-:W-:Y:S01]  /*110a0*/  UMOV UR4, 0xffffffff ;  /* 0xffffffff00047882 */ /* 0x000fe20000000000 */
[----:B------:R-:W-:Y:S02]  /*110b0*/  LEA.HI.X R3, R2, UR7, R3, 0x1, P1 ;  /* 0x0000000702037c11 */ /* 0x000fe400088f0c03 */
[----:B------:R-:W-:Y:S01]  /*110c0*/  SHF.R.U32.HI R10, RZ, 0x3, R6 ;  /* 0x00000003ff0a7819 */ /* 0x000fe20000011606 */
[----:B---3--:R-:W-:Y:S08]  /*110d0*/  BRA.DIV UR4, `(.L_x_4290) ;  /* 0x0000005204707947 */ /* 0x008ff0000b800000 */
[----:B------:R-:W0:Y:S01]  /*110e0*/  SHFL.IDX PT, R5, R0, RZ, 0x181f ;  /* 0x00181fff00057589 */ /* 0x000e2200000e0000 */
[----:B------:R-:W-:Y:S01]  /*110f0*/  IMAD.U32 R6, RZ, RZ, UR39 ;  /* 0x00000027ff067e24 */ /* 0x000fe2000f8e00ff */
[----:B------:R-:W-:Y:S02]  /*11100*/  ULDC UR4, c[0x0][0x288] ;  /* 0x0000a20000047ab9 */ /* 0x000fe40000000800 */
[----:B------:R-:W1:Y:S01]  /*11110*/  SHFL.IDX PT, R4, R3, RZ, 0x181f ;  /* 0x00181fff03047589 */ /* 0x000e6200000e0000 */
[----:B------:R-:W-:Y:S02]  /*11120*/  IMAD R2, R7, UR4, RZ ;  /* 0x0000000407027c24 */ /* 0x000fe4000f8e02ff */
[----:B------:R-:W-:-:S04]  /*11130*/  IMAD R10, R6, 0x40, R10 ;  /* 0x00000040060a7824 */ /* 0x000fc800078e020a */
[C---:B------:R-:W-:Y:S01]  /*11140*/  VIADD R7, R10.reuse, 0x10 ;  /* 0x000000100a077836 */ /* 0x040fe20000000000 */
[C---:B------:R-:W-:Y:S01]  /*11150*/  ISETP.GE.AND P1, PT, R10.reuse, R2, PT ;  /* 0x000000020a00720c */ /* 0x040fe20003f26270 */
[----:B------:R-:W-:Y:S01]  /*11160*/  VIADD R6, R10, 0x20 ;  /* 0x000000200a067836 */ /* 0x000fe20000000000 */
[----:B------:R-:W-:Y:S04]  /*11170*/  STL [R1+0x14], R10 ;  /* 0x0000140a01007387 */ /* 0x000fe80000100800 */
[----:B------:R-:W-:Y:S04]  /*11180*/  STL [R1+0x20], R7 ;  /* 0x0000200701007387 */ /* 0x000fe80000100800 */
[----:B------:R-:W-:Y:S03]  /*11190*/  STL [R1+0x24], R6 ;  /* 0x0000240601007387 */ /* 0x000fe60000100800 */
        /* <DEDUP_REMOVED lines=27> */
.L_x_4412:
        /* <DEDUP_REMOVED lines=12> */
.L_x_4291:
        /* <DEDUP_REMOVED lines=35> */
.L_x_4293:
[----:B------:R-:W-:Y:S05]  /*11640*/  BSYNC B6 ;  /* 0x0000000000067941 */ /* 0x000fea0003800000 */
.L_x_4292:
        /* <DEDUP_REMOVED lines=10> */
[----:B0-----:R-:W-:-:S13]  /*116f0*/  ISETP.NE.AND P0, PT, R8, 0x1, PT ;  /* 0x000000010800780c */ /* 0x001fda0003f05270 */
[----:B------:R-:W0:Y:S01]  /*11700*/  @P0 LDC R0, c[0x0][0x450] ;  /* 0x00011400ff000b82 */ /* 0x000e220000000800 */
[----:B-1----:R-:W-:Y:S02]  /*11710*/  IMAD.SHL.U32 R10, R10, 0x8, RZ ;  /* 0x000000080a0a7824 */ /* 0x002fe400078e00ff */
[----:B-----5:R-:W-:-:S03]  /*11720*/  IMAD.SHL.U32 R9, R11, 0x8, RZ ;  /* 0x000000080b097824 */ /* 0x020fc600078e00ff */
[----:B------:R-:W-:-:S04]  /*11730*/  LOP3.LUT R10, R10, 0x38, RZ, 0xc0, !PT ;  /* 0x000000380a0a7812 */ /* 0x000fc800078ec0ff */
[C---:B------:R-:W-:Y:S02]  /*11740*/  LOP3.LUT R12, R10.reuse, 0x80, RZ, 0xfc, !PT ;  /* 0x000000800a0c7812 */ /* 0x040fe400078efcff */
[----:B------:R-:W-:Y:S02]  /*11750*/  LOP3.LUT R10, R10, 0x40, RZ, 0xfc, !PT ;  /* 0x000000400a0a7812 */ /* 0x000fe400078efcff */
[----:B------:R-:W-:Y:S02]  /*11760*/  LOP3.LUT R9, R9, 0x38, RZ, 0xc0, !PT ;  /* 0x0000003809097812 */ /* 0x000fe400078ec0ff */
[----:B--2---:R-:W-:Y:S02]  /*11770*/  R2UR UR5, R5 ;  /* 0x00000000050572ca */ /* 0x004fe400000e0000 */
[----:B------:R-:W-:Y:S02]  /*11780*/  R2UR UR4, R4 ;  /* 0x00000000040472ca */ /* 0x000fe400000e0000 */
[----:B---3--:R-:W-:-:S02]  /*11790*/  R2UR UR5, R2 ;  /* 0x00000000020572ca */ /* 0x008fc400000e0000 */
        /* <DEDUP_REMOVED lines=30> */
[----:B------:R-:W-:Y:S01]  /*11980*/  ISETP.GE.AND P3, PT, R9, UR4, PT ;  /* 0x0000000409007c0c */ /* 0x000fe2000bf66270 */
[----:B------:R-:W1:Y:S01]  /*11990*/  S2R R12, SR_TID.X ;  /* 0x00000000000c7919 */ /* 0x000e620000002100 */
[----:B------:R-:W-:-:S02]  /*119a0*/  LEA.HI.X R6, R2, UR5, R6, 0x1, P0 ;  /* 0x0000000502067c11 */ /* 0x000fc400080f0c06 */
[----:B------:R-:W-:Y:S02]  /*119b0*/  SEL R2, RZ, 0x1, P3 ;  /* 0x00000001ff027807 */ /* 0x000fe40001800000 */
[----:B------:R-:W-:Y:S02]  /*119c0*/  SEL R3, RZ, 0x4, P2 ;  /* 0x00000004ff037807 */ /* 0x000fe40001000000 */
[----:B------:R-:W-:-:S04]  /*119d0*/  SEL R4, RZ, 0x2, P1 ;  /* 0x00000002ff047807 */ /* 0x000fc80000800000 */
[----:B------:R-:W-:Y:S02]  /*119e0*/  IADD3 R2, R3, R4, R2 ;  /* 0x0000000403027210 */ /* 0x000fe40007ffe002 */
        /* <DEDUP_REMOVED lines=10> */
[----:B------:R-:W-:Y:S01]  /*11a90*/  ISETP.GE.AND P0, PT, R10, UR4, PT ;  /* 0x000000040a007c0c */ /* 0x000fe2000bf06270 */
[C---:B------:R-:W-:Y:S01]  /*11aa0*/  IMAD.SHL.U32 R10, R11.reuse, 0x8, RZ ;  /* 0x000000080b0a7824 */ /* 0x040fe200078e00ff */
[----:B------:R-:W-:Y:S01]  /*11ab0*/  LOP3.LUT R12, R12, 0xc0, RZ, 0xfc, !PT ;  /* 0x000000c00c0c7812 */ /* 0x000fe200078efcff */
[----:B------:R-:W-:Y:S01]  /*11ac0*/  IMAD.SHL.U32 R11, R11, 0x8, RZ ;  /* 0x000000080b0b7824 */ /* 0x000fe200078e00ff */
[----:B------:R-:W-:Y:S02]  /*11ad0*/  SEL R3, RZ, 0x10, P0 ;  /* 0x00000010ff037807 */ /* 0x000fe40000000000 */
[----:B------:R-:W-:-:S02]  /*11ae0*/  LOP3.LUT R10, R10, 0x38, RZ, 0xc0, !PT ;  /* 0x000000380a0a7812 */ /* 0x000fc400078ec0ff */
[----:B------:R-:W-:Y:S02]  /*11af0*/  ISETP.GE.AND P5, PT, R12, UR4, PT ;  /* 0x000000040c007c0c */ /* 0x000fe4000bfa6270 */
[----:B------:R-:W-:Y:S02]  /*11b00*/  LOP3.LUT R12, R10, 0x180, RZ, 0xfc, !PT ;  /* 0x000001800a0c7812 */ /* 0x000fe400078efcff */
[----:B------:R-:W-:Y:S02]  /*11b10*/  LOP3.LUT R11, R11, 0x38, RZ, 0xc0, !PT ;  /* 0x000000380b0b7812 */ /* 0x000fe400078ec0ff */
[----:B------:R-:W-:Y:S02]  /*11b20*/  ISETP.GE.AND P1, PT, R12, UR4, PT ;  /* 0x000000040c007c0c */ /* 0x000fe4000bf26270 */
[----:B------:R-:W-:Y:S02]  /*11b30*/  LOP3.LUT R10, R11, 0x140, RZ, 0xfc, !PT ;  /* 0x000001400b0a7812 */ /* 0x000fe400078efcff */
[----:B------:R-:W-:-:S02]  /*11b40*/  SEL R4, RZ, 0x8, P5 ;  /* 0x00000008ff047807 */ /* 0x000fc40002800000 */
[----:B------:R-:W-:Y:S02]  /*11b50*/  SEL R5, RZ, 0x40, P1 ;  /* 0x00000040ff057807 */ /* 0x000fe40000800000 */
[----:B------:R-:W-:Y:S02]  /*11b60*/  LOP3.LUT R7, R11, 0x1c0, RZ, 0xfc, !PT ;  /* 0x000001c00b077812 */ /* 0x000fe400078efcff */
[----:B------:R-:W-:Y:S02]  /*11b70*/  ISETP.GE.AND P1, PT, R10, UR4, PT ;  /* 0x000000040a007c0c */ /* 0x000fe4000bf26270 */
[----:B------:R-:W-:Y:S02]  /*11b80*/  IADD3 R2, R3, R2, R4 ;  /* 0x0000000203027210 */ /* 0x000fe40007ffe004 */
[----:B------:R-:W-:Y:S02]  /*11b90*/  SEL R3, RZ, 0x20, P1 ;  /* 0x00000020ff037807 */ /* 0x000fe40000800000 */
[----:B------:R-:W-:Y:S01]  /*11ba0*/  ISETP.GE.AND P2, PT, R7, UR4, PT ;  /* 0x0000000407007c0c */ /* 0x000fe2000bf46270 */
[----:B------:R-:W-:Y:S01]  /*11bb0*/  UMOV UR4, 0xffffffff ;  /* 0xffffffff00047882 */ /* 0x000fe20000000000 */
[----:B------:R-:W-:-:S02]  /*11bc0*/  IADD3 R5, R5, R2, R3 ;  /* 0x0000000205057210 */ /* 0x000fc40007ffe003 */
[----:B------:R-:W-:-:S05]  /*11bd0*/  SEL R7, RZ, 0x80, P2 ;  /* 0x00000080ff077807 */ /* 0x000fca0001000000 */
        /* <DEDUP_REMOVED lines=9> */
[----:B------:R-:W-:-:S04]  /*11c70*/  @P0 LOP3.LUT R18, R18, 0x400, RZ, 0xfc, !PT ;  /* 0x0000040012120812 */ /* 0x000fc800078efcff */
[C---:B------:R-:W-:Y:S02]  /*11c80*/  LOP3.LUT P0, RZ, R18.reuse, 0x10, RZ, 0xc0, !PT ;  /* 0x0000001012ff7812 */ /* 0x040fe4000780c0ff */
[----:B------:R-:W-:-:S04]  /*11c90*/  LOP3.LUT R18, R18, 0xfffffdff, RZ, 0xc0, !PT ;  /* 0xfffffdff12127812 */ /* 0x000fc800078ec0ff */
[----:B------:R-:W-:-:S04]  /*11ca0*/  @P1 LOP3.LUT R18, R18, 0x200, RZ, 0xfc, !PT ;  /* 0x0000020012121812 */ /* 0x000fc800078efcff */
[C---:B------:R-:W-:Y:S02]  /*11cb0*/  LOP3.LUT P1, RZ, R18.reuse, 0x8, RZ, 0xc0, !PT ;  /* 0x0000000812ff7812 */ /* 0x040fe4000782c0ff */
[----:B------:R-:W-:Y:S01]  /*11cc0*/  LOP3.LUT R18, R18, 0xfffffeff, RZ, 0xc0, !PT ;  /* 0xfffffeff12127812 */ /* 0x000fe200078ec0ff */
[----:B------:R-:W-:Y:S01]  /*11cd0*/  SHFL.IDX PT, R14, R0, 0x1, 0x181f ;  /* 0x00381f00000e7f89 */ /* 0x000fe200000e0000 */
[-C--:B--2---:R-:W-:Y:S02]  /*11ce0*/  ISETP.GE.AND P2, PT, R3, R4.reuse, PT ;  /* 0x000000040300720c */ /* 0x084fe40003f46270 */
[----:B---3--:R-:W-:Y:S02]  /*11cf0*/  ISETP.GE.AND P3, PT, R2, R4, PT ;  /* 0x000000040200720c */ /* 0x008fe40003f66270 */
[----:B------:R-:W0:Y:S01]  /*11d00*/  S2R R2, SR_TID.X ;  /* 0x0000000000027919 */ /* 0x000e220000002100 */
[----:B------:R-:W1:Y:S08]  /*11d10*/  SHFL.IDX PT, R3, R0, RZ, 0x181f ;  /* 0x00181fff00037589 */ /* 0x000e7000000e0000 */
[----:B------:R-:W-:-:S02]  /*11d20*/  @!P2 LOP3.LUT R8, R5, 0x40, RZ, 0xc0, !PT ;  /* 0x000000400508a812 */ /* 0x000fc400078ec0ff */
[----:B------:R-:W-:Y:S02]  /*11d30*/  @P3 LOP3.LUT R18, R18, 0x100, RZ, 0xfc, !PT ;  /* 0x0000010012123812 */ /* 0x000fe400078efcff */
[----:B------:R-:W-:-:S04]  /*11d40*/  @!P2 SHF.R.U32.HI R8, RZ, 0x2, R8 ;  /* 0x00000002ff08a819 */ /* 0x000fc80000011608 */
[----:B------:R-:W-:Y:S02]  /*11d50*/  @!P2 ISETP.NE.U32.AND P3, PT, R8, RZ, PT ;  /* 0x000000ff0800a20c */ /* 0x000fe40003f65070 */
[----:B------:R-:W-:-:S04]  /*11d60*/  @!P2 LOP3.LUT R8, R7, 0x80, RZ, 0xc0, !PT ;  /* 0x000000800708a812 */ /* 0x000fc800078ec0ff */
[----:B------:R-:W-:Y:S01]  /*11d70*/  @!P2 SHF.R.U32.HI R8, RZ, 0x3, R8 ;  /* 0x00000003ff08a819 */ /* 0x000fe20000011608 */
[----:B0-----:R-:W-:Y:S02]  /*11d80*/  IMAD.SHL.U32 R12, R2, 0x8, RZ ;  /* 0x00000008020c7824 */ /* 0x001fe400078e00ff */
[----:B------:R-:W0:Y:S03]  /*11d90*/  SHFL.IDX PT, R2, R6, RZ, 0x181f ;  /* 0x00181fff06027589 */ /* 0x000e2600000e0000 */
[----:B------:R-:W-:-:S04]  /*11da0*/  LOP3.LUT R12, R12, 0x38, RZ, 0xc0, !PT ;  /* 0x000000380c0c7812 */ /* 0x000fc800078ec0ff */
[----:B-1----:R-:W-:-:S05]  /*11db0*/  @!P2 LEA R3, P6, R12, R3, 0x1 ;  /* 0x000000030c03a211 */ /* 0x002fca00078c08ff */
[----:B0-----:R-:W-:-:S05]  /*11dc0*/  @!P2 IMAD.X R2, RZ, RZ, R2, P6 ;  /* 0x000000ffff02a224 */ /* 0x001fca00030e0602 */
[----:B------:R-:W-:-:S04]  /*11dd0*/  @!P2 LOP3.LUT R3, R3, R2, RZ, 0x3c, !PT ;  /* 0x000000020303a212 */ /* 0x000fc800078e3cff */
[----:B------:R-:W-:-:S04]  /*11de0*/  @!P2 LOP3.LUT R2, R3, R2, RZ, 0x3c, !PT ;  /* 0x000000020302a212 */ /* 0x000fc800078e3cff */
[----:B------:R-:W-:Y:S02]  /*11df0*/  @!P2 LOP3.LUT R3, R3, R2, RZ, 0x3c, !PT ;  /* 0x000000020303a212 */ /* 0x000fe400078e3cff */
[----:B------:R-:W-:-:S03]  /*11e00*/  LOP3.LUT P6, RZ, R18, 0x4, RZ, 0xc0, !PT ;  /* 0x0000000412ff7812 */ /* 0x000fc600078cc0ff */
[----:B----4-:R-:W-:Y:S01]  /*11e10*/  @!P2 LDGSTS.E.BYPASS.LTC128B.128 [R11+0x26400], desc[UR44][R2.64], !P0 ;  /* 0x26400000020bafae */ /* 0x010fe2000c101d6c */
[----:B------:R-:W-:-:S03]  /*11e20*/  LOP3.LUT P0, RZ, R18, 0x400, RZ, 0xc0, !PT ;  /* 0x0000040012ff7812 */ /* 0x000fc6000780c0ff */
[----:B------:R-:W-:Y:S01]  /*11e30*/  @!P2 LDGSTS.E.BYPASS.LTC128B.128 [R11+0x28400], desc[UR44][R2.64+0x80], !P1 ;  /* 0x28400080020bafae */ /* 0x000fe2000c901d6c */
[----:B------:R-:W-:Y:S02]  /*11e40*/  LOP3.LUT P1, RZ, R18, 0x200, RZ, 0xc0, !PT ;  /* 0x0000020012ff7812 */ /* 0x000fe4000782c0ff */
[----:B------:R-:W-:Y:S02]  /*11e50*/  @!P2 ISETP.NE.U32.AND P4, PT, R8, RZ, PT ;  /* 0x000000ff0800a20c */ /* 0x000fe40003f85070 */
[----:B------:R-:W0:Y:S04]  /*11e60*/  SHFL.IDX PT, R8, R6, 0x1, 0x181f ;  /* 0x00381f0006087f89 */ /* 0x000e2800000e0000 */
[----:B------:R-:W-:Y:S04]  /*11e70*/  @!P2 LDGSTS.E.BYPASS.LTC128B.128 [R11+0x2a400], desc[UR44][R2.64+0x100], !P6 ;  /* 0x2a400100020bafae */ /* 0x000fe8000f101d6c */
        /* <DEDUP_REMOVED lines=52> */
.L_x_4422:
        /* <DEDUP_REMOVED lines=15> */
[----:B--2---:R-:W-:Y:S01]  /*122b0*/  LEA R2, P2, R2, R0, 0x1 ;  /* 0x0000000002027211 */ /* 0x004fe200078408ff */
[----:B---3--:R-:W-:-:S04]  /*122c0*/  IMAD.MOV.U32 R8, RZ, RZ, R3 ;  /* 0x000000ffff087224 */ /* 0x008fc800078e0003 */
[----:B-1----:R-:W-:Y:S01]  /*122d0*/  IMAD.X R3, RZ, RZ, R6, P2 ;  /* 0x000000ffff037224 */ /* 0x002fe200010e0606 */
[----:B------:R-:W-:-:S04]  /*122e0*/  ISETP.NE.U32.AND P2, PT, R5, RZ, PT ;  /* 0x000000ff0500720c */ /* 0x000fc80003f45070 */
[----:B------:R-:W-:Y:S01]  /*122f0*/  @!PT LDS RZ, [RZ] ;  /* 0x00000000fffff984 */ /* 0x000fe20000000800 */
[----:B------:R-:W-:Y:S01]  /*12300*/  @!PT LDS RZ, [RZ] ;  /* 0x00000000fffff984 */ /* 0x000fe20000000800 */
[----:B------:R-:W-:Y:S01]  /*12310*/  @!PT LDS RZ, [RZ] ;  /* 0x00000000fffff984 */ /* 0x000fe20000000800 */
[----:B------:R0:W-:Y:S04]  /*12320*/  LDGSTS.E.BYPASS.LTC128B.128 [R8+0x27c00], desc[UR44][R2.64], !P6 ;  /* 0x27c0000002087fae */ /* 0x0001e8000f101d6c */
        /* <DEDUP_REMOVED lines=8> */
.L_x_4296:
[----:B------:R-:W-:Y:S05]  /*123b0*/  BSYNC B0 ;  /* 0x0000000000007941 */ /* 0x000fea0003800000 */
.L_x_4295:
[----:B------:R-:W-:Y:S01]  /*123c0*/  NOP ;  /* 0x0000000000007918 */ /* 0x000fe20000000000 */
[----:B------:R-:W-:-:S13]  /*123d0*/  PLOP3.LUT P0, PT, PT, PT, PT, 0x80, 0x0 ;  /* 0x000000000000781c */ /* 0x000fda0003f0f070 */
.L_x_4297:
        /* <DEDUP_REMOVED lines=18> */
.L_x_4423:
[----:B------:R-:W-:Y:S05]  /*12500*/  BSYNC B0 ;  /* 0x0000000000007941 */ /* 0x000fea0003800000 */
.L_x_4298:
[----:B------:R-:W-:Y:S01]  /*12510*/  LOP3.LUT P0, RZ, R18, 0x2, RZ, 0xc0, !PT ;  /* 0x0000000212ff7812 */ /* 0x000fe2000780c0ff */
[----:B------:R-:W-:-:S12]  /*12520*/  BSSY B0, `(.L_x_4300) ;  /* 0x0000094000007945 */ /* 0x000fd80003800000 */
[----:B------:R-:W-:Y:S05]  /*12530*/  @!P0 BRA `(.L_x_4301) ;  /* 0x0000000800488947 */ /* 0x000fea0003800000 */
[----:B------:R-:W2:Y:S01]  /*12540*/  LDL R2, [R1+0x8] ;  /* 0x0000080001027983 */ /* 0x000ea20000100800 */
        /* <DEDUP_REMOVED lines=8> */
.L_x_4424:
[----:B------:R-:W-:Y:S05]  /*125d0*/  BSYNC B1 ;  /* 0x0000000000017941 */ /* 0x000fea0003800000 */
.L_x_4302:
        /* <DEDUP_REMOVED lines=9> */
.L_x_4305:
[----:B------:R-:W-:Y:S05]  /*12670*/  BSYNC B1 ;  /* 0x0000000000017941 */ /* 0x000fea0003800000 */
.L_x_4304:
        /* <DEDUP_REMOVED lines=11> */
.L_x_4306:
        /* <DEDUP_REMOVED lines=15> */
.L_x_4307:
        /* <DEDUP_REMOVED lines=15> */
.L_x_4308:
        /* <DEDUP_REMOVED lines=15> */
.L_x_4309:
        /* <DEDUP_REMOVED lines=15> */
.L_x_4310:
        /* <DEDUP_REMOVED lines=15> */
.L_x_4311:
        /* <DEDUP_REMOVED lines=15> */
.L_x_4312:
        /* <DEDUP_REMOVED lines=15> */
.L_x_4313:
        /* <DEDUP_REMOVED lines=10> */
.L_x_4301:
[----:B------:R-:W-:Y:S05]  /*12e60*/  BSYNC B0 ;  /* 0x0000000000007941 */ /* 0x000fea0003800000 */
.L_x_4300:
[----:B------:R-:W-:-:S06]  /*12e70*/  UISETP.GE.AND UP0, UPT, UR38, 0x2, UPT ;  /* 0x000000022600788c */ /* 0x000fcc000bf06270 */
[----:B------:R-:W-:-:S13]  /*12e80*/  PLOP3.LUT P0, PT, PT, PT, UP0, 0x80, 0x0 ;  /* 0x000000000000781c */ /* 0x000fda0003f0f008 */
[----:B------:R-:W-:Y:S05]  /*12e90*/  @!P0 BRA `(.L_x_4314) ;  /* 0x0000002800448947 */ /* 0x000fea0003800000 */
[----:B------:R-:W-:Y:S02]  /*12ea0*/  ULOP3.LUT UR4, UR38, 0x1, URZ, 0xc0, !UPT ;  /* 0x0000000126047892 */ /* 0x000fe4000f8ec03f */
[----:B-1----:R-:W-:Y:S02]  /*12eb0*/  IMAD.U32 R6, RZ, RZ, UR38 ;  /* 0x00000026ff067e24 */ /* 0x002fe4000f8e00ff */
[----:B------:R-:W-:Y:S02]  /*12ec0*/  UISETP.NE.U32.AND UP0, UPT, UR4, 0x1, UPT ;  /* 0x000000010400788c */ /* 0x000fe4000bf05070 */
[----:B------:R-:W-:-:S04]  /*12ed0*/  VIADD R6, R6, 0xfffffffe ;  /* 0xfffffffe06067836 */ /* 0x000fc80000000000 */
[----:B0-----:R-:W-:Y:S01]  /*12ee0*/  IMAD.MOV.U32 R0, RZ, RZ, R6 ;  /* 0x000000ffff007224 */ /* 0x001fe200078e0006 */
[----:B------:R-:W-:-:S13]  /*12ef0*/  PLOP3.LUT P0, PT, PT, PT, UP0, 0x80, 0x0 ;  /* 0x000000000000781c */ /* 0x000fda0003f0f008 */
[----:B------:R-:W-:Y:S05]  /*12f00*/  @!P0 BRA `(.L_x_4315) ;  /* 0x0000000c00608947 */ /* 0x000fea0003800000 */
        /* <DEDUP_REMOVED lines=21> */
[----:B------:R-:W-:-:S04]  /*13060*/  @P0 SHF.R.U32.HI R2, RZ, R3, R0 ;  /* 0x00000003ff020219 */ /* 0x000fc80000011600 */
[--C-:B------:R-:W-:Y:S01]  /*13070*/  SHF.R.S32.HI R3, RZ, 0x1f, R2.reuse ;  /* 0x0000001fff037819 */ /* 0x100fe20000011402 */
[----:B------:R-:W-:-:S04]  /*13080*/  IMAD.MOV R0, RZ, RZ, -R2 ;  /* 0x000000ffff007224 */ /* 0x000fc800078e0a02 */
[----:B------:R-:W-:Y:S02]  /*13090*/  IMAD R0, R4, R0, R6 ;  /* 0x0000000004007224 */ /* 0x000fe400078e0206 */
        /* <DEDUP_REMOVED lines=8> */
.L_x_4318:
[----:B------:R-:W1:Y:S01]  /*13120*/  S2R R2, SR_TID.X ;  /* 0x0000000000027919 */ /* 0x000e620000002100 */
[----:B------:R-:W-:Y:S01]  /*13130*/  IMAD R3, R19, 0x8, R17 ;  /* 0x0000000813037824 */ /* 0x000fe200078e0211 */
[----:B------:R-:W-:Y:S01]  /*13140*/  BSSY B1, `(.L_x_4319) ;  /* 0x0000006000017945 */ /* 0x000fe20003800000 */
[----:B-1----:R-:W-:Y:S02]  /*13150*/  LOP3.LUT R4, R2, 0x7f, RZ, 0xc0, !PT ;  /* 0x0000007f02047812 */ /* 0x002fe400078ec0ff */
[----:B------:R-:W-:Y:S02]  /*13160*/  SHF.L.U32 R2, R8, 0x1f, RZ ;  /* 0x0000001f08027819 */ /* 0x000fe400000006ff */
[----:B------:R-:W-:Y:S02]  /*13170*/  ISETP.NE.AND P1, PT, R4, RZ, PT ;  /* 0x000000ff0400720c */ /* 0x000fe40003f25270 */
[----:B------:R-:W1:Y:S02]  /*13180*/  SYNCS.PHASECHK.TRANS64.TRYWAIT P0, [R3+URZ+0x38840], R2 ;  /* 0x03884002030075a7 */ /* 0x000e64000800017f */
[----:B-1----:R-:W-:Y:S09]  /*13190*/  @!P0 BRA `(.L_x_4320) ;  /* 0x0000004000148947 */ /* 0x002ff20003800000 */
.L_x_4425:
[----:B------:R-:W-:Y:S05]  /*131a0*/  BSYNC B1 ;  /* 0x0000000000017941 */ /* 0x000fea0003800000 */
.L_x_4319:
        /* <DEDUP_REMOVED lines=9> */
.L_x_4322:
[----:B------:R-:W-:Y:S05]  /*13240*/  BSYNC B1 ;  /* 0x0000000000017941 */ /* 0x000fea0003800000 */
.L_x_4321:
        /* <DEDUP_REMOVED lines=12> */
.L_x_4323:
        /* <DEDUP_REMOVED lines=12> */
.L_x_4426:
[----:B------:R-:W-:Y:S05]  /*133d0*/  BSYNC B1 ;  /* 0x0000000000017941 */ /* 0x000fea0003800000 */
.L_x_4324:
        /* <DEDUP_REMOVED lines=11> */
.L_x_4327:
[----:B------:R-:W-:Y:S05]  /*13490*/  BSYNC B1 ;  /* 0x0000000000017941 */ /* 0x000fea0003800000 */
.L_x_4326:
[----:B------:R-:W-:Y:S01]  /*134a0*/  R2UR UR10, R7 ;  /* 0x00000000070a72ca */ /* 0x000fe200000e0000 */
[----:B-12---:R-:W-:Y:S01]  /*134b0*/  IMAD R2, R19, 0x10000, R17 ;  /* 0x0001000013027824 */ /* 0x006fe200078e0211 */
[----:B------:R-:W-:Y:S01]  /*134c0*/  R2UR UR6, R8 ;  /* 0x00000000080672ca */ /* 0x000fe200000e0000 */
[----:B------:R-:W-:Y:S01]  /*134d0*/  UIADD3 UR4, UP0, UR46, 0x470, URZ ;  /* 0x000004702e047890 */ /* 0x000fe2000ff1e03f */
[----:B------:R-:W-:Y:S01]  /*134e0*/  R2UR UR7, R9 ;  /* 0x00000000090772ca */ /* 0x000fe200000e0000 */
[----:B------:R-:W-:Y:S01]  /*134f0*/  VIADD R3, R3, 0x38850 ;  /* 0x0003885003037836 */ /* 0x000fe20000000000 */
[----:B------:R-:W-:Y:S01]  /*13500*/  R2UR UR11, R0 ;  /* 0x00000000000b72ca */ /* 0x000fe200000e0000 */
[----:B------:R-:W-:Y:S01]  /*13510*/  VIADD R4, R2, 0x400 ;  /* 0x0000040002047836 */ /* 0x000fe20000000000 */
[----:B------:R-:W-:Y:S01]  /*13520*/  PLOP3.LUT P0, PT, PT, PT, PT, 0x80, 0x0 ;  /* 0x000000000000781c */ /* 0x000fe20003f0f070 */
[----:B------:R-:W-:-:S12]  /*13530*/  UIADD3.X UR5, URZ, UR47, URZ, UP0, !UPT ;  /* 0x0000002f3f057290 */ /* 0x000fd800087fe43f */
.L_x_4328:
        /* <DEDUP_REMOVED lines=15> */
.L_x_4329:
        /* <DEDUP_REMOVED lines=15> */
.L_x_4330:
        /* <DEDUP_REMOVED lines=15> */
.L_x_4331:
        /* <DEDUP_REMOVED lines=15> */
.L_x_4332:
        /* <DEDUP_REMOVED lines=15> */
.L_x_4333:
        /* <DEDUP_REMOVED lines=15> */
.L_x_4334:
        /* <DEDUP_REMOVED lines=15> */
.L_x_4335:
        /* <DEDUP_REMOVED lines=9> */
.L_x_4317:
[----:B------:R-:W-:Y:S05]  /*13c60*/  BSYNC B0 ;  /* 0x0000000000007941 */ /* 0x000fea0003800000 */
.L_x_4316:
[----:B------:R-:W-:-:S06]  /*13c70*/  UIADD3 UR4, UR38, -0x3, URZ ;  /* 0xfffffffd26047890 */ /* 0x000fcc000fffe03f */
[----:B------:R-:W-:-:S07]  /*13c80*/  IMAD.U32 R0, RZ, RZ, UR4 ;  /* 0x00000004ff007e24 */ /* 0x000fce000f8e00ff */
.L_x_4315:
[----:B------:R-:W-:Y:S01]  /*13c90*/  ISETP.NE.AND P0, PT, R6, RZ, PT ;  /* 0x000000ff0600720c */ /* 0x000fe20003f05270 */
[----:B------:R-:W-:-:S12]  /*13ca0*/  BSSY B0, `(.L_x_4314) ;  /* 0x00001b0000007945 */ /* 0x000fd80003800000 */
[----:B------:R-:W-:Y:S05]  /*13cb0*/  @!P0 BRA `(.L_x_4336) ;  /* 0x0000001800b88947 */ /* 0x000fea0003800000 */
.L_x_4377:
        /* <DEDUP_REMOVED lines=33> */
.L_x_4339:
        /* <DEDUP_REMOVED lines=8> */
.L_x_4427:
[----:B------:R-:W-:Y:S05]  /*13f50*/  BSYNC B2 ;  /* 0x0000000000027941 */ /* 0x000fea0003800000 */
.L_x_4340:
        /* <DEDUP_REMOVED lines=9> */
.L_x_4343:
[----:B------:R-:W-:Y:S05]  /*13ff0*/  BSYNC B2 ;  /* 0x0000000000027941 */ /* 0x000fea0003800000 */
.L_x_4342:
        /* <DEDUP_REMOVED lines=11> */
.L_x_4344:
        /* <DEDUP_REMOVED lines=13> */
.L_x_4428:
[----:B------:R-:W-:Y:S05]  /*14180*/  BSYNC B2 ;  /* 0x0000000000027941 */ /* 0x000fea0003800000 */
.L_x_4345:
        /* <DEDUP_REMOVED lines=11> */
.L_x_4348:
[----:B------:R-:W-:Y:S05]  /*14240*/  BSYNC B2 ;  /* 0x0000000000027941 */ /* 0x000fea0003800000 */
.L_x_4347:
        /* <DEDUP_REMOVED lines=9> */
.L_x_4349:
        /* <DEDUP_REMOVED lines=15> */
.L_x_4350:
        /* <DEDUP_REMOVED lines=15> */
.L_x_4351:
        /* <DEDUP_REMOVED lines=15> */
.L_x_4352:
        /* <DEDUP_REMOVED lines=15> */
.L_x_4353:
        /* <DEDUP_REMOVED lines=15> */
.L_x_4354:
        /* <DEDUP_REMOVED lines=15> */
.L_x_4355:
        /* <DEDUP_REMOVED lines=15> */
.L_x_4356:
        /* <DEDUP_REMOVED lines=10> */
.L_x_4338:
[----:B------:R-:W-:Y:S05]  /*14a10*/  BSYNC B1 ;  /* 0x0000000000017941 */ /* 0x000fea0003800000 */
.L_x_4337:
[----:B------:R-:W-:Y:S01]  /*14a20*/  VIADD R7, R7, 0x1 ;  /* 0x0000000107077836 */ /* 0x000fe20000000000 */
[----:B------:R-:W-:Y:S01]  /*14a30*/  LOP3.LUT P2, RZ, R18, 0x2, RZ, 0xc0, !PT ;  /* 0x0000000212ff7812 */ /* 0x000fe2000784c0ff */
[----:B------:R-:W-:Y:S03]  /*14a40*/  BSSY B1, `(.L_x_4357) ;  /* 0x00000d2000017945 */ /* 0x000fe60003800000 */
[----:B------:R-:W-:-:S04]  /*14a50*/  ISETP.NE.AND P0, PT, R7, 0x2, PT ;  /* 0x000000020700780c */ /* 0x000fc80003f05270 */
[----:B------:R-:W-:Y:S02]  /*14a60*/  SEL R2, RZ, 0x1, P0 ;  /* 0x00000001ff027807 */ /* 0x000fe40000000000 */
[----:B------:R-:W-:Y:S02]  /*14a70*/  SEL R19, R7, RZ, P0 ;  /* 0x000000ff07137207 */ /* 0x000fe40000000000 */
[----:B0-----:R-:W-:-:S05]  /*14a80*/  LOP3.LUT R8, R6, R2, RZ, 0x3c, !PT ;  /* 0x0000000206087212 */ /* 0x001fca00078e3cff */
[----:B------:R0:W-:Y:S01]  /*14a90*/  STL [R1+0x8], R8 ;  /* 0x0000080801007387 */ /* 0x0001e20000100800 */
[----:B------:R-:W-:Y:S05]  /*14aa0*/  @!P2 BRA `(.L_x_4358) ;  /* 0x0000000c002ca947 */ /* 0x000fea0003800000 */
[----:B------:R-:W-:Y:S01]  /*14ab0*/  LOP3.LUT P2, RZ, R18, 0x1, RZ, 0xc0, !PT ;  /* 0x0000000112ff7812 */ /* 0x000fe2000784c0ff */
[----:B------:R-:W-:-:S12]  /*14ac0*/  VIADD R6, R0, 0xffffffff ;  /* 0xffffffff00067836 */ /* 0x000fd80000000000 */
        /* <DEDUP_REMOVED lines=21> */
.L_x_4359:
[----:B------:R-:W2:Y:S01]  /*14c20*/  S2R R2, SR_TID.X ;  /* 0x0000000000027919 */ /* 0x000ea20000002100 */
[----:B-1----:R-:W-:Y:S01]  /*14c30*/  IMAD R4, R19, 0x8, R17 ;  /* 0x0000000813047824 */ /* 0x002fe200078e0211 */
[----:B------:R-:W-:Y:S01]  /*14c40*/  BSSY B2, `(.L_x_4360) ;  /* 0x0000006000027945 */ /* 0x000fe20003800000 */
[----:B--2---:R-:W-:Y:S02]  /*14c50*/  LOP3.LUT R3, R2, 0x7f, RZ, 0xc0, !PT ;  /* 0x0000007f02037812 */ /* 0x004fe400078ec0ff */
[----:B------:R-:W-:Y:S02]  /*14c60*/  SHF.L.U32 R2, R8, 0x1f, RZ ;  /* 0x0000001f08027819 */ /* 0x000fe400000006ff */
[----:B------:R-:W-:Y:S02]  /*14c70*/  ISETP.NE.AND P1, PT, R3, RZ, PT ;  /* 0x000000ff0300720c */ /* 0x000fe40003f25270 */
[----:B------:R-:W1:Y:S02]  /*14c80*/  SYNCS.PHASECHK.TRANS64.TRYWAIT P0, [R4+URZ+0x38840], R2 ;  /* 0x03884002040075a7 */ /* 0x000e64000800017f */
[----:B-1----:R-:W-:Y:S09]  /*14c90*/  @!P0 BRA `(.L_x_4361) ;  /* 0x0000002400a48947 */ /* 0x002ff20003800000 */
.L_x_4429:
[----:B------:R-:W-:Y:S05]  /*14ca0*/  BSYNC B2 ;  /* 0x0000000000027941 */ /* 0x000fea0003800000 */
.L_x_4360:
        /* <DEDUP_REMOVED lines=9> */
.L_x_4363:
[----:B------:R-:W-:Y:S05]  /*14d40*/  BSYNC B2 ;  /* 0x0000000000027941 */ /* 0x000fea0003800000 */
.L_x_4362:
        /* <DEDUP_REMOVED lines=11> */
.L_x_4364:
        /* <DEDUP_REMOVED lines=13> */
.L_x_4430:
[----:B------:R-:W-:Y:S05]  /*14ed0*/  BSYNC B2 ;  /* 0x0000000000027941 */ /* 0x000fea0003800000 */
.L_x_4365:
[----:B------:R-:W-:Y:S01]  /*14ee0*/  BSSY B2, `(.L_x_4367) ;  /* 0x000000b000027945 */ /* 0x000fe20003800000 */
[----:B-12---:R-:W-:Y:S02]  /*14ef0*/  IMAD.MOV.U32 R2, RZ, RZ, 0x0 ;  /* 0x00000000ff027424 */ /* 0x006fe400078e00ff */
[----:B------:R-:W-:Y:S01]  /*14f00*/  IMAD.MOV.U32 R3, RZ, RZ, 0x14f00000 ;  /* 0x14f00000ff037424 */ /* 0x000fe200078e00ff */
[----:B------:R-:W-:Y:S06]  /*14f10*/  @P1 BRA `(.L_x_4368) ;  /* 0x00000000001c1947 */ /* 0x000fec0003800000 */
[----:B------:R-:W0:Y:S02]  /*14f20*/  S2R R7, SR_TID.X ;  /* 0x0000000000077919 */ /* 0x000e240000002100 */
[----:B0-----:R-:W-:Y:S01]  /*14f30*/  LOP3.LUT R8, R7, 0x1f, RZ, 0xc0, !PT ;  /* 0x0000001f07087812 */ /* 0x001fe200078ec0ff */
[----:B------:R-:W-:-:S03]  /*14f40*/  IMAD.MOV.U32 R7, RZ, RZ, 0x10000 ;  /* 0x00010000ff077424 */ /* 0x000fc600078e00ff */
[----:B------:R-:W-:Y:S01]  /*14f50*/  ISETP.NE.AND P0, PT, R8, RZ, PT ;  /* 0x000000ff0800720c */ /* 0x000fe20003f05270 */
[----:B------:R1:W-:-:S12]  /*14f60*/  SYNCS.ARRIVE.TRANS64 RZ, [R4+URZ+0x38850], R7 ;  /* 0x0388500704ff79a7 */ /* 0x0003d8000800003f */
[----:B-1----:R-:W-:Y:S05]  /*14f70*/  @!P0 BRA `(.L_x_4368) ;  /* 0x0000000000048947 */ /* 0x002fea0003800000 */
[----:B------:R-:W-:Y:S01]  /*14f80*/  BPT.TRAP 0x1 ;  /* 0x000000040000795c */ /* 0x000fe20000300000 */
.L_x_4368:
[----:B------:R-:W-:Y:S05]  /*14f90*/  BSYNC B2 ;  /* 0x0000000000027941 */ /* 0x000fea0003800000 */
.L_x_4367:
        /* <DEDUP_REMOVED lines=9> */
.L_x_4369:
        /* <DEDUP_REMOVED lines=10> */
[----:B------:R-:W-:Y:S01]  /*150d0*/  R2UR UR6, R2 ;  /* 0x00000000020672ca */ /* 0x000fe200000e0000 */
[----:B------:R-:W-:Y:S01]  /*150e0*/  VIADD R7, R5, 0x2400 ;  /* 0x0000240005077836 */ /* 0x000fe20000000000 */
[----:B------:R-:W-:Y:S01]  /*150f0*/  R2UR UR7, R3 ;  /* 0x00000000030772ca */ /* 0x000fe200000e0000 */
[----:B------:R-:W-:Y:S01]  /*15100*/  UMOV UR10, 0x40 ;  /* 0x00000040000a7882 */ /* 0x000fe20000000000 */
[----:B------:R-:W-:-:S13]  /*15110*/  PLOP3.LUT P0, PT, PT, PT, PT, 0x80, 0x0 ;  /* 0x000000000000781c */ /* 0x000fda0003f0f070 */
.L_x_4370:
        /* <DEDUP_REMOVED lines=15> */
.L_x_4371:
        /* <DEDUP_REMOVED lines=15> */
.L_x_4372:
        /* <DEDUP_REMOVED lines=15> */
.L_x_4373:
        /* <DEDUP_REMOVED lines=15> */
.L_x_4374:
        /* <DEDUP_REMOVED lines=15> */
.L_x_4375:
        /* <DEDUP_REMOVED lines=15> */
.L_x_4376:
        /* <DEDUP_REMOVED lines=10> */
.L_x_4358:
[----:B------:R-:W-:Y:S05]  /*15760*/  BSYNC B1 ;  /* 0x0000000000017941 */ /* 0x000fea0003800000 */
.L_x_4357:
[C---:B------:R-:W-:Y:S01]  /*15770*/  ISETP.GT.AND P0, PT, R0.reuse, 0x1, PT ;  /* 0x000000010000780c */ /* 0x040fe20003f04270 */
[----:B------:R-:W-:-:S12]  /*15780*/  VIADD R0, R0, 0xfffffffe ;  /* 0xfffffffe00007836 */ /* 0x000fd80000000000 */
[----:B------:R-:W-:Y:S05]  /*15790*/  @P0 BRA `(.L_x_4377) ;  /* 0xffffffe400480947 */ /* 0x000fea000383ffff */
.L_x_4336:
[----:B------:R-:W-:Y:S05]  /*157a0*/  BSYNC B0 ;  /* 0x0000000000007941 */ /* 0x000fea0003800000 */
.L_x_4314:
        /* <DEDUP_REMOVED lines=11> */
[----:B------:R-:W2:Y:S01]  /*15860*/  S2R R3, SR_LANEID ;  /* 0x0000000000037919 */ /* 0x000ea20000000000 */
[----:B------:R-:W-:Y:S01]  /*15870*/  VOTEU.ANY UR4, UPT, PT ;  /* 0x0000000000047886 */ /* 0x000fe200038e0100 */
[----:B------:R-:W3:Y:S01]  /*15880*/  LDC.64 R4, c[0x0][0xd80] ;  /* 0x00036000ff047b82 */ /* 0x000ee20000000a00 */
[----:B------:R-:W2:Y:S08]  /*15890*/  FLO.U32 R0, UR4 ;  /* 0x0000000400007d00 */ /* 0x000eb000080e0000 */
[----:B0-----:R-:W3:Y:S01]  /*158a0*/  POPC R2, UR4 ;  /* 0x0000000400027d09 */ /* 0x001ee20008000000 */
[----:B--2---:R-:W-:-:S13]  /*158b0*/  ISETP.EQ.U32.AND P1, PT, R0, R3, PT ;  /* 0x000000030000720c */ /* 0x004fda0003f22070 */
[----:B---3--:R-:W2:Y:S01]  /*158c0*/  @P1 ATOMG.E.ADD.STRONG.GPU PT, R5, desc[UR44][R4.64], R2 ;  /* 0x00000002040519a8 */ /* 0x008ea200081ee1ec */
[----:B------:R-:W0:Y:S02]  /*158d0*/  S2R R3, SR_LTMASK ;  /* 0x0000000000037919 */ /* 0x000e240000003900 */
[----:B0-----:R-:W-:-:S06]  /*158e0*/  LOP3.LUT R3, R3, UR4, RZ, 0xc0, !PT ;  /* 0x0000000403037c12 */ /* 0x001fcc000f8ec0ff */
[----:B------:R-:W0:Y:S01]  /*158f0*/  POPC R3, R3 ;  /* 0x0000000300037309 */ /* 0x000e220000000000 */
[----:B--2---:R-:W0:Y:S02]  /*15900*/  SHFL.IDX PT, R0, R5, R0, 0x1f ;  /* 0x00001f0005007589 */ /* 0x004e2400000e0000 */
[----:B0-----:R-:W-:-:S05]  /*15910*/  IADD3 R0, R0, UR41, R3 ;  /* 0x0000002900007c10 */ /* 0x001fca000fffe003 */
[----:B------:R2:W-:Y:S02]  /*15920*/  STL [R1+0x10], R0 ;  /* 0x0000100001007387 */ /* 0x0005e40000100800 */
.L_x_4379:
[----:B------:R-:W-:Y:S05]  /*15930*/  BSYNC B0 ;  /* 0x0000000000007941 */ /* 0x000fea0003800000 */
.L_x_4378:
[----:B------:R-:W-:-:S07]  /*15940*/  SEL R19, R19, RZ, P0 ;  /* 0x000000ff13137207 */ /* 0x000fce0000000000 */
.L_x_4276:
[----:B------:R-:W-:Y:S05]  /*15950*/  BSYNC B7 ;  /* 0x0000000000077941 */ /* 0x000fea0003800000 */
.L_x_4274:
[----:B------:R4:W5:Y:S01]  /*15960*/  LDL R3, [R1+0x10] ;  /* 0x0000100001037983 */ /* 0x0009620000100800 */
[----:B------:R-:W-:-:S13]  /*15970*/  LOP3.LUT P0, RZ, R18, 0x80, RZ, 0xc0, !PT ;  /* 0x0000008012ff7812 */ /* 0x000fda000780c0ff */
[----:B----4-:R-:W-:Y:S05]  /*15980*/  @!P0 BRA `(.L_x_4380) ;  /* 0x0000000000288947 */ /* 0x010fea0003800000 */
[----:B------:R-:W-:Y:S05]  /*15990*/  WARPSYNC.ALL ;  /* 0x0000000000007948 */ /* 0x000fea0003800000 */
[----:B------:R-:W4:Y:S08]  /*159a0*/  S2UR UR5, SR_CgaCtaId ;  /* 0x00000000000579c3 */ /* 0x000f300000008800 */
[----:B------:R-:W-:Y:S06]  /*159b0*/  BAR.SYNC.DEFER_BLOCKING 0x5, 0x180 ;  /* 0x0146000000007b1d */ /* 0x000fec0000010000 */
[----:B------:R-:W-:-:S02]  /*159c0*/  UMOV UR4, 0x400 ;  /* 0x0000040000047882 */ /* 0x000fc40000000000 */
[----:B----4-:R-:W-:-:S06]  /*159d0*/  ULEA UR4, UR5, UR4, 0x18 ;  /* 0x0000000405047291 */ /* 0x010fcc000f8ec03f */
[----:B------:R-:W-:-:S05]  /*159e0*/  IMAD.U32 R17, RZ, RZ, UR4 ;  /* 0x00000004ff117e24 */ /* 0x000fca000f8e00ff */
[----:B-----5:R-:W4:Y:S04]  /*159f0*/  LDS R3, [R17+0x388d0] ;  /* 0x0388d00011037984 */ /* 0x020f280000000800 */
[----:B----4-:R4:W-:Y:S01]  /*15a00*/  STL [R1+0x10], R3 ;  /* 0x0000100301007387 */ /* 0x0109e20000100800 */
[----:B------:R-:W-:Y:S06]  /*15a10*/  BAR.ARV 0x4, 0x180 ;  /* 0x0106000000007b1d */ /* 0x000fec0000002000 */
[----:B------:R-:W-:Y:S05]  /*15a20*/  BRA `(.L_x_4381) ;  /* 0x00000000002c7947 */ /* 0x000fea0003800000 */
.L_x_4380:
[----:B------:R-:W-:-:S03]  /*15a30*/  UMOV UR4, 0xffffffff ;  /* 0xffffffff00047882 */ /* 0x000fc60000000000 */
[----:B------:R-:W-:Y:S05]  /*15a40*/  BRA.DIV UR4, `(.L_x_4382) ;  /* 0x0000001a04607947 */ /* 0x000fea000b800000 */
[----:B-----5:R4:W0:Y:S02]  /*15a50*/  SHFL.IDX PT, R14, R3, RZ, 0x1f ;  /* 0x00001fff030e7589 */ /* 0x02082400000e0000 */
.L_x_4433:
[----:B--23--:R-:W2:Y:S01]  /*15a60*/  @!P2 S2R R0, SR_CgaCtaId ;  /* 0x000000000000a919 */ /* 0x00cea20000008800 */
[----:B------:R-:W-:Y:S05]  /*15a70*/  WARPSYNC.ALL ;  /* 0x0000000000007948 */ /* 0x000fea0003800000 */
[----:B------:R-:W-:Y:S01]  /*15a80*/  BAR.SYNC.DEFER_BLOCKING 0x4, 0x180 ;  /* 0x0106000000007b1d */ /* 0x000fe20000010000 */
[----:B0-----:R-:W-:-:S05]  /*15a90*/  @!P2 MOV R2, 0x400 ;  /* 0x000004000002a802 */ /* 0x001fca0000000f00 */
[----:B------:R0:W-:Y:S01]  /*15aa0*/  STL [R1+0x10], R14 ;  /* 0x0000100e01007387 */ /* 0x0001e20000100800 */
[----:B--2---:R-:W-:-:S05]  /*15ab0*/  @!P2 LEA R17, R0, R2, 0x18 ;  /* 0x000000020011a211 */ /* 0x004fca00078ec0ff */
[----:B------:R0:W-:Y:S01]  /*15ac0*/  @!P2 STS [R17+0x388d0], R3 ;  /* 0x0388d0031100a388 */ /* 0x0001e20000000800 */
[----:B------:R-:W-:Y:S06]  /*15ad0*/  BAR.ARV 0x5, 0x180 ;  /* 0x0146000000007b1d */ /* 0x000fec0000002000 */
.L_x_4381:
[----:B--23--:R-:W2:Y:S01]  /*15ae0*/  LDL R0, [R1+0x10] ;  /* 0x0000100001007983 */ /* 0x00cea20000100800 */
[----:B------:R-:W-:Y:S02]  /*15af0*/  ULDC UR4, c[0x0][0xd38] ;  /* 0x00034e0000047ab9 */ /* 0x000fe40000000800 */
[----:B--2---:R-:W-:-:S13]  /*15b00*/  ISETP.GE.AND P0, PT, R0, UR4, PT ;  /* 0x0000000400007c0c */ /* 0x004fda000bf06270 */
[----:B------:R-:W-:Y:S05]  /*15b10*/  @!P0 BRA `(.L_x_4383) ;  /* 0xffffffa0005c8947 */ /* 0x000fea000383ffff */
.L_x_4271:
[----:B0-----:R-:W2:Y:S01]  /*15b20*/  LDL.LU R0, [R1+0x28] ;  /* 0x0000280001007983 */ /* 0x001ea20000300800 */
[----:B------:R-:W-:Y:S01]  /*15b30*/  BSSY B0, `(.L_x_4384) ;  /* 0x000000b000007945 */ /* 0x000fe20003800000 */
[----:B------:R-:W0:Y:S01]  /*15b40*/  S2R R5, SR_CgaCtaId ;  /* 0x0000000000057919 */ /* 0x000e220000008800 */
[----:B--2---:R-:W-:-:S05]  /*15b50*/  VIADD R0, R0, 0x1 ;  /* 0x0000000100007836 */ /* 0x004fca0000000000 */
[----:B------:R-:W-:-:S04]  /*15b60*/  LEA.HI R2, R0, R0, RZ, 0x1 ;  /* 0x0000000000027211 */ /* 0x000fc800078f08ff */
[----:B----4-:R-:W-:-:S05]  /*15b70*/  LOP3.LUT R3, R2, 0xfffffffe, RZ, 0xc0, !PT ;  /* 0xfffffffe02037812 */ /* 0x010fca00078ec0ff */
[----:B------:R-:W-:Y:S01]  /*15b80*/  IMAD.IADD R3, R0, 0x1, -R3 ;  /* 0x0000000100037824 */ /* 0x000fe200078e0a03 */
[----:B------:R-:W-:-:S04]  /*15b90*/  MOV R0, 0x400 ;  /* 0x0000040000007802 */ /* 0x000fc80000000f00 */
[----:B0-----:R-:W-:Y:S02]  /*15ba0*/  LEA R0, R5, R0, 0x18 ;  /* 0x0000000005007211 */ /* 0x001fe400078ec0ff */
[----:B------:R-:W-:-:S04]  /*15bb0*/  SHF.L.U32 R3, R3, 0x1f, RZ ;  /* 0x0000001f03037819 */ /* 0x000fc800000006ff */
[----:B------:R-:W0:Y:S02]  /*15bc0*/  SYNCS.PHASECHK.TRANS64.TRYWAIT P0, [R0+URZ+0x38820], R3 ;  /* 0x03882003000075a7 */ /* 0x000e24000800017f */
[----:B0-----:R-:W-:Y:S05]  /*15bd0*/  @!P0 BRA `(.L_x_4385) ;  /* 0x0000001800248947 */ /* 0x001fea0003800000 */
.L_x_4434:
[----:B------:R-:W-:Y:S05]  /*15be0*/  BSYNC B0 ;  /* 0x0000000000007941 */ /* 0x000fea0003800000 */
.L_x_4384:
[----:B------:R-:W-:-:S03]  /*15bf0*/  UMOV UR4, 0xffffffff ;  /* 0xffffffff00047882 */ /* 0x000fc60000000000 */
[----:B------:R-:W-:Y:S05]  /*15c00*/  BRA.DIV UR4, `(.L_x_4386) ;  /* 0x0000001a042c7947 */ /* 0x000fea000b800000 */
[----:B------:R-:W2:Y:S02]  /*15c10*/  S2R R2, SR_TID.X ;  /* 0x0000000000027919 */ /* 0x000ea40000002100 */
[----:B--2---:R-:W-:-:S04]  /*15c20*/  SHF.R.U32.HI R2, RZ, 0x5, R2 ;  /* 0x00000005ff027819 */ /* 0x004fc80000011602 */
[----:B------:R-:W-:-:S05]  /*15c30*/  LOP3.LUT R2, R2, 0x3, RZ, 0xc0, !PT ;  /* 0x0000000302027812 */ /* 0x000fca00078ec0ff */
[----:B------:R2:W3:Y:S02]  /*15c40*/  SHFL.IDX PT, R14, R2, RZ, 0x1f ;  /* 0x00001fff020e7589 */ /* 0x0004e400000e0000 */
.L_x_4437:
[----:B---3--:R-:W-:Y:S01]  /*15c50*/  ISETP.NE.AND P0, PT, R14, RZ, PT ;  /* 0x000000ff0e00720c */ /* 0x008fe20003f05270 */
[----:B------:R-:W-:-:S12]  /*15c60*/  BSSY B0, `(.L_x_4387) ;  /* 0x0000025000007945 */ /* 0x000fd80003800000 */
[----:B------:R-:W-:Y:S05]  /*15c70*/  @P0 BRA `(.L_x_4388) ;  /* 0x00000000008c0947 */ /* 0x000fea0003800000 */
[----:B------:R-:W-:-:S03]  /*15c80*/  UMOV UR4, 0xffffffff ;  /* 0xffffffff00047882 */ /* 0x000fc60000000000 */
[----:B------:R-:W-:Y:S05]  /*15c90*/  BRA.DIV UR4, `(.L_x_4389) ;  /* 0x0000001a043c7947 */ /* 0x000fea000b800000 */
[----:B------:R-:W-:-:S13]  /*15ca0*/  ELECT P6, URZ, PT ;  /* 0x00000000003f782f */ /* 0x000fda00038c0000 */
.L_x_4440:
[----:B------:R-:W-:Y:S05]  /*15cb0*/  @!P6 BRA `(.L_x_4388) ;  /* 0x00000000007ce947 */ /* 0x000fea0003800000 */
[----:B------:R-:W-:-:S06]  /*15cc0*/  ULOP3.LUT UR4, UR40, 0x2, URZ, 0xfc, !UPT ;  /* 0x0000000228047892 */ /* 0x000fcc000f8efc3f */
[----:B--2---:R-:W-:-:S05]  /*15cd0*/  IMAD.U32 R2, RZ, RZ, UR4 ;  /* 0x00000004ff027e24 */ /* 0x004fca000f8e00ff */
[----:B------:R-:W-:-:S13]  /*15ce0*/  ISETP.NE.AND P2, PT, R2, 0x3, PT ;  /* 0x000000030200780c */ /* 0x000fda0003f45270 */
[----:B------:R-:W-:Y:S05]  /*15cf0*/  @!P2 BRA `(.L_x_4390) ;  /* 0x000000000004a947 */ /* 0x000fea0003800000 */
[----:B------:R-:W-:Y:S01]  /*15d00*/  BPT.TRAP 0x1 ;  /* 0x000000040000795c */ /* 0x000fe20000300000 */
.L_x_4390:
        /* <DEDUP_REMOVED lines=13> */
.L_x_4441:
[----:B------:R-:W1:Y:S02]  /*15de0*/  SYNCS.PHASECHK.TRANS64.TRYWAIT P0, [R7+URZ], R2 ;  /* 0x00000002070075a7 */ /* 0x000e64000800017f */
[----:B-1----:R-:W-:Y:S05]  /*15df0*/  @!P0 BRA `(.L_x_4392) ;  /* 0x0000001800188947 */ /* 0x002fea0003800000 */
.L_x_4442:
[----:B------:R-:W-:Y:S05]  /*15e00*/  @!P2 BRA `(.L_x_4393) ;  /* 0x000000000004a947 */ /* 0x000fea0003800000 */
[----:B------:R-:W-:Y:S01]  /*15e10*/  BPT.TRAP 0x1 ;  /* 0x000000040000795c */ /* 0x000fe20000300000 */
.L_x_4393:
[----:B------:R-:W-:-:S04]  /*15e20*/  VIADD R0, R0, 0x38860 ;  /* 0x0003886000007836 */ /* 0x000fc80000000000 */
[----:B------:R-:W-:-:S04]  /*15e30*/  IMAD R4, R19, 0x8, R0 ;  /* 0x0000000813047824 */ /* 0x000fc800078e0200 */
[----:B------:R-:W2:Y:S02]  /*15e40*/  SYNCS.PHASECHK.TRANS64.TRYWAIT P0, [R4+URZ], R5 ;  /* 0x00000005040075a7 */ /* 0x000ea4000800017f */
[----:B--2---:R-:W-:Y:S05]  /*15e50*/  @!P0 BRA `(.L_x_4394) ;  /* 0x0000001800148947 */ /* 0x004fea0003800000 */
.L_x_4443:
[----:B------:R-:W-:-:S07]  /*15e60*/  IMAD R3, R3, 0x8, R0 ;  /* 0x0000000803037824 */ /* 0x000fce00078e0200 */
.L_x_4395:
[----:B---3--:R3:W4:Y:S02]  /*15e70*/  SYNCS.PHASECHK.TRANS64.TRYWAIT P0, [R3+URZ], R2 ;  /* 0x00000002030075a7 */ /* 0x008724000800017f */
[----:B----4-:R-:W-:Y:S05]  /*15e80*/  @!P0 NANOSLEEP.SYNCS 0x989680 ;  /* 0x009896800000895d */ /* 0x010fea0003900000 */
[----:B------:R-:W4:Y:S02]  /*15e90*/  @!P0 SYNCS.PHASECHK.TRANS64 P0, [R3+URZ], R2 ;  /* 0x00000002030085a7 */ /* 0x000f24000800007f */
[----:B----4-:R-:W-:Y:S05]  /*15ea0*/  @!P0 BRA `(.L_x_4395) ;  /* 0xfffffffc00f08947 */ /* 0x010fea000383ffff */
.L_x_4388:
[----:B------:R-:W-:Y:S05]  /*15eb0*/  BSYNC B0 ;  /* 0x0000000000007941 */ /* 0x000fea0003800000 */
.L_x_4387:
[----:B------:R-:W-:Y:S05]  /*15ec0*/  EXIT ;  /* 0x000000000000794d */ /* 0x000fea0003800000 */
.L_x_4230:
[----:B0-----:R0:W1:Y:S02]  /*15ed0*/  SYNCS.PHASECHK.TRANS64.TRYWAIT P1, [R17+URZ+0x38800], R4 ;  /* 0x03880004110075a7 */ /* 0x001064000802017f */
[----:B-1----:R-:W-:Y:S05]  /*15ee0*/  @!P1 NANOSLEEP.SYNCS 0x989680 ;  /* 0x009896800000995d */ /* 0x002fea0003900000 */
[----:B------:R-:W1:Y:S02]  /*15ef0*/  @!P1 SYNCS.PHASECHK.TRANS64 P1, [R17+URZ+0x38800], R4 ;  /* 0x03880004110095a7 */ /* 0x000e64000802007f */
[----:B-1----:R-:W-:Y:S05]  /*15f00*/  @!P1 BRA `(.L_x_4230) ;  /* 0xfffffffc00f09947 */ /* 0x002fea000383ffff */
[----:B------:R-:W-:Y:S05]  /*15f10*/  BRA `(.L_x_4396) ;  /* 0xfffffed8005c7947 */ /* 0x000fea000383ffff */
.L_x_4234:
[----:B--2---:R2:W3:Y:S02]  /*15f20*/  SYNCS.PHASECHK.TRANS64.TRYWAIT P1, [R6+URZ+0x38830], R7 ;  /* 0x03883007060075a7 */ /* 0x0044e4000802017f */
[----:B---3--:R-:W-:Y:S05]  /*15f30*/  @!P1 NANOSLEEP.SYNCS 0x989680 ;  /* 0x009896800000995d */ /* 0x008fea0003900000 */
[----:B------:R-:W3:Y:S02]  /*15f40*/  @!P1 SYNCS.PHASECHK.TRANS64 P1, [R6+URZ+0x38830], R7 ;  /* 0x03883007060095a7 */ /* 0x000ee4000802007f */
[----:B---3--:R-:W-:Y:S05]  /*15f50*/  @!P1 BRA `(.L_x_4234) ;  /* 0xfffffffc00f09947 */ /* 0x008fea000383ffff */
[----:B------:R-:W-:Y:S05]  /*15f60*/  BRA `(.L_x_4233) ;  /* 0xfffffed8007c7947 */ /* 0x000fea000383ffff */
.L_x_4235:
[----:B---3--:R3:W4:Y:S02]  /*15f70*/  SYNCS.PHASECHK.TRANS64.TRYWAIT P1, [R17+URZ+0x38810], R4 ;  /* 0x03881004110075a7 */ /* 0x008724000802017f */
[----:B----4-:R-:W-:Y:S05]  /*15f80*/  @!P1 NANOSLEEP.SYNCS 0x989680 ;  /* 0x009896800000995d */ /* 0x010fea0003900000 */
[----:B------:R-:W4:Y:S02]  /*15f90*/  @!P1 SYNCS.PHASECHK.TRANS64 P1, [R17+URZ+0x38810], R4 ;  /* 0x03881004110095a7 */ /* 0x000f24000802007f */
[----:B----4-:R-:W-:Y:S05]  /*15fa0*/  @!P1 BRA `(.L_x_4235) ;  /* 0xfffffffc00f09947 */ /* 0x010fea000383ffff */
[----:B------:R-:W-:Y:S05]  /*15fb0*/  BRA `(.L_x_4397) ;  /* 0xfffffedc00087947 */ /* 0x000fea000383ffff */
.L_x_4239:
[----:B0-----:R0:W3:Y:S02]  /*15fc0*/  SYNCS.PHASECHK.TRANS64.TRYWAIT P1, [R6+URZ+0x38850], R7 ;  /* 0x03885007060075a7 */ /* 0x0010e4000802017f */
[----:B---3--:R-:W-:Y:S05]  /*15fd0*/  @!P1 NANOSLEEP.SYNCS 0x989680 ;  /* 0x009896800000995d */ /* 0x008fea0003900000 */
[----:B------:R-:W3:Y:S02]  /*15fe0*/  @!P1 SYNCS.PHASECHK.TRANS64 P1, [R6+URZ+0x38850], R7 ;  /* 0x03885007060095a7 */ /* 0x000ee4000802007f */
[----:B---3--:R-:W-:Y:S05]  /*15ff0*/  @!P1 BRA `(.L_x_4239) ;  /* 0xfffffffc00f09947 */ /* 0x008fea000383ffff */
[----:B------:R-:W-:Y:S05]  /*16000*/  BRA `(.L_x_4238) ;  /* 0xfffffedc00387947 */ /* 0x000fea000383ffff */
.L_x_4244:
[----:B-1----:R1:W2:Y:S02]  /*16010*/  SYNCS.PHASECHK.TRANS64.TRYWAIT P3, [R9+URZ+0x38830], R8 ;  /* 0x03883008090075a7 */ /* 0x0022a4000806017f */
[----:B--2---:R-:W-:Y:S05]  /*16020*/  @!P3 NANOSLEEP.SYNCS 0x989680 ;  /* 0x009896800000b95d */ /* 0x004fea0003900000 */
[----:B------:R-:W2:Y:S02]  /*16030*/  @!P3 SYNCS.PHASECHK.TRANS64 P3, [R9+URZ+0x38830], R8 ;  /* 0x038830080900b5a7 */ /* 0x000ea4000806007f */
[----:B--2---:R-:W-:Y:S05]  /*16040*/  @!P3 BRA `(.L_x_4244) ;  /* 0xfffffffc00f0b947 */ /* 0x004fea000383ffff */
[----:B------:R-:W-:Y:S05]  /*16050*/  BRA `(.L_x_4243) ;  /* 0xffffff0400607947 */ /* 0x000fea000383ffff */
.L_x_4248:
[----:B---3--:R3:W4:Y:S02]  /*16060*/  SYNCS.PHASECHK.TRANS64.TRYWAIT P3, [R9+URZ+0x38850], R8 ;  /* 0x03885008090075a7 */ /* 0x008724000806017f */
[----:B----4-:R-:W-:Y:S05]  /*16070*/  @!P3 NANOSLEEP.SYNCS 0x989680 ;  /* 0x009896800000b95d */ /* 0x010fea0003900000 */
[----:B------:R-:W4:Y:S02]  /*16080*/  @!P3 SYNCS.PHASECHK.TRANS64 P3, [R9+URZ+0x38850], R8 ;  /* 0x038850080900b5a7 */ /* 0x000f24000806007f */
[----:B----4-:R-:W-:Y:S05]  /*16090*/  @!P3 BRA `(.L_x_4248) ;  /* 0xfffffffc00f0b947 */ /* 0x010fea000383ffff */
[----:B------:R-:W-:Y:S05]  /*160a0*/  BRA `(.L_x_4247) ;  /* 0xffffff0400c47947 */ /* 0x000fea000383ffff */
.L_x_4254:
[----:B-1----:R1:W2:Y:S02]  /*160b0*/  SYNCS.PHASECHK.TRANS64.TRYWAIT P1, [R9+URZ+0x38830], R8 ;  /* 0x03883008090075a7 */ /* 0x0022a4000802017f */
[----:B--2---:R-:W-:Y:S05]  /*160c0*/  @!P1 NANOSLEEP.SYNCS 0x989680 ;  /* 0x009896800000995d */ /* 0x004fea0003900000 */
[----:B------:R-:W2:Y:S02]  /*160d0*/  @!P1 SYNCS.PHASECHK.TRANS64 P1, [R9+URZ+0x38830], R8 ;  /* 0x03883008090095a7 */ /* 0x000ea4000802007f */
[----:B--2---:R-:W-:Y:S05]  /*160e0*/  @!P1 BRA `(.L_x_4254) ;  /* 0xfffffffc00f09947 */ /* 0x004fea000383ffff */
[----:B------:R-:W-:Y:S05]  /*160f0*/  BRA `(.L_x_4253) ;  /* 0xffffff3400d07947 */ /* 0x000fea000383ffff */
.L_x_4258:
[----:B---3--:R3:W4:Y:S02]  /*16100*/  SYNCS.PHASECHK.TRANS64.TRYWAIT P1, [R9+URZ+0x38850], R8 ;  /* 0x03885008090075a7 */ /* 0x008724000802017f */
[----:B----4-:R-:W-:Y:S05]  /*16110*/  @!P1 NANOSLEEP.SYNCS 0x989680 ;  /* 0x009896800000995d */ /* 0x010fea0003900000 */
[----:B------:R-:W4:Y:S02]  /*16120*/  @!P1 SYNCS.PHASECHK.TRANS64 P1, [R9+URZ+0x38850], R8 ;  /* 0x03885008090095a7 */ /* 0x000f24000802007f */
[----:B----4-:R-:W-:Y:S05]  /*16130*/  @!P1 BRA `(.L_x_4258) ;  /* 0xfffffffc00f09947 */ /* 0x010fea000383ffff */
[----:B------:R-:W-:Y:S05]  /*16140*/  BRA `(.L_x_4257) ;  /* 0xffffff38002c7947 */ /* 0x000fea000383ffff */
.L_x_4282:
[----:B------:R-:W-:Y:S02]  /*16150*/  IMAD.MOV.U32 R13, RZ, RZ, R4 ;  /* 0x000000ffff0d7224 */ /* 0x000fe400078e0004 */
[----:B------:R-:W-:Y:S02]  /*16160*/  IMAD.MOV.U32 R12, RZ, RZ, RZ ;  /* 0x000000ffff0c7224 */ /* 0x000fe400078e00ff */
[----:B------:R-:W-:Y:S02]  /*16170*/  IMAD.MOV.U32 R11, RZ, RZ, 0x1f ;  /* 0x0000001fff0b7424 */ /* 0x000fe400078e00ff */
[----:B------:R-:W-:-:S07]  /*16180*/  IMAD.MOV.U32 R15, RZ, RZ, -0x1 ;  /* 0xffffffffff0f7424 */ /* 0x000fce00078e00ff */
[----:B0-----:R-:W-:Y:S05]  /*16190*/  WARPSYNC.COLLECTIVE R15, `(.L_x_4398) ;  /* 0x000000000f087348 */ /* 0x001fea0003c00000 */
[----:B------:R1:W2:Y:S02]  /*161a0*/  SHFL.IDX P6, R14, R13, R12, R11 ;  /* 0x0000000c0d0e7389 */ /* 0x0002a400000c000b */
[----:B012---:R-:W-:Y:S01]  /*161b0*/  ENDCOLLECTIVE ;  /* 0x000000000000791b */ /* 0x007fe20003800000 */
.L_x_4398:
[----:B------:R-:W-:Y:S05]  /*161c0*/  BRA `(.L_x_4399) ;  /* 0xffffffa400747947 */ /* 0x000fea000383ffff */
.L_x_4284:
[----:B------:R-:W-:Y:S01]  /*161d0*/  BSSY B0, `(.L_x_4400) ;  /* 0x0000006000007945 */ /* 0x000fe20003800000 */
[----:B------:R-:W-:-:S07]  /*161e0*/  IMAD.MOV.U32 R15, RZ, RZ, -0x1 ;  /* 0xffffffffff0f7424 */ /* 0x000fce00078e00ff */
[----:B01----:R-:W-:Y:S05]  /*161f0*/  WARPSYNC.COLLECTIVE R15, `(.L_x_4401) ;  /* 0x000000000f0c7348 */ /* 0x003fea0003c00000 */
[----:B------:R-:W-:Y:S02]  /*16200*/  ELECT P6, UR62, PT ;  /* 0x00000000003e782f */ /* 0x000fe400038c0000 */
[----:B------:R-:W-:Y:S01]  /*16210*/  MOV R14, UR62 ;  /* 0x0000003e000e7c02 */ /* 0x000fe20008000f00 */
[----:B01----:R-:W-:Y:S10]  /*16220*/  ENDCOLLECTIVE ;  /* 0x000000000000791b */ /* 0x003ff40003800000 */
.L_x_4401:
[----:B------:R-:W-:Y:S05]  /*16230*/  BSYNC B0 ;  /* 0x0000000000007941 */ /* 0x000fea0003800000 */
.L_x_4400:
[----:B------:R-:W-:Y:S05]  /*16240*/  BRA `(.L_x_4402) ;  /* 0xffffffa400787947 */ /* 0x000fea000383ffff */
.L_x_4286:
[----:B--2---:R2:W3:Y:S02]  /*16250*/  SYNCS.PHASECHK.TRANS64.TRYWAIT P0, [R0+URZ+0x38840], R2 ;  /* 0x03884002000075a7 */ /* 0x0044e4000800017f */
[----:B---3--:R-:W-:Y:S05]  /*16260*/  @!P0 NANOSLEEP.SYNCS 0x989680 ;  /* 0x009896800000895d */ /* 0x008fea0003900000 */
[----:B------:R-:W3:Y:S02]  /*16270*/  @!P0 SYNCS.PHASECHK.TRANS64 P0, [R0+URZ+0x38840], R2 ;  /* 0x03884002000085a7 */ /* 0x000ee4000800007f */
[----:B---3--:R-:W-:Y:S05]  /*16280*/  @!P0 BRA `(.L_x_4286) ;  /* 0xfffffffc00f08947 */ /* 0x008fea000383ffff */
[----:B------:R-:W-:Y:S05]  /*16290*/  BRA `(.L_x_4403) ;  /* 0xffffffa400d07947 */ /* 0x000fea000383ffff */
.L_x_4290:
        /* <DEDUP_REMOVED lines=8> */
.L_x_4404:
[----:B------:R-:W-:-:S04]  /*16320*/  IMAD R10, R6, 0x40, R10 ;  /* 0x00000040060a7824 */ /* 0x000fc800078e020a */
[----:B------:R-:W-:Y:S01]  /*16330*/  VIADD R6, R10, 0x20 ;  /* 0x000000200a067836 */ /* 0x000fe20000000000 */
[----:B------:R0:W-:Y:S01]  /*16340*/  STL [R1+0x14], R10 ;  /* 0x0000140a01007387 */ /* 0x0001e20000100800 */
[----:B------:R-:W-:Y:S02]  /*16350*/  IMAD.MOV.U32 R13, RZ, RZ, R0 ;  /* 0x000000ffff0d7224 */ /* 0x000fe400078e0000 */
[----:B------:R-:W-:-:S07]  /*16360*/  IMAD.MOV.U32 R4, RZ, RZ, R14 ;  /* 0x000000ffff047224 */ /* 0x000fce00078e000e */
[----:B0-----:R-:W-:Y:S05]  /*16370*/  WARPSYNC.COLLECTIVE R15, `(.L_x_4405) ;  /* 0x000000000f087348 */ /* 0x001fea0003c00000 */
[----:B------:R1:W2:Y:S02]  /*16380*/  SHFL.IDX P6, R14, R13, R12, R11 ;  /* 0x0000000c0d0e7389 */ /* 0x0002a400000c000b */
[----:B012---:R-:W-:Y:S01]  /*16390*/  ENDCOLLECTIVE ;  /* 0x000000000000791b */ /* 0x007fe20003800000 */
.L_x_4405:
[----:B------:R-:W-:Y:S02]  /*163a0*/  ULDC UR4, c[0x0][0x288] ;  /* 0x0000a20000047ab9 */ /* 0x000fe40000000800 */
[----:B------:R-:W-:Y:S02]  /*163b0*/  IMAD R2, R7, UR4, RZ ;  /* 0x0000000407027c24 */ /* 0x000fe4000f8e02ff */
[----:B------:R-:W-:-:S03]  /*163c0*/  VIADD R7, R10, 0x10 ;  /* 0x000000100a077836 */ /* 0x000fc60000000000 */
[----:B------:R-:W-:Y:S02]  /*163d0*/  ISETP.GE.AND P1, PT, R10, R2, PT ;  /* 0x000000020a00720c */ /* 0x000fe40003f26270 */
[----:B------:R0:W-:Y:S01]  /*163e0*/  STL [R1+0x20], R7 ;  /* 0x0000200701007387 */ /* 0x0001e20000100800 */
[----:B------:R-:W-:-:S03]  /*163f0*/  IMAD.MOV.U32 R13, RZ, RZ, R3 ;  /* 0x000000ffff0d7224 */ /* 0x000fc600078e0003 */
[----:B------:R0:W-:Y:S01]  /*16400*/  STL [R1+0x24], R6 ;  /* 0x0000240601007387 */ /* 0x0001e20000100800 */
[----:B------:R-:W-:Y:S02]  /*16410*/  IMAD.MOV.U32 R12, RZ, RZ, 0x1 ;  /* 0x00000001ff0c7424 */ /* 0x000fe400078e00ff */
[----:B------:R-:W-:-:S07]  /*16420*/  IMAD.MOV.U32 R5, RZ, RZ, R14 ;  /* 0x000000ffff057224 */ /* 0x000fce00078e000e */
[----:B0-----:R-:W-:Y:S05]  /*16430*/  WARPSYNC.COLLECTIVE R15, `(.L_x_4406) ;  /* 0x000000000f087348 */ /* 0x001fea0003c00000 */
[----:B------:R1:W2:Y:S02]  /*16440*/  SHFL.IDX P6, R14, R13, R12, R11 ;  /* 0x0000000c0d0e7389 */ /* 0x0002a400000c000b */
[----:B012---:R-:W-:Y:S01]  /*16450*/  ENDCOLLECTIVE ;  /* 0x000000000000791b */ /* 0x007fe20003800000 */
.L_x_4406:
        /* <DEDUP_REMOVED lines=15> */
.L_x_4407:
[----:B------:R-:W-:Y:S02]  /*16550*/  IMAD.MOV.U32 R13, RZ, RZ, R3 ;  /* 0x000000ffff0d7224 */ /* 0x000fe400078e0003 */
[----:B------:R-:W-:Y:S02]  /*16560*/  IMAD.MOV.U32 R12, RZ, RZ, 0x2 ;  /* 0x00000002ff0c7424 */ /* 0x000fe400078e00ff */
[----:B------:R-:W-:-:S07]  /*16570*/  IMAD.MOV.U32 R5, RZ, RZ, R14 ;  /* 0x000000ffff057224 */ /* 0x000fce00078e000e */
[----:B------:R-:W-:Y:S05]  /*16580*/  WARPSYNC.COLLECTIVE R15, `(.L_x_4408) ;  /* 0x000000000f087348 */ /* 0x000fea0003c00000 */
[----:B------:R0:W1:Y:S02]  /*16590*/  SHFL.IDX P6, R14, R13, R12, R11 ;  /* 0x0000000c0d0e7389 */ /* 0x00006400000c000b */
[----:B01----:R-:W-:Y:S01]  /*165a0*/  ENDCOLLECTIVE ;  /* 0x000000000000791b */ /* 0x003fe20003800000 */
.L_x_4408:
        /* <DEDUP_REMOVED lines=15> */
.L_x_4409:
[----:B------:R-:W-:Y:S02]  /*166a0*/  IMAD.MOV.U32 R13, RZ, RZ, R3 ;  /* 0x000000ffff0d7224 */ /* 0x000fe400078e0003 */
[----:B------:R-:W-:Y:S02]  /*166b0*/  IMAD.MOV.U32 R12, RZ, RZ, 0x3 ;  /* 0x00000003ff0c7424 */ /* 0x000fe400078e00ff */
[----:B------:R-:W-:-:S07]  /*166c0*/  IMAD.MOV.U32 R5, RZ, RZ, R14 ;  /* 0x000000ffff057224 */ /* 0x000fce00078e000e */
[----:B------:R-:W-:Y:S05]  /*166d0*/  WARPSYNC.COLLECTIVE R15, `(.L_x_4410) ;  /* 0x000000000f087348 */ /* 0x000fea0003c00000 */
[----:B------:R0:W1:Y:S02]  /*166e0*/  SHFL.IDX P6, R14, R13, R12, R11 ;  /* 0x0000000c0d0e7389 */ /* 0x00006400000c000b */
[----:B01----:R-:W-:Y:S01]  /*166f0*/  ENDCOLLECTIVE ;  /* 0x000000000000791b */ /* 0x003fe20003800000 */
.L_x_4410:
        /* <DEDUP_REMOVED lines=10> */
.L_x_4411:
[----:B------:R-:W-:Y:S01]  /*167a0*/  @!PT LDS RZ, [RZ] ;  /* 0x00000000fffff984 */ /* 0x000fe20000000800 */
[----:B------:R-:W-:Y:S01]  /*167b0*/  @!PT LDS RZ, [RZ] ;  /* 0x00000000fffff984 */ /* 0x000fe20000000800 */
[----:B------:R-:W-:Y:S01]  /*167c0*/  @!PT LDS RZ, [RZ] ;  /* 0x00000000fffff984 */ /* 0x000fe20000000800 */
[----:B------:R0:W-:Y:S01]  /*167d0*/  @!P1 LDGSTS.E.BYPASS.LTC128B.128 [R8+0x21400], desc[UR44][R4.64], !P0 ;  /* 0x2140000004089fae */ /* 0x0001e2000c101d6c */
[----:B------:R-:W-:Y:S01]  /*167e0*/  IMAD.MOV.U32 R0, RZ, RZ, R14 ;  /* 0x000000ffff007224 */ /* 0x000fe200078e000e */
[----:B------:R-:W-:Y:S06]  /*167f0*/  BRA `(.L_x_4412) ;  /* 0xffffffa800d47947 */ /* 0x000fec000383ffff */
.L_x_4294:
        /* <DEDUP_REMOVED lines=8> */
.L_x_4414:
[----:B------:R-:W-:Y:S05]  /*16880*/  BSYNC B0 ;  /* 0x0000000000007941 */ /* 0x000fea0003800000 */
.L_x_4413:
        /* <DEDUP_REMOVED lines=10> */
.L_x_4415:
        /* <DEDUP_REMOVED lines=46> */
.L_x_4416:
[----:B------:R-:W-:Y:S02]  /*16c10*/  IMAD.MOV.U32 R13, RZ, RZ, R0 ;  /* 0x000000ffff0d7224 */ /* 0x000fe400078e0000 */
[----:B------:R-:W-:-:S07]  /*16c20*/  IMAD.MOV.U32 R8, RZ, RZ, R14 ;  /* 0x000000ffff087224 */ /* 0x000fce00078e000e */
[----:B------:R-:W-:Y:S05]  /*16c30*/  WARPSYNC.COLLECTIVE R15, `(.L_x_4417) ;  /* 0x000000000f087348 */ /* 0x000fea0003c00000 */
[----:B------:R0:W1:Y:S02]  /*16c40*/  SHFL.IDX P6, R14, R13, R12, R11 ;  /* 0x0000000c0d0e7389 */ /* 0x00006400000c000b */
[----:B01----:R-:W-:Y:S01]  /*16c50*/  ENDCOLLECTIVE ;  /* 0x000000000000791b */ /* 0x003fe20003800000 */
.L_x_4417:
        /* <DEDUP_REMOVED lines=22> */
.L_x_4418:
        /* <DEDUP_REMOVED lines=21> */
.L_x_4419:
        /* <DEDUP_REMOVED lines=29> */
.L_x_4420:
[----:B------:R-:W-:Y:S02]  /*170e0*/  IMAD.MOV.U32 R13, RZ, RZ, R0 ;  /* 0x000000ffff0d7224 */ /* 0x000fe400078e0000 */
[----:B------:R-:W-:-:S07]  /*170f0*/  IMAD.MOV.U32 R6, RZ, RZ, R14 ;  /* 0x000000ffff067224 */ /* 0x000fce00078e000e */
[----:B------:R-:W-:Y:S05]  /*17100*/  WARPSYNC.COLLECTIVE R15, `(.L_x_4421) ;  /* 0x000000000f087348 */ /* 0x000fea0003c00000 */
[----:B------:R0:W1:Y:S02]  /*17110*/  SHFL.IDX P6, R14, R13, R12, R11 ;  /* 0x0000000c0d0e7389 */ /* 0x00006400000c000b */
[----:B01----:R-:W-:Y:S01]  /*17120*/  ENDCOLLECTIVE ;  /* 0x000000000000791b */ /* 0x003fe20003800000 */
.L_x_4421:
[----:B------:R-:W-:Y:S01]  /*17130*/  IMAD.MOV.U32 R0, RZ, RZ, R14 ;  /* 0x000000ffff007224 */ /* 0x000fe200078e000e */
[----:B------:R-:W-:Y:S06]  /*17140*/  BRA `(.L_x_4422) ;  /* 0xffffffb0001c7947 */ /* 0x000fec000383ffff */
.L_x_4299:
[----:B0-----:R0:W2:Y:S02]  /*17150*/  SYNCS.PHASECHK.TRANS64.TRYWAIT P0, [R17+URZ+0x38820], R0 ;  /* 0x03882000110075a7 */ /* 0x0010a4000800017f */
[----:B--2---:R-:W-:Y:S05]  /*17160*/  @!P0 NANOSLEEP.SYNCS 0x989680 ;  /* 0x009896800000895d */ /* 0x004fea0003900000 */
[----:B------:R-:W2:Y:S02]  /*17170*/  @!P0 SYNCS.PHASECHK.TRANS64 P0, [R17+URZ+0x38820], R0 ;  /* 0x03882000110085a7 */ /* 0x000ea4000800007f */
[----:B--2---:R-:W-:Y:S05]  /*17180*/  @!P0 BRA `(.L_x_4299) ;  /* 0xfffffffc00f08947 */ /* 0x004fea000383ffff */
[----:B------:R-:W-:Y:S05]  /*17190*/  BRA `(.L_x_4423) ;  /* 0xffffffb000d87947 */ /* 0x000fea000383ffff */
.L_x_4303:
[----:B0-----:R0:W2:Y:S02]  /*171a0*/  SYNCS.PHASECHK.TRANS64.TRYWAIT P0, [R0+URZ+0x38860], R2 ;  /* 0x03886002000075a7 */ /* 0x0010a4000800017f */
[----:B--2---:R-:W-:Y:S05]  /*171b0*/  @!P0 NANOSLEEP.SYNCS 0x989680 ;  /* 0x009896800000895d */ /* 0x004fea0003900000 */
[----:B------:R-:W2:Y:S02]  /*171c0*/  @!P0 SYNCS.PHASECHK.TRANS64 P0, [R0+URZ+0x38860], R2 ;  /* 0x03886002000085a7 */ /* 0x000ea4000800007f */
[----:B--2---:R-:W-:Y:S05]  /*171d0*/  @!P0 BRA `(.L_x_4303) ;  /* 0xfffffffc00f08947 */ /* 0x004fea000383ffff */
[----:B------:R-:W-:Y:S05]  /*171e0*/  BRA `(.L_x_4424) ;  /* 0xffffffb000f87947 */ /* 0x000fea000383ffff */
.L_x_4320:
[----:B-1----:R1:W2:Y:S02]  /*171f0*/  SYNCS.PHASECHK.TRANS64.TRYWAIT P0, [R3+URZ+0x38840], R2 ;  /* 0x03884002030075a7 */ /* 0x0022a4000800017f */
[----:B--2---:R-:W-:Y:S05]  /*17200*/  @!P0 NANOSLEEP.SYNCS 0x989680 ;  /* 0x009896800000895d */ /* 0x004fea0003900000 */
[----:B------:R-:W2:Y:S02]  /*17210*/  @!P0 SYNCS.PHASECHK.TRANS64 P0, [R3+URZ+0x38840], R2 ;  /* 0x03884002030085a7 */ /* 0x000ea4000800007f */
[----:B--2---:R-:W-:Y:S05]  /*17220*/  @!P0 BRA `(.L_x_4320) ;  /* 0xfffffffc00f08947 */ /* 0x004fea000383ffff */
[----:B------:R-:W-:Y:S05]  /*17230*/  BRA `(.L_x_4425) ;  /* 0xffffffbc00d87947 */ /* 0x000fea000383ffff */
.L_x_4325:
[----:B--2---:R2:W3:Y:S02]  /*17240*/  SYNCS.PHASECHK.TRANS64.TRYWAIT P0, [R3+URZ+0x38860], R2 ;  /* 0x03886002030075a7 */ /* 0x0044e4000800017f */
[----:B---3--:R-:W-:Y:S05]  /*17250*/  @!P0 NANOSLEEP.SYNCS 0x989680 ;  /* 0x009896800000895d */ /* 0x008fea0003900000 */
[----:B------:R-:W3:Y:S02]  /*17260*/  @!P0 SYNCS.PHASECHK.TRANS64 P0, [R3+URZ+0x38860], R2 ;  /* 0x03886002030085a7 */ /* 0x000ee4000800007f */
[----:B---3--:R-:W-:Y:S05]  /*17270*/  @!P0 BRA `(.L_x_4325) ;  /* 0xfffffffc00f08947 */ /* 0x008fea000383ffff */
[----:B------:R-:W-:Y:S05]  /*17280*/  BRA `(.L_x_4426) ;  /* 0xffffffc000507947 */ /* 0x000fea000383ffff */
.L_x_4341:
[----:B0-----:R0:W1:Y:S02]  /*17290*/  SYNCS.PHASECHK.TRANS64.TRYWAIT P0, [R4+URZ+0x38840], R2 ;  /* 0x03884002040075a7 */ /* 0x001064000800017f */
[----:B-1----:R-:W-:Y:S05]  /*172a0*/  @!P0 NANOSLEEP.SYNCS 0x989680 ;  /* 0x009896800000895d */ /* 0x002fea0003900000 */
[----:B------:R-:W1:Y:S02]  /*172b0*/  @!P0 SYNCS.PHASECHK.TRANS64 P0, [R4+URZ+0x38840], R2 ;  /* 0x03884002040085a7 */ /* 0x000e64000800007f */
[----:B-1----:R-:W-:Y:S05]  /*172c0*/  @!P0 BRA `(.L_x_4341) ;  /* 0xfffffffc00f08947 */ /* 0x002fea000383ffff */
[----:B------:R-:W-:Y:S05]  /*172d0*/  BRA `(.L_x_4427) ;  /* 0xffffffcc001c7947 */ /* 0x000fea000383ffff */
.L_x_4346:
[----:B-1----:R1:W2:Y:S02]  /*172e0*/  SYNCS.PHASECHK.TRANS64.TRYWAIT P0, [R4+URZ+0x38860], R2 ;  /* 0x03886002040075a7 */ /* 0x0022a4000800017f */
[----:B--2---:R-:W-:Y:S05]  /*172f0*/  @!P0 NANOSLEEP.SYNCS 0x989680 ;  /* 0x009896800000895d */ /* 0x004fea0003900000 */
[----:B------:R-:W2:Y:S02]  /*17300*/  @!P0 SYNCS.PHASECHK.TRANS64 P0, [R4+URZ+0x38860], R2 ;  /* 0x03886002040085a7 */ /* 0x000ea4000800007f */
[----:B--2---:R-:W-:Y:S05]  /*17310*/  @!P0 BRA `(.L_x_4346) ;  /* 0xfffffffc00f08947 */ /* 0x004fea000383ffff */
[----:B------:R-:W-:Y:S05]  /*17320*/  BRA `(.L_x_4428) ;  /* 0xffffffcc00947947 */ /* 0x000fea000383ffff */
.L_x_4361:
[----:B-1----:R1:W2:Y:S02]  /*17330*/  SYNCS.PHASECHK.TRANS64.TRYWAIT P0, [R4+URZ+0x38840], R2 ;  /* 0x03884002040075a7 */ /* 0x0022a4000800017f */
[----:B--2---:R-:W-:Y:S05]  /*17340*/  @!P0 NANOSLEEP.SYNCS 0x989680 ;  /* 0x009896800000895d */ /* 0x004fea0003900000 */
[----:B------:R-:W2:Y:S02]  /*17350*/  @!P0 SYNCS.PHASECHK.TRANS64 P0, [R4+URZ+0x38840], R2 ;  /* 0x03884002040085a7 */ /* 0x000ea4000800007f */
[----:B--2---:R-:W-:Y:S05]  /*17360*/  @!P0 BRA `(.L_x_4361) ;  /* 0xfffffffc00f08947 */ /* 0x004fea000383ffff */
[----:B------:R-:W-:Y:S05]  /*17370*/  BRA `(.L_x_4429) ;  /* 0xffffffd800487947 */ /* 0x000fea000383ffff */
.L_x_4366:
[----:B--2---:R2:W3:Y:S02]  /*17380*/  SYNCS.PHASECHK.TRANS64.TRYWAIT P0, [R4+URZ+0x38860], R2 ;  /* 0x03886002040075a7 */ /* 0x0044e4000800017f */
[----:B---3--:R-:W-:Y:S05]  /*17390*/  @!P0 NANOSLEEP.SYNCS 0x989680 ;  /* 0x009896800000895d */ /* 0x008fea0003900000 */
[----:B------:R-:W3:Y:S02]  /*173a0*/  @!P0 SYNCS.PHASECHK.TRANS64 P0, [R4+URZ+0x38860], R2 ;  /* 0x03886002040085a7 */ /* 0x000ee4000800007f */
[----:B---3--:R-:W-:Y:S05]  /*173b0*/  @!P0 BRA `(.L_x_4366) ;  /* 0xfffffffc00f08947 */ /* 0x008fea000383ffff */
[----:B------:R-:W-:Y:S05]  /*173c0*/  BRA `(.L_x_4430) ;  /* 0xffffffd800c07947 */ /* 0x000fea000383ffff */
.L_x_4382:
[----:B------:R-:W-:Y:S01]  /*173d0*/  BSSY B0, `(.L_x_4431) ;  /* 0x0000008000007945 */ /* 0x000fe20003800000 */
[----:B-----5:R-:W-:Y:S02]  /*173e0*/  IMAD.MOV.U32 R13, RZ, RZ, R3 ;  /* 0x000000ffff0d7224 */ /* 0x020fe400078e0003 */
[----:B------:R-:W-:Y:S02]  /*173f0*/  IMAD.MOV.U32 R12, RZ, RZ, RZ ;  /* 0x000000ffff0c7224 */ /* 0x000fe400078e00ff */
[----:B------:R-:W-:Y:S02]  /*17400*/  IMAD.MOV.U32 R11, RZ, RZ, 0x1f ;  /* 0x0000001fff0b7424 */ /* 0x000fe400078e00ff */
[----:B------:R-:W-:-:S07]  /*17410*/  IMAD.MOV.U32 R15, RZ, RZ, -0x1 ;  /* 0xffffffffff0f7424 */ /* 0x000fce00078e00ff */
[----:B0123--:R-:W-:Y:S05]  /*17420*/  WARPSYNC.COLLECTIVE R15, `(.L_x_4432) ;  /* 0x000000000f087348 */ /* 0x00ffea0003c00000 */
[----:B------:R4:W0:Y:S02]  /*17430*/  SHFL.IDX P6, R14, R13, R12, R11 ;  /* 0x0000000c0d0e7389 */ /* 0x00082400000c000b */
[----:B01234-:R-:W-:Y:S01]  /*17440*/  ENDCOLLECTIVE ;  /* 0x000000000000791b */ /* 0x01ffe20003800000 */
.L_x_4432:
[----:B------:R-:W-:Y:S05]  /*17450*/  BSYNC B0 ;  /* 0x0000000000007941 */ /* 0x000fea0003800000 */
.L_x_4431:
[----:B------:R-:W-:Y:S05]  /*17460*/  BRA `(.L_x_4433) ;  /* 0xffffffe4007c7947 */ /* 0x000fea000383ffff */
.L_x_4385:
[----:B0-----:R0:W2:Y:S02]  /*17470*/  SYNCS.PHASECHK.TRANS64.TRYWAIT P0, [R0+URZ+0x38820], R3 ;  /* 0x03882003000075a7 */ /* 0x0010a4000800017f */
[----:B--2---:R-:W-:Y:S05]  /*17480*/  @!P0 NANOSLEEP.SYNCS 0x989680 ;  /* 0x009896800000895d */ /* 0x004fea0003900000 */
[----:B------:R-:W2:Y:S02]  /*17490*/  @!P0 SYNCS.PHASECHK.TRANS64 P0, [R0+URZ+0x38820], R3 ;  /* 0x03882003000085a7 */ /* 0x000ea4000800007f */
[----:B--2---:R-:W-:Y:S05]  /*174a0*/  @!P0 BRA `(.L_x_4385) ;  /* 0xfffffffc00f08947 */ /* 0x004fea000383ffff */
[----:B------:R-:W-:Y:S05]  /*174b0*/  BRA `(.L_x_4434) ;  /* 0xffffffe400c87947 */ /* 0x000fea000383ffff */
.L_x_4386:
        /* <DEDUP_REMOVED lines=11> */
.L_x_4436:
[----:B------:R-:W-:Y:S05]  /*17570*/  BSYNC B0 ;  /* 0x0000000000007941 */ /* 0x000fea0003800000 */
.L_x_4435:
[----:B------:R-:W-:Y:S05]  /*17580*/  BRA `(.L_x_4437) ;  /* 0xffffffe400b07947 */ /* 0x000fea000383ffff */
.L_x_4389:
[----:B------:R-:W-:Y:S01]  /*17590*/  BSSY B1, `(.L_x_4438) ;  /* 0x0000006000017945 */ /* 0x000fe20003800000 */
[----:B------:R-:W-:-:S07]  /*175a0*/  IMAD.MOV.U32 R15, RZ, RZ, -0x1 ;  /* 0xffffffffff0f7424 */ /* 0x000fce00078e00ff */
[----:B012---:R-:W-:Y:S05]  /*175b0*/  WARPSYNC.COLLECTIVE R15, `(.L_x_4439) ;  /* 0x000000000f0c7348 */ /* 0x007fea0003c00000 */
[----:B------:R-:W-:Y:S02]  /*175c0*/  ELECT P6, UR62, PT ;  /* 0x00000000003e782f */ /* 0x000fe400038c0000 */
[----:B------:R-:W-:Y:S01]  /*175d0*/  MOV R14, UR62 ;  /* 0x0000003e000e7c02 */ /* 0x000fe20008000f00 */
[----:B012---:R-:W-:Y:S10]  /*175e0*/  ENDCOLLECTIVE ;  /* 0x000000000000791b */ /* 0x007ff40003800000 */
.L_x_4439:
[----:B------:R-:W-:Y:S05]  /*175f0*/  BSYNC B1 ;  /* 0x0000000000017941 */ /* 0x000fea0003800000 */
.L_x_4438:
[----:B------:R-:W-:Y:S05]  /*17600*/  BRA `(.L_x_4440) ;  /* 0xffffffe400a87947 */ /* 0x000fea000383ffff */
.L_x_4391:
[----:B0-----:R0:W1:Y:S02]  /*17610*/  SYNCS.PHASECHK.TRANS64.TRYWAIT P0, [R6+URZ], R5 ;  /* 0x00000005060075a7 */ /* 0x001064000800017f */
[----:B-1----:R-:W-:Y:S05]  /*17620*/  @!P0 NANOSLEEP.SYNCS 0x989680 ;  /* 0x009896800000895d */ /* 0x002fea0003900000 */
[----:B------:R-:W1:Y:S02]  /*17630*/  @!P0 SYNCS.PHASECHK.TRANS64 P0, [R6+URZ], R5 ;  /* 0x00000005060085a7 */ /* 0x000e64000800007f */
[----:B-1----:R-:W-:Y:S05]  /*17640*/  @!P0 BRA `(.L_x_4391) ;  /* 0xfffffffc00f08947 */ /* 0x002fea000383ffff */
[----:B------:R-:W-:Y:S05]  /*17650*/  BRA `(.L_x_4441) ;  /* 0xffffffe400e07947 */ /* 0x000fea000383ffff */
.L_x_4392:
[----:B-1----:R1:W2:Y:S02]  /*17660*/  SYNCS.PHASECHK.TRANS64.TRYWAIT P0, [R7+URZ], R2 ;  /* 0x00000002070075a7 */ /* 0x0022a4000800017f */
[----:B--2---:R-:W-:Y:S05]  /*17670*/  @!P0 NANOSLEEP.SYNCS 0x989680 ;  /* 0x009896800000895d */ /* 0x004fea0003900000 */
[----:B------:R-:W2:Y:S02]  /*17680*/  @!P0 SYNCS.PHASECHK.TRANS64 P0, [R7+URZ], R2 ;  /* 0x00000002070085a7 */ /* 0x000ea4000800007f */
[----:B--2---:R-:W-:Y:S05]  /*17690*/  @!P0 BRA `(.L_x_4392) ;  /* 0xfffffffc00f08947 */ /* 0x004fea000383ffff */
[----:B------:R-:W-:Y:S05]  /*176a0*/  BRA `(.L_x_4442) ;  /* 0xffffffe400d47947 */ /* 0x000fea000383ffff */
.L_x_4394:
[----:B--2---:R2:W3:Y:S02]  /*176b0*/  SYNCS.PHASECHK.TRANS64.TRYWAIT P0, [R4+URZ], R5 ;  /* 0x00000005040075a7 */ /* 0x0044e4000800017f */
[----:B---3--:R-:W-:Y:S05]  /*176c0*/  @!P0 NANOSLEEP.SYNCS 0x989680 ;  /* 0x009896800000895d */ /* 0x008fea0003900000 */
[----:B------:R-:W3:Y:S02]  /*176d0*/  @!P0 SYNCS.PHASECHK.TRANS64 P0, [R4+URZ], R5 ;  /* 0x00000005040085a7 */ /* 0x000ee4000800007f */
[----:B---3--:R-:W-:Y:S05]  /*176e0*/  @!P0 BRA `(.L_x_4394) ;  /* 0xfffffffc00f08947 */ /* 0x008fea000383ffff */
[----:B------:R-:W-:Y:S05]  /*176f0*/  BRA `(.L_x_4443) ;  /* 0xffffffe400d87947 */ /* 0x000fea000383ffff */
.L_x_4444:
        /* <DEDUP_REMOVED lines=16> */
.L_x_5880:


//--------------------- .text._ZN7cutlass13device_kernelIN5flash11enable_sm90INS1_16FlashAttnFwdSm90INS1_25CollectiveMainloopFwdSm90ILi2EN4cute5tupleIJNS5_1CILi1EEES8_S8_EEENS6_IJNS7_ILi64EEESA_SA_EEELi512ENS_10bfloat16_tEfNS_4arch4Sm90ELb1ELb0ELb0ELb1ELb0ELb0ELb0ELb0ELb0ELb1ELb0ELb0EEENS1_21CollectiveEpilogueFwdINS6_IJSA_NS7_ILi512EEESA_EEES9_SC_SE_Li256ELb1ELb1ELb0ELb0EEENS1_36VarlenDynamicPersistentTileSchedulerILi64ELi64ELi256ELi128ELb0ELb1ELb1ELb1ELb1ELb1EEEEEEEEEvNT_6ParamsE --------------------------
	.section	.text._ZN7cutlass13device_kernelIN5flash11enable_sm90INS1_16FlashAttnFwdSm90INS1_25CollectiveMainloopFwdSm90ILi2EN4cute5tupleIJNS5_1CILi1EEES8_S8_EEENS6_IJNS7_ILi64EEESA_SA_EEELi512ENS_10bfloat16_tEfNS_4arch4Sm90ELb1ELb0ELb0ELb1ELb0ELb0ELb0ELb0ELb0ELb1ELb0ELb0EEENS1_21CollectiveEpilogueFwdINS6_IJSA_NS7_ILi512EEESA_EEES9_SC_SE_Li256ELb1ELb1ELb0ELb0EEENS1_36VarlenDynamicPersistentTileSchedulerILi64ELi64ELi256ELi128ELb0ELb1ELb1ELb1ELb1ELb1EEEEEEEEEvNT_6ParamsE,"ax",@progbits
	.align	128
.text._ZN7cutlass13device_kernelIN5flash11enable_sm90INS1_16FlashAttnFwdSm90INS1_25CollectiveMainloopFwdSm90ILi2EN4cute5tupleIJNS5_1CILi1EEES8_S8_EEENS6_IJNS7_ILi64EEESA_SA_EEELi512ENS_10bfloat16_tEfNS_4arch4Sm90ELb1ELb0ELb0ELb1ELb0ELb0ELb0ELb0ELb0ELb1ELb0ELb0EEENS1_21CollectiveEpilogueFwdINS6_IJSA_NS7_ILi512EEESA_EEES9_SC_SE_Li256ELb1ELb1ELb0ELb0EEENS1_36VarlenDynamicPersistentTileSchedulerILi64ELi64ELi256ELi128ELb0ELb1ELb1ELb1ELb1ELb1EEEEEEEEEvNT_6ParamsE:
        .type           _ZN7cutlass13device_kernelIN5flash11enable_sm90INS1_16FlashAttnFwdSm90INS1_25CollectiveMainloopFwdSm90ILi2EN4cute5tupleIJNS5_1CILi1EEES8_S8_EEENS6_IJNS7_ILi64EEESA_SA_EEELi512ENS_10bfloat16_tEfNS_4arch4Sm90ELb1ELb0ELb0ELb1ELb0ELb0ELb0ELb0ELb0ELb1ELb0ELb0EEENS1_21CollectiveEpilogueFwdINS6_IJSA_NS7_ILi512EEESA_EEES9_SC_SE_Li256ELb1ELb1ELb0ELb0EEENS1_36VarlenDynamicPersistentTileSchedulerILi64ELi64ELi256ELi128ELb0ELb1ELb1ELb1ELb1ELb1EEEEEEEEEvNT_6ParamsE,@function
        .size           _ZN7cutlass13device_kernelIN5flash11enable_sm90INS1_16FlashAttnFwdSm90INS1_25CollectiveMainloopFwdSm90ILi2EN4cute5tupleIJNS5_1CILi1EEES8_S8_EEENS6_IJNS7_ILi64EEESA_SA_EEELi512ENS_10bfloat16_tEfNS_4arch4Sm90ELb1ELb0ELb0ELb1ELb0ELb0ELb0ELb0ELb0ELb1ELb0ELb0EEENS1_21CollectiveEpilogueFwdINS6_IJSA_NS7_ILi512EEESA_EEES9_SC_SE_Li256ELb1ELb1ELb0ELb0EEENS1_36VarlenDynamicPersistentTileSchedulerILi64ELi64ELi256ELi128ELb0ELb1ELb1ELb1ELb1ELb1EEEEEEEEEvNT_6ParamsE,(.L_x_5881 - _ZN7cutlass13device_kernelIN5flash11enable_sm90INS1_16FlashAttnFwdSm90INS1_25CollectiveMainloopFwdSm90ILi2EN4cute5tupleIJNS5_1CILi1EEES8_S8_EEENS6_IJNS7_ILi64EEESA_SA_EEELi512ENS_10bfloat16_tEfNS_4arch4Sm90ELb1ELb0ELb0ELb1ELb0ELb0ELb0ELb0ELb0ELb1ELb0ELb0EEENS1_21CollectiveEpilogueFwdINS6_IJSA_NS7_ILi512EEESA_EEES9_SC_SE_Li256ELb1ELb1ELb0ELb0EEENS1_36VarlenDynamicPersistentTileSchedulerILi64ELi64ELi256ELi128ELb0ELb1ELb1ELb1ELb1ELb1EEEEEEEEEvNT_6ParamsE)
        .other          _ZN7cutlass13device_kernelIN5flash11enable_sm90INS1_16FlashAttnFwdSm90INS1_25CollectiveMainloopFwdSm90ILi2EN4cute5tupleIJNS5_1CILi1EEES8_S8_EEENS6_IJNS7_ILi64EEESA_SA_EEELi512ENS_10bfloat16_tEfNS_4arch4Sm90ELb1ELb0ELb0ELb1ELb0ELb0ELb0ELb0ELb0ELb1ELb0ELb0EEENS1_21CollectiveEpilogueFwdINS6_IJSA_NS7_ILi512EEESA_EEES9_SC_SE_Li256ELb1ELb1ELb0ELb0EEENS1_36VarlenDynamicPersistentTileSchedulerILi64ELi64ELi256ELi128ELb0ELb1ELb1ELb1ELb1ELb1EEEEEEEEEvNT_6ParamsE,@"STO_CUDA_ENTRY STV_DEFAULT"
_ZN7cutlass13device_kernelIN5flash11enable_sm90INS1_16FlashAttnFwdSm90INS1_25CollectiveMainloopFwdSm90ILi2EN4cute5tupleIJNS5_1CILi1EEES8_S8_EEENS6_IJNS7_ILi64EEESA_SA_EEELi512ENS_10bfloat16_tEfNS_4arch4Sm90ELb1ELb0ELb0ELb1ELb0ELb0ELb0ELb0ELb0ELb1ELb0ELb0EEENS1_21CollectiveEpilogueFwdINS6_IJSA_NS7_ILi512EEESA_EEES9_SC_SE_Li256ELb1ELb1ELb0ELb0EEENS1_36VarlenDynamicPersistentTileSchedulerILi64ELi64ELi256ELi128ELb0ELb1ELb1ELb1ELb1ELb1EEEEEEEEEvNT_6ParamsE:
        /* <DEDUP_REMOVED lines=18> */
.L_x_4446:
[----:B------:R-:W-:Y:S05]  /*0120*/  BSYNC B0 ;  /* 0x0000000000007941 */ /* 0x000fea0003800000 */
.L_x_4445:
        /* <DEDUP_REMOVED lines=37> */
.L_x_4447:
        /* <DEDUP_REMOVED lines=22> */
.L_x_4448:
        /* <DEDUP_REMOVED lines=18> */
.L_x_4449:
        /* <DEDUP_REMOVED lines=22> */
.L_x_4450:
        /* <DEDUP_REMOVED lines=22> */
.L_x_4451:
[----:B------:R-:W-:Y:S01]  /*08c0*/  PLOP3.LUT P0, PT, PT, PT, UP0, 0x80, 0x0 ;  /* 0x000000000000781c */ /* 0x000fe20003f0f008 */
[----:B------:R-:W-:Y:S01]  /*08d0*/  UMOV UR36, 0x1 ;  /* 0x0000000100247882 */ /* 0x000fe20000000000 */
[----:B------:R-:W-:Y:S01]  /*08e0*/  NOP ;  /* 0x0000000000007918 */ /* 0x000fe20000000000 */
[----:B------:R-:W-:Y:S01]  /*08f0*/  USEL UR36, UR36, 0x2, !UP0 ;  /* 0x0000000224247887 */ /* 0x000fe2000c000000 */
[----:B------:R-:W-:Y:S01]  /*0900*/  ULDC.64 UR40, c[0x0][0x208] ;  /* 0x0000820000287ab9 */ /* 0x000fe20000000a00 */
[----:B012-4-:R-:W-:Y:S08]  /*0910*/  BAR.SYNC.DEFER_BLOCKING 0x0 ;  /* 0x0000000000007b1d */ /* 0x017ff00000010000 */
[----:B------:R-:W-:Y:S05]  /*0920*/  @!P0 BRA `(.L_x_4452) ;  /* 0x000000b8004c8947 */ /* 0x000fea0003800000 */
.L_x_4453:
        /* <DEDUP_REMOVED lines=28> */
[----:B------:R-:W-:Y:S01]  /*0af0*/  LEA.HI R3, R0, R197, RZ, 0x4 ;  /* 0x000000c500037211 */ /* 0x000fe200078f20ff */
[----:B------:R-:W-:-:S03]  /*0b00*/  UMOV UR37, URZ ;  /* 0x0000003f00257c82 */ /* 0x000fc60008000000 */
[----:B------:R-:W-:Y:S02]  /*0b10*/  SHF.R.S32.HI R2, RZ, 0x4, R3 ;  /* 0x00000004ff027819 */ /* 0x000fe40000011403 */
[C---:B------:R-:W-:Y:S02]  /*0b20*/  LOP3.LUT R6, R3.reuse, 0xfffffff0, RZ, 0xc0, !PT ;  /* 0xfffffff003067812 */ /* 0x040fe400078ec0ff */
[----:B------:R-:W-:-:S03]  /*0b30*/  LEA.HI R4, R3, R2, RZ, 0x1 ;  /* 0x0000000203047211 */ /* 0x000fc600078f08ff */
[----:B------:R-:W-:Y:S01]  /*0b40*/  IMAD.IADD R6, R197, 0x1, -R6 ;  /* 0x00000001c5067824 */ /* 0x000fe200078e0a06 */
[----:B------:R-:W-:Y:S02]  /*0b50*/  LOP3.LUT R5, R4, 0x1ffffffe, RZ, 0xc0, !PT ;  /* 0x1ffffffe04057812 */ /* 0x000fe400078ec0ff */
[----:B------:R-:W-:-:S03]  /*0b60*/  LEA.HI R4, R0, R197, RZ, 0x5 ;  /* 0x000000c500047211 */ /* 0x000fc600078f28ff */
[----:B------:R-:W-:Y:S01]  /*0b70*/  IMAD.IADD R10, R2, 0x1, -R5 ;  /* 0x00000001020a7824 */ /* 0x000fe200078e0a05 */
[CC--:B------:R-:W-:Y:S02]  /*0b80*/  LEA.HI R5, R0.reuse, R197.reuse, RZ, 0x2 ;  /* 0x000000c500057211 */ /* 0x0c0fe400078f10ff */
[----:B------:R-:W-:Y:S02]  /*0b90*/  LEA.HI R2, R0, R197, RZ, 0x7 ;  /* 0x000000c500027211 */ /* 0x000fe400078f38ff */
[--C-:B------:R-:W-:Y:S02]  /*0ba0*/  SHF.R.S32.HI R12, RZ, 0x5, R4.reuse ;  /* 0x00000005ff0c7819 */ /* 0x100fe40000011404 */
[----:B------:R-:W-:Y:S02]  /*0bb0*/  SHF.R.S32.HI R3, RZ, 0x1f, R4 ;  /* 0x0000001fff037819 */ /* 0x000fe40000011404 */
[----:B------:R-:W-:Y:S02]  /*0bc0*/  LOP3.LUT R8, R5, 0xfffffffc, RZ, 0xc0, !PT ;  /* 0xfffffffc05087812 */ /* 0x000fe400078ec0ff */
[----:B------:R-:W-:-:S02]  /*0bd0*/  LOP3.LUT R4, R2, 0xffffff80, RZ, 0xc0, !PT ;  /* 0xffffff8002047812 */ /* 0x000fc400078ec0ff */
[----:B------:R-:W-:Y:S01]  /*0be0*/  LEA.HI R5, R3, R12, RZ, 0x2 ;  /* 0x0000000c03057211 */ /* 0x000fe200078f10ff */
[C---:B------:R-:W-:Y:S01]  /*0bf0*/  IMAD.IADD R8, R197.reuse, 0x1, -R8 ;  /* 0x00000001c5087824 */ /* 0x040fe200078e0a08 */
        /* <DEDUP_REMOVED lines=11> */
[-C--:B------:R-:W-:Y:S02]  /*0cb0*/  LEA.HI R5, R3, R4.reuse, RZ, 0x2 ;  /* 0x0000000403057211 */ /* 0x080fe400078f10ff */
[----:B------:R-:W-:Y:S01]  /*0cc0*/  LOP3.LUT R9, R7, 0xfffffff8, RZ, 0xc0, !PT ;  /* 0xfffffff807097812 */ /* 0x000fe200078ec0ff */
[----:B------:R-:W-:Y:S01]  /*0cd0*/  IMAD.IADD R185, R8, 0x1, -R11 ;  /* 0x0000000108b97824 */ /* 0x000fe200078e0a0b */
[----:B------:R-:W-:Y:S01]  /*0ce0*/  LOP3.LUT R11, R5, 0x7ffffffc, RZ, 0xc0, !PT ;  /* 0x7ffffffc050b7812 */ /* 0x000fe200078ec0ff */
[----:B------:R-:W-:Y:S01]  /*0cf0*/  IMAD.SHL.U32 R7, R7, 0x40, RZ ;  /* 0x0000004007077824 */ /* 0x000fe200078e00ff */
[----:B------:R-:W-:Y:S01]  /*0d00*/  SHF.R.S32.HI R8, RZ, 0x1f, R5 ;  /* 0x0000001fff087819 */ /* 0x000fe20000011405 */
[----:B------:R-:W-:Y:S01]  /*0d10*/  IMAD.IADD R9, R6, 0x1, -R9 ;  /* 0x0000000106097824 */ /* 0x000fe200078e0a09 */
[----:B------:R-:W-:Y:S01]  /*0d20*/  LEA.HI R6, R3, R4, RZ, 0x5 ;  /* 0x0000000403067211 */ /* 0x000fe200078f28ff */
[----:B------:R-:W-:Y:S01]  /*0d30*/  IMAD.IADD R11, R4, 0x1, -R11 ;  /* 0x00000001040b7824 */ /* 0x000fe200078e0a0b */
[----:B------:R-:W-:Y:S01]  /*0d40*/  SHF.R.S32.HI R3, RZ, 0x2, R5 ;  /* 0x00000002ff037819 */ /* 0x000fe20000011405 */
[----:B------:R-:W-:Y:S01]  /*0d50*/  IMAD.SHL.U32 R4, R9, 0x40, RZ ;  /* 0x0000004009047824 */ /* 0x000fe200078e00ff */
[----:B------:R-:W-:Y:S01]  /*0d60*/  LOP3.LUT R7, R7, 0x7ffffe00, RZ, 0xc0, !PT ;  /* 0x7ffffe0007077812 */ /* 0x000fe200078ec0ff */
[----:B------:R-:W-:Y:S01]  /*0d70*/  IMAD.SHL.U32 R5, R10, 0x8, RZ ;  /* 0x000000080a057824 */ /* 0x000fe200078e00ff */
[----:B------:R-:W-:-:S02]  /*0d80*/  LEA.HI R8, R8, R3, RZ, 0x3 ;  /* 0x0000000308087211 */ /* 0x000fc400078f18ff */
[----:B------:R-:W-:Y:S01]  /*0d90*/  LOP3.LUT R4, R4, 0x1c0, RZ, 0xc0, !PT ;  /* 0x000001c004047812 */ /* 0x000fe200078ec0ff */
[----:B------:R-:W-:Y:S01]  /*0da0*/  IMAD.U32 R196, R14, 0x40, R5 ;  /* 0x000000400ec47824 */ /* 0x000fe200078e0005 */
[----:B------:R-:W-:Y:S01]  /*0db0*/  LOP3.LUT R8, R8, 0xfffffff8, RZ, 0xc0, !PT ;  /* 0xfffffff808087812 */ /* 0x000fe200078ec0ff */
[----:B------:R-:W-:Y:S01]  /*0dc0*/  IMAD R7, R12, 0x400, R7 ;  /* 0x000004000c077824 */ /* 0x000fe200078e0207 */
[----:B------:R-:W-:Y:S02]  /*0dd0*/  LOP3.LUT R5, R4, 0x8, R5, 0xf8, !PT ;  /* 0x0000000804057812 */ /* 0x000fe400078ef805 */
[----:B------:R-:W-:Y:S01]  /*0de0*/  SHF.R.U32.HI R4, RZ, 0x3, R4 ;  /* 0x00000003ff047819 */ /* 0x000fe20000011604 */
[----:B------:R-:W-:Y:S01]  /*0df0*/  IMAD.IADD R3, R3, 0x1, -R8 ;  /* 0x0000000103037824 */ /* 0x000fe200078e0a08 */
[----:B------:R-:W-:Y:S02]  /*0e00*/  LEA.HI R0, R0, R197, RZ, 0x3 ;  /* 0x000000c500007211 */ /* 0x000fe400078f18ff */
[----:B------:R-:W-:-:S02]  /*0e10*/  LOP3.LUT R4, R5, R4, RZ, 0x3c, !PT ;  /* 0x0000000405047212 */ /* 0x000fc400078e3cff */
[----:B------:R-:W-:Y:S02]  /*0e20*/  LOP3.LUT R8, R0, 0xfffffff8, RZ, 0xc0, !PT ;  /* 0xfffffff800087812 */ /* 0x000fe400078ec0ff */
[----:B------:R-:W-:Y:S01]  /*0e30*/  R2P PR, R9, 0x6 ;  /* 0x0000000609007804 */ /* 0x000fe20000000000 */
[----:B------:R-:W-:Y:S01]  /*0e40*/  IMAD.IADD R4, R7, 0x1, R4 ;  /* 0x0000000107047824 */ /* 0x000fe200078e0204 */
[----:B------:R-:W-:Y:S01]  /*0e50*/  LEA.HI R2, R2, R193, RZ, 0x1 ;  /* 0x000000c102027211 */ /* 0x000fe200078f08ff */
[----:B------:R-:W-:Y:S01]  /*0e60*/  IMAD.IADD R191, R197, 0x1, -R8 ;  /* 0x00000001c5bf7824 */ /* 0x000fe200078e0a08 */
[----:B------:R-:W-:Y:S02]  /*0e70*/  SHF.R.S32.HI R6, RZ, 0x5, R6 ;  /* 0x00000005ff067819 */ /* 0x000fe40000011406 */
[----:B------:R-:W-:Y:S01]  /*0e80*/  LEA R19, R4, UR46, 0x1 ;  /* 0x0000002e04137c11 */ /* 0x000fe2000f8e08ff */
[----:B------:R-:W-:Y:S01]  /*0e90*/  IMAD.SHL.U32 R17, R191, 0x8, RZ ;  /* 0x00000008bf117824 */ /* 0x000fe200078e00ff */
[----:B------:R-:W-:Y:S01]  /*0ea0*/  LOP3.LUT R2, R2, 0xfffffe, RZ, 0xc0, !PT ;  /* 0x00fffffe02027812 */ /* 0x000fe200078ec0ff */
[----:B------:R-:W-:Y:S01]  /*0eb0*/  IMAD R16, R6, 0x10, R3 ;  /* 0x0000001006107824 */ /* 0x000fe200078e0203 */
[----:B------:R-:W-:Y:S01]  /*0ec0*/  SEL R23, R23, 0xffffffc0, !P2 ;  /* 0xffffffc017177807 */ /* 0x000fe20005000000 */
[----:B------:R-:W-:Y:S01]  /*0ed0*/  VIADD R184, R19, 0x26800 ;  /* 0x0002680013b87836 */ /* 0x000fe20000000000 */
[----:B------:R-:W-:Y:S01]  /*0ee0*/  SHF.R.S32.HI R192, RZ, 0x3, R0 ;  /* 0x00000003ffc07819 */ /* 0x000fe20000011400 */
[----:B------:R-:W-:-:S02]  /*0ef0*/  IMAD.IADD R2, R193, 0x1, -R2 ;  /* 0x00000001c1027824 */ /* 0x000fc400078e0a02 */
        /* <DEDUP_REMOVED lines=14> */
[----:B------:R-:W-:Y:S01]  /*0fe0*/  @P1 VIADD R22, R184, 0xffffffe0 ;  /* 0xffffffe0b8161836 */ /* 0x000fe20000000000 */
[----:B------:R-:W-:Y:S01]  /*0ff0*/  SHF.R.S32.HI R198, RZ, 0x1f, R194 ;  /* 0x0000001fffc67819 */ /* 0x000fe200000114c2 */
[----:B------:R-:W-:-:S02]  /*1000*/  IMAD.SHL.U32 R18, R2, 0x100, RZ ;  /* 0x0000010002127824 */ /* 0x000fc400078e00ff */
[----:B------:R-:W-:Y:S02]  /*1010*/  IMAD.IADD R184, R184, 0x1, R23 ;  /* 0x00000001b8b87824 */ /* 0x000fe400078e0217 */
[----:B------:R-:W-:Y:S02]  /*1020*/  IMAD.SHL.U32 R2, R11, 0x2, RZ ;  /* 0x000000020b027824 */ /* 0x000fe400078e00ff */
[----:B------:R-:W-:Y:S02]  /*1030*/  IMAD R185, R185, 0x8, R16 ;  /* 0x00000008b9b97824 */ /* 0x000fe400078e0210 */
[----:B------:R-:W-:-:S07]  /*1040*/  IMAD.IADD R23, R23, 0x1, R22 ;  /* 0x0000000117177824 */ /* 0x000fce00078e0216 */
.L_x_4509:
[----:B------:R-:W-:Y:S01]  /*1050*/  ULDC.64 UR8, c[0x0][0xc88] ;  /* 0x0003220000087ab9 */ /* 0x000fe20000000a00 */
[----:B------:R-:W-:Y:S01]  /*1060*/  ULDC.64 UR10, c[0x0][0xa18] ;  /* 0x00028600000a7ab9 */ /* 0x000fe20000000a00 */
[----:B------:R-:W-:Y:S02]  /*1070*/  UIMAD.WIDE UR8, UR7, 0x4, UR8 ;  /* 0x00000004070878a5 */ /* 0x000fe4000f8e0208 */
[----:B------:R-:W-:Y:S01]  /*1080*/  UISETP.NE.U32.AND UP1, UPT, UR10, URZ, UPT ;  /* 0x0000003f0a00728c */ /* 0x000fe2000bf25070 */
[----:B------:R-:W-:Y:S01]  /*1090*/  ULDC UR4, c[0x0][0x424] ;  /* 0x0001090000047ab9 */ /* 0x000fe20000000800 */
[----:B------:R-:W-:Y:S02]  /*10a0*/  ULDC UR7, c[0x0][0x2f0] ;  /* 0x0000bc0000077ab9 */ /* 0x000fe40000000800 */
[----:B0-23--:R-:W-:Y:S02]  /*10b0*/  IMAD.U32 R4, RZ, RZ, UR8 ;  /* 0x00000008ff047e24 */ /* 0x00dfe4000f8e00ff */
[----:B------:R-:W-:Y:S01]  /*10c0*/  IMAD.U32 R5, RZ, RZ, UR9 ;  /* 0x00000009ff057e24 */ /* 0x000fe2000f8e00ff */
[----:B------:R-:W-:-:S04]  /*10d0*/  ULDC.64 UR8, c[0x0][0xa28] ;  /* 0x00028a0000087ab9 */ /* 0x000fc80000000a00 */
[----:B------:R-:W2:Y:S01]  /*10e0*/  LDG.E R4, desc[UR40][R4.64] ;  /* 0x0000002804047981 */ /* 0x000ea2000c1e1900 */
[----:B------:R-:W-:Y:S02]  /*10f0*/  UISETP.NE.U32.AND UP0, UPT, UR8, URZ, UPT ;  /* 0x0000003f0800728c */ /* 0x000fe4000bf05070 */
[----:B------:R-:W-:Y:S02]  /*1100*/  UISETP.NE.AND.EX UP1, UPT, UR11, URZ, UPT, UP1 ;  /* 0x0000003f0b00728c */ /* 0x000fe4000bf25310 */
[----:B------:R-:W-:-:S04]  /*1110*/  UISETP.NE.AND.EX UP0, UPT, UR9, URZ, UPT, UP0 ;  /* 0x0000003f0900728c */ /* 0x000fc8000bf05300 */
[----:B------:R-:W-:Y:S02]  /*1120*/  PLOP3.LUT P2, PT, PT, PT, UP1, 0x80, 0x0 ;  /* 0x000000000000781c */ /* 0x000fe40003f4f018 */
[----:B------:R-:W-:Y:S02]  /*1130*/  PLOP3.LUT P0, PT, PT, PT, UP0, 0x80, 0x0 ;  /* 0x000000000000781c */ /* 0x000fe40003f0f008 */
[----:B--2---:R-:W-:-:S13]  /*1140*/  R2UR UR45, R4 ;  /* 0x00000000042d72ca */ /* 0x004fda00000e0000 */
[----:B------:R-:W-:Y:S02]  /*1150*/  USHF.R.S32.HI UR44, URZ, 0x1f, UR45 ;  /* 0x0000001f3f2c7899 */ /* 0x000fe4000801142d */
[----:B------:R-:W-:-:S04]  /*1160*/  @UP0 ULEA UR8, UP2, UR45, UR8, 0x2 ;  /* 0x000000082d080291 */ /* 0x000fc8000f84103f */
[----:B------:R-:W-:Y:S02]  /*1170*/  @UP0 ULEA.HI.X UR9, UR45, UR9, UR44, 0x2, UP2 ;  /* 0x000000092d090291 */ /* 0x000fe400090f142c */
[----:B------:R-:W-:Y:S01]  /*1180*/  @UP1 ULEA UR10, UP0, UR45, UR10, 0x2 ;  /* 0x0000000a2d0a1291 */ /* 0x000fe2000f80103f */
[----:B------:R-:W-:-:S03]  /*1190*/  IMAD.U32 R4, RZ, RZ, UR8 ;  /* 0x00000008ff047e24 */ /* 0x000fc6000f8e00ff */
[----:B------:R-:W-:Y:S01]  /*11a0*/  @UP1 ULEA.HI.X UR11, UR45, UR11, UR44, 0x2, UP0 ;  /* 0x0000000b2d0b1291 */ /* 0x000fe200080f142c */
[----:B------:R-:W-:Y:S01]  /*11b0*/  IMAD.U32 R5, RZ, RZ, UR9 ;  /* 0x00000009ff057e24 */ /* 0x000fe2000f8e00ff */
[----:B------:R-:W-:Y:S01]  /*11c0*/  ULDC.64 UR8, c[0x0][0x418] ;  /* 0x0001060000087ab9 */ /* 0x000fe20000000a00 */
[----:B-1----:R-:W-:-:S03]  /*11d0*/  IMAD.U32 R6, RZ, RZ, UR10 ;  /* 0x0000000aff067e24 */ /* 0x002fc6000f8e00ff */
[----:B----4-:R-:W-:Y:S01]  /*11e0*/  IMAD.U32 R7, RZ, RZ, UR11 ;  /* 0x0000000bff077e24 */ /* 0x010fe2000f8e00ff */
[----:B------:R-:W2:Y:S04]  /*11f0*/  @P0 LDG.E R4, desc[UR40][R4.64] ;  /* 0x0000002804040981 */ /* 0x000ea8000c1e1900 */
[----:B------:R-:W3:Y:S01]  /*1200*/  @P2 LDG.E R6, desc[UR40][R6.64] ;  /* 0x0000002806062981 */ /* 0x000ee2000c1e1900 */
[----:B------:R-:W-:Y:S01]  /*1210*/  UISETP.NE.U32.AND UP0, UPT, UR8, URZ, UPT ;  /* 0x0000003f0800728c */ /* 0x000fe2000bf05070 */
[----:B------:R-:W-:Y:S01]  /*1220*/  UMOV UR50, URZ ;  /* 0x0000003f00327c82 */ /* 0x000fe20008000000 */
[----:B------:R-:W-:Y:S02]  /*1230*/  ULDC UR51, c[0x0][0x288] ;  /* 0x0000a20000337ab9 */ /* 0x000fe40000000800 */
[----:B------:R-:W-:Y:S01]  /*1240*/  UISETP.NE.AND.EX UP0, UPT, UR9, URZ, UPT, UP0 ;  /* 0x0000003f0900728c */ /* 0x000fe2000bf05300 */
[----:B------:R-:W-:-:S02]  /*1250*/  UMOV UR43, UR6 ;  /* 0x00000006002b7c82 */ /* 0x000fc40008000000 */
[----:B------:R-:W-:Y:S01]  /*1260*/  ULDC.64 UR8, c[0x0][0xa20] ;  /* 0x0002880000087ab9 */ /* 0x000fe20000000a00 */
[----:B------:R-:W-:Y:S01]  /*1270*/  USEL UR4, UR4, 0x1, UP0 ;  /* 0x0000000104047887 */ /* 0x000fe20008000000 */
[----:B------:R-:W-:-:S03]  /*1280*/  ISETP.NE.U32.AND P1, PT, RZ, UR8, PT ;  /* 0x00000008ff007c0c */ /* 0x000fc6000bf25070 */
        /* <DEDUP_REMOVED lines=18> */
.L_x_4454:
[----:B------:R-:W-:Y:S05]  /*13b0*/  @!P1 BRA `(.L_x_4455) ;  /* 0x00000000001c9947 */ /* 0x000fea0003800000 */
[----:B------:R-:W-:-:S04]  /*13c0*/  ULEA UR4, UP0, UR45, UR8, 0x2 ;  /* 0x000000082d047291 */ /* 0x000fc8000f80103f */
[----:B------:R-:W-:Y:S02]  /*13d0*/  ULEA.HI.X UR6, UR45, UR9, UR44, 0x2, UP0 ;  /* 0x000000092d067291 */ /* 0x000fe400080f142c */
[----:B------:R-:W-:-:S04]  /*13e0*/  IMAD.U32 R4, RZ, RZ, UR4 ;  /* 0x00000004ff047e24 */ /* 0x000fc8000f8e00ff */
[----:B------:R-:W-:-:S05]  /*13f0*/  IMAD.U32 R5, RZ, RZ, UR6 ;  /* 0x00000006ff057e24 */ /* 0x000fca000f8e00ff */
[----:B------:R-:W2:Y:S02]  /*1400*/  LDG.E R4, desc[UR40][R4.64] ;  /* 0x0000002804047981 */ /* 0x000ea4000c1e1900 */
[----:B--2---:R-:W-:Y:S01]  /*1410*/  R2UR UR4, R4 ;  /* 0x00000000040472ca */ /* 0x004fe200000e0000 */
[----:B------:R-:W-:-:S14]  /*1420*/  BRA `(.L_x_4456) ;  /* 0x0000000000347947 */ /* 0x000fdc0003800000 */
.L_x_4455:
        /* <DEDUP_REMOVED lines=13> */
.L_x_4456:
        /* <DEDUP_REMOVED lines=9> */
[----:B------:R-:W0:Y:S01]  /*1590*/  LDC R0, c[0x0][0x448] ;  /* 0x00011200ff007b82 */ /* 0x000e220000000800 */
[----:B------:R-:W-:Y:S01]  /*15a0*/  UIADD3 UR4, UR42, 0x3f, URZ ;  /* 0x0000003f2a047890 */ /* 0x000fe2000fffe03f */
[----:B------:R-:W-:Y:S01]  /*15b0*/  CS2R R150, SRZ ;  /* 0x0000000000967805 */ /* 0x000fe2000001ff00 */
[----:B------:R-:W-:Y:S01]  /*15c0*/  UIADD3 UR50, UR50, 0x40, -UR51 ;  /* 0x0000004032327890 */ /* 0x000fe2000fffe833 */
        /* <DEDUP_REMOVED lines=20> */
[----:B0-----:R-:W-:Y:S01]  /*1710*/  ISETP.NE.AND P0, PT, R0, 0x1, PT ;  /* 0x000000010000780c */ /* 0x001fe20003f05270 */
[----:B------:R-:W-:Y:S01]  /*1720*/  IMAD.U32 R0, RZ, RZ, UR4 ;  /* 0x00000004ff007e24 */ /* 0x000fe2000f8e00ff */
        /* <DEDUP_REMOVED lines=11> */
[----:B------:R-:W0:Y:S01]  /*17e0*/  @P0 LDC R3, c[0x0][0x44c] ;  /* 0x00011300ff030b82 */ /* 0x000e220000000800 */
[----:B------:R-:W-:Y:S02]  /*17f0*/  CS2R R44, SRZ ;  /* 0x00000000002c7805 */ /* 0x000fe4000001ff00 */
[----:B------:R-:W-:-:S02]  /*1800*/  CS2R R92, SRZ ;  /* 0x00000000005c7805 */ /* 0x000fc4000001ff00 */
[----:B------:R-:W-:Y:S02]  /*1810*/  CS2R R42, SRZ ;  /* 0x00000000002a7805 */ /* 0x000fe4000001ff00 */
[----:B------:R-:W-:Y:S02]  /*1820*/  CS2R R40, SRZ ;  /* 0x0000000000287805 */ /* 0x000fe4000001ff00 */
[----:B------:R-:W-:Y:S02]  /*1830*/  CS2R R88, SRZ ;  /* 0x0000000000587805 */ /* 0x000fe4000001ff00 */
[----:B------:R-:W-:Y:S02]  /*1840*/  CS2R R86, SRZ ;  /* 0x0000000000567805 */ /* 0x000fe4000001ff00 */
[----:B------:R-:W-:Y:S01]  /*1850*/  CS2R R84, SRZ ;  /* 0x0000000000547805 */ /* 0x000fe2000001ff00 */
[----:B------:R-:W1:Y:S01]  /*1860*/  @P0 LDC R4, c[0x0][0x450] ;  /* 0x00011400ff040b82 */ /* 0x000e620000000800 */
        /* <DEDUP_REMOVED lines=15> */
[----:B0-----:R-:W-:Y:S01]  /*1960*/  @P0 IMAD.HI.U32 R3, R3, UR4, RZ ;  /* 0x0000000403030c27 */ /* 0x001fe2000f8e00ff */
[----:B------:R-:W-:Y:S02]  /*1970*/  CS2R R52, SRZ ;  /* 0x0000000000347805 */ /* 0x000fe4000001ff00 */
[----:B------:R-:W-:Y:S02]  /*1980*/  CS2R R50, SRZ ;  /* 0x0000000000327805 */ /* 0x000fe4000001ff00 */
[----:B------:R-:W-:Y:S02]  /*1990*/  CS2R R48, SRZ ;  /* 0x0000000000307805 */ /* 0x000fe4000001ff00 */
[----:B------:R-:W-:-:S02]  /*19a0*/  CS2R R10, SRZ ;  /* 0x00000000000a7805 */ /* 0x000fc4000001ff00 */
[----:B------:R-:W-:Y:S02]  /*19b0*/  CS2R R8, SRZ ;  /* 0x0000000000087805 */ /* 0x000fe4000001ff00 */
[----:B------:R-:W-:Y:S02]  /*19c0*/  CS2R R38, SRZ ;  /* 0x0000000000267805 */ /* 0x000fe4000001ff00 */
[----:B------:R-:W-:Y:S02]  /*19d0*/  CS2R R34, SRZ ;  /* 0x0000000000227805 */ /* 0x000fe4000001ff00 */
[----:B-1----:R-:W-:Y:S02]  /*19e0*/  @P0 SHF.R.U32.HI R0, RZ, R4, R3 ;  /* 0x00000004ff000219 */ /* 0x002fe40000011603 */
[----:B------:R-:W-:Y:S02]  /*19f0*/  CS2R R30, SRZ ;  /* 0x00000000001e7805 */ /* 0x000fe4000001ff00 */
[----:B------:R-:W-:Y:S01]  /*1a00*/  PLOP3.LUT P0, PT, PT, PT, PT, 0x80, 0x0 ;  /* 0x000000000000781c */ /* 0x000fe20003f0f070 */
[----:B------:R-:W-:Y:S01]  /*1a10*/  IMAD.MOV.U32 R12, RZ, RZ, RZ ;  /* 0x000000ffff0c7224 */ /* 0x000fe200078e00ff */
[----:B------:R-:W-:Y:S01]  /*1a20*/  CS2R R26, SRZ ;  /* 0x00000000001a7805 */ /* 0x000fe2000001ff00 */
[----:B------:R-:W-:-:S02]  /*1a30*/  VIADD R3, R0, UR50 ;  /* 0x0000003200037c36 */ /* 0x000fc40008000000 */
[----:B------:R-:W-:Y:S02]  /*1a40*/  IMAD.MOV.U32 R0, RZ, RZ, RZ ;  /* 0x000000ffff007224 */ /* 0x000fe400078e00ff */
        /* <DEDUP_REMOVED lines=22> */
.L_x_4459:
[----:B------:R-:W-:Y:S01]  /*1bb0*/  ULEA UR21, UR37, UR46, 0x3 ;  /* 0x0000002e25157291 */ /* 0x000fe2000f8e183f */
[----:B------:R-:W-:-:S05]  /*1bc0*/  IMAD.U32 R0, RZ, RZ, UR38 ;  /* 0x00000026ff007e24 */ /* 0x000fca000f8e00ff */
[----:B------:R-:W-:-:S04]  /*1bd0*/  SHF.L.U32 R0, R0, 0x1f, RZ ;  /* 0x0000001f00007819 */ /* 0x000fc800000006ff */
[----:B------:R-:W0:Y:S02]  /*1be0*/  SYNCS.PHASECHK.TRANS64.TRYWAIT P1, [UR21+0x28c50], R0 ;  /* 0x028c5000ff0075a7 */ /* 0x000e240008020155 */
[----:B0-----:R-:W-:Y:S05]  /*1bf0*/  @!P1 BRA `(.L_x_4460) ;  /* 0x0000011800009947 */ /* 0x001fea0003800000 */
.L_x_4650:
        /* <DEDUP_REMOVED lines=45> */
.L_x_4466:
        /* <DEDUP_REMOVED lines=143> */
.L_x_4462:
[----:B------:R-:W-:Y:S01]  /*27c0*/  ULEA UR21, UR37, UR46, 0x3 ;  /* 0x0000002e25157291 */ /* 0x000fe2000f8e183f */
[----:B------:R-:W-:-:S05]  /*27d0*/  IMAD.U32 R0, RZ, RZ, UR38 ;  /* 0x00000026ff007e24 */ /* 0x000fca000f8e00ff */
[----:B------:R-:W-:-:S04]  /*27e0*/  SHF.L.U32 R0, R0, 0x1f, RZ ;  /* 0x0000001f00007819 */ /* 0x000fc800000006ff */
[----:B------:R0:W1:Y:S01]  /*27f0*/  SYNCS.PHASECHK.TRANS64.TRYWAIT P1, [UR21+0x28c50], R0 ;  /* 0x028c5000ff0075a7 */ /* 0x0000620008020155 */
[----:B------:R-:W-:Y:S05]  /*2800*/  @!P0 BRA `(.L_x_4463) ;  /* 0x0000000000048947 */ /* 0x000fea0003800000 */
[----:B------:R-:W-:Y:S01]  /*2810*/  BPT.TRAP 0x1 ;  /* 0x000000040000795c */ /* 0x000fe20000300000 */
.L_x_4463:
[----:B-1----:R-:W-:Y:S05]  /*2820*/  @P1 BRA `(.L_x_4464) ;  /* 0x0000000000081947 */ /* 0x002fea0003800000 */
[----:B------:R-:W1:Y:S02]  /*2830*/  SYNCS.PHASECHK.TRANS64.TRYWAIT P1, [UR21+0x28c50], R0 ;  /* 0x028c5000ff0075a7 */ /* 0x000e640008020155 */
[----:B-1----:R-:W-:Y:S05]  /*2840*/  @!P1 BRA `(.L_x_4465) ;  /* 0x0000010c00049947 */ /* 0x002fea0003800000 */
.L_x_4464:
        /* <DEDUP_REMOVED lines=29> */
.L_x_4461:
        /* <DEDUP_REMOVED lines=144> */
.L_x_4457:
[----:B------:R-:W-:Y:S01]  /*3320*/  ULDC UR4, c[0x0][0x448] ;  /* 0x0001120000047ab9 */ /* 0x000fe20000000800 */
[----:B------:R-:W-:Y:S01]  /*3330*/  UIADD3 UR6, UR42, 0x3f, URZ ;  /* 0x0000003f2a067890 */ /* 0x000fe2000fffe03f */
[----:B------:R-:W-:Y:S01]  /*3340*/  PLOP3.LUT P0, PT, PT, PT, PT, 0x80, 0x0 ;  /* 0x000000000000781c */ /* 0x000fe20003f0f070 */
[----:B------:R-:W-:Y:S01]  /*3350*/  UISETP.NE.AND UP0, UPT, UR4, 0x1, UPT ;  /* 0x000000010400788c */ /* 0x000fe2000bf05270 */
[----:B------:R-:W-:Y:S01]  /*3360*/  IMAD.MOV.U32 R0, RZ, RZ, RZ ;  /* 0x000000ffff007224 */ /* 0x000fe200078e00ff */
[----:B------:R-:W-:Y:S01]  /*3370*/  UIADD3 UR7, UR50, 0x40, -UR51 ;  /* 0x0000004032077890 */ /* 0x000fe2000fffe833 */
        /* <DEDUP_REMOVED lines=8> */
[----:B------:R-:W-:Y:S01]  /*3400*/  @UP0 ULDC UR4, c[0x0][0x44c] ;  /* 0x0001130000040ab9 */ /* 0x000fe20000000800 */
[----:B------:R-:W-:Y:S01]  /*3410*/  @UP0 ULDC UR8, c[0x0][0x450] ;  /* 0x0001140000080ab9 */ /* 0x000fe20000000800 */
[----:B------:R-:W-:Y:S01]  /*3420*/  UIMAD.WIDE.U32 UR4, UR6, UR4, URZ ;  /* 0x00000004060472a5 */ /* 0x000fe2000f8e003f */
[----:B------:R-:W-:-:S02]  /*3430*/  CS2R R136, SRZ ;  /* 0x0000000000887805 */ /* 0x000fc4000001ff00 */
[----:B------:R-:W-:Y:S02]  /*3440*/  CS2R R134, SRZ ;  /* 0x0000000000867805 */ /* 0x000fe4000001ff00 */
[----:B------:R-:W-:Y:S01]  /*3450*/  CS2R R132, SRZ ;  /* 0x0000000000847805 */ /* 0x000fe2000001ff00 */
[----:B------:R-:W-:Y:S01]  /*3460*/  @UP0 USHF.R.U32.HI UR6, URZ, UR8, UR5 ;  /* 0x000000083f060299 */ /* 0x000fe20008011605 */
[----:B------:R-:W-:Y:S02]  /*3470*/  CS2R R130, SRZ ;  /* 0x0000000000827805 */ /* 0x000fe4000001ff00 */
[----:B------:R-:W-:Y:S02]  /*3480*/  CS2R R128, SRZ ;  /* 0x0000000000807805 */ /* 0x000fe4000001ff00 */
[----:B------:R-:W-:Y:S01]  /*3490*/  CS2R R126, SRZ ;  /* 0x00000000007e7805 */ /* 0x000fe2000001ff00 */
[----:B------:R-:W-:Y:S01]  /*34a0*/  UIADD3 UR6, UR7, UR6, URZ ;  /* 0x0000000607067290 */ /* 0x000fe2000fffe03f */
[----:B------:R-:W-:-:S02]  /*34b0*/  CS2R R124, SRZ ;  /* 0x00000000007c7805 */ /* 0x000fc4000001ff00 */
[----:B------:R-:W-:Y:S02]  /*34c0*/  CS2R R122, SRZ ;  /* 0x00000000007a7805 */ /* 0x000fe4000001ff00 */
[----:B------:R-:W-:Y:S01]  /*34d0*/  CS2R R120, SRZ ;  /* 0x0000000000787805 */ /* 0x000fe2000001ff00 */
[----:B------:R-:W-:Y:S01]  /*34e0*/  USHF.R.S32.HI UR4, URZ, 0x1f, UR6 ;  /* 0x0000001f3f047899 */ /* 0x000fe20008011406 */
[----:B------:R-:W-:Y:S02]  /*34f0*/  CS2R R168, SRZ ;  /* 0x0000000000a87805 */ /* 0x000fe4000001ff00 */
[----:B------:R-:W-:Y:S02]  /*3500*/  CS2R R166, SRZ ;  /* 0x0000000000a67805 */ /* 0x000fe4000001ff00 */
[----:B------:R-:W-:Y:S01]  /*3510*/  CS2R R116, SRZ ;  /* 0x0000000000747805 */ /* 0x000fe2000001ff00 */
[----:B------:R-:W-:Y:S01]  /*3520*/  ULEA.HI UR4, UR4, UR6, URZ, 0x6 ;  /* 0x0000000604047291 */ /* 0x000fe2000f8f303f */
[----:B------:R-:W-:-:S02]  /*3530*/  CS2R R164, SRZ ;  /* 0x0000000000a47805 */ /* 0x000fc4000001ff00 */
[----:B------:R-:W-:Y:S02]  /*3540*/  CS2R R162, SRZ ;  /* 0x0000000000a27805 */ /* 0x000fe4000001ff00 */
[----:B------:R-:W-:Y:S01]  /*3550*/  CS2R R112, SRZ ;  /* 0x0000000000707805 */ /* 0x000fe2000001ff00 */
[----:B------:R-:W-:Y:S01]  /*3560*/  USHF.R.S32.HI UR4, URZ, 0x6, UR4 ;  /* 0x000000063f047899 */ /* 0x000fe20008011404 */
[----:B------:R-:W-:Y:S02]  /*3570*/  CS2R R160, SRZ ;  /* 0x0000000000a07805 */ /* 0x000fe4000001ff00 */
[----:B------:R-:W-:Y:S02]  /*3580*/  CS2R R158, SRZ ;  /* 0x00000000009e7805 */ /* 0x000fe4000001ff00 */
[----:B------:R-:W-:Y:S01]  /*3590*/  CS2R R108, SRZ ;  /* 0x00000000006c7805 */ /* 0x000fe2000001ff00 */
[----:B------:R-:W-:Y:S01]  /*35a0*/  UISETP.LT.AND UP0, UPT, UR52, UR4, UPT ;  /* 0x000000043400728c */ /* 0x000fe2000bf01270 */
[----:B------:R-:W-:-:S02]  /*35b0*/  CS2R R156, SRZ ;  /* 0x00000000009c7805 */ /* 0x000fc4000001ff00 */
[----:B------:R-:W-:Y:S02]  /*35c0*/  CS2R R104, SRZ ;  /* 0x0000000000687805 */ /* 0x000fe4000001ff00 */
[----:B------:R-:W-:Y:S01]  /*35d0*/  CS2R R154, SRZ ;  /* 0x00000000009a7805 */ /* 0x000fe2000001ff00 */
[----:B------:R-:W-:Y:S01]  /*35e0*/  USEL UR52, UR52, UR4, UP0 ;  /* 0x0000000434347287 */ /* 0x000fe20008000000 */
[----:B------:R-:W-:Y:S02]  /*35f0*/  CS2R R100, SRZ ;  /* 0x0000000000647805 */ /* 0x000fe4000001ff00 */
[----:B------:R-:W-:Y:S02]  /*3600*/  CS2R R152, SRZ ;  /* 0x0000000000987805 */ /* 0x000fe4000001ff00 */
[----:B------:R-:W-:Y:S01]  /*3610*/  CS2R R96, SRZ ;  /* 0x0000000000607805 */ /* 0x000fe2000001ff00 */
[----:B------:R-:W-:Y:S01]  /*3620*/  UISETP.GE.AND UP0, UPT, UR52, 0x1, UPT ;  /* 0x000000013400788c */ /* 0x000fe2000bf06270 */
[----:B------:R-:W-:-:S02]  /*3630*/  CS2R R46, SRZ ;  /* 0x00000000002e7805 */ /* 0x000fc4000001ff00 */
[----:B------:R-:W-:Y:S02]  /*3640*/  CS2R R44, SRZ ;  /* 0x00000000002c7805 */ /* 0x000fe4000001ff00 */
[----:B------:R-:W-:Y:S02]  /*3650*/  CS2R R92, SRZ ;  /* 0x00000000005c7805 */ /* 0x000fe4000001ff00 */
[----:B------:R-:W-:Y:S02]  /*3660*/  CS2R R42, SRZ ;  /* 0x00000000002a7805 */ /* 0x000fe4000001ff00 */
[----:B------:R-:W-:Y:S02]  /*3670*/  CS2R R40, SRZ ;  /* 0x0000000000287805 */ /* 0x000fe4000001ff00 */
[----:B------:R-:W-:Y:S02]  /*3680*/  PLOP3.LUT P1, PT, PT, PT, UP0, 0x80, 0x0 ;  /* 0x000000000000781c */ /* 0x000fe40003f2f008 */
        /* <DEDUP_REMOVED lines=60> */
.L_x_4467:
        /* <DEDUP_REMOVED lines=9> */
.L_x_4651:
[----:B------:R-:W-:Y:S05]  /*3ae0*/  @!P0 BRA `(.L_x_4469) ;  /* 0x0000000000048947 */ /* 0x000fea0003800000 */
[----:B------:R-:W-:Y:S01]  /*3af0*/  BPT.TRAP 0x1 ;  /* 0x000000040000795c */ /* 0x000fe20000300000 */
.L_x_4469:
[----:B------:R-:W-:Y:S02]  /*3b00*/  IMAD.U32 R7, RZ, RZ, UR37 ;  /* 0x00000025ff077e24 */ /* 0x000fe4000f8e00ff */
[----:B------:R-:W-:-:S03]  /*3b10*/  IMAD.U32 R8, RZ, RZ, UR38 ;  /* 0x00000026ff087e24 */ /* 0x000fc6000f8e00ff */
[----:B------:R-:W-:Y:S02]  /*3b20*/  LEA R7, R7, UR46, 0x3 ;  /* 0x0000002e07077c11 */ /* 0x000fe4000f8e18ff */
[----:B------:R-:W-:-:S04]  /*3b30*/  SHF.L.U32 R8, R8, 0x1f, RZ ;  /* 0x0000001f08087819 */ /* 0x000fc800000006ff */
[----:B------:R1:W2:Y:S01]  /*3b40*/  SYNCS.PHASECHK.TRANS64.TRYWAIT P1, [R7+URZ+0x28c30], R8 ;  /* 0x028c3008070075a7 */ /* 0x0002a2000802017f */
[----:B------:R-:W-:Y:S05]  /*3b50*/  @!P0 BRA `(.L_x_4470) ;  /* 0x0000000000048947 */ /* 0x000fea0003800000 */
[----:B------:R-:W-:Y:S01]  /*3b60*/  BPT.TRAP 0x1 ;  /* 0x000000040000795c */ /* 0x000fe20000300000 */
.L_x_4470:
[----:B--2---:R-:W-:Y:S05]  /*3b70*/  @P1 BRA `(.L_x_4471) ;  /* 0x0000000000081947 */ /* 0x004fea0003800000 */
[----:B------:R-:W2:Y:S02]  /*3b80*/  SYNCS.PHASECHK.TRANS64.TRYWAIT P1, [R7+URZ+0x28c30], R8 ;  /* 0x028c3008070075a7 */ /* 0x000ea4000802017f */
[----:B--2---:R-:W-:Y:S05]  /*3b90*/  @!P1 BRA `(.L_x_4472) ;  /* 0x000000f800609947 */ /* 0x004fea0003800000 */
.L_x_4471:
        /* <DEDUP_REMOVED lines=44> */
[----:B------:R-:W0:Y:S02]  /*3e60*/  SHFL.IDX PT, R6, R3, 0x1, 0x1c1f ;  /* 0x003c1f0003067f89 */ /* 0x000e2400000e0000 */
[----:B------:R-:W-:Y:S02]  /*3e70*/  UIADD3 UR7, UR50, 0x1, UR6 ;  /* 0x0000000132077890 */ /* 0x000fe4000fffe006 */
[----:B------:R-:W-:Y:S01]  /*3e80*/  IMAD.U32 R5, RZ, RZ, UR6 ;  /* 0x00000006ff057e24 */ /* 0x000fe2000f8e00ff */
[----:B------:R-:W3:Y:S03]  /*3e90*/  SHFL.IDX PT, R3, R3, RZ, 0x1c1f ;  /* 0x001c1fff03037589 */ /* 0x000ee600000e0000 */
[----:B------:R-:W-:Y:S01]  /*3ea0*/  IMAD.U32 R9, RZ, RZ, UR7 ;  /* 0x00000007ff097e24 */ /* 0x000fe2000f8e00ff */
[----:B------:R-:W-:-:S04]  /*3eb0*/  IADD3 R4, -R2, UR50, R5 ;  /* 0x0000003202047c10 */ /* 0x000fc8000fffe105 */
[----:B------:R-:W-:-:S04]  /*3ec0*/  IADD3 R5, R9, -UR51, -R2 ;  /* 0x8000003309057c10 */ /* 0x000fc8000fffe802 */
[----:B0-----:R-:W-:-:S04]  /*3ed0*/  VIADDMNMX R6, R6, R5, R4, PT ;  /* 0x0000000506067246 */ /* 0x001fc80003800104 */
[C---:B------:R-:W-:Y:S02]  /*3ee0*/  ISETP.GT.AND P3, PT, R6.reuse, RZ, PT ;  /* 0x000000ff0600720c */ /* 0x040fe40003f64270 */
[C---:B------:R-:W-:Y:S02]  /*3ef0*/  ISETP.GT.AND P4, PT, R6.reuse, 0x1, PT ;  /* 0x000000010600780c */ /* 0x040fe40003f84270 */
[----:B------:R-:W-:Y:S02]  /*3f00*/  ISETP.GT.AND P5, PT, R6, 0x8, PT ;  /* 0x000000080600780c */ /* 0x000fe40003fa4270 */
[----:B---3--:R-:W-:Y:S01]  /*3f10*/  VIADDMNMX R4, R3, R5, R4, PT ;  /* 0x0000000503047246 */ /* 0x008fe20003800104 */
[----:B------:R-:W-:Y:S02]  /*3f20*/  WARPGROUP.DEPBAR.LE gsb0, 0x0 ;  /* 0x00008000000079c5 */ /* 0x000fe40000010000 */
[----:B------:R-:W-:-:S06]  /*3f30*/  WARPGROUP.ARRIVE ;  /* 0x00000000000079c5 */ /* 0x000fcc0000000000 */
[----:B------:R-:W-:Y:S01]  /*3f40*/  HGMMA.64x64x16.F32.BF16 R24, gdesc[UR8], R24, gsb0 ;  /* 0x00e00000081879f0 */ /* 0x000fe20008001818 */
[----:B------:R-:W-:Y:S02]  /*3f50*/  ULDC UR10, c[0x0][0x988] ;  /* 0x00026200000a7ab9 */ /* 0x000fe40000000800 */
        /* <DEDUP_REMOVED lines=47> */
[C---:B------:R-:W-:Y:S02]  /*4250*/  ISETP.GT.AND P3, PT, R4.reuse, RZ, PT ;  /* 0x000000ff0400720c */ /* 0x040fe40003f64270 */
[----:B------:R-:W-:Y:S02]  /*4260*/  FMNMX.FTZ R6, R55, R6, !PT ;  /* 0x0000000637067209 */ /* 0x000fe40007810000 */
[----:B------:R-:W-:-:S02]  /*4270*/  ISETP.GT.AND P4, PT, R4, 0x1, PT ;  /* 0x000000010400780c */ /* 0x000fc40003f84270 */
[----:B------:R-:W-:Y:S01]  /*4280*/  ISETP.GT.AND P5, PT, R4, 0x8, PT ;  /* 0x000000080400780c */ /* 0x000fe20003fa4270 */
[----:B------:R-:W0:Y:S01]  /*4290*/  SHFL.BFLY PT, R9, R6, 0x2, 0x1f ;  /* 0x0c401f0006097f89 */ /* 0x000e2200000e0000 */
[----:B------:R-:W-:Y:S02]  /*42a0*/  FSEL R24, R24, -INF , P3 ;  /* 0xff80000018187808 */ /* 0x000fe40001800000 */
[----:B------:R-:W-:Y:S02]  /*42b0*/  FSEL R25, R25, -INF , P4 ;  /* 0xff80000019197808 */ /* 0x000fe40002000000 */
[----:B------:R-:W-:Y:S02]  /*42c0*/  ISETP.GT.AND P3, PT, R4, 0x9, PT ;  /* 0x000000090400780c */ /* 0x000fe40003f64270 */
[----:B------:R-:W-:Y:S02]  /*42d0*/  FSEL R28, R28, -INF , P5 ;  /* 0xff8000001c1c7808 */ /* 0x000fe40002800000 */
[----:B------:R-:W-:-:S02]  /*42e0*/  FMNMX.FTZ R3, R24, R25, !PT ;  /* 0x0000001918037209 */ /* 0x000fc40007810000 */
[C---:B------:R-:W-:Y:S02]  /*42f0*/  ISETP.GT.AND P4, PT, R4.reuse, 0x10, PT ;  /* 0x000000100400780c */ /* 0x040fe40003f84270 */
[----:B------:R-:W-:Y:S02]  /*4300*/  FSEL R29, R29, -INF , P3 ;  /* 0xff8000001d1d7808 */ /* 0x000fe40001800000 */
[----:B------:R-:W-:Y:S02]  /*4310*/  ISETP.GT.AND P3, PT, R4, 0x11, PT ;  /* 0x000000110400780c */ /* 0x000fe40003f64270 */
[----:B------:R-:W-:Y:S02]  /*4320*/  FSEL R32, R32, -INF , P4 ;  /* 0xff80000020207808 */ /* 0x000fe40002000000 */
[----:B------:R-:W-:Y:S02]  /*4330*/  ISETP.GT.AND P4, PT, R4, 0x18, PT ;  /* 0x000000180400780c */ /* 0x000fe40003f84270 */
[----:B------:R-:W-:-:S02]  /*4340*/  FSEL R33, R33, -INF , P3 ;  /* 0xff80000021217808 */ /* 0x000fc40001800000 */
[----:B------:R-:W-:Y:S02]  /*4350*/  ISETP.GT.AND P3, PT, R4, 0x19, PT ;  /* 0x000000190400780c */ /* 0x000fe40003f64270 */
[----:B0-----:R-:W-:Y:S02]  /*4360*/  FMNMX.FTZ R9, R6, R9, !PT ;  /* 0x0000000906097209 */ /* 0x001fe40007810000 */
[----:B------:R-:W-:Y:S02]  /*4370*/  FMNMX.FTZ R6, R28, R3, !PT ;  /* 0x000000031c067209 */ /* 0x000fe40007810000 */
[----:B------:R-:W-:Y:S01]  /*4380*/  FSEL R36, R36, -INF , P4 ;  /* 0xff80000024247808 */ /* 0x000fe20002000000 */
[----:B------:R-:W0:Y:S01]  /*4390*/  SHFL.BFLY PT, R10, R9, 0x1, 0x1f ;  /* 0x0c201f00090a7f89 */ /* 0x000e2200000e0000 */
[----:B------:R-:W-:Y:S02]  /*43a0*/  FMNMX.FTZ R3, R29, R6, !PT ;  /* 0x000000061d037209 */ /* 0x000fe40007810000 */
[----:B------:R-:W-:-:S02]  /*43b0*/  ISETP.GT.AND P4, PT, R4, 0x20, PT ;  /* 0x000000200400780c */ /* 0x000fc40003f84270 */
[----:B------:R-:W-:Y:S02]  /*43c0*/  FMNMX.FTZ R6, R32, R3, !PT ;  /* 0x0000000320067209 */ /* 0x000fe40007810000 */
[----:B------:R-:W-:Y:S02]  /*43d0*/  FSEL R37, R37, -INF , P3 ;  /* 0xff80000025257808 */ /* 0x000fe40001800000 */
[----:B------:R-:W-:Y:S02]  /*43e0*/  FMNMX.FTZ R3, R33, R6, !PT ;  /* 0x0000000621037209 */ /* 0x000fe40007810000 */
[----:B------:R-:W-:Y:S02]  /*43f0*/  ISETP.GT.AND P5, PT, R4, 0x21, PT ;  /* 0x000000210400780c */ /* 0x000fe40003fa4270 */
[----:B------:R-:W-:Y:S02]  /*4400*/  FSEL R40, R40, -INF , P4 ;  /* 0xff80000028287808 */ /* 0x000fe40002000000 */
[----:B------:R-:W-:-:S02]  /*4410*/  ISETP.GT.AND P4, PT, R4, 0x28, PT ;  /* 0x000000280400780c */ /* 0x000fc40003f84270 */
[----:B------:R-:W-:Y:S02]  /*4420*/  FSEL R41, R41, -INF , P5 ;  /* 0xff80000029297808 */ /* 0x000fe40002800000 */
[----:B------:R-:W-:Y:S02]  /*4430*/  ISETP.GT.AND P3, PT, R4, 0x29, PT ;  /* 0x000000290400780c */ /* 0x000fe40003f64270 */
[----:B------:R-:W-:Y:S02]  /*4440*/  FSEL R44, R44, -INF , P4 ;  /* 0xff8000002c2c7808 */ /* 0x000fe40002000000 */
[----:B------:R-:W-:Y:S02]  /*4450*/  ISETP.GT.AND P4, PT, R4, 0x30, PT ;  /* 0x000000300400780c */ /* 0x000fe40003f84270 */
[----:B0-----:R-:W-:Y:S02]  /*4460*/  FMNMX.FTZ R6, R9, R10, !PT ;  /* 0x0000000a09067209 */ /* 0x001fe40007810000 */
[----:B------:R-:W-:-:S02]  /*4470*/  FMNMX.FTZ R10, R36, R3, !PT ;  /* 0x00000003240a7209 */ /* 0x000fc40007810000 */
[----:B------:R-:W-:Y:S01]  /*4480*/  FSEL R45, R45, -INF , P3 ;  /* 0xff8000002d2d7808 */ /* 0x000fe20001800000 */
[----:B------:R-:W-:Y:S01]  /*4490*/  FMUL.FTZ R5, R6, UR10 ;  /* 0x0000000a06057c20 */ /* 0x000fe20008410000 */
        /* <DEDUP_REMOVED lines=15> */
[----:B------:R-:W-:Y:S02]  /*4590*/  FSETP.NEU.FTZ.AND P5, PT, R6, -INF , PT ;  /* 0xff8000000600780b */ /* 0x000fe40003fbd000 */
[----:B------:R-:W-:-:S02]  /*45a0*/  FMNMX.FTZ R4, R53, R4, !PT ;  /* 0x0000000435047209 */ /* 0x000fc40007810000 */
        /* <DEDUP_REMOVED lines=128> */
.L_x_4473:
[----:B------:R3:W4:Y:S01]  /*4db0*/  SYNCS.PHASECHK.TRANS64.TRYWAIT P3, [R7+URZ+0x28c50], R8 ;  /* 0x028c5008070075a7 */ /* 0x000722000806017f */
[----:B------:R-:W-:Y:S05]  /*4dc0*/  @!P0 BRA `(.L_x_4474) ;  /* 0x0000000000048947 */ /* 0x000fea0003800000 */
[----:B------:R-:W-:Y:S01]  /*4dd0*/  BPT.TRAP 0x1 ;  /* 0x000000040000795c */ /* 0x000fe20000300000 */
.L_x_4474:
[----:B----4-:R-:W-:Y:S05]  /*4de0*/  @P3 BRA `(.L_x_4475) ;  /* 0x0000000000083947 */ /* 0x010fea0003800000 */
[----:B------:R-:W4:Y:S02]  /*4df0*/  SYNCS.PHASECHK.TRANS64.TRYWAIT P3, [R7+URZ+0x28c50], R8 ;  /* 0x028c5008070075a7 */ /* 0x000f24000806017f */
[----:B----4-:R-:W-:Y:S05]  /*4e00*/  @!P3 BRA `(.L_x_4476) ;  /* 0x000000e400d8b947 */ /* 0x010fea0003800000 */
.L_x_4475:
[----:B------:R-:W-:Y:S01]  /*4e10*/  ULEA UR11, UR37, UR49, 0xc ;  /* 0x00000031250b7291 */ /* 0x000fe2000f8e603f */
[----:B------:R-:W-:Y:S01]  /*4e20*/  WARPGROUP.ARRIVE ;  /* 0x00000000000079c5 */ /* 0x000fe20000000000 */
[----:B------:R-:W-:Y:S01]  /*4e30*/  UMOV UR7, 0x40000040 ;  /* 0x4000004000077882 */ /* 0x000fe20000000000 */
[----:B------:R-:W-:Y:S01]  /*4e40*/  @UP0 ULDC UR14, c[0x0][0x450] ;  /* 0x00011400000e0ab9 */ /* 0x000fe20000000800 */
[----:B------:R-:W-:Y:S01]  /*4e50*/  UIADD3 UR21, UR52, -0x2, URZ ;  /* 0xfffffffe34157890 */ /* 0x000fe2000fffe03f */
        /* <DEDUP_REMOVED lines=48> */
[----:B------:R-:W-:-:S06]  /*5160*/  ULDC UR22, c[0x0][0x988] ;  /* 0x0002620000167ab9 */ /* 0x000fcc0000000800 */
.L_x_4486:
[----:B------:R-:W-:-:S04]  /*5170*/  UIADD3 UR37, UR23, 0x1, URZ ;  /* 0x0000000117257890 */ /* 0x000fc8000fffe03f */
[----:B------:R-:W-:-:S04]  /*5180*/  UISETP.NE.AND UP1, UPT, UR37, 0x2, UPT ;  /* 0x000000022500788c */ /* 0x000fc8000bf25270 */
[----:B------:R-:W-:Y:S02]  /*5190*/  USEL UR6, URZ, 0x1, UP1 ;  /* 0x000000013f067887 */ /* 0x000fe40008800000 */
[----:B------:R-:W-:Y:S02]  /*51a0*/  USEL UR37, UR37, URZ, UP1 ;  /* 0x0000003f25257287 */ /* 0x000fe40008800000 */
[----:B------:R-:W-:Y:S01]  /*51b0*/  ULOP3.LUT UR38, UR38, UR6, URZ, 0x3c, !UPT ;  /* 0x0000000626267292 */ /* 0x000fe2000f8e3c3f */
[----:B--23--:R-:W-:Y:S11]  /*51c0*/  @!P0 BRA `(.L_x_4478) ;  /* 0x0000000000048947 */ /* 0x00cff60003800000 */
[----:B------:R-:W-:Y:S01]  /*51d0*/  BPT.TRAP 0x1 ;  /* 0x000000040000795c */ /* 0x000fe20000300000 */
.L_x_4478:
[----:B------:R-:W-:Y:S01]  /*51e0*/  ULEA UR24, UR37, UR46, 0x3 ;  /* 0x0000002e25187291 */ /* 0x000fe2000f8e183f */
[----:B-1----:R-:W-:-:S05]  /*51f0*/  IMAD.U32 R7, RZ, RZ, UR38 ;  /* 0x00000026ff077e24 */ /* 0x002fca000f8e00ff */
[----:B------:R-:W-:-:S04]  /*5200*/  SHF.L.U32 R7, R7, 0x1f, RZ ;  /* 0x0000001f07077819 */ /* 0x000fc800000006ff */
[----:B------:R1:W2:Y:S01]  /*5210*/  SYNCS.PHASECHK.TRANS64.TRYWAIT P3, [UR24+0x28c30], R7 ;  /* 0x028c3007ff0075a7 */ /* 0x0002a20008060158 */
[----:B------:R-:W-:Y:S05]  /*5220*/  @!P0 BRA `(.L_x_4479) ;  /* 0x0000000000048947 */ /* 0x000fea0003800000 */
[----:B------:R-:W-:Y:S01]  /*5230*/  BPT.TRAP 0x1 ;  /* 0x000000040000795c */ /* 0x000fe20000300000 */
.L_x_4479:
[----:B--2---:R-:W-:Y:S05]  /*5240*/  @P3 BRA `(.L_x_4480) ;  /* 0x0000000000083947 */ /* 0x004fea0003800000 */
[----:B------:R-:W2:Y:S02]  /*5250*/  SYNCS.PHASECHK.TRANS64.TRYWAIT P3, [UR24+0x28c30], R7 ;  /* 0x028c3007ff0075a7 */ /* 0x000ea40008060158 */
[----:B--2---:R-:W-:Y:S05]  /*5260*/  @!P3 BRA `(.L_x_4481) ;  /* 0x000000e000d4b947 */ /* 0x004fea0003800000 */
.L_x_4480:
[----:B------:R-:W-:Y:S01]  /*5270*/  R2UR UR18, R0 ;  /* 0x00000000001272ca */ /* 0x000fe200000e0000 */
[----:B0-----:R-:W-:Y:S01]  /*5280*/  WARPGROUP.ARRIVE ;  /* 0x00000000000079c5 */ /* 0x001fe20000000000 */
[----:B------:R-:W-:Y:S01]  /*5290*/  UMOV UR19, 0x40000040 ;  /* 0x4000004000137882 */ /* 0x000fe20000000000 */
[----:B------:R-:W-:Y:S01]  /*52a0*/  UMOV UR7, 0x40000040 ;  /* 0x4000004000077882 */ /* 0x000fe20000000000 */
[----:B------:R-:W-:Y:S01]  /*52b0*/  UMOV UR11, 0x40000040 ;  /* 0x40000040000b7882 */ /* 0x000fe20000000000 */
[----:B------:R-:W-:Y:S01]  /*52c0*/  UMOV UR15, 0x40000040 ;  /* 0x40000040000f7882 */ /* 0x000fe20000000000 */
[----:B------:R-:W-:Y:S02]  /*52d0*/  VIADD R5, R185, UR42 ;  /* 0x0000002ab9057c36 */ /* 0x000fe40008000000 */
[----:B------:R-:W-:-:S05]  /*52e0*/  IMAD.U32 R13, RZ, RZ, UR50 ;  /* 0x00000032ff0d7e24 */ /* 0x000fca000f8e00ff */
        /* <DEDUP_REMOVED lines=14> */
[----:B------:R-:W0:Y:S04]  /*53d0*/  SHFL.IDX PT, R11, R5, RZ, 0x1c1f ;  /* 0x001c1fff050b7589 */ /* 0x000e2800000e0000 */
[----:B------:R-:W-:Y:S01]  /*53e0*/  IADD3 R6, R13, UR6, -R2 ;  /* 0x000000060d067c10 */ /* 0x000fe2000fffe802 */
[----:B------:R-:W2:Y:S04]  /*53f0*/  SHFL.IDX PT, R5, R5, 0x1, 0x1c1f ;  /* 0x003c1f0005057f89 */ /* 0x000ea800000e0000 */
[----:B------:R-:W-:-:S04]  /*5400*/  VIADD R6, R6, -UR51 ;  /* 0x8000003306067c36 */ /* 0x000fc80008000000 */
[----:B0-----:R-:W-:-:S05]  /*5410*/  IMAD.IADD R11, R6, 0x1, R11 ;  /* 0x00000001060b7824 */ /* 0x001fca00078e020b */
[C---:B------:R-:W-:Y:S01]  /*5420*/  ISETP.GT.AND P3, PT, R11.reuse, RZ, PT ;  /* 0x000000ff0b00720c */ /* 0x040fe20003f64270 */
[----:B--2---:R-:W-:Y:S01]  /*5430*/  IMAD.IADD R6, R6, 0x1, R5 ;  /* 0x0000000106067824 */ /* 0x004fe200078e0205 */
[----:B------:R-:W-:-:S04]  /*5440*/  ISETP.GT.AND P4, PT, R11, 0x1, PT ;  /* 0x000000010b00780c */ /* 0x000fc80003f84270 */
        /* <DEDUP_REMOVED lines=382> */
.L_x_4482:
[----:B------:R2:W3:Y:S01]  /*6c30*/  SYNCS.PHASECHK.TRANS64.TRYWAIT P3, [UR24+0x28c50], R7 ;  /* 0x028c5007ff0075a7 */ /* 0x0004e20008060158 */
[----:B------:R-:W-:Y:S05]  /*6c40*/  @!P0 BRA `(.L_x_4483) ;  /* 0x0000000000048947 */ /* 0x000fea0003800000 */
[----:B------:R-:W-:Y:S01]  /*6c50*/  BPT.TRAP 0x1 ;  /* 0x000000040000795c */ /* 0x000fe20000300000 */
.L_x_4483:
[----:B---3--:R-:W-:Y:S05]  /*6c60*/  @P3 BRA `(.L_x_4484) ;  /* 0x0000000000083947 */ /* 0x008fea0003800000 */
[----:B------:R-:W3:Y:S02]  /*6c70*/  SYNCS.PHASECHK.TRANS64.TRYWAIT P3, [UR24+0x28c50], R7 ;  /* 0x028c5007ff0075a7 */ /* 0x000ee40008060158 */
[----:B---3--:R-:W-:Y:S05]  /*6c80*/  @!P3 BRA `(.L_x_4485) ;  /* 0x000000c80064b947 */ /* 0x008fea0003800000 */
.L_x_4484:
        /* <DEDUP_REMOVED lines=42> */
.L_x_4477:
[----:B------:R-:W-:-:S13]  /*6f30*/  ISETP.LE.AND P2, PT, RZ, UR21, PT ;  /* 0x00000015ff007c0c */ /* 0x000fda000bf43270 */
[----:B------:R-:W-:Y:S05]  /*6f40*/  @!P2 BRA `(.L_x_4487) ;  /* 0x00000018002ca947 */ /* 0x000fea0003800000 */
[----:B------:R-:W-:Y:S01]  /*6f50*/  IMAD.MOV.U32 R9, RZ, RZ, R6 ;  /* 0x000000ffff097224 */ /* 0x000fe200078e0006 */
[----:B------:R-:W-:Y:S01]  /*6f60*/  UMOV UR22, UR37 ;  /* 0x0000002500167c82 */ /* 0x000fe20008000000 */
[----:B------:R-:W-:Y:S01]  /*6f70*/  IMAD.MOV.U32 R8, RZ, RZ, R5 ;  /* 0x000000ffff087224 */ /* 0x000fe200078e0005 */
[----:B------:R-:W-:-:S06]  /*6f80*/  ULDC UR20, c[0x0][0x988] ;  /* 0x0002620000147ab9 */ /* 0x000fcc0000000800 */
.L_x_4496:
[----:B------:R-:W-:-:S04]  /*6f90*/  UIADD3 UR37, UR22, 0x1, URZ ;  /* 0x0000000116257890 */ /* 0x000fc8000fffe03f */
[----:B------:R-:W-:-:S04]  /*6fa0*/  UISETP.NE.AND UP0, UPT, UR37, 0x2, UPT ;  /* 0x000000022500788c */ /* 0x000fc8000bf05270 */
[----:B------:R-:W-:Y:S02]  /*6fb0*/  USEL UR6, URZ, 0x1, UP0 ;  /* 0x000000013f067887 */ /* 0x000fe40008000000 */
[----:B------:R-:W-:Y:S02]  /*6fc0*/  USEL UR37, UR37, URZ, UP0 ;  /* 0x0000003f25257287 */ /* 0x000fe40008000000 */
[----:B------:R-:W-:Y:S01]  /*6fd0*/  ULOP3.LUT UR38, UR38, UR6, URZ, 0x3c, !UPT ;  /* 0x0000000626267292 */ /* 0x000fe2000f8e3c3f */
[----:B----4-:R-:W-:Y:S11]  /*6fe0*/  @!P0 BRA `(.L_x_4488) ;  /* 0x0000000000048947 */ /* 0x010ff60003800000 */
[----:B------:R-:W-:Y:S01]  /*6ff0*/  BPT.TRAP 0x1 ;  /* 0x000000040000795c */ /* 0x000fe20000300000 */
.L_x_4488:
[----:B------:R-:W-:Y:S01]  /*7000*/  ULEA UR23, UR37, UR46, 0x3 ;  /* 0x0000002e25177291 */ /* 0x000fe2000f8e183f */
[----:B-12---:R-:W-:-:S05]  /*7010*/  IMAD.U32 R7, RZ, RZ, UR38 ;  /* 0x00000026ff077e24 */ /* 0x006fca000f8e00ff */
[----:B------:R-:W-:-:S04]  /*7020*/  SHF.L.U32 R7, R7, 0x1f, RZ ;  /* 0x0000001f07077819 */ /* 0x000fc800000006ff */
[----:B------:R1:W2:Y:S01]  /*7030*/  SYNCS.PHASECHK.TRANS64.TRYWAIT P2, [UR23+0x28c30], R7 ;  /* 0x028c3007ff0075a7 */ /* 0x0002a20008040157 */
[----:B------:R-:W-:Y:S05]  /*7040*/  @!P0 BRA `(.L_x_4489) ;  /* 0x0000000000048947 */ /* 0x000fea0003800000 */
[----:B------:R-:W-:Y:S01]  /*7050*/  BPT.TRAP 0x1 ;  /* 0x000000040000795c */ /* 0x000fe20000300000 */
.L_x_4489:
[----:B--2---:R-:W-:Y:S05]  /*7060*/  @P2 BRA `(.L_x_4490) ;  /* 0x0000000000082947 */ /* 0x004fea0003800000 */
[----:B------:R-:W2:Y:S02]  /*7070*/  SYNCS.PHASECHK.TRANS64.TRYWAIT P2, [UR23+0x28c30], R7 ;  /* 0x028c3007ff0075a7 */ /* 0x000ea40008040157 */
[----:B--2---:R-:W-:Y:S05]  /*7080*/  @!P2 BRA `(.L_x_4491) ;  /* 0x000000c40078a947 */ /* 0x004fea0003800000 */
.L_x_4490:
        /* <DEDUP_REMOVED lines=328> */
.L_x_4492:
[----:B------:R2:W3:Y:S01]  /*8510*/  SYNCS.PHASECHK.TRANS64.TRYWAIT P2, [UR23+0x28c50], R7 ;  /* 0x028c5007ff0075a7 */ /* 0x0004e20008040157 */
[----:B------:R-:W-:Y:S05]  /*8520*/  @!P0 BRA `(.L_x_4493) ;  /* 0x0000000000048947 */ /* 0x000fea0003800000 */
[----:B------:R-:W-:Y:S01]  /*8530*/  BPT.TRAP 0x1 ;  /* 0x000000040000795c */ /* 0x000fe20000300000 */
.L_x_4493:
[----:B---3--:R-:W-:Y:S05]  /*8540*/  @P2 BRA `(.L_x_4494) ;  /* 0x0000000000082947 */ /* 0x008fea0003800000 */
[----:B------:R-:W3:Y:S02]  /*8550*/  SYNCS.PHASECHK.TRANS64.TRYWAIT P2, [UR23+0x28c50], R7 ;  /* 0x028c5007ff0075a7 */ /* 0x000ee40008040157 */
[----:B---3--:R-:W-:Y:S05]  /*8560*/  @!P2 BRA `(.L_x_4495) ;  /* 0x000000b00058a947 */ /* 0x008fea0003800000 */
.L_x_4494:
        /* <DEDUP_REMOVED lines=41> */
.L_x_4487:
[----:B------:R-:W5:Y:S01]  /*8800*/  SHFL.BFLY PT, R0, R3, 0x2, 0x1f ;  /* 0x0c401f0003007f89 */ /* 0x000f6200000e0000 */
[----:B------:R-:W-:Y:S01]  /*8810*/  IMAD.U32 R14, RZ, RZ, UR10 ;  /* 0x0000000aff0e7e24 */ /* 0x000fe2000f8e00ff */
        /* <DEDUP_REMOVED lines=19> */
[----:B------:R-:W-:Y:S02]  /*8950*/  FSETP.NE.FTZ.AND P1, PT, R13, RZ, PT ;  /* 0x000000ff0d00720b */ /* 0x000fe40003f35000 */
[----:B------:R-:W-:Y:S01]  /*8960*/  ISETP.NE.AND P0, PT, R2, R7, PT ;  /* 0x000000070200720c */ /* 0x000fe20003f05270 */
[----:B------:R-:W-:Y:S01]  /*8970*/  IMAD.MOV.U32 R7, RZ, RZ, RZ ;  /* 0x000000ffff077224 */ /* 0x000fe200078e00ff */
[----:B------:R-:W-:-:S09]  /*8980*/  FSETP.NE.FTZ.AND P2, PT, R11, RZ, PT ;  /* 0x000000ff0b00720b */ /* 0x000fd20003f55000 */
[----:B------:R-:W3:Y:S01]  /*8990*/  @P1 MUFU.RCP R7, R13 ;  /* 0x0000000d00071308 */ /* 0x000ee20000001000 */
[----:B------:R-:W-:Y:S01]  /*89a0*/  @P1 FMUL.FTZ R14, R14, 0.69314718246459960938 ;  /* 0x3f3172180e0e1820 */ /* 0x000fe20000410000 */
[----:B------:R-:W-:Y:S02]  /*89b0*/  @!P0 IMAD R0, R3, 0x40, R16 ;  /* 0x0000004003008824 */ /* 0x000fe400078e0210 */
[----:B------:R-:W-:Y:S01]  /*89c0*/  @P2 FMUL.FTZ R20, R20, 0.69314718246459960938 ;  /* 0x3f31721814142820 */ /* 0x000fe20000410000 */
[----:B------:R-:W-:Y:S02]  /*89d0*/  IMAD.MOV.U32 R3, RZ, RZ, -0x800000 ;  /* 0xff800000ff037424 */ /* 0x000fe400078e00ff */
[----:B------:R-:W-:Y:S01]  /*89e0*/  @!P0 LEA R9, R0, UR46, 0x2 ;  /* 0x0000002e00098c11 */ /* 0x000fe2000f8e10ff */
[----:B------:R-:W-:Y:S01]  /*89f0*/  @P2 MUFU.RCP R4, R11 ;  /* 0x0000000b00042308 */ /* 0x000fe20000001000 */
[----:B------:R-:W-:-:S07]  /*8a00*/  IMAD.MOV.U32 R0, RZ, RZ, -0x800000 ;  /* 0xff800000ff007424 */ /* 0x000fce00078e00ff */
[----:B------:R-:W0:Y:S01]  /*8a10*/  @P1 MUFU.LG2 R13, R13 ;  /* 0x0000000d000d1308 */ /* 0x000e220000000c00 */
        /* <DEDUP_REMOVED lines=65> */
[----:B0-----:R-:W-:Y:S01]  /*8e30*/  @P1 FMUL.FTZ R13, R13, 0.69314718246459960938 ;  /* 0x3f3172180d0d1820 */ /* 0x001fe20000410000 */
        /* <DEDUP_REMOVED lines=71> */
.L_x_4458:
        /* <DEDUP_REMOVED lines=37> */
[----:B------:R-:W-:Y:S01]  /*9500*/  UIADD3 UR4, UP1, UR10, UR8, URZ ;  /* 0x000000080a047290 */ /* 0x000fe2000ff3e03f */
[----:B------:R-:W-:Y:S01]  /*9510*/  F2FP.BF16.F32.PACK_AB R73, R75, R74 ;  /* 0x0000004a4b49723e */ /* 0x000fe200000010ff */
[----:B------:R-:W-:Y:S01]  /*9520*/  UISETP.NE.U32.AND UP0, UPT, UR8, URZ, UPT ;  /* 0x0000003f0800728c */ /* 0x000fe2000bf05070 */
[C---:B------:R-:W-:Y:S01]  /*9530*/  IADD3 R175, P1, R4.reuse, 0x20, RZ ;  /* 0x0000002004af7810 */ /* 0x040fe20007f3e0ff */
[----:B------:R-:W-:Y:S01]  /*9540*/  UIADD3.X UR8, UR11, UR9, URZ, UP1, !UPT ;  /* 0x000000090b087290 */ /* 0x000fe20008ffe43f */
[C---:B------:R-:W-:Y:S01]  /*9550*/  LOP3.LUT R7, R4.reuse, 0x380, RZ, 0xc0, !PT ;  /* 0x0000038004077812 */ /* 0x040fe200078ec0ff */
[----:B------:R-:W-:Y:S01]  /*9560*/  UISETP.NE.AND.EX UP0, UPT, UR9, URZ, UPT, UP0 ;  /* 0x0000003f0900728c */ /* 0x000fe2000bf05300 */
        /* <DEDUP_REMOVED lines=78> */
[----:B------:R-:W-:Y:S02]  /*9a50*/  LOP3.LUT R167, R118, 0x380, RZ, 0xc0, !PT ;  /* 0x0000038076a77812 */ /* 0x000fe400078ec0ff */
[----:B------:R-:W-:Y:S01]  /*9a60*/  MOV R26, R20 ;  /* 0x00000014001a7202 */ /* 0x000fe20000000f00 */
[----:B------:R0:W-:Y:S01]  /*9a70*/  STSM.16.M88.4 [R27], R4 ;  /* 0x000000041b007844 */ /* 0x0001e20000000200 */
[----:B------:R-:W-:Y:S02]  /*9a80*/  F2FP.BF16.F32.PACK_AB R8, R41, R158 ;  /* 0x0000009e2908723e */ /* 0x000fe400000010ff */
[----:B------:R-:W-:Y:S02]  /*9a90*/  LOP3.LUT R90, R90, R183, RZ, 0x3c, !PT ;  /* 0x000000b75a5a7212 */ /* 0x000fe400078e3cff */
        /* <DEDUP_REMOVED lines=11> */
[----:B------:R-:W-:Y:S01]  /*9b50*/  SHF.R.U64 R167, R167, 0x3, RZ ;  /* 0x00000003a7a77819 */ /* 0x000fe200000012ff */
[----:B------:R-:W-:Y:S01]  /*9b60*/  STSM.16.M88.4 [R32], R64 ;  /* 0x0000004020007844 */ /* 0x000fe20000000200 */
[----:B------:R-:W-:Y:S01]  /*9b70*/  MOV R36, R36 ;  /* 0x0000002400247202 */ /* 0x000fe20000000f00 */
[----:B------:R-:W-:Y:S01]  /*9b80*/  ULDC.64 UR8, c[0x0][0xc08] ;  /* 0x0003020000087ab9 */ /* 0x000fe20000000a00 */
[----:B------:R-:W-:Y:S01]  /*9b90*/  F2FP.BF16.F32.PACK_AB R74, R77, R76 ;  /* 0x0000004c4d4a723e */ /* 0x000fe200000010ff */
[----:B------:R-:W-:Y:S01]  /*9ba0*/  IMAD.U32 R4, RZ, RZ, UR4 ;  /* 0x00000004ff047e24 */ /* 0x000fe2000f8e00ff */
[----:B------:R-:W-:-:S02]  /*9bb0*/  F2FP.BF16.F32.PACK_AB R75, R79, R78 ;  /* 0x0000004e4f4b723e */ /* 0x000fc400000010ff */
[----:B------:R-:W-:Y:S02]  /*9bc0*/  F2FP.BF16.F32.PACK_AB R81, R83, R82 ;  /* 0x000000525351723e */ /* 0x000fe400000010ff */
[----:B------:R-:W-:Y:S01]  /*9bd0*/  MOV R21, R90 ;  /* 0x0000005a00157202 */ /* 0x000fe20000000f00 */
[----:B------:R-:W-:Y:S01]  /*9be0*/  STSM.16.M88.4 [R36], R72 ;  /* 0x0000004824007844 */ /* 0x000fe20000000200 */
[----:B------:R-:W-:Y:S02]  /*9bf0*/  F2FP.BF16.F32.PACK_AB R82, R85, R84 ;  /* 0x000000545552723e */ /* 0x000fe400000010ff */
[----:B------:R-:W-:Y:S02]  /*9c00*/  F2FP.BF16.F32.PACK_AB R83, R87, R86 ;  /* 0x000000565753723e */ /* 0x000fe400000010ff */
[----:B------:R-:W-:Y:S02]  /*9c10*/  F2FP.BF16.F32.PACK_AB R88, R89, R88 ;  /* 0x000000585958723e */ /* 0x000fe400000010ff */
[----:B------:R-:W-:Y:S01]  /*9c20*/  LOP3.LUT R110, R110, R211, RZ, 0x3c, !PT ;  /* 0x000000d36e6e7212 */ /* 0x000fe200078e3cff */
[----:B------:R-:W-:Y:S01]  /*9c30*/  STSM.16.M88.4 [R21], R80 ;  /* 0x0000005015007844 */ /* 0x000fe20000000200 */
[----:B------:R-:W-:-:S02]  /*9c40*/  MOV R94, R94 ;  /* 0x0000005e005e7202 */ /* 0x000fc40000000f00 */
[----:B------:R-:W-:Y:S02]  /*9c50*/  MOV R20, R98 ;  /* 0x0000006200147202 */ /* 0x000fe40000000f00 */
[----:B------:R-:W-:Y:S02]  /*9c60*/  F2FP.BF16.F32.PACK_AB R89, R42, R40 ;  /* 0x000000282a59723e */ /* 0x000fe400000010ff */
        /* <DEDUP_REMOVED lines=8> */
[----:B------:R-:W-:Y:S02]  /*9cf0*/  F2FP.BF16.F32.PACK_AB R104, R105, R104 ;  /* 0x000000686968723e */ /* 0x000fe400000010ff */
[----:B------:R-:W-:Y:S01]  /*9d00*/  LOP3.LUT R118, R167, R118, RZ, 0x3c, !PT ;  /* 0x00000076a7767212 */ /* 0x000fe200078e3cff */
[----:B------:R-:W-:Y:S01]  /*9d10*/  STSM.16.M88.4 [R20], R96 ;  /* 0x0000006014007844 */ /* 0x000fe20000000200 */
[----:B------:R-:W-:Y:S02]  /*9d20*/  MOV R102, R102 ;  /* 0x0000006600667202 */ /* 0x000fe40000000f00 */
[----:B------:R-:W-:-:S02]  /*9d30*/  MOV R14, R114 ;  /* 0x00000072000e7202 */ /* 0x000fc40000000f00 */
[----:B------:R-:W-:Y:S02]  /*9d40*/  F2FP.BF16.F32.PACK_AB R105, R157, R156 ;  /* 0x0000009c9d69723e */ /* 0x000fe400000010ff */
[----:B------:R-:W-:Y:S02]  /*9d50*/  F2FP.BF16.F32.PACK_AB R106, R109, R108 ;  /* 0x0000006c6d6a723e */ /* 0x000fe400000010ff */
[----:B------:R-:W-:Y:S02]  /*9d60*/  F2FP.BF16.F32.PACK_AB R107, R161, R159 ;  /* 0x0000009fa16b723e */ /* 0x000fe400000010ff */
[----:B------:R-:W-:Y:S02]  /*9d70*/  F2FP.BF16.F32.PACK_AB R112, R113, R112 ;  /* 0x000000707170723e */ /* 0x000fe400000010ff */
[----:B------:R-:W-:Y:S01]  /*9d80*/  F2FP.BF16.F32.PACK_AB R120, R121, R120 ;  /* 0x000000787978723e */ /* 0x000fe200000010ff */
[----:B------:R-:W-:Y:S01]  /*9d90*/  STSM.16.M88.4 [R102], R104 ;  /* 0x0000006866007844 */ /* 0x000fe20000000200 */
[----:B------:R-:W-:-:S02]  /*9da0*/  LOP3.LUT R12, R12, R171, RZ, 0x3c, !PT ;  /* 0x000000ab0c0c7212 */ /* 0x000fc400078e3cff */
        /* <DEDUP_REMOVED lines=15> */
[----:B------:R-:W-:Y:S01]  /*9ea0*/  F2FP.BF16.F32.PACK_AB R144, R145, R144 ;  /* 0x000000909190723e */ /* 0x000fe200000010ff */
[----:B------:R0:W-:Y:S01]  /*9eb0*/  STSM.16.M88.4 [R14], R128 ;  /* 0x000000800e007844 */ /* 0x0001e20000000200 */
[----:B------:R-:W-:Y:S02]  /*9ec0*/  MOV R118, R118 ;  /* 0x0000007600767202 */ /* 0x000fe40000000f00 */
[----:B------:R-:W-:Y:S02]  /*9ed0*/  F2FP.BF16.F32.PACK_AB R138, R141, R140 ;  /* 0x0000008c8d8a723e */ /* 0x000fe400000010ff */
[----:B------:R-:W-:Y:S02]  /*9ee0*/  F2FP.BF16.F32.PACK_AB R139, R143, R142 ;  /* 0x0000008e8f8b723e */ /* 0x000fe400000010ff */
[----:B------:R-:W-:-:S02]  /*9ef0*/  F2FP.BF16.F32.PACK_AB R145, R147, R146 ;  /* 0x000000929391723e */ /* 0x000fc400000010ff */
        /* <DEDUP_REMOVED lines=14> */
[----:B------:R-:W-:Y:S01]  /*9fe0*/  IMAD.U32 R76, RZ, RZ, UR4 ;  /* 0x00000004ff4c7e24 */ /* 0x000fe2000f8e00ff */
[----:B------:R-:W2:Y:S01]  /*9ff0*/  @P0 LDG.E R6, desc[UR40][R4.64] ;  /* 0x0000002804060981 */ /* 0x000ea2000c1e1900 */
        /* <DEDUP_REMOVED lines=12> */
[----:B-1----:R-:W-:Y:S02]  /*a0c0*/  LOP3.LUT R12, R13, 0x380, RZ, 0xc0, !PT ;  /* 0x000003800d0c7812 */ /* 0x002fe400078ec0ff */
        /* <DEDUP_REMOVED lines=23> */
.L_x_4499:
        /* <DEDUP_REMOVED lines=69> */
[----:B------:R-:W-:Y:S01]  /*a690*/  IMAD.MOV R21, RZ, RZ, -R18 ;  /* 0x000000ffff157224 */ /* 0x000fe200078e0a12 */
[----:B------:R-:W-:Y:S01]  /*a6a0*/  UIMAD.WIDE.U32 UR8, UR43, UR12, UR8 ;  /* 0x0000000c2b0872a5 */ /* 0x000fe2000f8e0008 */
[----:B------:R-:W-:Y:S01]  /*a6b0*/  VIADD R20, R16, UR42 ;  /* 0x0000002a10147c36 */ /* 0x000fe20008000000 */
[----:B------:R-:W-:-:S03]  /*a6c0*/  UIMAD UR10, UR43, UR13, UR10 ;  /* 0x0000000d2b0a72a4 */ /* 0x000fc6000f8e020a */
[----:B------:R-:W-:Y:S01]  /*a6d0*/  ULDC.64 UR12, c[0x0][0xb98] ;  /* 0x0002e600000c7ab9 */ /* 0x000fe20000000a00 */
[----:B------:R-:W-:Y:S02]  /*a6e0*/  UIADD3 UR9, UR9, UR10, URZ ;  /* 0x0000000a09097290 */ /* 0x000fe4000fffe03f */
[----:B------:R-:W-:Y:S02]  /*a6f0*/  UIMAD UR11, UR44, UR12, URZ ;  /* 0x0000000c2c0b72a4 */ /* 0x000fe4000f8e023f */
[----:B------:R-:W-:Y:S02]  /*a700*/  UIMAD.WIDE.U32 UR8, UR45, UR12, UR8 ;  /* 0x0000000c2d0872a5 */ /* 0x000fe4000f8e0008 */
[----:B------:R-:W-:Y:S01]  /*a710*/  UIMAD UR11, UR45, UR13, UR11 ;  /* 0x0000000d2d0b72a4 */ /* 0x000fe2000f8e020b */
        /* <DEDUP_REMOVED lines=31> */
.L_x_4500:
        /* <DEDUP_REMOVED lines=17> */
[----:B------:R-:W-:-:S03]  /*aa20*/  SEL R3, RZ, 0xffffffff, P0 ;  /* 0xffffffffff037807 */ /* 0x000fc60000000000 */
[----:B------:R-:W5:Y:S04]  /*aa30*/  LD.E.128 R36, desc[UR40][R36.64] ;  /* 0x0000002824247980 */ /* 0x000f68000c101d00 */
[----:B------:R-:W5:Y:S02]  /*aa40*/  LD.E.128 R40, desc[UR40][R40.64] ;  /* 0x0000002828287980 */ /* 0x000f64000c101d00 */
[----:B------:R-:W1:Y:S01]  /*aa50*/  @P2 LDC R21, c[0x0][0xbec] ;  /* 0x0002fb00ff152b82 */ /* 0x000e620000000800 */
[----:B------:R-:W-:Y:S01]  /*aa60*/  IMAD.SHL.U32 R3, R3, 0x4, RZ ;  /* 0x0000000403037824 */ /* 0x000fe200078e00ff */
[----:B------:R-:W-:Y:S01]  /*aa70*/  UIMAD UR10, UR14, UR12, URZ ;  /* 0x0000000c0e0a72a4 */ /* 0x000fe2000f8e023f */
[----:B------:R-:W-:Y:S01]  /*aa80*/  ISETP.GE.AND P0, PT, R188, UR16, PT ;  /* 0x00000010bc007c0c */ /* 0x000fe2000bf06270 */
[----:B------:R-:W5:Y:S04]  /*aa90*/  LD.E.128 R48, desc[UR40][R48.64] ;  /* 0x0000002830307980 */ /* 0x000f68000c101d00 */
[----:B------:R-:W2:Y:S01]  /*aaa0*/  @P2 LDC R77, c[0x0][0xbf0] ;  /* 0x0002fc00ff4d2b82 */ /* 0x000ea20000000800 */
[----:B------:R-:W-:Y:S01]  /*aab0*/  LOP3.LUT R3, R3, 0x4, R0, 0xe2, !PT ;  /* 0x0000000403037812 */ /* 0x000fe200078ee200 */
[----:B------:R-:W-:Y:S01]  /*aac0*/  UIMAD.WIDE.U32 UR8, UR4, UR12, URZ ;  /* 0x0000000c040872a5 */ /* 0x000fe2000f8e003f */
[----:B------:R-:W-:Y:S01]  /*aad0*/  SEL R20, RZ, 0xffffffff, P0 ;  /* 0xffffffffff147807 */ /* 0x000fe20000000000 */
[----:B------:R-:W-:Y:S01]  /*aae0*/  UIMAD UR10, UR4, UR13, UR10 ;  /* 0x0000000d040a72a4 */ /* 0x000fe2000f8e020a */
[----:B------:R-:W-:Y:S01]  /*aaf0*/  IMAD R0, R191, 0x20, R192 ;  /* 0x00000020bf007824 */ /* 0x000fe200078e02c0 */
[----:B------:R-:W-:Y:S01]  /*ab00*/  ISETP.GE.AND P0, PT, R187, UR16, PT ;  /* 0x00000010bb007c0c */ /* 0x000fe2000bf06270 */
[----:B------:R-:W-:Y:S01]  /*ab10*/  ULDC.64 UR12, c[0x0][0xae8] ;  /* 0x0002ba00000c7ab9 */ /* 0x000fe20000000a00 */
[----:B------:R-:W-:Y:S01]  /*ab20*/  UIADD3 UR9, UR9, UR10, URZ ;  /* 0x0000000a09097290 */ /* 0x000fe2000fffe03f */
[----:B------:R-:W-:Y:S01]  /*ab30*/  VIADD R82, R0, UR42 ;  /* 0x0000002a00527c36 */ /* 0x000fe20008000000 */
[----:B------:R-:W-:Y:S01]  /*ab40*/  UIMAD UR4, UR15, UR12, URZ ;  /* 0x0000000c0f0472a4 */ /* 0x000fe2000f8e023f */
[----:B------:R-:W-:Y:S01]  /*ab50*/  SEL R0, RZ, 0xffffffff, P0 ;  /* 0xffffffffff007807 */ /* 0x000fe20000000000 */
[----:B------:R-:W-:Y:S01]  /*ab60*/  UIMAD.WIDE.U32 UR8, UR43, UR12, UR8 ;  /* 0x0000000c2b0872a5 */ /* 0x000fe2000f8e0008 */
        /* <DEDUP_REMOVED lines=26> */
[----:B------:R-:W-:-:S02]  /*ad10*/  IMAD R77, R81, R79, R82 ;  /* 0x0000004f514d7224 */ /* 0x000fc400078e0252 */
[----:B------:R-:W-:Y:S01]  /*ad20*/  IMAD.U32 R21, RZ, RZ, UR4 ;  /* 0x00000004ff157e24 */ /* 0x000fe2000f8e00ff */
[----:B------:R-:W5:Y:S01]  /*ad30*/  LD.E.128 R60, desc[UR40][R60.64] ;  /* 0x000000283c3c7980 */ /* 0x000f62000c101d00 */
[----:B------:R-:W-:Y:S01]  /*ad40*/  IMAD.SHL.U32 R83, R0, 0x20, RZ ;  /* 0x0000002000537824 */ /* 0x000fe200078e00ff */
[----:B------:R-:W-:Y:S02]  /*ad50*/  SHF.R.S32.HI R0, RZ, 0x1f, R77 ;  /* 0x0000001fff007819 */ /* 0x000fe4000001144d */
[----:B------:R-:W5:Y:S01]  /*ad60*/  LD.E.128 R72, desc[UR40][R72.64] ;  /* 0x0000002848487980 */ /* 0x000f62000c101d00 */
[----:B------:R-:W-:-:S03]  /*ad70*/  ISETP.GE.AND P0, PT, R195, UR16, PT ;  /* 0x00000010c3007c0c */ /* 0x000fc6000bf06270 */
[----:B------:R-:W5:Y:S01]  /*ad80*/  LD.E.128 R68, desc[UR40][R68.64] ;  /* 0x0000002844447980 */ /* 0x000f62000c101d00 */
[C---:B------:R-:W-:Y:S01]  /*ad90*/  IMAD R79, R3.reuse, UR9, R80 ;  /* 0x00000009034f7c24 */ /* 0x040fe2000f8e0250 */
[----:B------:R-:W-:Y:S01]  /*ada0*/  UIADD3 UR4, UR46, 0x28c20, URZ ;  /* 0x00028c202e047890 */ /* 0x000fe2000fffe03f */
[----:B------:R-:W-:Y:S01]  /*adb0*/  IMAD.WIDE.U32 R20, R3, UR8, R20 ;  /* 0x0000000803147c25 */ /* 0x000fe2000f8e0014 */
[----:B------:R-:W-:Y:S01]  /*adc0*/  @!PT LDS RZ, [RZ] ;  /* 0x00000000fffff984 */ /* 0x000fe20000000800 */
[----:B------:R-:W-:Y:S01]  /*add0*/  @!PT LDS RZ, [RZ] ;  /* 0x00000000fffff984 */ /* 0x000fe20000000800 */
[----:B------:R-:W-:Y:S01]  /*ade0*/  @!PT LDS RZ, [RZ] ;  /* 0x00000000fffff984 */ /* 0x000fe20000000800 */
[----:B------:R-:W-:Y:S01]  /*adf0*/  @!PT LDS RZ, [RZ] ;  /* 0x00000000fffff984 */ /* 0x000fe20000000800 */
[----:B------:R1:W-:Y:S06]  /*ae00*/  MEMBAR.ALL.CTA ;  /* 0x0000000000007992 */ /* 0x0003ec0000008000 */
[----:B-1----:R-:W1:Y:S01]  /*ae10*/  FENCE.VIEW.ASYNC.S ;  /* 0x00000000000073c6 */ /* 0x002e620000000000 */
[----:B------:R-:W-:Y:S01]  /*ae20*/  ULDC.64 UR8, c[0x0][0xad8] ;  /* 0x0002b60000087ab9 */ /* 0x000fe20000000a00 */
[----:B------:R-:W-:Y:S01]  /*ae30*/  SEL R3, RZ, 0x40, P0 ;  /* 0x00000040ff037807 */ /* 0x000fe20000000000 */
[----:B------:R-:W-:Y:S01]  /*ae40*/  IMAD.IADD R21, R21, 0x1, R79 ;  /* 0x0000000115157824 */ /* 0x000fe200078e024f */
[----:B------:R-:W-:Y:S01]  /*ae50*/  ISETP.GE.AND P0, PT, R194, UR16, PT ;  /* 0x00000010c2007c0c */ /* 0x000fe2000bf06270 */
[----:B------:R-:W-:Y:S01]  /*ae60*/  IMAD R0, R0, UR8, RZ ;  /* 0x0000000800007c24 */ /* 0x000fe2000f8e02ff */
[----:B------:R-:W-:Y:S01]  /*ae70*/  UPRMT UR4, URZ, 0x654, UR4 ;  /* 0x000006543f047896 */ /* 0x000fe20008000004 */
[----:B-----5:R-:W-:Y:S01]  /*ae80*/  IMAD R87, R76, R81, RZ ;  /* 0x000000514c577224 */ /* 0x020fe200078e02ff */
[----:B------:R-:W-:Y:S01]  /*ae90*/  LOP3.LUT R78, R83, 0x20, R78, 0xe2, !PT ;  /* 0x00000020534e7812 */ /* 0x000fe200078ee24e */
[----:B------:R-:W-:Y:S01]  /*aea0*/  VIADD R86, R192, UR42 ;  /* 0x0000002ac0567c36 */ /* 0x000fe20008000000 */
[----:B------:R-:W-:Y:S01]  /*aeb0*/  BSSY B1, `(.L_x_4501) ;  /* 0x000002e000017945 */ /* 0x000fe20003800000 */
[C---:B------:R-:W-:Y:S01]  /*aec0*/  IMAD R79, R77.reuse, UR9, R0 ;  /* 0x000000094d4f7c24 */ /* 0x040fe2000f8e0200 */
[----:B------:R-:W-:Y:S01]  /*aed0*/  SEL R0, RZ, 0x80, P0 ;  /* 0x00000080ff007807 */ /* 0x000fe20000000000 */
[----:B------:R-:W-:Y:S01]  /*aee0*/  IMAD.WIDE.U32 R20, R77, UR8, R20 ;  /* 0x000000084d147c25 */ /* 0x000fe2000f8e0014 */
[----:B------:R-:W-:Y:S01]  /*aef0*/  ISETP.GE.AND P0, PT, R86, R87, PT ;  /* 0x000000575600720c */ /* 0x000fe20003f06270 */
[----:B------:R-:W-:Y:S01]  /*af00*/  ULDC.64 UR8, c[0x0][0xa80] ;  /* 0x0002a00000087ab9 */ /* 0x000fe20000000a00 */
[----:B------:R-:W-:Y:S01]  /*af10*/  LOP3.LUT R3, R78, R3, RZ, 0xfc, !PT ;  /* 0x000000034e037212 */ /* 0x000fe200078efcff */
[----:B------:R-:W-:Y:S01]  /*af20*/  IMAD.IADD R21, R21, 0x1, R79 ;  /* 0x0000000115157824 */ /* 0x000fe200078e024f */
[----:B------:R-:W-:-:S02]  /*af30*/  LEA R84, P1, R20, UR8, 0x1 ;  /* 0x0000000814547c11 */ /* 0x000fc4000f8208ff */
[----:B------:R-:W-:Y:S02]  /*af40*/  LOP3.LUT R0, R3, R0, RZ, 0xfc, !PT ;  /* 0x0000000003007212 */ /* 0x000fe400078efcff */
[----:B------:R-:W-:Y:S01]  /*af50*/  LEA.HI.X R85, R20, UR9, R21, 0x1, P1 ;  /* 0x0000000914557c11 */ /* 0x000fe200088f0c15 */
[----:B-1----:R0:W1:Y:S01]  /*af60*/  SHFL.IDX PT, R76, R84, RZ, 0x181f ;  /* 0x00181fff544c7589 */ /* 0x00206200000e0000 */
[----:B------:R-:W-:Y:S03]  /*af70*/  SYNCS.ARRIVE.TRANS64.RED.A1T0 RZ, [UR4], RZ ;  /* 0x000000ffffff79a7 */ /* 0x000fe60008100404 */
        /* <DEDUP_REMOVED lines=33> */
.L_x_4502:
[----:B------:R-:W-:Y:S05]  /*b190*/  BSYNC B1 ;  /* 0x0000000000017941 */ /* 0x000fea0003800000 */
.L_x_4501:
        /* <DEDUP_REMOVED lines=38> */
.L_x_4498:
        /* <DEDUP_REMOVED lines=31> */
.L_x_4504:
[----:B------:R-:W-:Y:S01]  /*b5f0*/  USEL UR45, UR45, URZ, !UP0 ;  /* 0x0000003f2d2d7287 */ /* 0x000fe2000c000000 */
[----:B------:R-:W-:Y:S01]  /*b600*/  BSSY B1, `(.L_x_4505) ;  /* 0x000002c000017945 */ /* 0x000fe20003800000 */
[----:B------:R-:W-:-:S03]  /*b610*/  USEL UR44, UR44, URZ, !UP0 ;  /* 0x0000003f2c2c7287 */ /* 0x000fc6000c000000 */
[----:B------:R-:W-:Y:S09]  /*b620*/  @P0 BRA `(.L_x_4506) ;  /* 0x0000000000a40947 */ /* 0x000ff20003800000 */
        /* <DEDUP_REMOVED lines=41> */
.L_x_4506:
[----:B------:R-:W-:Y:S05]  /*b8c0*/  BSYNC B1 ;  /* 0x0000000000017941 */ /* 0x000fea0003800000 */
.L_x_4505:
        /* <DEDUP_REMOVED lines=23> */
[----:B------:R-:W-:Y:S01]  /*ba40*/  VIADD R8, R3, UR42 ;  /* 0x0000002a03087c36 */ /* 0x000fe20008000000 */
        /* <DEDUP_REMOVED lines=11> */
[----:B------:R-:W-:Y:S01]  /*bb00*/  VIADD R26, R192, UR42 ;  /* 0x0000002ac01a7c36 */ /* 0x000fe20008000000 */
[----:B------:R-:W-:Y:S01]  /*bb10*/  ISETP.GE.AND P2, PT, R194, UR13, PT ;  /* 0x0000000dc2007c0c */ /* 0x000fe2000bf46270 */
[----:B0-----:R-:W-:Y:S01]  /*bb20*/  @P0 IMAD.HI.U32 R6, R8, R5, RZ ;  /* 0x0000000508060227 */ /* 0x001fe200078e00ff */
[----:B------:R-:W-:Y:S01]  /*bb30*/  UIADD3 UR4, UR9, UR4, URZ ;  /* 0x0000000409047290 */ /* 0x000fe2000fffe03f */
[----:B------:R-:W-:Y:S01]  /*bb40*/  LOP3.LUT R10, R10, 0x8, R9, 0xe2, !PT ;  /* 0x000000080a0a7812 */ /* 0x000fe200078ee209 */
[----:B------:R-:W-:Y:S01]  /*bb50*/  BSSY B1, `(.L_x_4507) ;  /* 0x0000046000017945 */ /* 0x000fe20003800000 */
[----:B------:R-:W-:Y:S01]  /*bb60*/  IMAD.U32 R4, RZ, RZ, UR8 ;  /* 0x00000008ff047e24 */ /* 0x000fe2000f8e00ff */
[----:B------:R-:W-:Y:S01]  /*bb70*/  SEL R0, RZ, 0x80, P2 ;  /* 0x00000080ff007807 */ /* 0x000fe20001000000 */
[----:B------:R-:W-:Y:S01]  /*bb80*/  IMAD.U32 R5, RZ, RZ, UR9 ;  /* 0x00000009ff057e24 */ /* 0x000fe2000f8e00ff */
[----:B------:R-:W-:Y:S01]  /*bb90*/  ULDC.64 UR8, c[0x0][0xae0] ;  /* 0x0002b80000087ab9 */ /* 0x000fe20000000a00 */
[----:B-1----:R-:W-:Y:S01]  /*bba0*/  @P0 SHF.R.U32.HI R3, RZ, R7, R6 ;  /* 0x00000007ff030219 */ /* 0x002fe20000011606 */
[----:B------:R-:W-:Y:S01]  /*bbb0*/  IMAD.U32 R5, RZ, RZ, UR4 ;  /* 0x00000004ff057e24 */ /* 0x000fe2000f8e00ff */
[----:B------:R-:W-:-:S02]  /*bbc0*/  ISETP.GE.AND P0, PT, R187, UR13, PT ;  /* 0x0000000dbb007c0c */ /* 0x000fc4000bf06270 */
        /* <DEDUP_REMOVED lines=62> */
.L_x_4508:
[----:B------:R-:W-:Y:S05]  /*bfb0*/  BSYNC B1 ;  /* 0x0000000000017941 */ /* 0x000fea0003800000 */
.L_x_4507:
        /* <DEDUP_REMOVED lines=36> */
.L_x_4503:
[----:B------:R-:W-:Y:S05]  /*c200*/  BSYNC B0 ;  /* 0x0000000000007941 */ /* 0x000fea0003800000 */
.L_x_4497:
[----:B------:R-:W-:Y:S02]  /*c210*/  ULDC UR4, c[0x0][0xc3c] ;  /* 0x00030f0000047ab9 */ /* 0x000fe40000000800 */
[----:B------:R-:W-:-:S06]  /*c220*/  UISETP.GE.AND UP0, UPT, UR7, UR4, UPT ;  /* 0x000000040700728c */ /* 0x000fcc000bf06270 */
[----:B------:R-:W-:-:S13]  /*c230*/  PLOP3.LUT P0, PT, PT, PT, UP0, 0x80, 0x0 ;  /* 0x000000000000781c */ /* 0x000fda0003f0f008 */
[----:B------:R-:W-:Y:S05]  /*c240*/  @!P0 BRA `(.L_x_4509) ;  /* 0xffffff4c00808947 */ /* 0x000fea000383ffff */
[----:B------:R-:W-:Y:S05]  /*c250*/  EXIT ;  /* 0x000000000000794d */ /* 0x000fea0003800000 */
.L_x_4452:
[----:B------:R-:W-:-:S08]  /*c260*/  NOP ;  /* 0x0000000000007918 */ /* 0x000fd00000000000 */
[----:B------:R-:W0:-:S00]  /*c270*/  USETMAXREG.DEALLOC.CTAPOOL 0x18 ;  /* 0x00000018000079c8 */ /* 0x000e0000080e0500 */
[----:B0-----:R-:W-:Y:S01]  /*c280*/  LOP3.LUT R0, R0, 0x3, RZ, 0xc0, !PT ;  /* 0x0000000300007812 */ /* 0x001fe200078ec0ff */
[----:B------:R-:W-:-:S05]  /*c290*/  IMAD.MOV.U32 R4, RZ, RZ, RZ ;  /* 0x000000ffff047224 */ /* 0x000fca00078e00ff */
[----:B------:R-:W0:Y:S02]  /*c2a0*/  SHFL.IDX PT, R0, R0, RZ, 0x1f ;  /* 0x00001fff00007589 */ /* 0x000e2400000e0000 */
[----:B0-----:R-:W-:-:S04]  /*c2b0*/  ISETP.NE.AND P0, PT, R0, RZ, PT ;  /* 0x000000ff0000720c */ /* 0x001fc80003f05270 */
        /* <DEDUP_REMOVED lines=10> */
.L_x_4510:
        /* <DEDUP_REMOVED lines=42> */
.L_x_4516:
        /* <DEDUP_REMOVED lines=12> */
.L_x_4515:
[----:B------:R-:W-:Y:S05]  /*c6c0*/  BSYNC B0 ;  /* 0x0000000000007941 */ /* 0x000fea0003800000 */
.L_x_4514:
        /* <DEDUP_REMOVED lines=21> */
.L_x_4512:
        /* <DEDUP_REMOVED lines=20> */
.L_x_4517:
[--C-:B-12---:R-:W-:Y:S02]  /*c960*/  IMAD.MOV R5, RZ, RZ, -R3.reuse ;  /* 0x000000ffff057224 */ /* 0x106fe400078e0a03 */
[----:B---3--:R-:W-:Y:S01]  /*c970*/  IMAD R16, R16, UR5, R6 ;  /* 0x0000000510107c24 */ /* 0x008fe2000f8e0206 */
[----:B------:R-:W-:Y:S01]  /*c980*/  IABS R6, R8 ;  /* 0x0000000800067213 */ /* 0x000fe20000000000 */
        /* <DEDUP_REMOVED lines=22> */
[----:B------:R-:W-:-:S04]  /*caf0*/  VIADDMNMX R9, R10, UR5, R9, PT ;  /* 0x000000050a097c46 */ /* 0x000fc8000b800109 */
[-C--:B------:R-:W-:Y:S02]  /*cb00*/  IABS R7, R9.reuse ;  /* 0x0000000900077213 */ /* 0x080fe40000000000 */
[----:B------:R-:W-:Y:S02]  /*cb10*/  IABS R8, R9 ;  /* 0x0000000900087213 */ /* 0x000fe40000000000 */
[----:B------:R-:W1:Y:S03]  /*cb20*/  I2F.RP R10, R7 ;  /* 0x00000007000a7306 */ /* 0x000e660000209400 */
[----:B------:R-:W-:-:S05]  /*cb30*/  IMAD.MOV R8, RZ, RZ, -R8 ;  /* 0x000000ffff087224 */ /* 0x000fca00078e0a08 */
[----:B-1----:R-:W1:Y:S02]  /*cb40*/  MUFU.RCP R10, R10 ;  /* 0x0000000a000a7308 */ /* 0x002e640000001000 */
[----:B-1----:R-:W-:-:S06]  /*cb50*/  VIADD R3, R10, 0xffffffe ;  /* 0x0ffffffe0a037836 */ /* 0x002fcc0000000000 */
[----:B------:R-:W1:Y:S02]  /*cb60*/  F2I.FTZ.U32.TRUNC.NTZ R3, R3 ;  /* 0x0000000300037305 */ /* 0x000e64000021f000 */
        /* <DEDUP_REMOVED lines=23> */
.L_x_4513:
[----:B------:R-:W-:Y:S02]  /*cce0*/  IMAD.MOV.U32 R17, RZ, RZ, RZ ;  /* 0x000000ffff117224 */ /* 0x000fe400078e00ff */
[----:B------:R-:W-:Y:S02]  /*ccf0*/  IMAD.U32 R16, RZ, RZ, UR6 ;  /* 0x00000006ff107e24 */ /* 0x000fe4000f8e00ff */
[----:B------:R-:W-:-:S07]  /*cd00*/  IMAD.MOV.U32 R18, RZ, RZ, RZ ;  /* 0x000000ffff127224 */ /* 0x000fce00078e00ff */
.L_x_4518:
[----:B------:R-:W-:-:S13]  /*cd10*/  ISETP.NE.AND P0, PT, R0, RZ, PT ;  /* 0x000000ff0000720c */ /* 0x000fda0003f05270 */
[----:B------:R-:W1:Y:S01]  /*cd20*/  @!P0 S2R R3, SR_CgaCtaId ;  /* 0x0000000000038919 */ /* 0x000e620000008800 */
[----:B------:R-:W-:-:S04]  /*cd30*/  @!P0 MOV R0, 0x400 ;  /* 0x0000040000008802 */ /* 0x000fc80000000f00 */
[----:B-1----:R-:W-:-:S05]  /*cd40*/  @!P0 LEA R0, R3, R0, 0x18 ;  /* 0x0000000003008211 */ /* 0x002fca00078ec0ff */
[----:B------:R2:W-:Y:S01]  /*cd50*/  @!P0 STS.128 [R0+0x28cd0], R16 ;  /* 0x028cd01000008388 */ /* 0x0005e20000000c00 */
[----:B------:R-:W-:Y:S06]  /*cd60*/  BAR.ARV 0x5, 0x180 ;  /* 0x0146000000007b1d */ /* 0x000fec0000002000 */
.L_x_4511:
[----:B0-2---:R-:W-:Y:S01]  /*cd70*/  IMAD.MOV.U32 R0, RZ, RZ, 0x1 ;  /* 0x00000001ff007424 */ /* 0x005fe200078e00ff */
        /* <DEDUP_REMOVED lines=30> */
.L_x_4637:
        /* <DEDUP_REMOVED lines=56> */
.L_x_4520:
[----:B------:R-:W-:Y:S01]  /*d2e0*/  IMAD.MOV.U32 R2, RZ, RZ, R12 ;  /* 0x000000ffff027224 */ /* 0x000fe200078e000c */
[----:B------:R-:W-:Y:S01]  /*d2f0*/  ULDC.64 UR4, c[0x0][0xa20] ;  /* 0x0002880000047ab9 */ /* 0x000fe20000000a00 */
[----:B-----5:R-:W-:Y:S01]  /*d300*/  IMAD.IADD R3, R8, 0x1, R0 ;  /* 0x0000000108037824 */ /* 0x020fe200078e0200 */
[----:B------:R-:W-:Y:S02]  /*d310*/  ISETP.NE.U32.AND P1, PT, RZ, UR4, PT ;  /* 0x00000004ff007c0c */ /* 0x000fe4000bf25070 */
[----:B------:R2:W-:Y:S02]  /*d320*/  STL [R1+0xc], R2 ;  /* 0x00000c0201007387 */ /* 0x0005e40000100800 */
[----:B------:R-:W-:Y:S02]  /*d330*/  ISETP.NE.AND.EX P1, PT, RZ, UR5, PT, P1 ;  /* 0x00000005ff007c0c */ /* 0x000fe4000bf25310 */
[----:B------:R2:W-:Y:S11]  /*d340*/  STL [R1+0x1c], R3 ;  /* 0x00001c0301007387 */ /* 0x0005f60000100800 */
[----:B--2---:R-:W-:Y:S05]  /*d350*/  @!P1 BRA `(.L_x_4521) ;  /* 0x0000000000109947 */ /* 0x004fea0003800000 */
[----:B------:R-:W-:-:S04]  /*d360*/  IADD3 R6, P0, R11, UR4, RZ ;  /* 0x000000040b067c10 */ /* 0x000fc8000ff1e0ff */
[----:B------:R-:W-:-:S05]  /*d370*/  IADD3.X R7, R10, UR5, RZ, P0, !PT ;  /* 0x000000050a077c10 */ /* 0x000fca00087fe4ff */
[----:B------:R2:W5:Y:S01]  /*d380*/  LDG.E R6, desc[UR40][R6.64] ;  /* 0x0000002806067981 */ /* 0x000562000c1e1900 */
[----:B------:R-:W-:Y:S05]  /*d390*/  BRA `(.L_x_4522) ;  /* 0x0000000000107947 */ /* 0x000fea0003800000 */
.L_x_4521:
[----:B------:R-:W-:Y:S05]  /*d3a0*/  @!P0 BRA `(.L_x_4522) ;  /* 0x00000000000c8947 */ /* 0x000fea0003800000 */
[----:B------:R-:W2:Y:S04]  /*d3b0*/  LDG.E R6, desc[UR40][R4.64] ;  /* 0x0000002804067981 */ /* 0x000ea8000c1e1900 */
[----:B------:R-:W2:Y:S02]  /*d3c0*/  LDG.E R4, desc[UR40][R4.64+0x4] ;  /* 0x0000042804047981 */ /* 0x000ea4000c1e1900 */
[----:B--2---:R-:W-:-:S07]  /*d3d0*/  IMAD.IADD R6, R4, 0x1, -R6 ;  /* 0x0000000104067824 */ /* 0x004fce00078e0a06 */
.L_x_4522:
[----:B-----5:R-:W-:Y:S01]  /*d3e0*/  IMAD.IADD R6, R6, 0x1, -R0 ;  /* 0x0000000106067824 */ /* 0x020fe200078e0a00 */
[----:B------:R-:W-:Y:S01]  /*d3f0*/  BSSY B7, `(.L_x_4523) ;  /* 0x00004fd000077945 */ /* 0x000fe20003800000 */
[----:B------:R-:W3:Y:S02]  /*d400*/  LDC R0, c[0x0][0x448] ;  /* 0x00011200ff007b82 */ /* 0x000ee40000000800 */
[----:B---3--:R-:W-:Y:S01]  /*d410*/  ISETP.NE.AND P0, PT, R0, 0x1, PT ;  /* 0x000000010000780c */ /* 0x008fe20003f05270 */
[----:B------:R-:W-:-:S04]  /*d420*/  IMAD.SHL.U32 R0, R17, 0x40, RZ ;  /* 0x0000004011007824 */ /* 0x000fc800078e00ff */
[----:B------:R-:W-:-:S08]  /*d430*/  VIADD R0, R0, 0x3f ;  /* 0x0000003f00007836 */ /* 0x000fd00000000000 */
[----:B------:R-:W3:Y:S08]  /*d440*/  @P0 LDC R2, c[0x0][0x44c] ;  /* 0x00011300ff020b82 */ /* 0x000ef00000000800 */
[----:B------:R-:W4:Y:S01]  /*d450*/  @P0 LDC R3, c[0x0][0x450] ;  /* 0x00011400ff030b82 */ /* 0x000f220000000800 */
[----:B---3--:R-:W-:-:S05]  /*d460*/  @P0 IMAD.HI.U32 R2, R0, R2, RZ ;  /* 0x0000000200020227 */ /* 0x008fca00078e00ff */
[----:B----4-:R-:W-:Y:S02]  /*d470*/  @P0 SHF.R.U32.HI R0, RZ, R3, R2 ;  /* 0x00000003ff000219 */ /* 0x010fe40000011602 */
[C---:B------:R-:W-:Y:S01]  /*d480*/  IADD3 R2, R6.reuse, 0x40, -R9 ;  /* 0x0000004006027810 */ /* 0x040fe20007ffe809 */
[----:B------:R-:W-:-:S04]  /*d490*/  VIADD R6, R6, 0x3f ;  /* 0x0000003f06067836 */ /* 0x000fc80000000000 */
[----:B------:R-:W-:Y:S01]  /*d4a0*/  IMAD.IADD R0, R2, 0x1, R0 ;  /* 0x0000000102007824 */ /* 0x000fe200078e0200 */
[----:B------:R-:W-:-:S04]  /*d4b0*/  SHF.R.S32.HI R2, RZ, 0x1f, R6 ;  /* 0x0000001fff027819 */ /* 0x000fc80000011406 */
[----:B------:R-:W-:Y:S02]  /*d4c0*/  SHF.R.S32.HI R3, RZ, 0x1f, R0 ;  /* 0x0000001fff037819 */ /* 0x000fe40000011400 */
[----:B------:R-:W-:Y:S02]  /*d4d0*/  LEA.HI R2, R2, R6, RZ, 0x6 ;  /* 0x0000000602027211 */ /* 0x000fe400078f30ff */
[----:B------:R-:W-:Y:S02]  /*d4e0*/  LEA.HI R3, R3, R0, RZ, 0x6 ;  /* 0x0000000003037211 */ /* 0x000fe400078f30ff */
[----:B------:R-:W-:Y:S02]  /*d4f0*/  SHF.R.S32.HI R2, RZ, 0x6, R2 ;  /* 0x00000006ff027819 */ /* 0x000fe40000011402 */
[----:B------:R-:W-:-:S04]  /*d500*/  SHF.R.S32.HI R3, RZ, 0x6, R3 ;  /* 0x00000006ff037819 */ /* 0x000fc80000011403 */
[----:B------:R-:W-:-:S04]  /*d510*/  VIMNMX R4, R2, R3, PT ;  /* 0x0000000302047248 */ /* 0x000fc80003fe0100 */
[----:B------:R-:W-:Y:S01]  /*d520*/  ISETP.GT.AND P0, PT, R4, RZ, PT ;  /* 0x000000ff0400720c */ /* 0x000fe20003f04270 */
        /* <DEDUP_REMOVED lines=19> */
.L_x_4524:
[----:B------:R-:W3:Y:S01]  /*d660*/  LDL R0, [R1+0x4] ;  /* 0x0000040001007983 */ /* 0x000ee20000100800 */
        /* <DEDUP_REMOVED lines=20> */
.L_x_4527:
[----:B------:R-:W-:Y:S05]  /*d7b0*/  BSYNC B6 ;  /* 0x0000000000067941 */ /* 0x000fea0003800000 */
.L_x_4526:
        /* <DEDUP_REMOVED lines=21> */
.L_x_4530:
        /* <DEDUP_REMOVED lines=16> */
.L_x_4529:
[----:B------:R-:W-:Y:S05]  /*da10*/  BSYNC B6 ;  /* 0x0000000000067941 */ /* 0x000fea0003800000 */
.L_x_4528:
[----:B------:R-:W3:Y:S01]  /*da20*/  LDL.LU R2, [R1] ;  /* 0x0000000001027983 */ /* 0x000ee20000300800 */
[----:B------:R-:W-:-:S03]  /*da30*/  ULDC.64 UR4, c[0x0][0x9f8] ;  /* 0x00027e0000047ab9 */ /* 0x000fc60000000a00 */
[----:B------:R-:W4:Y:S04]  /*da40*/  LDL.LU R4, [R1+0x14] ;  /* 0x0000140001047983 */ /* 0x000f280000300800 */
[----:B--2---:R-:W2:Y:S01]  /*da50*/  LDL R7, [R1+0xc] ;  /* 0x00000c0001077983 */ /* 0x004ea20000100800 */
[----:B------:R-:W-:-:S03]  /*da60*/  ISETP.NE.U32.AND P0, PT, RZ, UR4, PT ;  /* 0x00000004ff007c0c */ /* 0x000fc6000bf05070 */
[----:B------:R-:W5:Y:S01]  /*da70*/  LDL R0, [R1+0x28] ;  /* 0x0000280001007983 */ /* 0x000f620000100800 */
[----:B------:R-:W-:-:S13]  /*da80*/  ISETP.NE.AND.EX P0, PT, RZ, UR5, PT, P0 ;  /* 0x00000005ff007c0c */ /* 0x000fda000bf05300 */
[----:B---3--:R-:W-:-:S04]  /*da90*/  @P0 IADD3 R2, P1, R2, UR4, RZ ;  /* 0x0000000402020c10 */ /* 0x008fc8000ff3e0ff */
[----:B----4-:R-:W-:Y:S01]  /*daa0*/  @P0 IADD3.X R3, R4, UR5, RZ, P1, !PT ;  /* 0x0000000504030c10 */ /* 0x010fe20008ffe4ff */
[----:B------:R-:W-:-:S04]  /*dab0*/  ULDC.64 UR4, c[0x0][0xa08] ;  /* 0x0002820000047ab9 */ /* 0x000fc80000000a00 */
[----:B--2---:R2:W3:Y:S02]  /*dac0*/  @P0 LDG.E R7, desc[UR40][R2.64] ;  /* 0x0000002802070981 */ /* 0x0044e4000c1e1900 */
[----:B--2---:R-:W2:Y:S01]  /*dad0*/  LDC.64 R2, c[0x0][0x418] ;  /* 0x00010600ff027b82 */ /* 0x004ea20000000a00 */
[----:B-----5:R-:W-:Y:S01]  /*dae0*/  VIADD R4, R0, 0xffffffff ;  /* 0xffffffff00047836 */ /* 0x020fe20000000000 */
[----:B---3--:R-:W-:Y:S01]  /*daf0*/  SHF.R.S32.HI R8, RZ, 0x1f, R7 ;  /* 0x0000001fff087819 */ /* 0x008fe20000011407 */
[----:B------:R3:W-:Y:S04]  /*db00*/  @P0 STL [R1+0xc], R7 ;  /* 0x00000c0701000387 */ /* 0x0007e80000100800 */
[----:B------:R3:W-:Y:S01]  /*db10*/  STL [R1+0x14], R8 ;  /* 0x0000140801007387 */ /* 0x0007e20000100800 */
[----:B--2---:R-:W-:Y:S01]  /*db20*/  LOP3.LUT P0, RZ, R2, UR4, RZ, 0xfc, !PT ;  /* 0x0000000402ff7c12 */ /* 0x004fe2000f80fcff */
[----:B------:R-:W-:-:S03]  /*db30*/  UMOV UR4, 0xffffffff ;  /* 0xffffffff00047882 */ /* 0x000fc60000000000 */
[----:B------:R-:W-:-:S04]  /*db40*/  LOP3.LUT P0, RZ, R3, UR5, RZ, 0xfc, P0 ;  /* 0x0000000503ff7c12 */ /* 0x000fc8000800fcff */
[----:B------:R-:W-:Y:S01]  /*db50*/  SEL R0, R7, RZ, !P0 ;  /* 0x000000ff07007207 */ /* 0x000fe20004000000 */
[----:B---3--:R-:W-:Y:S08]  /*db60*/  BRA.DIV UR4, `(.L_x_4531) ;  /* 0x0000005a04ec7947 */ /* 0x008ff0000b800000 */
[----:B------:R-:W2:Y:S02]  /*db70*/  S2R R5, SR_TID.X ;  /* 0x0000000000057919 */ /* 0x000ea40000002100 */
[----:B--2---:R-:W-:-:S04]  /*db80*/  SHF.R.U32.HI R5, RZ, 0x5, R5 ;  /* 0x00000005ff057819 */ /* 0x004fc80000011605 */
[----:B------:R-:W-:-:S05]  /*db90*/  LOP3.LUT R5, R5, 0x3, RZ, 0xc0, !PT ;  /* 0x0000000305057812 */ /* 0x000fca00078ec0ff */
[----:B------:R2:W3:Y:S02]  /*dba0*/  SHFL.IDX PT, R14, R5, RZ, 0x1f ;  /* 0x00001fff050e7589 */ /* 0x0004e400000e0000 */
.L_x_4654:
[----:B------:R-:W-:Y:S01]  /*dbb0*/  PLOP3.LUT P1, PT, PT, PT, PT, 0x8, 0x0 ;  /* 0x000000000000781c */ /* 0x000fe20003f2e170 */
[----:B------:R4:W-:Y:S01]  /*dbc0*/  STL [R1], R0 ;  /* 0x0000000001007387 */ /* 0x0009e20000100800 */
[----:B---3--:R-:W-:-:S03]  /*dbd0*/  ISETP.NE.AND P0, PT, R14, RZ, PT ;  /* 0x000000ff0e00720c */ /* 0x008fc60003f05270 */
[----:B------:R3:W-:Y:S01]  /*dbe0*/  STL [R1+0x24], R4 ;  /* 0x0000240401007387 */ /* 0x0007e20000100800 */
[----:B----4-:R-:W-:-:S05]  /*dbf0*/  P2R R0, PR, RZ, 0x2 ;  /* 0x00000002ff007803 */ /* 0x010fca0000000000 */
[----:B------:R3:W-:Y:S04]  /*dc00*/  STL [R1+0x18], R0 ;  /* 0x0000180001007387 */ /* 0x0007e80000100800 */
[----:B------:R-:W-:Y:S05]  /*dc10*/  @P0 BRA `(.L_x_4532) ;  /* 0x00000004001c0947 */ /* 0x000fea0003800000 */
[----:B------:R-:W-:-:S03]  /*dc20*/  UMOV UR4, 0xffffffff ;  /* 0xffffffff00047882 */ /* 0x000fc60000000000 */
[----:B------:R-:W-:Y:S05]  /*dc30*/  BRA.DIV UR4, `(.L_x_4533) ;  /* 0x0000005a04ec7947 */ /* 0x000fea000b800000 */
[----:B------:R-:W-:-:S13]  /*dc40*/  ELECT P6, URZ, PT ;  /* 0x00000000003f782f */ /* 0x000fda00038c0000 */
.L_x_4657:
[----:B------:R-:W-:Y:S05]  /*dc50*/  @!P6 BRA `(.L_x_4532) ;  /* 0x00000004000ce947 */ /* 0x000fea0003800000 */
[----:B------:R-:W-:-:S04]  /*dc60*/  ISETP.NE.U32.AND P0, PT, R2, RZ, PT ;  /* 0x000000ff0200720c */ /* 0x000fc80003f05070 */
[----:B------:R-:W-:-:S13]  /*dc70*/  ISETP.NE.AND.EX P0, PT, R3, RZ, PT, P0 ;  /* 0x000000ff0300720c */ /* 0x000fda0003f05300 */
[----:B------:R-:W-:Y:S05]  /*dc80*/  @!P0 BRA `(.L_x_4534) ;  /* 0x0000000000548947 */ /* 0x000fea0003800000 */
[----:B------:R-:W4:Y:S01]  /*dc90*/  LDC R6, c[0x0][0x43c] ;  /* 0x00010f00ff067b82 */ /* 0x000f220000000800 */
[----:B01----:R-:W-:Y:S01]  /*dca0*/  IMAD.MOV.U32 R9, RZ, RZ, R4 ;  /* 0x000000ffff097224 */ /* 0x003fe200078e0004 */
[----:B------:R-:W-:-:S03]  /*dcb0*/  ULDC.64 UR4, c[0x0][0x428] ;  /* 0x00010a0000047ab9 */ /* 0x000fc60000000a00 */
[----:B---3--:R-:W-:Y:S01]  /*dcc0*/  IMAD.MOV.U32 R0, RZ, RZ, R9 ;  /* 0x000000ffff007224 */ /* 0x008fe200078e0009 */
[----:B----4-:R-:W-:-:S13]  /*dcd0*/  ISETP.NE.AND P0, PT, R6, 0x1, PT ;  /* 0x000000010600780c */ /* 0x010fda0003f05270 */
[----:B--2---:R-:W0:Y:S02]  /*dce0*/  @P0 LDC.64 R4, c[0x0][0x440] ;  /* 0x00011000ff040b82 */ /* 0x004e240000000a00 */
        /* <DEDUP_REMOVED lines=13> */
[----:B------:R-:W2:Y:S04]  /*ddc0*/  LDG.E R0, desc[UR40][R2.64] ;  /* 0x0000002802007981 */ /* 0x000ea8000c1e1900 */
[----:B--2---:R4:W-:Y:S02]  /*ddd0*/  STL [R1], R0 ;  /* 0x0000000001007387 */ /* 0x0049e40000100800 */
.L_x_4534:
[----:B------:R-:W5:Y:S04]  /*dde0*/  LDL R7, [R1+0x4] ;  /* 0x0000040001077983 */ /* 0x000f680000100800 */
[----:B---34-:R-:W5:Y:S04]  /*ddf0*/  LDL R0, [R1+0x8] ;  /* 0x0000080001007983 */ /* 0x018f680000100800 */
[----:B------:R-:W3:Y:S01]  /*de00*/  LDL R2, [R1+0x10] ;  /* 0x0000100001027983 */ /* 0x000ee20000100800 */
[----:B-----5:R-:W-:Y:S01]  /*de10*/  IMAD R0, R0, 0x8, R7 ;  /* 0x0000000800007824 */ /* 0x020fe200078e0207 */
[----:B---3--:R-:W-:-:S04]  /*de20*/  SHF.L.U32 R2, R2, 0x1f, RZ ;  /* 0x0000001f02027819 */ /* 0x008fc800000006ff */
[----:B------:R-:W3:Y:S02]  /*de30*/  SYNCS.PHASECHK.TRANS64.TRYWAIT P0, [R0+URZ+0x28c40], R2 ;  /* 0x028c4002000075a7 */ /* 0x000ee4000800017f */
[----:B---3--:R-:W-:Y:S05]  /*de40*/  @!P0 BRA `(.L_x_4535) ;  /* 0x0000005800888947 */ /* 0x008fea0003800000 */
.L_x_4658:
[----:B------:R-:W4:Y:S02]  /*de50*/  S2R R3, SR_TID.X ;  /* 0x0000000000037919 */ /* 0x000f240000002100 */
[----:B----4-:R-:W-:-:S04]  /*de60*/  LOP3.LUT R3, R3, 0x7f, RZ, 0xc0, !PT ;  /* 0x0000007f03037812 */ /* 0x010fc800078ec0ff */
[----:B------:R-:W-:-:S13]  /*de70*/  ISETP.NE.AND P0, PT, R3, RZ, PT ;  /* 0x000000ff0300720c */ /* 0x000fda0003f05270 */
[----:B------:R-:W-:Y:S05]  /*de80*/  @P0 BRA `(.L_x_4536) ;  /* 0x00000000001c0947 */ /* 0x000fea0003800000 */
[----:B------:R-:W4:Y:S01]  /*de90*/  S2R R3, SR_TID.X ;  /* 0x0000000000037919 */ /* 0x000f220000002100 */
[----:B---3--:R-:W-:-:S04]  /*dea0*/  IMAD.MOV.U32 R2, RZ, RZ, 0x2000 ;  /* 0x00002000ff027424 */ /* 0x008fc800078e00ff */
[----:B------:R3:W-:Y:S01]  /*deb0*/  SYNCS.ARRIVE.TRANS64 RZ, [R0+URZ+0x28c30], R2 ;  /* 0x028c300200ff79a7 */ /* 0x0007e2000800003f */
[----:B----4-:R-:W-:-:S04]  /*dec0*/  LOP3.LUT R3, R3, 0x1f, RZ, 0xc0, !PT ;  /* 0x0000001f03037812 */ /* 0x010fc800078ec0ff */
[----:B------:R-:W-:-:S13]  /*ded0*/  ISETP.NE.AND P0, PT, R3, RZ, PT ;  /* 0x000000ff0300720c */ /* 0x000fda0003f05270 */
[----:B---3--:R-:W-:Y:S05]  /*dee0*/  @!P0 BRA `(.L_x_4536) ;  /* 0x0000000000048947 */ /* 0x008fea0003800000 */
[----:B------:R-:W-:Y:S01]  /*def0*/  BPT.TRAP 0x1 ;  /* 0x000000040000795c */ /* 0x000fe20000300000 */
.L_x_4536:
[----:B--2---:R-:W2:Y:S04]  /*df00*/  LDL R5, [R1+0x4] ;  /* 0x0000040001057983 */ /* 0x004ea80000100800 */
[----:B------:R-:W2:Y:S04]  /*df10*/  LDL R4, [R1+0x8] ;  /* 0x0000080001047983 */ /* 0x000ea80000100800 */
[----:B------:R-:W4:Y:S04]  /*df20*/  LDL R6, [R1+0x24] ;  /* 0x0000240001067983 */ /* 0x000f280000100800 */
[----:B------:R-:W5:Y:S04]  /*df30*/  LDL R3, [R1+0x1c] ;  /* 0x00001c0001037983 */ /* 0x000f680000100800 */
[----:B---3--:R-:W3:Y:S01]  /*df40*/  LDL R2, [R1] ;  /* 0x0000000001027983 */ /* 0x008ee20000100800 */
        /* <DEDUP_REMOVED lines=8> */
[----:B--2---:R-:W-:Y:S01]  /*dfd0*/  IMAD R0, R4, 0x2000, R5 ;  /* 0x0000200004007824 */ /* 0x004fe200078e0205 */
[----:B----4-:R-:W-:-:S04]  /*dfe0*/  R2UR UR11, R6 ;  /* 0x00000000060b72ca */ /* 0x010fc800000e0000 */
[----:B------:R-:W-:Y:S02]  /*dff0*/  R2UR UR8, R0 ;  /* 0x00000000000872ca */ /* 0x000fe400000e0000 */
[----:B-----5:R-:W-:Y:S02]  /*e000*/  R2UR UR4, R3 ;  /* 0x00000000030472ca */ /* 0x020fe400000e0000 */
[----:B---3--:R-:W-:Y:S02]  /*e010*/  R2UR UR13, R2 ;  /* 0x00000000020d72ca */ /* 0x008fe400000e0000 */
[----:B------:R-:W-:-:S07]  /*e020*/  P2R R0, PR, RZ, 0x1 ;  /* 0x00000001ff007803 */ /* 0x000fce0000000000 */
[----:B------:R-:W-:Y:S02]  /*e030*/  UIADD3 UR8, UR8, 0x22400, URZ ;  /* 0x0002240008087890 */ /* 0x000fe4000fffe03f */
[----:B------:R-:W-:Y:S01]  /*e040*/  ULEA UR11, UR11, UR4, 0x6 ;  /* 0x000000040b0b7291 */ /* 0x000fe2000f8e303f */
[----:B------:R4:W-:Y:S02]  /*e050*/  STL [R1+0x18], R0 ;  /* 0x0000180001007387 */ /* 0x0009e40000100800 */
[----:B------:R-:W-:-:S06]  /*e060*/  UMOV UR4, 0x0 ;  /* 0x0000000000047882 */ /* 0x000fcc0000000000 */
[----:B------:R4:W-:Y:S01]  /*e070*/  UTMALDG.4D [UR8], [UR6], desc[UR4] ;  /* 0x00000408060075b4 */ /* 0x0009e20008019000 */
[----:B------:R-:W-:Y:S02]  /*e080*/  NOP ;  /* 0x0000000000007918 */ /* 0x000fe40000000000 */
.L_x_4532:
[----:B------:R-:W5:Y:S04]  /*e090*/  LDL R2, [R1+0x4] ;  /* 0x0000040001027983 */ /* 0x000f680000100800 */
[----:B------:R-:W5:Y:S04]  /*e0a0*/  LDL.LU R3, [R1+0x2c] ;  /* 0x00002c0001037983 */ /* 0x000f680000300800 */
[----:B--2---:R-:W2:Y:S04]  /*e0b0*/  LDL.LU R5, [R1+0x20] ;  /* 0x0000200001057983 */ /* 0x004ea80000300800 */
[----:B---3--:R-:W3:Y:S01]  /*e0c0*/  LDL.LU R4, [R1+0x34] ;  /* 0x0000340001047983 */ /* 0x008ee20000300800 */
[----:B------:R-:W-:Y:S05]  /*e0d0*/  WARPSYNC.ALL ;  /* 0x0000000000007948 */ /* 0x000fea0003800000 */
[----:B----4-:R-:W-:Y:S01]  /*e0e0*/  ULDC.64 UR4, c[0x0][0x298] ;  /* 0x0000a60000047ab9 */ /* 0x010fe20000000a00 */
[----:B------:R-:W-:Y:S01]  /*e0f0*/  ULDC.64 UR6, c[0x0][0xa00] ;  /* 0x0002800000067ab9 */ /* 0x000fe20000000a00 */
[----:B------:R-:W-:Y:S01]  /*e100*/  BSSY B6, `(.L_x_4537) ;  /* 0x0000024000067945 */ /* 0x000fe20003800000 */
[----:B------:R-:W-:Y:S01]  /*e110*/  BAR.SYNC.DEFER_BLOCKING 0x8, 0x100 ;  /* 0x0204000000007b1d */ /* 0x000fe20000010000 */
[----:B------:R-:W-:-:S04]  /*e120*/  ISETP.NE.U32.AND P0, PT, RZ, UR6, PT ;  /* 0x00000006ff007c0c */ /* 0x000fc8000bf05070 */
[----:B------:R-:W-:Y:S01]  /*e130*/  ISETP.NE.AND.EX P0, PT, RZ, UR7, PT, P0 ;  /* 0x00000007ff007c0c */ /* 0x000fe2000bf05300 */
[----:B-----5:R-:W-:Y:S01]  /*e140*/  VIADD R2, R2, 0x20400 ;  /* 0x0002040002027836 */ /* 0x020fe20000000000 */
[----:B------:R-:W-:-:S04]  /*e150*/  SHF.R.S32.HI R0, RZ, 0x1f, R3 ;  /* 0x0000001fff007819 */ /* 0x000fc80000011403 */
[----:B------:R-:W-:Y:S02]  /*e160*/  LOP3.LUT P1, RZ, R2, 0x3ff, RZ, 0xc0, !PT ;  /* 0x000003ff02ff7812 */ /* 0x000fe4000782c0ff */
[----:B--2---:R-:W-:Y:S01]  /*e170*/  SEL R5, R5, RZ, !P0 ;  /* 0x000000ff05057207 */ /* 0x004fe20004000000 */
[----:B------:R-:W-:Y:S01]  /*e180*/  IMAD R0, R0, UR4, RZ ;  /* 0x0000000400007c24 */ /* 0x000fe2000f8e02ff */
[----:B---3--:R-:W-:-:S03]  /*e190*/  SEL R4, R4, RZ, !P0 ;  /* 0x000000ff04047207 */ /* 0x008fc60004000000 */
[C---:B------:R-:W-:Y:S02]  /*e1a0*/  IMAD R0, R3.reuse, UR5, R0 ;  /* 0x0000000503007c24 */ /* 0x040fe4000f8e0200 */
[----:B------:R-:W-:-:S05]  /*e1b0*/  IMAD.WIDE.U32 R2, R3, UR4, RZ ;  /* 0x0000000403027c25 */ /* 0x000fca000f8e00ff */
[----:B------:R2:W-:Y:S04]  /*e1c0*/  STL.64 [R1+0x40], R2 ;  /* 0x0000400201007387 */ /* 0x0005e80000100a00 */
[----:B------:R3:W-:Y:S04]  /*e1d0*/  STL [R1+0x20], R5 ;  /* 0x0000200501007387 */ /* 0x0007e80000100800 */
[----:B------:R3:W-:Y:S01]  /*e1e0*/  STL [R1+0x4c], R4 ;  /* 0x00004c0401007387 */ /* 0x0007e20000100800 */
[----:B--2---:R-:W-:Y:S01]  /*e1f0*/  IMAD.IADD R2, R3, 0x1, R0 ;  /* 0x0000000103027824 */ /* 0x004fe200078e0200 */
[----:B------:R-:W-:-:S05]  /*e200*/  SHF.R.S32.HI R0, RZ, 0x1f, R18 ;  /* 0x0000001fff007819 */ /* 0x000fca0000011412 */
        /* <DEDUP_REMOVED lines=18> */
[----:B012---:R-:W-:Y:S05]  /*e330*/  CALL.ABS.NOINC R2 ;  /* 0x0000000002007343 */ /* 0x007fea0003c00000 */
.L_x_4538:
[----:B------:R-:W-:Y:S05]  /*e340*/  BSYNC B6 ;  /* 0x0000000000067941 */ /* 0x000fea0003800000 */
.L_x_4537:
[----:B---3--:R-:W2:Y:S01]  /*e350*/  LDL.LU R5, [R1+0x2c] ;  /* 0x00002c0001057983 */ /* 0x008ea20000300800 */
[----:B------:R-:W-:Y:S01]  /*e360*/  ULDC.64 UR4, c[0x0][0x2d8] ;  /* 0x0000b60000047ab9 */ /* 0x000fe20000000a00 */
[----:B------:R-:W3:Y:S01]  /*e370*/  LDC R7, c[0x0][0x448] ;  /* 0x00011200ff077b82 */ /* 0x000ee20000000800 */
[----:B------:R-:W-:Y:S01]  /*e380*/  ULDC UR6, c[0x0][0x2b8] ;  /* 0x0000ae0000067ab9 */ /* 0x000fe20000000800 */
[----:B------:R-:W2:Y:S04]  /*e390*/  LDL.LU.64 R2, [R1+0x40] ;  /* 0x0000400001027983 */ /* 0x000ea80000300a00 */
[----:B------:R-:W4:Y:S04]  /*e3a0*/  LDL.LU R0, [R1+0x34] ;  /* 0x0000340001007983 */ /* 0x000f280000300800 */
[----:B------:R-:W4:Y:S04]  /*e3b0*/  LDL.LU R6, [R1+0x4c] ;  /* 0x00004c0001067983 */ /* 0x000f280000300800 */
[----:B------:R-:W4:Y:S04]  /*e3c0*/  LDL.LU R4, [R1+0x20] ;  /* 0x0000200001047983 */ /* 0x000f280000300800 */
[----:B01----:R0:W5:Y:S01]  /*e3d0*/  LDL R9, [R1+0x48] ;  /* 0x0000480001097983 */ /* 0x0031620000100800 */
[----:B---3--:R-:W-:Y:S01]  /*e3e0*/  ISETP.NE.AND P0, PT, R7, 0x1, PT ;  /* 0x000000010700780c */ /* 0x008fe20003f05270 */
[----:B--2---:R-:W-:-:S02]  /*e3f0*/  IMAD.MOV.U32 R3, RZ, RZ, R5 ;  /* 0x000000ffff037224 */ /* 0x004fc400078e0005 */
[----:B------:R-:W1:Y:S01]  /*e400*/  S2R R5, SR_TID.X ;  /* 0x0000000000057919 */ /* 0x000e620000002100 */
[----:B----4-:R-:W-:Y:S02]  /*e410*/  IMAD R0, R0, UR4, RZ ;  /* 0x0000000400007c24 */ /* 0x010fe4000f8e02ff */
[----:B------:R-:W-:-:S04]  /*e420*/  IMAD.WIDE.U32 R2, R18, UR4, R2 ;  /* 0x0000000412027c25 */ /* 0x000fc8000f8e0002 */
[----:B------:R-:W-:Y:S01]  /*e430*/  IMAD R0, R18, UR5, R0 ;  /* 0x0000000512007c24 */ /* 0x000fe2000f8e0200 */
[----:B------:R-:W-:-:S03]  /*e440*/  ULDC.64 UR4, c[0x0][0x2e0] ;  /* 0x0000b80000047ab9 */ /* 0x000fc60000000a00 */
[----:B------:R-:W-:Y:S02]  /*e450*/  IMAD.IADD R3, R3, 0x1, R0 ;  /* 0x0000000103037824 */ /* 0x000fe400078e0200 */
[----:B------:R-:W-:Y:S02]  /*e460*/  IMAD R0, R6, UR4, RZ ;  /* 0x0000000406007c24 */ /* 0x000fe4000f8e02ff */
        /* <DEDUP_REMOVED lines=27> */
[----:B------:R-:W1:Y:S01]  /*e620*/  S2R R8, SR_TID.X ;  /* 0x0000000000087919 */ /* 0x000e620000002100 */
[----:B------:R-:W-:Y:S01]  /*e630*/  ULDC.64 UR4, c[0x0][0x280] ;  /* 0x0000a00000047ab9 */ /* 0x000fe20000000a00 */
[----:B------:R0:W5:Y:S01]  /*e640*/  LDL R6, [R1+0x30] ;  /* 0x0000300001067983 */ /* 0x0001620000100800 */
[----:B------:R-:W-:Y:S01]  /*e650*/  IMAD.IADD R0, R5, 0x1, R0 ;  /* 0x0000000105007824 */ /* 0x000fe200078e0200 */
[----:B------:R-:W-:Y:S01]  /*e660*/  LEA R3, P1, R4, UR4, 0x1 ;  /* 0x0000000404037c11 */ /* 0x000fe2000f8208ff */
[----:B------:R-:W-:-:S03]  /*e670*/  UMOV UR4, 0xffffffff ;  /* 0xffffffff00047882 */ /* 0x000fc60000000000 */
[----:B------:R-:W-:Y:S01]  /*e680*/  LEA.HI.X R2, R4, UR5, R0, 0x1, P1 ;  /* 0x0000000504027c11 */ /* 0x000fe200088f0c00 */
[C---:B-1----:R-:W-:Y:S01]  /*e690*/  IMAD.SHL.U32 R10, R8.reuse, 0x8, RZ ;  /* 0x00000008080a7824 */ /* 0x042fe200078e00ff */
[----:B------:R-:W-:-:S04]  /*e6a0*/  LOP3.LUT R8, R8, 0x7f, RZ, 0xc0, !PT ;  /* 0x0000007f08087812 */ /* 0x000fc800078ec0ff */
[----:B------:R-:W-:-:S04]  /*e6b0*/  LOP3.LUT R10, R10, 0x38, RZ, 0xc0, !PT ;  /* 0x000000380a0a7812 */ /* 0x000fc800078ec0ff */
[----:B------:R-:W-:Y:S02]  /*e6c0*/  ISETP.GE.AND P0, PT, R10, UR6, PT ;  /* 0x000000060a007c0c */ /* 0x000fe4000bf06270 */
[----:B------:R-:W-:Y:S01]  /*e6d0*/  SHF.R.U32.HI R8, RZ, 0x3, R8 ;  /* 0x00000003ff087819 */ /* 0x000fe20000011608 */
[----:B0-----:R-:W-:Y:S10]  /*e6e0*/  BRA.DIV UR4, `(.L_x_4539) ;  /* 0x0000005204747947 */ /* 0x001ff4000b800000 */
[----:B------:R-:W0:Y:S01]  /*e6f0*/  SHFL.IDX PT, R5, R3, RZ, 0x181f ;  /* 0x00181fff03057589 */ /* 0x000e2200000e0000 */
[----:B-----5:R-:W-:Y:S02]  /*e700*/  IMAD R0, R6, R7, RZ ;  /* 0x0000000706007224 */ /* 0x020fe400078e02ff */
[----:B------:R-:W-:Y:S01]  /*e710*/  IMAD R17, R17, 0x40, R8 ;  /* 0x0000004011117824 */ /* 0x000fe200078e0208 */
[----:B------:R-:W1:Y:S04]  /*e720*/  SHFL.IDX PT, R4, R2, RZ, 0x181f ;  /* 0x00181fff02047589 */ /* 0x000e6800000e0000 */
[----:B------:R-:W-:-:S13]  /*e730*/  ISETP.GE.AND P1, PT, R17, R0, PT ;  /* 0x000000001100720c */ /* 0x000fda0003f26270 */
[----:B0-----:R-:W-:-:S05]  /*e740*/  @!P1 LEA R5, P2, R10, R5, 0x1 ;  /* 0x000000050a059211 */ /* 0x001fca00078408ff */
[----:B-1----:R-:W-:-:S05]  /*e750*/  @!P1 IMAD.X R4, RZ, RZ, R4, P2 ;  /* 0x000000ffff049224 */ /* 0x002fca00010e0604 */
[----:B------:R-:W-:-:S04]  /*e760*/  @!P1 LOP3.LUT R5, R5, R4, RZ, 0x3c, !PT ;  /* 0x0000000405059212 */ /* 0x000fc800078e3cff */
[----:B------:R-:W-:-:S04]  /*e770*/  @!P1 LOP3.LUT R4, R5, R4, RZ, 0x3c, !PT ;  /* 0x0000000405049212 */ /* 0x000fc800078e3cff */
[----:B------:R-:W-:-:S05]  /*e780*/  @!P1 LOP3.LUT R5, R5, R4, RZ, 0x3c, !PT ;  /* 0x0000000405059212 */ /* 0x000fca00078e3cff */
[----:B------:R-:W-:Y:S01]  /*e790*/  @!PT LDS RZ, [RZ] ;  /* 0x00000000fffff984 */ /* 0x000fe20000000800 */
[----:B------:R0:W-:Y:S02]  /*e7a0*/  @!P1 LDGSTS.E.BYPASS.LTC128B.128 [R9+0x20400], desc[UR40][R4.64], !P0 ;  /* 0x2040000004099fae */ /* 0x0001e4000c101d68 */
[----:B0-----:R-:W-:Y:S02]  /*e7b0*/  VIADD R4, R17, 0x10 ;  /* 0x0000001011047836 */ /* 0x001fe40000000000 */
[----:B------:R-:W0:Y:S03]  /*e7c0*/  SHFL.IDX PT, R5, R3, 0x1, 0x181f ;  /* 0x00381f0003057f89 */ /* 0x000e2600000e0000 */
[----:B------:R-:W-:Y:S02]  /*e7d0*/  ISETP.GE.AND P1, PT, R4, R0, PT ;  /* 0x000000000400720c */ /* 0x000fe40003f26270 */
[----:B------:R-:W1:Y:S11]  /*e7e0*/  SHFL.IDX PT, R4, R2, 0x1, 0x181f ;  /* 0x00381f0002047f89 */ /* 0x000e7600000e0000 */
[----:B0-----:R-:W-:-:S05]  /*e7f0*/  @!P1 LEA R5, P2, R10, R5, 0x1 ;  /* 0x000000050a059211 */ /* 0x001fca00078408ff */
[----:B-1----:R-:W-:-:S05]  /*e800*/  @!P1 IMAD.X R4, RZ, RZ, R4, P2 ;  /* 0x000000ffff049224 */ /* 0x002fca00010e0604 */
[----:B------:R-:W-:-:S04]  /*e810*/  @!P1 LOP3.LUT R5, R5, R4, RZ, 0x3c, !PT ;  /* 0x0000000405059212 */ /* 0x000fc800078e3cff */
[----:B------:R-:W-:-:S04]  /*e820*/  @!P1 LOP3.LUT R4, R5, R4, RZ, 0x3c, !PT ;  /* 0x0000000405049212 */ /* 0x000fc800078e3cff */
[----:B------:R-:W-:-:S05]  /*e830*/  @!P1 LOP3.LUT R5, R5, R4, RZ, 0x3c, !PT ;  /* 0x0000000405059212 */ /* 0x000fca00078e3cff */
[----:B------:R0:W-:Y:S02]  /*e840*/  @!P1 LDGSTS.E.BYPASS.LTC128B.128 [R9+0x20c00], desc[UR40][R4.64], !P0 ;  /* 0x20c0000004099fae */ /* 0x0001e4000c101d68 */
[----:B0-----:R-:W-:Y:S02]  /*e850*/  VIADD R4, R17, 0x20 ;  /* 0x0000002011047836 */ /* 0x001fe40000000000 */
[----:B------:R-:W0:Y:S03]  /*e860*/  SHFL.IDX PT, R5, R3, 0x2, 0x181f ;  /* 0x00581f0003057f89 */ /* 0x000e2600000e0000 */
[----:B------:R-:W-:Y:S01]  /*e870*/  ISETP.GE.AND P1, PT, R4, R0, PT ;  /* 0x000000000400720c */ /* 0x000fe20003f26270 */
[----:B------:R-:W-:Y:S04]  /*e880*/  SHFL.IDX PT, R3, R3, 0x3, 0x181f ;  /* 0x00781f0003037f89 */ /* 0x000fe800000e0000 */
[----:B------:R-:W1:Y:S08]  /*e890*/  SHFL.IDX PT, R4, R2, 0x2, 0x181f ;  /* 0x00581f0002047f89 */ /* 0x000e7000000e0000 */
[----:B0-----:R-:W-:-:S05]  /*e8a0*/  @!P1 LEA R5, P2, R10, R5, 0x1 ;  /* 0x000000050a059211 */ /* 0x001fca00078408ff */
[----:B-1----:R-:W-:-:S05]  /*e8b0*/  @!P1 IMAD.X R4, RZ, RZ, R4, P2 ;  /* 0x000000ffff049224 */ /* 0x002fca00010e0604 */
[----:B------:R-:W-:-:S04]  /*e8c0*/  @!P1 LOP3.LUT R5, R5, R4, RZ, 0x3c, !PT ;  /* 0x0000000405059212 */ /* 0x000fc800078e3cff */
[----:B------:R-:W-:-:S04]  /*e8d0*/  @!P1 LOP3.LUT R4, R5, R4, RZ, 0x3c, !PT ;  /* 0x0000000405049212 */ /* 0x000fc800078e3cff */
[----:B------:R-:W-:-:S05]  /*e8e0*/  @!P1 LOP3.LUT R5, R5, R4, RZ, 0x3c, !PT ;  /* 0x0000000405059212 */ /* 0x000fca00078e3cff */
[----:B------:R0:W-:Y:S04]  /*e8f0*/  @!P1 LDGSTS.E.BYPASS.LTC128B.128 [R9+0x21400], desc[UR40][R4.64], !P0 ;  /* 0x2140000004099fae */ /* 0x0001e8000c101d68 */
[----:B0-----:R0:W1:Y:S02]  /*e900*/  SHFL.IDX PT, R4, R2, 0x3, 0x181f ;  /* 0x00781f0002047f89 */ /* 0x00106400000e0000 */
.L_x_4667:
[----:B------:R2:W5:Y:S01]  /*e910*/  LDL R8, [R1+0x4] ;  /* 0x0000040001087983 */ /* 0x0005620000100800 */
[----:B------:R-:W-:-:S05]  /*e920*/  VIADD R17, R17, 0x30 ;  /* 0x0000003011117836 */ /* 0x000fca0000000000 */
[----:B------:R-:W-:-:S13]  /*e930*/  ISETP.GE.AND P1, PT, R17, R0, PT ;  /* 0x000000001100720c */ /* 0x000fda0003f26270 */
[----:B0-----:R-:W-:-:S05]  /*e940*/  @!P1 LEA R2, P2, R10, R3, 0x1 ;  /* 0x000000030a029211 */ /* 0x001fca00078408ff */
[----:B-1----:R-:W-:-:S05]  /*e950*/  @!P1 IMAD.X R3, RZ, RZ, R4, P2 ;  /* 0x000000ffff039224 */ /* 0x002fca00010e0604 */
[----:B------:R-:W-:Y:S01]  /*e960*/  @!PT LDS RZ, [RZ] ;  /* 0x00000000fffff984 */ /* 0x000fe20000000800 */
[----:B------:R-:W-:Y:S01]  /*e970*/  @!PT LDS RZ, [RZ] ;  /* 0x00000000fffff984 */ /* 0x000fe20000000800 */
[----:B------:R-:W-:Y:S01]  /*e980*/  @!PT LDS RZ, [RZ] ;  /* 0x00000000fffff984 */ /* 0x000fe20000000800 */
[----:B------:R2:W-:Y:S01]  /*e990*/  @!P1 LDGSTS.E.BYPASS.LTC128B.128 [R9+0x21c00], desc[UR40][R2.64], !P0 ;  /* 0x21c0000002099fae */ /* 0x0005e2000c101d68 */
[----:B------:R-:W-:Y:S01]  /*e9a0*/  PLOP3.LUT P0, PT, PT, PT, PT, 0x80, 0x0 ;  /* 0x000000000000781c */ /* 0x000fe20003f0f070 */
[----:B------:R-:W-:-:S12]  /*e9b0*/  NOP ;  /* 0x0000000000007918 */ /* 0x000fd80000000000 */
.L_x_4540:
[----:B--2---:R-:W2:Y:S01]  /*e9c0*/  LDL R2, [R1+0x4] ;  /* 0x0000040001027983 */ /* 0x004ea20000100800 */
        /* <DEDUP_REMOVED lines=18> */
.L_x_4668:
[----:B------:R-:W-:Y:S05]  /*eaf0*/  BSYNC B0 ;  /* 0x0000000000007941 */ /* 0x000fea0003800000 */
.L_x_4541:
        /* <DEDUP_REMOVED lines=8> */
[----:B------:R-:W2:Y:S02]  /*eb80*/  LDL R2, [R1+0x10] ;  /* 0x0000100001027983 */ /* 0x000ea40000100800 */
[----:B---3--:R-:W-:Y:S01]  /*eb90*/  IMAD R0, R4, 0x8, R5 ;  /* 0x0000000804007824 */ /* 0x008fe200078e0205 */
[----:B0-----:R-:W-:Y:S01]  /*eba0*/  LOP3.LUT R3, R3, 0x7f, RZ, 0xc0, !PT ;  /* 0x0000007f03037812 */ /* 0x001fe200078ec0ff */
[----:B------:R-:W-:Y:S03]  /*ebb0*/  BSSY B1, `(.L_x_4545) ;  /* 0x0000005000017945 */ /* 0x000fe60003800000 */
[----:B------:R-:W-:-:S02]  /*ebc0*/  ISETP.NE.AND P1, PT, R3, RZ, PT ;  /* 0x000000ff0300720c */ /* 0x000fc40003f25270 */
[----:B--2---:R-:W-:-:S04]  /*ebd0*/  SHF.L.U32 R2, R2, 0x1f, RZ ;  /* 0x0000001f02027819 */ /* 0x004fc800000006ff */
[----:B------:R-:W0:Y:S02]  /*ebe0*/  SYNCS.PHASECHK.TRANS64.TRYWAIT P0, [R0+URZ+0x28c60], R2 ;  /* 0x028c6002000075a7 */ /* 0x000e24000800017f */
[----:B0-----:R-:W-:Y:S05]  /*ebf0*/  @!P0 BRA `(.L_x_4546) ;  /* 0x00000050008c8947 */ /* 0x001fea0003800000 */
.L_x_4669:
[----:B------:R-:W-:Y:S05]  /*ec00*/  BSYNC B1 ;  /* 0x0000000000017941 */ /* 0x000fea0003800000 */
.L_x_4545:
        /* <DEDUP_REMOVED lines=9> */
.L_x_4548:
[----:B------:R-:W-:Y:S05]  /*eca0*/  BSYNC B1 ;  /* 0x0000000000017941 */ /* 0x000fea0003800000 */
.L_x_4547:
[----:B------:R-:W2:Y:S04]  /*ecb0*/  LDL R5, [R1+0x1c] ;  /* 0x00001c0001057983 */ /* 0x000ea80000100800 */
[----:B------:R-:W2:Y:S04]  /*ecc0*/  LDL.LU R3, [R1+0x24] ;  /* 0x0000240001037983 */ /* 0x000ea80000300800 */
[----:B------:R-:W3:Y:S04]  /*ecd0*/  LDL R4, [R1+0x4] ;  /* 0x0000040001047983 */ /* 0x000ee80000100800 */
        /* <DEDUP_REMOVED lines=11> */
.L_x_4549:
        /* <DEDUP_REMOVED lines=16> */
.L_x_4550:
        /* <DEDUP_REMOVED lines=16> */
.L_x_4551:
        /* <DEDUP_REMOVED lines=16> */
.L_x_4552:
        /* <DEDUP_REMOVED lines=16> */
.L_x_4553:
        /* <DEDUP_REMOVED lines=16> */
.L_x_4554:
        /* <DEDUP_REMOVED lines=16> */
.L_x_4555:
        /* <DEDUP_REMOVED lines=16> */
.L_x_4556:
        /* <DEDUP_REMOVED lines=11> */
.L_x_4544:
[----:B------:R-:W-:Y:S05]  /*f540*/  BSYNC B0 ;  /* 0x0000000000007941 */ /* 0x000fea0003800000 */
.L_x_4543:
[----:B------:R-:W2:Y:S01]  /*f550*/  LDL R4, [R1+0x28] ;  /* 0x0000280001047983 */ /* 0x000ea20000100800 */
[----:B------:R-:W-:Y:S01]  /*f560*/  BSSY B0, `(.L_x_4557) ;  /* 0x00002ca000007945 */ /* 0x000fe20003800000 */
[----:B--2---:R-:W-:-:S13]  /*f570*/  ISETP.GE.AND P0, PT, R4, 0x2, PT ;  /* 0x000000020400780c */ /* 0x004fda0003f06270 */
[----:B------:R-:W-:Y:S05]  /*f580*/  @!P0 BRA `(.L_x_4558) ;  /* 0x0000002c001c8947 */ /* 0x000fea0003800000 */
[C---:B------:R-:W-:Y:S01]  /*f590*/  LOP3.LUT R0, R4.reuse, 0x1, RZ, 0xc0, !PT ;  /* 0x0000000104007812 */ /* 0x040fe200078ec0ff */
[----:B------:R-:W-:Y:S01]  /*f5a0*/  VIADD R4, R4, 0xfffffffe ;  /* 0xfffffffe04047836 */ /* 0x000fe20000000000 */
[----:B------:R-:W-:Y:S02]  /*f5b0*/  BSSY B2, `(.L_x_4559) ;  /* 0x00000f0000027945 */ /* 0x000fe40003800000 */
[----:B------:R-:W-:Y:S01]  /*f5c0*/  ISETP.NE.U32.AND P0, PT, R0, 0x1, PT ;  /* 0x000000010000780c */ /* 0x000fe20003f05070 */
[----:B------:R-:W-:-:S12]  /*f5d0*/  IMAD.MOV.U32 R0, RZ, RZ, R4 ;  /* 0x000000ffff007224 */ /* 0x000fd800078e0004 */
[----:B------:R-:W-:Y:S05]  /*f5e0*/  @!P0 BRA `(.L_x_4560) ;  /* 0x0000000c00b08947 */ /* 0x000fea0003800000 */
[----:B------:R-:W2:Y:S04]  /*f5f0*/  LDL R6, [R1+0x18] ;  /* 0x0000180001067983 */ /* 0x000ea80000100800 */
[----:B------:R-:W3:Y:S04]  /*f600*/  LDL.LU R5, [R1+0x8] ;  /* 0x0000080001057983 */ /* 0x000ee80000300800 */
[----:B-----5:R-:W4:Y:S01]  /*f610*/  LDL.LU R8, [R1+0x10] ;  /* 0x0000100001087983 */ /* 0x020f220000300800 */
[----:B------:R-:W-:Y:S01]  /*f620*/  BSSY B1, `(.L_x_4561) ;  /* 0x00000e6000017945 */ /* 0x000fe20003800000 */
[----:B--2---:R-:W-:Y:S01]  /*f630*/  ISETP.NE.AND P2, PT, R6, RZ, PT ;  /* 0x000000ff0600720c */ /* 0x004fe20003f45270 */
[----:B---3--:R-:W-:-:S05]  /*f640*/  VIADD R0, R5, 0x1 ;  /* 0x0000000105007836 */ /* 0x008fca0000000000 */
[----:B------:R-:W-:-:S04]  /*f650*/  ISETP.NE.AND P0, PT, R0, 0x2, PT ;  /* 0x000000020000780c */ /* 0x000fc80003f05270 */
[----:B------:R-:W-:Y:S02]  /*f660*/  SEL R2, RZ, 0x1, P0 ;  /* 0x00000001ff027807 */ /* 0x000fe40000000000 */
[----:B------:R-:W-:Y:S02]  /*f670*/  SEL R9, R0, RZ, P0 ;  /* 0x000000ff00097207 */ /* 0x000fe40000000000 */
[----:B----4-:R-:W-:-:S05]  /*f680*/  LOP3.LUT R8, R8, R2, RZ, 0x3c, !PT ;  /* 0x0000000208087212 */ /* 0x010fca00078e3cff */
        /* <DEDUP_REMOVED lines=28> */
.L_x_4563:
        /* <DEDUP_REMOVED lines=9> */
.L_x_4670:
[----:B------:R-:W-:Y:S05]  /*f8e0*/  BSYNC B3 ;  /* 0x0000000000037941 */ /* 0x000fea0003800000 */
.L_x_4564:
        /* <DEDUP_REMOVED lines=9> */
.L_x_4567:
[----:B------:R-:W-:Y:S05]  /*f980*/  BSYNC B3 ;  /* 0x0000000000037941 */ /* 0x000fea0003800000 */
.L_x_4566:
[----:B------:R-:W2:Y:S04]  /*f990*/  LDL R7, [R1+0x4] ;  /* 0x0000040001077983 */ /* 0x000ea80000100800 */
[----:B------:R-:W2:Y:S04]  /*f9a0*/  LDL R5, [R1+0x8] ;  /* 0x0000080001057983 */ /* 0x000ea80000100800 */
[----:B------:R-:W3:Y:S01]  /*f9b0*/  LDL R6, [R1+0x1c] ;  /* 0x00001c0001067983 */ /* 0x000ee20000100800 */
[----:B0-----:R-:W-:Y:S01]  /*f9c0*/  IMAD.MOV.U32 R8, RZ, RZ, RZ ;  /* 0x000000ffff087224 */ /* 0x001fe200078e00ff */
        /* <DEDUP_REMOVED lines=10> */
.L_x_4568:
        /* <DEDUP_REMOVED lines=14> */
.L_x_4671:
[----:B------:R-:W-:Y:S05]  /*fb50*/  BSYNC B3 ;  /* 0x0000000000037941 */ /* 0x000fea0003800000 */
.L_x_4569:
        /* <DEDUP_REMOVED lines=11> */
.L_x_4572:
[----:B------:R-:W-:Y:S05]  /*fc10*/  BSYNC B3 ;  /* 0x0000000000037941 */ /* 0x000fea0003800000 */
.L_x_4571:
        /* <DEDUP_REMOVED lines=11> */
.L_x_4573:
        /* <DEDUP_REMOVED lines=16> */
.L_x_4574:
        /* <DEDUP_REMOVED lines=16> */
.L_x_4575:
        /* <DEDUP_REMOVED lines=16> */
.L_x_4576:
        /* <DEDUP_REMOVED lines=16> */
.L_x_4577:
        /* <DEDUP_REMOVED lines=16> */
.L_x_4578:
        /* <DEDUP_REMOVED lines=16> */
.L_x_4579:
        /* <DEDUP_REMOVED lines=16> */
.L_x_4580:
        /* <DEDUP_REMOVED lines=11> */
.L_x_4562:
[----:B------:R-:W-:Y:S05]  /*10480*/  BSYNC B1 ;  /* 0x0000000000017941 */ /* 0x000fea0003800000 */
.L_x_4561:
[----:B------:R-:W2:Y:S02]  /*10490*/  LDL.LU R5, [R1+0x28] ;  /* 0x0000280001057983 */ /* 0x000ea40000300800 */
[----:B--2---:R-:W-:-:S07]  /*104a0*/  VIADD R0, R5, 0xfffffffd ;  /* 0xfffffffd05007836 */ /* 0x004fce0000000000 */
.L_x_4560:
[----:B------:R-:W-:Y:S05]  /*104b0*/  BSYNC B2 ;  /* 0x0000000000027941 */ /* 0x000fea0003800000 */
.L_x_4559:
[----:B------:R-:W-:-:S13]  /*104c0*/  ISETP.NE.AND P0, PT, R4, RZ, PT ;  /* 0x000000ff0400720c */ /* 0x000fda0003f05270 */
[----:B------:R-:W-:Y:S05]  /*104d0*/  @!P0 BRA `(.L_x_4558) ;  /* 0x0000001c00488947 */ /* 0x000fea0003800000 */
.L_x_4621:
        /* <DEDUP_REMOVED lines=13> */
[----:B0----5:R-:W-:Y:S01]  /*105b0*/  IMAD.MOV.U32 R8, RZ, RZ, R0 ;  /* 0x000000ffff087224 */ /* 0x021fe200078e0000 */
        /* <DEDUP_REMOVED lines=23> */
.L_x_4583:
        /* <DEDUP_REMOVED lines=9> */
.L_x_4672:
[----:B------:R-:W-:Y:S05]  /*107c0*/  BSYNC B2 ;  /* 0x0000000000027941 */ /* 0x000fea0003800000 */
.L_x_4584:
        /* <DEDUP_REMOVED lines=9> */
.L_x_4587:
[----:B------:R-:W-:Y:S05]  /*10860*/  BSYNC B2 ;  /* 0x0000000000027941 */ /* 0x000fea0003800000 */
.L_x_4586:
        /* <DEDUP_REMOVED lines=13> */
.L_x_4588:
        /* <DEDUP_REMOVED lines=14> */
.L_x_4673:
[----:B------:R-:W-:Y:S05]  /*10a20*/  BSYNC B2 ;  /* 0x0000000000027941 */ /* 0x000fea0003800000 */
.L_x_4589:
        /* <DEDUP_REMOVED lines=11> */
.L_x_4592:
[----:B------:R-:W-:Y:S05]  /*10ae0*/  BSYNC B2 ;  /* 0x0000000000027941 */ /* 0x000fea0003800000 */
.L_x_4591:
        /* <DEDUP_REMOVED lines=10> */
.L_x_4593:
        /* <DEDUP_REMOVED lines=16> */
.L_x_4594:
        /* <DEDUP_REMOVED lines=16> */
.L_x_4595:
        /* <DEDUP_REMOVED lines=16> */
.L_x_4596:
        /* <DEDUP_REMOVED lines=16> */
.L_x_4597:
        /* <DEDUP_REMOVED lines=16> */
.L_x_4598:
        /* <DEDUP_REMOVED lines=16> */
.L_x_4599:
        /* <DEDUP_REMOVED lines=16> */
.L_x_4600:
        /* <DEDUP_REMOVED lines=11> */
.L_x_4582:
[----:B------:R-:W-:Y:S05]  /*11340*/  BSYNC B1 ;  /* 0x0000000000017941 */ /* 0x000fea0003800000 */
.L_x_4581:
[----:B------:R-:W2:Y:S01]  /*11350*/  LDL R2, [R1+0x18] ;  /* 0x0000180001027983 */ /* 0x000ea20000100800 */
[----:B------:R-:W-:Y:S01]  /*11360*/  VIADD R6, R6, 0x1 ;  /* 0x0000000106067836 */ /* 0x000fe20000000000 */
[----:B------:R-:W-:Y:S04]  /*11370*/  BSSY B1, `(.L_x_4601) ;  /* 0x00000e5000017945 */ /* 0x000fe80003800000 */
[----:B------:R-:W-:-:S04]  /*11380*/  ISETP.NE.AND P0, PT, R6, 0x2, PT ;  /* 0x000000020600780c */ /* 0x000fc80003f05270 */
[----:B0----5:R-:W-:Y:S02]  /*11390*/  SEL R8, R6, RZ, P0 ;  /* 0x000000ff06087207 */ /* 0x021fe40000000000 */
        /* <DEDUP_REMOVED lines=31> */
.L_x_4603:
        /* <DEDUP_REMOVED lines=9> */
.L_x_4674:
[----:B------:R-:W-:Y:S05]  /*11620*/  BSYNC B2 ;  /* 0x0000000000027941 */ /* 0x000fea0003800000 */
.L_x_4604:
        /* <DEDUP_REMOVED lines=9> */
.L_x_4607:
[----:B------:R-:W-:Y:S05]  /*116c0*/  BSYNC B2 ;  /* 0x0000000000027941 */ /* 0x000fea0003800000 */
.L_x_4606:
        /* <DEDUP_REMOVED lines=14> */
.L_x_4608:
        /* <DEDUP_REMOVED lines=14> */
.L_x_4675:
[----:B------:R-:W-:Y:S05]  /*11890*/  BSYNC B2 ;  /* 0x0000000000027941 */ /* 0x000fea0003800000 */
.L_x_4609:
        /* <DEDUP_REMOVED lines=11> */
.L_x_4612:
[----:B------:R-:W-:Y:S05]  /*11950*/  BSYNC B2 ;  /* 0x0000000000027941 */ /* 0x000fea0003800000 */
.L_x_4611:
        /* <DEDUP_REMOVED lines=11> */
.L_x_4613:
        /* <DEDUP_REMOVED lines=16> */
.L_x_4614:
        /* <DEDUP_REMOVED lines=16> */
.L_x_4615:
        /* <DEDUP_REMOVED lines=16> */
.L_x_4616:
        /* <DEDUP_REMOVED lines=16> */
.L_x_4617:
        /* <DEDUP_REMOVED lines=16> */
.L_x_4618:
        /* <DEDUP_REMOVED lines=16> */
.L_x_4619:
        /* <DEDUP_REMOVED lines=16> */
.L_x_4620:
        /* <DEDUP_REMOVED lines=11> */
.L_x_4602:
[----:B------:R-:W-:Y:S05]  /*121c0*/  BSYNC B1 ;  /* 0x0000000000017941 */ /* 0x000fea0003800000 */
.L_x_4601:
[C---:B------:R-:W-:Y:S01]  /*121d0*/  ISETP.GT.AND P0, PT, R0.reuse, 0x1, PT ;  /* 0x000000010000780c */ /* 0x040fe20003f04270 */
[----:B------:R-:W-:-:S12]  /*121e0*/  VIADD R0, R0, 0xfffffffe ;  /* 0xfffffffe00007836 */ /* 0x000fd80000000000 */
[----:B------:R-:W-:Y:S05]  /*121f0*/  @P0 BRA `(.L_x_4621) ;  /* 0xffffffe000b80947 */ /* 0x000fea000383ffff */
.L_x_4558:
[----:B------:R-:W-:Y:S05]  /*12200*/  BSYNC B0 ;  /* 0x0000000000007941 */ /* 0x000fea0003800000 */
.L_x_4557:
        /* <DEDUP_REMOVED lines=24> */
.L_x_4623:
[----:B------:R-:W-:Y:S05]  /*12390*/  BSYNC B0 ;  /* 0x0000000000007941 */ /* 0x000fea0003800000 */
.L_x_4622:
[----:B------:R-:W-:-:S05]  /*123a0*/  SEL R0, R0, RZ, P0 ;  /* 0x000000ff00007207 */ /* 0x000fca0000000000 */
[----:B------:R2:W-:Y:S02]  /*123b0*/  STL [R1+0x8], R0 ;  /* 0x0000080001007387 */ /* 0x0005e40000100800 */
.L_x_4525:
[----:B------:R-:W-:Y:S05]  /*123c0*/  BSYNC B7 ;  /* 0x0000000000077941 */ /* 0x000fea0003800000 */
.L_x_4523:
        /* <DEDUP_REMOVED lines=13> */
.L_x_4624:
        /* <DEDUP_REMOVED lines=36> */
.L_x_4685:
[----:B------:R-:W-:Y:S02]  /*126e0*/  ULDC UR4, c[0x0][0xc38] ;  /* 0x00030e0000047ab9 */ /* 0x000fe40000000800 */
[----:B------:R-:W-:-:S04]  /*126f0*/  IMAD.U32 R4, RZ, RZ, UR4 ;  /* 0x00000004ff047e24 */ /* 0x000fc8000f8e00ff */
[----:B--2---:R-:W-:-:S04]  /*12700*/  IMAD R5, R14, R4, RZ ;  /* 0x000000040e057224 */ /* 0x004fc800078e02ff */
[----:B------:R-:W-:-:S05]  /*12710*/  IMAD.IADD R16, R16, 0x1, R5 ;  /* 0x0000000110107824 */ /* 0x000fca00078e0205 */
[----:B------:R-:W-:-:S13]  /*12720*/  ISETP.GT.AND P6, PT, R16, R0, PT ;  /* 0x000000001000720c */ /* 0x000fda0003fc4270 */
[----:B------:R-:W-:Y:S05]  /*12730*/  @P6 BRA `(.L_x_4627) ;  /* 0x00000000009c6947 */ /* 0x000fea0003800000 */
.L_x_4632:
        /* <DEDUP_REMOVED lines=14> */
.L_x_4630:
[----:B------:R-:W-:Y:S05]  /*12820*/  BSYNC B0 ;  /* 0x0000000000007941 */ /* 0x000fea0003800000 */
.L_x_4629:
        /* <DEDUP_REMOVED lines=14> */
[----:B------:R-:W1:Y:S02]  /*12910*/  SHFL.UP PT, R14, R6, 0x10, RZ ;  /* 0x06000000060e7989 */ /* 0x000e6400000e00ff */
[----:B-12---:R-:W-:-:S05]  /*12920*/  SEL R3, R14, RZ, P5 ;  /* 0x000000ff0e037207 */ /* 0x006fca0002800000 */
[----:B------:R-:W-:-:S05]  /*12930*/  IMAD.IADD R3, R6, 0x1, R3 ;  /* 0x0000000106037824 */ /* 0x000fca00078e0203 */
[----:B------:R1:W2:Y:S02]  /*12940*/  SHFL.IDX PT, R14, R3, 0x1f, 0x1f ;  /* 0x03e01f00030e7f89 */ /* 0x0002a400000e0000 */
.L_x_4693:
[----:B------:R-:W-:Y:S02]  /*12950*/  ULDC UR4, c[0x0][0xc38] ;  /* 0x00030e0000047ab9 */ /* 0x000fe40000000800 */
[----:B------:R-:W-:-:S04]  /*12960*/  IMAD.U32 R4, RZ, RZ, UR4 ;  /* 0x00000004ff047e24 */ /* 0x000fc8000f8e00ff */
[----:B--2---:R-:W-:-:S04]  /*12970*/  IMAD R5, R14, R4, RZ ;  /* 0x000000040e057224 */ /* 0x004fc800078e02ff */
[----:B------:R-:W-:-:S05]  /*12980*/  IMAD.IADD R16, R5, 0x1, R16 ;  /* 0x0000000105107824 */ /* 0x000fca00078e0210 */
[----:B------:R-:W-:-:S13]  /*12990*/  ISETP.GT.AND P6, PT, R16, R0, PT ;  /* 0x000000001000720c */ /* 0x000fda0003fc4270 */
[----:B------:R-:W-:Y:S05]  /*129a0*/  @!P6 BRA `(.L_x_4632) ;  /* 0xfffffffc0064e947 */ /* 0x000fea000383ffff */
.L_x_4627:
        /* <DEDUP_REMOVED lines=8> */
.L_x_4697:
[----:B------:R-:W-:Y:S01]  /*12a30*/  ISETP.NE.AND P0, PT, R5, RZ, PT ;  /* 0x000000ff0500720c */ /* 0x000fe20003f05270 */
[----:B------:R-:W-:-:S12]  /*12a40*/  IMAD.MOV.U32 R5, RZ, RZ, RZ ;  /* 0x000000ffff057224 */ /* 0x000fd800078e00ff */
[----:B------:R-:W-:Y:S05]  /*12a50*/  @!P0 BRA `(.L_x_4634) ;  /* 0x0000000000108947 */ /* 0x000fea0003800000 */
[----:B------:R-:W-:Y:S01]  /*12a60*/  UMOV UR4, 0xffffffff ;  /* 0xffffffff00047882 */ /* 0x000fe20000000000 */
[----:B------:R-:W-:Y:S02]  /*12a70*/  VIADD R12, R6, 0xffffffff ;  /* 0xffffffff060c7836 */ /* 0x000fe40000000000 */
[----:B------:R-:W-:Y:S05]  /*12a80*/  BRA.DIV UR4, `(.L_x_4635) ;  /* 0x0000001e049c7947 */ /* 0x000fea000b800000 */
[----:B------:R4:W0:Y:S02]  /*12a90*/  SHFL.IDX PT, R5, R3, R12, 0x1f ;  /* 0x00001f0c03057589 */ /* 0x00082400000e0000 */
.L_x_4634:
[----:B-12-4-:R-:W1:Y:S01]  /*12aa0*/  LDC.64 R2, c[0x0][0xc90] ;  /* 0x00032400ff027b82 */ /* 0x016e620000000a00 */
[----:B------:R-:W-:-:S04]  /*12ab0*/  IMAD.IADD R19, R6, 0x1, R19 ;  /* 0x0000000106137824 */ /* 0x000fc800078e0213 */
[----:B-1----:R-:W-:-:S05]  /*12ac0*/  IMAD.WIDE R2, R19, 0x4, R2 ;  /* 0x0000000413027825 */ /* 0x002fca00078e0202 */
[----:B0-----:R-:W3:Y:S01]  /*12ad0*/  LDG.E R7, desc[UR40][R2.64] ;  /* 0x0000002802077981 */ /* 0x001ee2000c1e1900 */
[----:B------:R-:W-:-:S04]  /*12ae0*/  IMAD R16, R5, R4, R16 ;  /* 0x0000000405107224 */ /* 0x000fc800078e0210 */
[----:B------:R-:W-:Y:S02]  /*12af0*/  IMAD.IADD R0, R0, 0x1, -R16 ;  /* 0x0000000100007824 */ /* 0x000fe400078e0a10 */
[----:B---3--:R-:W-:-:S05]  /*12b00*/  IMAD R6, R17, R7, RZ ;  /* 0x0000000711067224 */ /* 0x008fca00078e02ff */
        /* <DEDUP_REMOVED lines=59> */
.L_x_4628:
[----:B------:R-:W-:Y:S01]  /*12ec0*/  UMOV UR4, URZ ;  /* 0x0000003f00047c82 */ /* 0x000fe20008000000 */
[----:B------:R-:W-:Y:S01]  /*12ed0*/  UMOV UR5, URZ ;  /* 0x0000003f00057c82 */ /* 0x000fe20008000000 */
[----:B------:R-:W-:Y:S01]  /*12ee0*/  ULDC UR6, c[0x0][0xc3c] ;  /* 0x00030f0000067ab9 */ /* 0x000fe20000000800 */
[----:B------:R-:W-:Y:S02]  /*12ef0*/  IMAD.MOV.U32 R16, RZ, RZ, R0 ;  /* 0x000000ffff107224 */ /* 0x000fe400078e0000 */
[----:B------:R-:W-:Y:S02]  /*12f00*/  IMAD.U32 R17, RZ, RZ, UR4 ;  /* 0x00000004ff117e24 */ /* 0x000fe4000f8e00ff */
[----:B------:R-:W-:Y:S02]  /*12f10*/  IMAD.U32 R18, RZ, RZ, UR5 ;  /* 0x00000005ff127e24 */ /* 0x000fe4000f8e00ff */
[----:B------:R-:W-:-:S07]  /*12f20*/  IMAD.U32 R19, RZ, RZ, UR6 ;  /* 0x00000006ff137e24 */ /* 0x000fce000f8e00ff */
.L_x_4636:
        /* <DEDUP_REMOVED lines=12> */
.L_x_4625:
[----:B------:R-:W-:Y:S02]  /*12ff0*/  ULDC UR4, c[0x0][0xc3c] ;  /* 0x00030f0000047ab9 */ /* 0x000fe40000000800 */
[----:B----4-:R-:W-:-:S13]  /*13000*/  ISETP.GE.AND P0, PT, R19, UR4, PT ;  /* 0x0000000413007c0c */ /* 0x010fda000bf06270 */
[----:B------:R-:W-:Y:S05]  /*13010*/  @!P0 BRA `(.L_x_4637) ;  /* 0xffffff9c00d08947 */ /* 0x000fea000383ffff */
[----:B------:R-:W-:Y:S05]  /*13020*/  BSYNC B8 ;  /* 0x0000000000087941 */ /* 0x000fea0003800000 */
.L_x_4519:
        /* <DEDUP_REMOVED lines=12> */
.L_x_4700:
[----:B------:R-:W-:Y:S05]  /*130f0*/  BSYNC B0 ;  /* 0x0000000000007941 */ /* 0x000fea0003800000 */
.L_x_4638:
[----:B------:R-:W-:-:S03]  /*13100*/  UMOV UR4, 0xffffffff ;  /* 0xffffffff00047882 */ /* 0x000fc60000000000 */
[----:B------:R-:W-:Y:S05]  /*13110*/  BRA.DIV UR4, `(.L_x_4640) ;  /* 0x0000001a04347947 */ /* 0x000fea000b800000 */
[----:B------:R-:W2:Y:S02]  /*13120*/  S2R R2, SR_TID.X ;  /* 0x0000000000027919 */ /* 0x000ea40000002100 */
[----:B--2---:R-:W-:-:S04]  /*13130*/  SHF.R.U32.HI R2, RZ, 0x5, R2 ;  /* 0x00000005ff027819 */ /* 0x004fc80000011602 */
[----:B------:R-:W-:-:S05]  /*13140*/  LOP3.LUT R2, R2, 0x3, RZ, 0xc0, !PT ;  /* 0x0000000302027812 */ /* 0x000fca00078ec0ff */
[----:B------:R2:W3:Y:S02]  /*13150*/  SHFL.IDX PT, R14, R2, RZ, 0x1f ;  /* 0x00001fff020e7589 */ /* 0x0004e400000e0000 */
.L_x_4703:
[----:B---3--:R-:W-:Y:S01]  /*13160*/  ISETP.NE.AND P0, PT, R14, RZ, PT ;  /* 0x000000ff0e00720c */ /* 0x008fe20003f05270 */
[----:B------:R-:W-:-:S12]  /*13170*/  BSSY B0, `(.L_x_4641) ;  /* 0x0000027000007945 */ /* 0x000fd80003800000 */
[----:B------:R-:W-:Y:S05]  /*13180*/  @P0 BRA `(.L_x_4642) ;  /* 0x0000000000940947 */ /* 0x000fea0003800000 */
[----:B------:R-:W-:-:S03]  /*13190*/  UMOV UR4, 0xffffffff ;  /* 0xffffffff00047882 */ /* 0x000fc60000000000 */
[----:B------:R-:W-:Y:S05]  /*131a0*/  BRA.DIV UR4, `(.L_x_4643) ;  /* 0x0000001a04447947 */ /* 0x000fea000b800000 */
[----:B------:R-:W-:-:S13]  /*131b0*/  ELECT P6, URZ, PT ;  /* 0x00000000003f782f */ /* 0x000fda00038c0000 */
.L_x_4706:
[----:B------:R-:W-:Y:S05]  /*131c0*/  @!P6 BRA `(.L_x_4642) ;  /* 0x000000000084e947 */ /* 0x000fea0003800000 */
[----:B------:R-:W-:-:S06]  /*131d0*/  ULOP3.LUT UR4, UR36, 0x2, URZ, 0xfc, !UPT ;  /* 0x0000000224047892 */ /* 0x000fcc000f8efc3f */
[----:B--2---:R-:W-:-:S05]  /*131e0*/  IMAD.U32 R2, RZ, RZ, UR4 ;  /* 0x00000004ff027e24 */ /* 0x004fca000f8e00ff */
[----:B------:R-:W-:-:S13]  /*131f0*/  ISETP.NE.AND P2, PT, R2, 0x3, PT ;  /* 0x000000030200780c */ /* 0x000fda0003f45270 */
[----:B------:R-:W-:Y:S05]  /*13200*/  @!P2 BRA `(.L_x_4644) ;  /* 0x000000000004a947 */ /* 0x000fea0003800000 */
[----:B------:R-:W-:Y:S01]  /*13210*/  BPT.TRAP 0x1 ;  /* 0x000000040000795c */ /* 0x000fe20000300000 */
.L_x_4644:
        /* <DEDUP_REMOVED lines=14> */
.L_x_4707:
[----:B------:R-:W1:Y:S02]  /*13300*/  SYNCS.PHASECHK.TRANS64.TRYWAIT P0, [R7+URZ], R2 ;  /* 0x00000002070075a7 */ /* 0x000e64000800017f */
[----:B-1----:R-:W-:Y:S05]  /*13310*/  @!P0 BRA `(.L_x_4646) ;  /* 0x00000018001c8947 */ /* 0x002fea0003800000 */
.L_x_4708:
[----:B------:R-:W-:Y:S05]  /*13320*/  @!P2 BRA `(.L_x_4647) ;  /* 0x000000000004a947 */ /* 0x000fea0003800000 */
[----:B------:R-:W-:Y:S01]  /*13330*/  BPT.TRAP 0x1 ;  /* 0x000000040000795c */ /* 0x000fe20000300000 */
.L_x_4647:
[----:B------:R-:W2:Y:S01]  /*13340*/  LDL.LU R4, [R1+0x8] ;  /* 0x0000080001047983 */ /* 0x000ea20000300800 */
[----:B------:R-:W-:-:S04]  /*13350*/  VIADD R0, R0, 0x28c60 ;  /* 0x00028c6000007836 */ /* 0x000fc80000000000 */
[----:B--2---:R-:W-:-:S04]  /*13360*/  IMAD R4, R4, 0x8, R0 ;  /* 0x0000000804047824 */ /* 0x004fc800078e0200 */
[----:B------:R-:W2:Y:S02]  /*13370*/  SYNCS.PHASECHK.TRANS64.TRYWAIT P0, [R4+URZ], R5 ;  /* 0x00000005040075a7 */ /* 0x000ea4000800017f */
[----:B--2---:R-:W-:Y:S05]  /*13380*/  @!P0 BRA `(.L_x_4648) ;  /* 0x0000001800148947 */ /* 0x004fea0003800000 */
.L_x_4709:
[----:B------:R-:W-:-:S07]  /*13390*/  IMAD R3, R3, 0x8, R0 ;  /* 0x0000000803037824 */ /* 0x000fce00078e0200 */
.L_x_4649:
[----:B---3--:R3:W4:Y:S02]  /*133a0*/  SYNCS.PHASECHK.TRANS64.TRYWAIT P0, [R3+URZ], R2 ;  /* 0x00000002030075a7 */ /* 0x008724000800017f */
[----:B----4-:R-:W-:Y:S05]  /*133b0*/  @!P0 NANOSLEEP.SYNCS 0x989680 ;  /* 0x009896800000895d */ /* 0x010fea0003900000 */
[----:B------:R-:W4:Y:S02]  /*133c0*/  @!P0 SYNCS.PHASECHK.TRANS64 P0, [R3+URZ], R2 ;  /* 0x00000002030085a7 */ /* 0x000f24000800007f */
[----:B----4-:R-:W-:Y:S05]  /*133d0*/  @!P0 BRA `(.L_x_4649) ;  /* 0xfffffffc00f08947 */ /* 0x010fea000383ffff */
.L_x_4642:
[----:B------:R-:W-:Y:S05]  /*133e0*/  BSYNC B0 ;  /* 0x0000000000007941 */ /* 0x000fea0003800000 */
.L_x_4641:
[----:B------:R-:W-:Y:S05]  /*133f0*/  EXIT ;  /* 0x000000000000794d */ /* 0x000fea0003800000 */
.L_x_4460:
[----:B0-----:R-:W-:-:S04]  /*13400*/  IMAD.U32 R3, RZ, RZ, UR21 ;  /* 0x00000015ff037e24 */ /* 0x001fc8000f8e00ff */
[----:B------:R0:W1:Y:S03]  /*13410*/  SYNCS.PHASECHK.TRANS64.TRYWAIT P1, [R3+URZ+0x28c50], R0 ;  /* 0x028c5000030075a7 */ /* 0x000066000802017f */
[----:B-1----:R-:W-:Y:S05]  /*13420*/  @!P1 NANOSLEEP.SYNCS 0x989680 ;  /* 0x009896800000995d */ /* 0x002fea0003900000 */
[----:B------:R-:W1:Y:S02]  /*13430*/  @!P1 SYNCS.PHASECHK.TRANS64 P1, [R3+URZ+0x28c50], R0 ;  /* 0x028c5000030095a7 */ /* 0x000e64000802007f */
[----:B-1----:R-:W-:Y:S05]  /*13440*/  @!P1 BRA `(.L_x_4460) ;  /* 0xfffffffc00ec9947 */ /* 0x002fea000383ffff */
[----:B------:R-:W-:Y:S05]  /*13450*/  BRA `(.L_x_4650) ;  /* 0xfffffee400e87947 */ /* 0x000fea000383ffff */
.L_x_4465:
[----:B-1----:R-:W-:-:S04]  /*13460*/  IMAD.U32 R3, RZ, RZ, UR21 ;  /* 0x00000015ff037e24 */ /* 0x002fc8000f8e00ff */
[----:B------:R1:W2:Y:S03]  /*13470*/  SYNCS.PHASECHK.TRANS64.TRYWAIT P1, [R3+URZ+0x28c50], R0 ;  /* 0x028c5000030075a7 */ /* 0x0002a6000802017f */
[----:B--2---:R-:W-:Y:S05]  /*13480*/  @!P1 NANOSLEEP.SYNCS 0x989680 ;  /* 0x009896800000995d */ /* 0x004fea0003900000 */
[----:B------:R-:W2:Y:S02]  /*13490*/  @!P1 SYNCS.PHASECHK.TRANS64 P1, [R3+URZ+0x28c50], R0 ;  /* 0x028c5000030095a7 */ /* 0x000ea4000802007f */
[----:B--2---:R-:W-:Y:S05]  /*134a0*/  @!P1 BRA `(.L_x_4465) ;  /* 0xfffffffc00ec9947 */ /* 0x004fea000383ffff */
[----:B------:R-:W-:Y:S05]  /*134b0*/  BRA `(.L_x_4464) ;  /* 0xfffffef000e47947 */ /* 0x000fea000383ffff */
.L_x_4468:
[----:B0-----:R-:W-:-:S04]  /*134c0*/  IMAD.U32 R3, RZ, RZ, UR46 ;  /* 0x0000002eff037e24 */ /* 0x001fc8000f8e00ff */
[----:B------:R0:W1:Y:S03]  /*134d0*/  SYNCS.PHASECHK.TRANS64.TRYWAIT P1, [R3+URZ+0x28c00], R0 ;  /* 0x028c0000030075a7 */ /* 0x000066000802017f */
[----:B-1----:R-:W-:Y:S05]  /*134e0*/  @!P1 NANOSLEEP.SYNCS 0x989680 ;  /* 0x009896800000995d */ /* 0x002fea0003900000 */
[----:B------:R-:W1:Y:S02]  /*134f0*/  @!P1 SYNCS.PHASECHK.TRANS64 P1, [R3+URZ+0x28c00], R0 ;  /* 0x028c0000030095a7 */ /* 0x000e64000802007f */
[----:B-1----:R-:W-:Y:S05]  /*13500*/  @!P1 BRA `(.L_x_4468) ;  /* 0xfffffffc00ec9947 */ /* 0x002fea000383ffff */
[----:B------:R-:W-:Y:S05]  /*13510*/  BRA `(.L_x_4651) ;  /* 0xffffff0400707947 */ /* 0x000fea000383ffff */
.L_x_4472:
[----:B--2---:R2:W3:Y:S02]  /*13520*/  SYNCS.PHASECHK.TRANS64.TRYWAIT P1, [R7+URZ+0x28c30], R8 ;  /* 0x028c3008070075a7 */ /* 0x0044e4000802017f */
[----:B---3--:R-:W-:Y:S05]  /*13530*/  @!P1 NANOSLEEP.SYNCS 0x989680 ;  /* 0x009896800000995d */ /* 0x008fea0003900000 */
[----:B------:R-:W3:Y:S02]  /*13540*/  @!P1 SYNCS.PHASECHK.TRANS64 P1, [R7+URZ+0x28c30], R8 ;  /* 0x028c3008070095a7 */ /* 0x000ee4000802007f */
[----:B---3--:R-:W-:Y:S05]  /*13550*/  @!P1 BRA `(.L_x_4472) ;  /* 0xfffffffc00f09947 */ /* 0x008fea000383ffff */
[----:B------:R-:W-:Y:S05]  /*13560*/  BRA `(.L_x_4471) ;  /* 0xffffff04008c7947 */ /* 0x000fea000383ffff */
.L_x_4476:
[----:B----4-:R4:W0:Y:S02]  /*13570*/  SYNCS.PHASECHK.TRANS64.TRYWAIT P3, [R7+URZ+0x28c50], R8 ;  /* 0x028c5008070075a7 */ /* 0x010824000806017f */
[----:B0-----:R-:W-:Y:S05]  /*13580*/  @!P3 NANOSLEEP.SYNCS 0x989680 ;  /* 0x009896800000b95d */ /* 0x001fea0003900000 */
[----:B------:R-:W0:Y:S02]  /*13590*/  @!P3 SYNCS.PHASECHK.TRANS64 P3, [R7+URZ+0x28c50], R8 ;  /* 0x028c50080700b5a7 */ /* 0x000e24000806007f */
[----:B0-----:R-:W-:Y:S05]  /*135a0*/  @!P3 BRA `(.L_x_4476) ;  /* 0xfffffffc00f0b947 */ /* 0x001fea000383ffff */
[----:B------:R-:W-:Y:S05]  /*135b0*/  BRA `(.L_x_4475) ;  /* 0xffffff1800147947 */ /* 0x000fea000383ffff */
.L_x_4481:
[----:B--2---:R-:W-:-:S04]  /*135c0*/  IMAD.U32 R6, RZ, RZ, UR24 ;  /* 0x00000018ff067e24 */ /* 0x004fc8000f8e00ff */
[----:B------:R2:W3:Y:S03]  /*135d0*/  SYNCS.PHASECHK.TRANS64.TRYWAIT P3, [R6+URZ+0x28c30], R7 ;  /* 0x028c3007060075a7 */ /* 0x0004e6000806017f */
[----:B---3--:R-:W-:Y:S05]  /*135e0*/  @!P3 NANOSLEEP.SYNCS 0x989680 ;  /* 0x009896800000b95d */ /* 0x008fea0003900000 */
[----:B------:R-:W3:Y:S02]  /*135f0*/  @!P3 SYNCS.PHASECHK.TRANS64 P3, [R6+URZ+0x28c30], R7 ;  /* 0x028c30070600b5a7 */ /* 0x000ee4000806007f */
[----:B---3--:R-:W-:Y:S05]  /*13600*/  @!P3 BRA `(.L_x_4481) ;  /* 0xfffffffc00ecb947 */ /* 0x008fea000383ffff */
[----:B------:R-:W-:Y:S05]  /*13610*/  BRA `(.L_x_4480) ;  /* 0xffffff1c00147947 */ /* 0x000fea000383ffff */
.L_x_4485:
[----:B---3--:R3:W4:Y:S02]  /*13620*/  SYNCS.PHASECHK.TRANS64.TRYWAIT P3, [R170+URZ+0x28c50], R7 ;  /* 0x028c5007aa0075a7 */ /* 0x008724000806017f */
[----:B----4-:R-:W-:Y:S05]  /*13630*/  @!P3 NANOSLEEP.SYNCS 0x989680 ;  /* 0x009896800000b95d */ /* 0x010fea0003900000 */
[----:B------:R-:W4:Y:S02]  /*13640*/  @!P3 SYNCS.PHASECHK.TRANS64 P3, [R170+URZ+0x28c50], R7 ;  /* 0x028c5007aa00b5a7 */ /* 0x000f24000806007f */
[----:B----4-:R-:W-:Y:S05]  /*13650*/  @!P3 BRA `(.L_x_4485) ;  /* 0xfffffffc00f0b947 */ /* 0x010fea000383ffff */
[----:B------:R-:W-:Y:S05]  /*13660*/  BRA `(.L_x_4484) ;  /* 0xffffff3400887947 */ /* 0x000fea000383ffff */
.L_x_4491:
[----:B--2---:R-:W-:-:S04]  /*13670*/  IMAD.U32 R6, RZ, RZ, UR23 ;  /* 0x00000017ff067e24 */ /* 0x004fc8000f8e00ff */
[----:B------:R2:W4:Y:S03]  /*13680*/  SYNCS.PHASECHK.TRANS64.TRYWAIT P2, [R6+URZ+0x28c30], R7 ;  /* 0x028c3007060075a7 */ /* 0x000526000804017f */
[----:B----4-:R-:W-:Y:S05]  /*13690*/  @!P2 NANOSLEEP.SYNCS 0x989680 ;  /* 0x009896800000a95d */ /* 0x010fea0003900000 */
[----:B------:R-:W4:Y:S02]  /*136a0*/  @!P2 SYNCS.PHASECHK.TRANS64 P2, [R6+URZ+0x28c30], R7 ;  /* 0x028c30070600a5a7 */ /* 0x000f24000804007f */
[----:B----4-:R-:W-:Y:S05]  /*136b0*/  @!P2 BRA `(.L_x_4491) ;  /* 0xfffffffc00eca947 */ /* 0x010fea000383ffff */
[----:B------:R-:W-:Y:S05]  /*136c0*/  BRA `(.L_x_4490) ;  /* 0xffffff3800707947 */ /* 0x000fea000383ffff */
.L_x_4495:
[----:B---3--:R3:W4:Y:S02]  /*136d0*/  SYNCS.PHASECHK.TRANS64.TRYWAIT P2, [R170+URZ+0x28c50], R7 ;  /* 0x028c5007aa0075a7 */ /* 0x008724000804017f */
[----:B----4-:R-:W-:Y:S05]  /*136e0*/  @!P2 NANOSLEEP.SYNCS 0x989680 ;  /* 0x009896800000a95d */ /* 0x010fea0003900000 */
[----:B------:R-:W4:Y:S02]  /*136f0*/  @!P2 SYNCS.PHASECHK.TRANS64 P2, [R170+URZ+0x28c50], R7 ;  /* 0x028c5007aa00a5a7 */ /* 0x000f24000804007f */
[----:B----4-:R-:W-:Y:S05]  /*13700*/  @!P2 BRA `(.L_x_4495) ;  /* 0xfffffffc00f0a947 */ /* 0x010fea000383ffff */
[----:B------:R-:W-:Y:S05]  /*13710*/  BRA `(.L_x_4494) ;  /* 0xffffff4c00947947 */ /* 0x000fea000383ffff */
.L_x_4531:
        /* <DEDUP_REMOVED lines=11> */
.L_x_4653:
[----:B------:R-:W-:Y:S05]  /*137d0*/  BSYNC B0 ;  /* 0x0000000000007941 */ /* 0x000fea0003800000 */
.L_x_4652:
[----:B------:R-:W-:Y:S05]  /*137e0*/  BRA `(.L_x_4654) ;  /* 0xffffffa000f07947 */ /* 0x000fea000383ffff */
.L_x_4533:
[----:B------:R-:W-:Y:S01]  /*137f0*/  BSSY B0, `(.L_x_4655) ;  /* 0x0000006000007945 */ /* 0x000fe20003800000 */
[----:B------:R-:W-:-:S07]  /*13800*/  IMAD.MOV.U32 R15, RZ, RZ, -0x1 ;  /* 0xffffffffff0f7424 */ /* 0x000fce00078e00ff */
[----:B0123--:R-:W-:Y:S05]  /*13810*/  WARPSYNC.COLLECTIVE R15, `(.L_x_4656) ;  /* 0x000000000f0c7348 */ /* 0x00ffea0003c00000 */
[----:B------:R-:W-:Y:S02]  /*13820*/  ELECT P6, UR62, PT ;  /* 0x00000000003e782f */ /* 0x000fe400038c0000 */
[----:B------:R-:W-:Y:S01]  /*13830*/  MOV R14, UR62 ;  /* 0x0000003e000e7c02 */ /* 0x000fe20008000f00 */
[----:B0123--:R-:W-:Y:S10]  /*13840*/  ENDCOLLECTIVE ;  /* 0x000000000000791b */ /* 0x00fff40003800000 */
.L_x_4656:
[----:B------:R-:W-:Y:S05]  /*13850*/  BSYNC B0 ;  /* 0x0000000000007941 */ /* 0x000fea0003800000 */
.L_x_4655:
[----:B------:R-:W-:Y:S05]  /*13860*/  BRA `(.L_x_4657) ;  /* 0xffffffa000f87947 */ /* 0x000fea000383ffff */
.L_x_4535:
[----:B---3--:R3:W4:Y:S02]  /*13870*/  SYNCS.PHASECHK.TRANS64.TRYWAIT P0, [R0+URZ+0x28c40], R2 ;  /* 0x028c4002000075a7 */ /* 0x008724000800017f */
[----:B----4-:R-:W-:Y:S05]  /*13880*/  @!P0 NANOSLEEP.SYNCS 0x989680 ;  /* 0x009896800000895d */ /* 0x010fea0003900000 */
[----:B------:R-:W4:Y:S02]  /*13890*/  @!P0 SYNCS.PHASECHK.TRANS64 P0, [R0+URZ+0x28c40], R2 ;  /* 0x028c4002000085a7 */ /* 0x000f24000800007f */
[----:B----4-:R-:W-:Y:S05]  /*138a0*/  @!P0 BRA `(.L_x_4535) ;  /* 0xfffffffc00f08947 */ /* 0x010fea000383ffff */
[----:B------:R-:W-:Y:S05]  /*138b0*/  BRA `(.L_x_4658) ;  /* 0xffffffa400647947 */ /* 0x000fea000383ffff */
.L_x_4539:
[----:B------:R-:W-:Y:S02]  /*138c0*/  IMAD.MOV.U32 R13, RZ, RZ, R2 ;  /* 0x000000ffff0d7224 */ /* 0x000fe400078e0002 */
[----:B------:R-:W-:Y:S02]  /*138d0*/  IMAD.MOV.U32 R12, RZ, RZ, RZ ;  /* 0x000000ffff0c7224 */ /* 0x000fe400078e00ff */
[----:B------:R-:W-:Y:S02]  /*138e0*/  IMAD.MOV.U32 R11, RZ, RZ, 0x181f ;  /* 0x0000181fff0b7424 */ /* 0x000fe400078e00ff */
[----:B------:R-:W-:Y:S02]  /*138f0*/  IMAD.MOV.U32 R15, RZ, RZ, -0x1 ;  /* 0xffffffffff0f7424 */ /* 0x000fe400078e00ff */
[----:B-----5:R-:W-:Y:S02]  /*13900*/  IMAD R0, R6, R7, RZ ;  /* 0x0000000706007224 */ /* 0x020fe400078e02ff */
[----:B------:R-:W-:-:S07]  /*13910*/  IMAD R17, R17, 0x40, R8 ;  /* 0x0000004011117824 */ /* 0x000fce00078e0208 */
[----:B------:R-:W-:Y:S05]  /*13920*/  WARPSYNC.COLLECTIVE R15, `(.L_x_4659) ;  /* 0x000000000f087348 */ /* 0x000fea0003c00000 */
[----:B------:R0:W1:Y:S02]  /*13930*/  SHFL.IDX P6, R14, R13, R12, R11 ;  /* 0x0000000c0d0e7389 */ /* 0x00006400000c000b */
[----:B01----:R-:W-:Y:S01]  /*13940*/  ENDCOLLECTIVE ;  /* 0x000000000000791b */ /* 0x003fe20003800000 */
.L_x_4659:
[C---:B------:R-:W-:Y:S01]  /*13950*/  VIADD R7, R17.reuse, 0x10 ;  /* 0x0000001011077836 */ /* 0x040fe20000000000 */
[----:B------:R-:W-:Y:S01]  /*13960*/  ISETP.GE.AND P1, PT, R17, R0, PT ;  /* 0x000000001100720c */ /* 0x000fe20003f26270 */
[----:B------:R-:W-:Y:S02]  /*13970*/  IMAD.MOV.U32 R13, RZ, RZ, R3 ;  /* 0x000000ffff0d7224 */ /* 0x000fe400078e0003 */
[----:B------:R-:W-:-:S10]  /*13980*/  IMAD.MOV.U32 R4, RZ, RZ, R14 ;  /* 0x000000ffff047224 */ /* 0x000fd400078e000e */
[----:B------:R-:W-:Y:S05]  /*13990*/  WARPSYNC.COLLECTIVE R15, `(.L_x_4660) ;  /* 0x000000000f087348 */ /* 0x000fea0003c00000 */
[----:B------:R0:W1:Y:S02]  /*139a0*/  SHFL.IDX P6, R14, R13, R12, R11 ;  /* 0x0000000c0d0e7389 */ /* 0x00006400000c000b */
[----:B01----:R-:W-:Y:S01]  /*139b0*/  ENDCOLLECTIVE ;  /* 0x000000000000791b */ /* 0x003fe20003800000 */
.L_x_4660:
[----:B------:R-:W-:Y:S02]  /*139c0*/  IMAD.MOV.U32 R13, RZ, RZ, R2 ;  /* 0x000000ffff0d7224 */ /* 0x000fe400078e0002 */
[----:B------:R-:W-:Y:S02]  /*139d0*/  IMAD.MOV.U32 R12, RZ, RZ, 0x1 ;  /* 0x00000001ff0c7424 */ /* 0x000fe400078e00ff */
[----:B------:R-:W-:-:S07]  /*139e0*/  IMAD.MOV.U32 R5, RZ, RZ, R14 ;  /* 0x000000ffff057224 */ /* 0x000fce00078e000e */
[----:B------:R-:W-:Y:S05]  /*139f0*/  WARPSYNC.COLLECTIVE R15, `(.L_x_4661) ;  /* 0x000000000f087348 */ /* 0x000fea0003c00000 */
[----:B------:R0:W1:Y:S02]  /*13a00*/  SHFL.IDX P6, R14, R13, R12, R11 ;  /* 0x0000000c0d0e7389 */ /* 0x00006400000c000b */
[----:B01----:R-:W-:Y:S01]  /*13a10*/  ENDCOLLECTIVE ;  /* 0x000000000000791b */ /* 0x003fe20003800000 */
.L_x_4661:
        /* <DEDUP_REMOVED lines=15> */
.L_x_4662:
[----:B------:R-:W-:Y:S02]  /*13b10*/  IMAD.MOV.U32 R13, RZ, RZ, R2 ;  /* 0x000000ffff0d7224 */ /* 0x000fe400078e0002 */
[----:B------:R-:W-:Y:S02]  /*13b20*/  IMAD.MOV.U32 R12, RZ, RZ, 0x2 ;  /* 0x00000002ff0c7424 */ /* 0x000fe400078e00ff */
[----:B------:R-:W-:-:S07]  /*13b30*/  IMAD.MOV.U32 R5, RZ, RZ, R14 ;  /* 0x000000ffff057224 */ /* 0x000fce00078e000e */
[----:B------:R-:W-:Y:S05]  /*13b40*/  WARPSYNC.COLLECTIVE R15, `(.L_x_4663) ;  /* 0x000000000f087348 */ /* 0x000fea0003c00000 */
[----:B------:R0:W1:Y:S02]  /*13b50*/  SHFL.IDX P6, R14, R13, R12, R11 ;  /* 0x0000000c0d0e7389 */ /* 0x00006400000c000b */
[----:B01----:R-:W-:Y:S01]  /*13b60*/  ENDCOLLECTIVE ;  /* 0x000000000000791b */ /* 0x003fe20003800000 */
.L_x_4663:
        /* <DEDUP_REMOVED lines=10> */
[----:B0-----:R-:W-:-:S05]  /*13c10*/  VIADD R4, R17, 0x20 ;  /* 0x0000002011047836 */ /* 0x001fca0000000000 */
[----:B------:R-:W-:Y:S01]  /*13c20*/  ISETP.GE.AND P1, PT, R4, R0, PT ;  /* 0x000000000400720c */ /* 0x000fe20003f26270 */
[----:B------:R-:W-:-:S12]  /*13c30*/  IMAD.MOV.U32 R4, RZ, RZ, R14 ;  /* 0x000000ffff047224 */ /* 0x000fd800078e000e */
[----:B------:R-:W-:Y:S05]  /*13c40*/  WARPSYNC.COLLECTIVE R15, `(.L_x_4664) ;  /* 0x000000000f087348 */ /* 0x000fea0003c00000 */
[----:B------:R0:W1:Y:S02]  /*13c50*/  SHFL.IDX P6, R14, R13, R12, R11 ;  /* 0x0000000c0d0e7389 */ /* 0x00006400000c000b */
[----:B01----:R-:W-:Y:S01]  /*13c60*/  ENDCOLLECTIVE ;  /* 0x000000000000791b */ /* 0x003fe20003800000 */
.L_x_4664:
[----:B------:R-:W-:Y:S02]  /*13c70*/  IMAD.MOV.U32 R13, RZ, RZ, R2 ;  /* 0x000000ffff0d7224 */ /* 0x000fe400078e0002 */
[----:B------:R-:W-:Y:S02]  /*13c80*/  IMAD.MOV.U32 R12, RZ, RZ, 0x3 ;  /* 0x00000003ff0c7424 */ /* 0x000fe400078e00ff */
[----:B------:R-:W-:-:S07]  /*13c90*/  IMAD.MOV.U32 R5, RZ, RZ, R14 ;  /* 0x000000ffff057224 */ /* 0x000fce00078e000e */
[----:B------:R-:W-:Y:S05]  /*13ca0*/  WARPSYNC.COLLECTIVE R15, `(.L_x_4665) ;  /* 0x000000000f087348 */ /* 0x000fea0003c00000 */
[----:B------:R0:W1:Y:S02]  /*13cb0*/  SHFL.IDX P6, R14, R13, R12, R11 ;  /* 0x0000000c0d0e7389 */ /* 0x00006400000c000b */
[----:B01----:R-:W-:Y:S01]  /*13cc0*/  ENDCOLLECTIVE ;  /* 0x000000000000791b */ /* 0x003fe20003800000 */
.L_x_4665:
        /* <DEDUP_REMOVED lines=14> */
.L_x_4666:
[----:B------:R-:W-:Y:S01]  /*13db0*/  IMAD.MOV.U32 R3, RZ, RZ, R14 ;  /* 0x000000ffff037224 */ /* 0x000fe200078e000e */
[----:B------:R-:W-:Y:S06]  /*13dc0*/  BRA `(.L_x_4667) ;  /* 0xffffffa800d07947 */ /* 0x000fec000383ffff */
.L_x_4542:
[----:B0-----:R-:W2:Y:S02]  /*13dd0*/  LDL R2, [R1+0x4] ;  /* 0x0000040001027983 */ /* 0x001ea40000100800 */
[----:B--2---:R0:W1:Y:S02]  /*13de0*/  SYNCS.PHASECHK.TRANS64.TRYWAIT P0, [R2+URZ+0x28c20], R0 ;  /* 0x028c2000020075a7 */ /* 0x004064000800017f */
[----:B-1----:R-:W-:Y:S05]  /*13df0*/  @!P0 NANOSLEEP.SYNCS 0x989680 ;  /* 0x009896800000895d */ /* 0x002fea0003900000 */
[----:B------:R-:W1:Y:S02]  /*13e00*/  @!P0 SYNCS.PHASECHK.TRANS64 P0, [R2+URZ+0x28c20], R0 ;  /* 0x028c2000020085a7 */ /* 0x000e64000800007f */
[----:B-1----:R-:W-:Y:S05]  /*13e10*/  @!P0 BRA `(.L_x_4542) ;  /* 0xfffffffc00ec8947 */ /* 0x002fea000383ffff */
[----:B------:R-:W-:Y:S05]  /*13e20*/  BRA `(.L_x_4668) ;  /* 0xffffffac00307947 */ /* 0x000fea000383ffff */
.L_x_4546:
[----:B0-----:R0:W1:Y:S02]  /*13e30*/  SYNCS.PHASECHK.TRANS64.TRYWAIT P0, [R0+URZ+0x28c60], R2 ;  /* 0x028c6002000075a7 */ /* 0x001064000800017f */
[----:B-1----:R-:W-:Y:S05]  /*13e40*/  @!P0 NANOSLEEP.SYNCS 0x989680 ;  /* 0x009896800000895d */ /* 0x002fea0003900000 */
[----:B------:R-:W1:Y:S02]  /*13e50*/  @!P0 SYNCS.PHASECHK.TRANS64 P0, [R0+URZ+0x28c60], R2 ;  /* 0x028c6002000085a7 */ /* 0x000e64000800007f */
[----:B-1----:R-:W-:Y:S05]  /*13e60*/  @!P0 BRA `(.L_x_4546) ;  /* 0xfffffffc00f08947 */ /* 0x002fea000383ffff */
[----:B------:R-:W-:Y:S05]  /*13e70*/  BRA `(.L_x_4669) ;  /* 0xffffffac00607947 */ /* 0x000fea000383ffff */
.L_x_4565:
[----:B-1----:R1:W2:Y:S02]  /*13e80*/  SYNCS.PHASECHK.TRANS64.TRYWAIT P0, [R3+URZ+0x28c40], R2 ;  /* 0x028c4002030075a7 */ /* 0x0022a4000800017f */
[----:B--2---:R-:W-:Y:S05]  /*13e90*/  @!P0 NANOSLEEP.SYNCS 0x989680 ;  /* 0x009896800000895d */ /* 0x004fea0003900000 */
[----:B------:R-:W2:Y:S02]  /*13ea0*/  @!P0 SYNCS.PHASECHK.TRANS64 P0, [R3+URZ+0x28c40], R2 ;  /* 0x028c4002030085a7 */ /* 0x000ea4000800007f */
[----:B--2---:R-:W-:Y:S05]  /*13eb0*/  @!P0 BRA `(.L_x_4565) ;  /* 0xfffffffc00f08947 */ /* 0x004fea000383ffff */
[----:B------:R-:W-:Y:S05]  /*13ec0*/  BRA `(.L_x_4670) ;  /* 0xffffffb800847947 */ /* 0x000fea000383ffff */
.L_x_4570:
[----:B0-----:R0:W2:Y:S02]  /*13ed0*/  SYNCS.PHASECHK.TRANS64.TRYWAIT P0, [R3+URZ+0x28c60], R2 ;  /* 0x028c6002030075a7 */ /* 0x0010a4000800017f */
[----:B--2---:R-:W-:Y:S05]  /*13ee0*/  @!P0 NANOSLEEP.SYNCS 0x989680 ;  /* 0x009896800000895d */ /* 0x004fea0003900000 */
[----:B------:R-:W2:Y:S02]  /*13ef0*/  @!P0 SYNCS.PHASECHK.TRANS64 P0, [R3+URZ+0x28c60], R2 ;  /* 0x028c6002030085a7 */ /* 0x000ea4000800007f */
[----:B--2---:R-:W-:Y:S05]  /*13f00*/  @!P0 BRA `(.L_x_4570) ;  /* 0xfffffffc00f08947 */ /* 0x004fea000383ffff */
[----:B------:R-:W-:Y:S05]  /*13f10*/  BRA `(.L_x_4671) ;  /* 0xffffffbc000c7947 */ /* 0x000fea000383ffff */
.L_x_4585:
[----:B0-----:R0:W1:Y:S02]  /*13f20*/  SYNCS.PHASECHK.TRANS64.TRYWAIT P0, [R4+URZ+0x28c40], R2 ;  /* 0x028c4002040075a7 */ /* 0x001064000800017f */
[----:B-1----:R-:W-:Y:S05]  /*13f30*/  @!P0 NANOSLEEP.SYNCS 0x989680 ;  /* 0x009896800000895d */ /* 0x002fea0003900000 */
[----:B------:R-:W1:Y:S02]  /*13f40*/  @!P0 SYNCS.PHASECHK.TRANS64 P0, [R4+URZ+0x28c40], R2 ;  /* 0x028c4002040085a7 */ /* 0x000e64000800007f */
[----:B-1----:R-:W-:Y:S05]  /*13f50*/  @!P0 BRA `(.L_x_4585) ;  /* 0xfffffffc00f08947 */ /* 0x002fea000383ffff */
[----:B------:R-:W-:Y:S05]  /*13f60*/  BRA `(.L_x_4672) ;  /* 0xffffffc800147947 */ /* 0x000fea000383ffff */
.L_x_4590:
[----:B-1----:R1:W2:Y:S02]  /*13f70*/  SYNCS.PHASECHK.TRANS64.TRYWAIT P0, [R4+URZ+0x28c60], R2 ;  /* 0x028c6002040075a7 */ /* 0x0022a4000800017f */
[----:B--2---:R-:W-:Y:S05]  /*13f80*/  @!P0 NANOSLEEP.SYNCS 0x989680 ;  /* 0x009896800000895d */ /* 0x004fea0003900000 */
[----:B------:R-:W2:Y:S02]  /*13f90*/  @!P0 SYNCS.PHASECHK.TRANS64 P0, [R4+URZ+0x28c60], R2 ;  /* 0x028c6002040085a7 */ /* 0x000ea4000800007f */
[----:B--2---:R-:W-:Y:S05]  /*13fa0*/  @!P0 BRA `(.L_x_4590) ;  /* 0xfffffffc00f08947 */ /* 0x004fea000383ffff */
[----:B------:R-:W-:Y:S05]  /*13fb0*/  BRA `(.L_x_4673) ;  /* 0xffffffc800987947 */ /* 0x000fea000383ffff */
.L_x_4605:
[----:B-1----:R1:W2:Y:S02]  /*13fc0*/  SYNCS.PHASECHK.TRANS64.TRYWAIT P0, [R4+URZ+0x28c40], R2 ;  /* 0x028c4002040075a7 */ /* 0x0022a4000800017f */
[----:B--2---:R-:W-:Y:S05]  /*13fd0*/  @!P0 NANOSLEEP.SYNCS 0x989680 ;  /* 0x009896800000895d */ /* 0x004fea0003900000 */
[----:B------:R-:W2:Y:S02]  /*13fe0*/  @!P0 SYNCS.PHASECHK.TRANS64 P0, [R4+URZ+0x28c40], R2 ;  /* 0x028c4002040085a7 */ /* 0x000ea4000800007f */
[----:B--2---:R-:W-:Y:S05]  /*13ff0*/  @!P0 BRA `(.L_x_4605) ;  /* 0xfffffffc00f08947 */ /* 0x004fea000383ffff */
[----:B------:R-:W-:Y:S05]  /*14000*/  BRA `(.L_x_4674) ;  /* 0xffffffd400847947 */ /* 0x000fea000383ffff */
.L_x_4610:
[----:B0-----:R0:W2:Y:S02]  /*14010*/  SYNCS.PHASECHK.TRANS64.TRYWAIT P0, [R4+URZ+0x28c60], R2 ;  /* 0x028c6002040075a7 */ /* 0x0010a4000800017f */
[----:B--2---:R-:W-:Y:S05]  /*14020*/  @!P0 NANOSLEEP.SYNCS 0x989680 ;  /* 0x009896800000895d */ /* 0x004fea0003900000 */
[----:B------:R-:W2:Y:S02]  /*14030*/  @!P0 SYNCS.PHASECHK.TRANS64 P0, [R4+URZ+0x28c60], R2 ;  /* 0x028c6002040085a7 */ /* 0x000ea4000800007f */
[----:B--2---:R-:W-:Y:S05]  /*14040*/  @!P0 BRA `(.L_x_4610) ;  /* 0xfffffffc00f08947 */ /* 0x004fea000383ffff */
[----:B------:R-:W-:Y:S05]  /*14050*/  BRA `(.L_x_4675) ;  /* 0xffffffd8000c7947 */ /* 0x000fea000383ffff */
.L_x_4626:
        /* <DEDUP_REMOVED lines=8> */
.L_x_4677:
[----:B------:R-:W-:Y:S05]  /*140e0*/  BSYNC B0 ;  /* 0x0000000000007941 */ /* 0x000fea0003800000 */
.L_x_4676:
        /* <DEDUP_REMOVED lines=9> */
.L_x_4678:
        /* <DEDUP_REMOVED lines=18> */
.L_x_4679:
[----:B------:R-:W-:Y:S01]  /*142a0*/  IMAD.MOV.U32 R12, RZ, RZ, 0x2 ;  /* 0x00000002ff0c7424 */ /* 0x000fe200078e00ff */
[----:B------:R-:W-:-:S05]  /*142b0*/  SEL R5, R14, RZ, P1 ;  /* 0x000000ff0e057207 */ /* 0x000fca0000800000 */
[----:B------:R-:W-:-:S04]  /*142c0*/  IMAD.IADD R3, R2, 0x1, R5 ;  /* 0x0000000102037824 */ /* 0x000fc800078e0205 */
[----:B------:R-:W-:-:S07]  /*142d0*/  IMAD.MOV.U32 R13, RZ, RZ, R3 ;  /* 0x000000ffff0d7224 */ /* 0x000fce00078e0003 */
[----:B------:R-:W-:Y:S05]  /*142e0*/  WARPSYNC.COLLECTIVE R15, `(.L_x_4680) ;  /* 0x000000000f087348 */ /* 0x000fea0003c00000 */
[----:B------:R0:W1:Y:S02]  /*142f0*/  SHFL.UP P6, R14, R13, R12, R11 ;  /* 0x0400000c0d0e7389 */ /* 0x00006400000c000b */
[----:B01----:R-:W-:Y:S01]  /*14300*/  ENDCOLLECTIVE ;  /* 0x000000000000791b */ /* 0x003fe20003800000 */
.L_x_4680:
[----:B------:R-:W-:Y:S01]  /*14310*/  IMAD.MOV.U32 R12, RZ, RZ, 0x4 ;  /* 0x00000004ff0c7424 */ /* 0x000fe200078e00ff */
[----:B------:R-:W-:-:S05]  /*14320*/  SEL R14, R14, RZ, P2 ;  /* 0x000000ff0e0e7207 */ /* 0x000fca0001000000 */
[----:B------:R-:W-:-:S04]  /*14330*/  IMAD.IADD R3, R3, 0x1, R14 ;  /* 0x0000000103037824 */ /* 0x000fc800078e020e */
[----:B------:R-:W-:-:S07]  /*14340*/  IMAD.MOV.U32 R13, RZ, RZ, R3 ;  /* 0x000000ffff0d7224 */ /* 0x000fce00078e0003 */
[----:B------:R-:W-:Y:S05]  /*14350*/  WARPSYNC.COLLECTIVE R15, `(.L_x_4681) ;  /* 0x000000000f087348 */ /* 0x000fea0003c00000 */
[----:B------:R0:W1:Y:S02]  /*14360*/  SHFL.UP P6, R14, R13, R12, R11 ;  /* 0x0400000c0d0e7389 */ /* 0x00006400000c000b */
[----:B01----:R-:W-:Y:S01]  /*14370*/  ENDCOLLECTIVE ;  /* 0x000000000000791b */ /* 0x003fe20003800000 */
.L_x_4681:
[----:B------:R-:W-:Y:S01]  /*14380*/  IMAD.MOV.U32 R12, RZ, RZ, 0x8 ;  /* 0x00000008ff0c7424 */ /* 0x000fe200078e00ff */
[----:B------:R-:W-:-:S05]  /*14390*/  SEL R14, R14, RZ, P3 ;  /* 0x000000ff0e0e7207 */ /* 0x000fca0001800000 */
[----:B------:R-:W-:-:S04]  /*143a0*/  IMAD.IADD R3, R3, 0x1, R14 ;  /* 0x0000000103037824 */ /* 0x000fc800078e020e */
[----:B------:R-:W-:-:S07]  /*143b0*/  IMAD.MOV.U32 R13, RZ, RZ, R3 ;  /* 0x000000ffff0d7224 */ /* 0x000fce00078e0003 */
[----:B------:R-:W-:Y:S05]  /*143c0*/  WARPSYNC.COLLECTIVE R15, `(.L_x_4682) ;  /* 0x000000000f087348 */ /* 0x000fea0003c00000 */
[----:B------:R0:W1:Y:S02]  /*143d0*/  SHFL.UP P6, R14, R13, R12, R11 ;  /* 0x0400000c0d0e7389 */ /* 0x00006400000c000b */
[----:B01----:R-:W-:Y:S01]  /*143e0*/  ENDCOLLECTIVE ;  /* 0x000000000000791b */ /* 0x003fe20003800000 */
.L_x_4682:
[----:B------:R-:W-:Y:S01]  /*143f0*/  IMAD.MOV.U32 R12, RZ, RZ, 0x10 ;  /* 0x00000010ff0c7424 */ /* 0x000fe200078e00ff */
[----:B------:R-:W-:-:S05]  /*14400*/  SEL R14, R14, RZ, P4 ;  /* 0x000000ff0e0e7207 */ /* 0x000fca0002000000 */
[----:B------:R-:W-:-:S04]  /*14410*/  IMAD.IADD R3, R3, 0x1, R14 ;  /* 0x0000000103037824 */ /* 0x000fc800078e020e */
[----:B------:R-:W-:-:S07]  /*14420*/  IMAD.MOV.U32 R13, RZ, RZ, R3 ;  /* 0x000000ffff0d7224 */ /* 0x000fce00078e0003 */
[----:B------:R-:W-:Y:S05]  /*14430*/  WARPSYNC.COLLECTIVE R15, `(.L_x_4683) ;  /* 0x000000000f087348 */ /* 0x000fea0003c00000 */
[----:B------:R0:W1:Y:S02]  /*14440*/  SHFL.UP P6, R14, R13, R12, R11 ;  /* 0x0400000c0d0e7389 */ /* 0x00006400000c000b */
[----:B01----:R-:W-:Y:S01]  /*14450*/  ENDCOLLECTIVE ;  /* 0x000000000000791b */ /* 0x003fe20003800000 */
.L_x_4683:
        /* <DEDUP_REMOVED lines=8> */
.L_x_4684:
[----:B------:R-:W-:Y:S05]  /*144e0*/  BRA `(.L_x_4685) ;  /* 0xffffffe0007c7947 */ /* 0x000fea000383ffff */
.L_x_4631:
        /* <DEDUP_REMOVED lines=8> */
.L_x_4687:
[----:B------:R-:W-:Y:S05]  /*14570*/  BSYNC B0 ;  /* 0x0000000000007941 */ /* 0x000fea0003800000 */
.L_x_4686:
        /* <DEDUP_REMOVED lines=8> */
.L_x_4688:
[----:B------:R-:W-:Y:S01]  /*14600*/  IMAD.MOV.U32 R12, RZ, RZ, 0x4 ;  /* 0x00000004ff0c7424 */ /* 0x000fe200078e00ff */
[----:B------:R-:W-:-:S05]  /*14610*/  SEL R4, R14, RZ, P2 ;  /* 0x000000ff0e047207 */ /* 0x000fca0001000000 */
[----:B------:R-:W-:-:S04]  /*14620*/  IMAD.IADD R4, R13, 0x1, R4 ;  /* 0x000000010d047824 */ /* 0x000fc800078e0204 */
[----:B------:R-:W-:-:S07]  /*14630*/  IMAD.MOV.U32 R13, RZ, RZ, R4 ;  /* 0x000000ffff0d7224 */ /* 0x000fce00078e0004 */
[----:B------:R-:W-:Y:S05]  /*14640*/  WARPSYNC.COLLECTIVE R15, `(.L_x_4689) ;  /* 0x000000000f087348 */ /* 0x000fea0003c00000 */
[----:B------:R0:W1:Y:S02]  /*14650*/  SHFL.UP P6, R14, R13, R12, R11 ;  /* 0x0400000c0d0e7389 */ /* 0x00006400000c000b */
[----:B01----:R-:W-:Y:S01]  /*14660*/  ENDCOLLECTIVE ;  /* 0x000000000000791b */ /* 0x003fe20003800000 */
.L_x_4689:
[----:B------:R-:W-:Y:S01]  /*14670*/  IMAD.MOV.U32 R12, RZ, RZ, 0x8 ;  /* 0x00000008ff0c7424 */ /* 0x000fe200078e00ff */
[----:B------:R-:W-:-:S05]  /*14680*/  SEL R5, R14, RZ, P3 ;  /* 0x000000ff0e057207 */ /* 0x000fca0001800000 */
[----:B------:R-:W-:-:S04]  /*14690*/  IMAD.IADD R5, R4, 0x1, R5 ;  /* 0x0000000104057824 */ /* 0x000fc800078e0205 */
[----:B------:R-:W-:-:S07]  /*146a0*/  IMAD.MOV.U32 R13, RZ, RZ, R5 ;  /* 0x000000ffff0d7224 */ /* 0x000fce00078e0005 */
[----:B------:R-:W-:Y:S05]  /*146b0*/  WARPSYNC.COLLECTIVE R15, `(.L_x_4690) ;  /* 0x000000000f087348 */ /* 0x000fea0003c00000 */
[----:B------:R0:W1:Y:S02]  /*146c0*/  SHFL.UP P6, R14, R13, R12, R11 ;  /* 0x0400000c0d0e7389 */ /* 0x00006400000c000b */
[----:B01----:R-:W-:Y:S01]  /*146d0*/  ENDCOLLECTIVE ;  /* 0x000000000000791b */ /* 0x003fe20003800000 */
.L_x_4690:
[----:B------:R-:W-:Y:S01]  /*146e0*/  IMAD.MOV.U32 R12, RZ, RZ, 0x10 ;  /* 0x00000010ff0c7424 */ /* 0x000fe200078e00ff */
[----:B------:R-:W-:-:S05]  /*146f0*/  SEL R6, R14, RZ, P4 ;  /* 0x000000ff0e067207 */ /* 0x000fca0002000000 */
[----:B------:R-:W-:-:S04]  /*14700*/  IMAD.IADD R6, R5, 0x1, R6 ;  /* 0x0000000105067824 */ /* 0x000fc800078e0206 */
[----:B------:R-:W-:-:S07]  /*14710*/  IMAD.MOV.U32 R13, RZ, RZ, R6 ;  /* 0x000000ffff0d7224 */ /* 0x000fce00078e0006 */
[----:B------:R-:W-:Y:S05]  /*14720*/  WARPSYNC.COLLECTIVE R15, `(.L_x_4691) ;  /* 0x000000000f087348 */ /* 0x000fea0003c00000 */
[----:B------:R0:W1:Y:S02]  /*14730*/  SHFL.UP P6, R14, R13, R12, R11 ;  /* 0x0400000c0d0e7389 */ /* 0x00006400000c000b */
[----:B01----:R-:W-:Y:S01]  /*14740*/  ENDCOLLECTIVE ;  /* 0x000000000000791b */ /* 0x003fe20003800000 */
.L_x_4691:
        /* <DEDUP_REMOVED lines=8> */
.L_x_4692:
[----:B------:R-:W-:Y:S05]  /*147d0*/  BRA `(.L_x_4693) ;  /* 0xffffffe0005c7947 */ /* 0x000fea000383ffff */
.L_x_4633:
[----:B------:R-:W-:Y:S01]  /*147e0*/  BSSY B0, `(.L_x_4694) ;  /* 0x0000006000007945 */ /* 0x000fe20003800000 */
[----:B------:R-:W-:Y:S01]  /*147f0*/  PLOP3.LUT P6, PT, P6, PT, PT, 0x8, 0x0 ;  /* 0x000000000000781c */ /* 0x000fe200037ce170 */
[----:B------:R-:W-:-:S12]  /*14800*/  IMAD.MOV.U32 R15, RZ, RZ, -0x1 ;  /* 0xffffffffff0f7424 */ /* 0x000fd800078e00ff */
[----:B01---5:R-:W-:Y:S05]  /*14810*/  WARPSYNC.COLLECTIVE R15, `(.L_x_4695) ;  /* 0x000000000f087348 */ /* 0x023fea0003c00000 */
[----:B------:R-:W-:Y:S01]  /*14820*/  VOTE.ANY R14, PT, P6 ;  /* 0x00000000000e7806 */ /* 0x000fe200030e0100 */
[----:B01---5:R-:W-:Y:S06]  /*14830*/  ENDCOLLECTIVE ;  /* 0x000000000000791b */ /* 0x023fec0003800000 */
.L_x_4695:
[----:B------:R-:W-:Y:S05]  /*14840*/  BSYNC B0 ;  /* 0x0000000000007941 */ /* 0x000fea0003800000 */
.L_x_4694:
        /* <DEDUP_REMOVED lines=9> */
.L_x_4696:
[----:B------:R-:W-:Y:S01]  /*148e0*/  IMAD.MOV.U32 R17, RZ, RZ, R14 ;  /* 0x000000ffff117224 */ /* 0x000fe200078e000e */
[----:B------:R-:W-:Y:S06]  /*148f0*/  BRA `(.L_x_4697) ;  /* 0xffffffe0004c7947 */ /* 0x000fec000383ffff */
.L_x_4635:
[----:B------:R-:W-:Y:S01]  /*14900*/  BSSY B0, `(.L_x_4698) ;  /* 0x0000007000007945 */ /* 0x000fe20003800000 */
[----:B------:R-:W-:Y:S02]  /*14910*/  IMAD.MOV.U32 R13, RZ, RZ, R3 ;  /* 0x000000ffff0d7224 */ /* 0x000fe400078e0003 */
[----:B------:R-:W-:Y:S02]  /*14920*/  IMAD.MOV.U32 R11, RZ, RZ, 0x1f ;  /* 0x0000001fff0b7424 */ /* 0x000fe400078e00ff */
[----:B------:R-:W-:-:S07]  /*14930*/  IMAD.MOV.U32 R15, RZ, RZ, -0x1 ;  /* 0xffffffffff0f7424 */ /* 0x000fce00078e00ff */
[----:B0123-5:R-:W-:Y:S05]  /*14940*/  WARPSYNC.COLLECTIVE R15, `(.L_x_4699) ;  /* 0x000000000f087348 */ /* 0x02ffea0003c00000 */
[----:B------:R4:W0:Y:S02]  /*14950*/  SHFL.IDX P6, R14, R13, R12, R11 ;  /* 0x0000000c0d0e7389 */ /* 0x00082400000c000b */
[----:B012345:R-:W-:Y:S01]  /*14960*/  ENDCOLLECTIVE ;  /* 0x000000000000791b */ /* 0x03ffe20003800000 */
.L_x_4699:
[----:B------:R-:W-:Y:S05]  /*14970*/  BSYNC B0 ;  /* 0x0000000000007941 */ /* 0x000fea0003800000 */
.L_x_4698:
[----:B------:R-:W-:Y:S01]  /*14980*/  IMAD.MOV.U32 R5, RZ, RZ, R14 ;  /* 0x000000ffff057224 */ /* 0x000fe200078e000e */
[----:B------:R-:W-:Y:S06]  /*14990*/  BRA `(.L_x_4634) ;  /* 0xffffffe000407947 */ /* 0x000fec000383ffff */
.L_x_4639:
[----:B-1----:R1:W2:Y:S02]  /*149a0*/  SYNCS.PHASECHK.TRANS64.TRYWAIT P0, [R0+URZ+0x28c20], R3 ;  /* 0x028c2003000075a7 */ /* 0x0022a4000800017f */
[----:B--2---:R-:W-:Y:S05]  /*149b0*/  @!P0 NANOSLEEP.SYNCS 0x989680 ;  /* 0x009896800000895d */ /* 0x004fea0003900000 */
[----:B------:R-:W2:Y:S02]  /*149c0*/  @!P0 SYNCS.PHASECHK.TRANS64 P0, [R0+URZ+0x28c20], R3 ;  /* 0x028c2003000085a7 */ /* 0x000ea4000800007f */
[----:B--2---:R-:W-:Y:S05]  /*149d0*/  @!P0 BRA `(.L_x_4639) ;  /* 0xfffffffc00f08947 */ /* 0x004fea000383ffff */
[----:B------:R-:W-:Y:S05]  /*149e0*/  BRA `(.L_x_4700) ;  /* 0xffffffe400c07947 */ /* 0x000fea000383ffff */
.L_x_4640:
        /* <DEDUP_REMOVED lines=8> */
[----:B01---5:R-:W-:Y:S05]  /*14a70*/  WARPSYNC.COLLECTIVE R15, `(.L_x_4702) ;  /* 0x000000000f087348 */ /* 0x023fea0003c00000 */
[----:B------:R2:W3:Y:S02]  /*14a80*/  SHFL.IDX P6, R14, R13, R12, R11 ;  /* 0x0000000c0d0e7389 */ /* 0x0004e400000c000b */
[----:B0123-5:R-:W-:Y:S01]  /*14a90*/  ENDCOLLECTIVE ;  /* 0x000000000000791b */ /* 0x02ffe20003800000 */
.L_x_4702:
[----:B------:R-:W-:Y:S05]  /*14aa0*/  BSYNC B0 ;  /* 0x0000000000007941 */ /* 0x000fea0003800000 */
.L_x_4701:
[----:B------:R-:W-:Y:S05]  /*14ab0*/  BRA `(.L_x_4703) ;  /* 0xffffffe400a87947 */ /* 0x000fea000383ffff */
.L_x_4643:
[----:B------:R-:W-:Y:S01]  /*14ac0*/  BSSY B1, `(.L_x_4704) ;  /* 0x0000006000017945 */ /* 0x000fe20003800000 */
[----:B------:R-:W-:-:S07]  /*14ad0*/  IMAD.MOV.U32 R15, RZ, RZ, -0x1 ;  /* 0xffffffffff0f7424 */ /* 0x000fce00078e00ff */
[----:B012--5:R-:W-:Y:S05]  /*14ae0*/  WARPSYNC.COLLECTIVE R15, `(.L_x_4705) ;  /* 0x000000000f0c7348 */ /* 0x027fea0003c00000 */
[----:B------:R-:W-:Y:S02]  /*14af0*/  ELECT P6, UR62, PT ;  /* 0x00000000003e782f */ /* 0x000fe400038c0000 */
[----:B------:R-:W-:Y:S01]  /*14b00*/  MOV R14, UR62 ;  /* 0x0000003e000e7c02 */ /* 0x000fe20008000f00 */
[----:B012--5:R-:W-:Y:S10]  /*14b10*/  ENDCOLLECTIVE ;  /* 0x000000000000791b */ /* 0x027ff40003800000 */
.L_x_4705:
[----:B------:R-:W-:Y:S05]  /*14b20*/  BSYNC B1 ;  /* 0x0000000000017941 */ /* 0x000fea0003800000 */
.L_x_4704:
[----:B------:R-:W-:Y:S05]  /*14b30*/  BRA `(.L_x_4706) ;  /* 0xffffffe400a07947 */ /* 0x000fea000383ffff */
.L_x_4645:
[----:B0-----:R0:W1:Y:S02]  /*14b40*/  SYNCS.PHASECHK.TRANS64.TRYWAIT P0, [R6+URZ], R5 ;  /* 0x00000005060075a7 */ /* 0x001064000800017f */
[----:B-1----:R-:W-:Y:S05]  /*14b50*/  @!P0 NANOSLEEP.SYNCS 0x989680 ;  /* 0x009896800000895d */ /* 0x002fea0003900000 */
[----:B------:R-:W1:Y:S02]  /*14b60*/  @!P0 SYNCS.PHASECHK.TRANS64 P0, [R6+URZ], R5 ;  /* 0x00000005060085a7 */ /* 0x000e64000800007f */
[----:B-1----:R-:W-:Y:S05]  /*14b70*/  @!P0 BRA `(.L_x_4645) ;  /* 0xfffffffc00f08947 */ /* 0x002fea000383ffff */
[----:B------:R-:W-:Y:S05]  /*14b80*/  BRA `(.L_x_4707) ;  /* 0xffffffe400dc7947 */ /* 0x000fea000383ffff */
.L_x_4646:
[----:B-1----:R1:W2:Y:S02]  /*14b90*/  SYNCS.PHASECHK.TRANS64.TRYWAIT P0, [R7+URZ], R2 ;  /* 0x00000002070075a7 */ /* 0x0022a4000800017f */
[----:B--2---:R-:W-:Y:S05]  /*14ba0*/  @!P0 NANOSLEEP.SYNCS 0x989680 ;  /* 0x009896800000895d */ /* 0x004fea0003900000 */
[----:B------:R-:W2:Y:S02]  /*14bb0*/  @!P0 SYNCS.PHASECHK.TRANS64 P0, [R7+URZ], R2 ;  /* 0x00000002070085a7 */ /* 0x000ea4000800007f */
[----:B--2---:R-:W-:Y:S05]  /*14bc0*/  @!P0 BRA `(.L_x_4646) ;  /* 0xfffffffc00f08947 */ /* 0x004fea000383ffff */
[----:B------:R-:W-:Y:S05]  /*14bd0*/  BRA `(.L_x_4708) ;  /* 0xffffffe400d07947 */ /* 0x000fea000383ffff */
.L_x_4648:
[----:B--2---:R2:W3:Y:S02]  /*14be0*/  SYNCS.PHASECHK.TRANS64.TRYWAIT P0, [R4+URZ], R5 ;  /* 0x00000005040075a7 */ /* 0x0044e4000800017f */
[----:B---3--:R-:W-:Y:S05]  /*14bf0*/  @!P0 NANOSLEEP.SYNCS 0x989680 ;  /* 0x009896800000895d */ /* 0x008fea0003900000 */
[----:B------:R-:W3:Y:S02]  /*14c00*/  @!P0 SYNCS.PHASECHK.TRANS64 P0, [R4+URZ], R5 ;  /* 0x00000005040085a7 */ /* 0x000ee4000800007f */
[----:B---3--:R-:W-:Y:S05]  /*14c10*/  @!P0 BRA `(.L_x_4648) ;  /* 0xfffffffc00f08947 */ /* 0x008fea000383ffff */
[----:B------:R-:W-:Y:S05]  /*14c20*/  BRA `(.L_x_4709) ;  /* 0xffffffe400d87947 */ /* 0x000fea000383ffff */
.L_x_4710:
        /* <DEDUP_REMOVED lines=13> */
.L_x_5881:


//--------------------- .text._ZN7cutlass13device_kernelIN5flash11enable_sm90INS1_16FlashAttnFwdSm90INS1_25CollectiveMainloopFwdSm90ILi2EN4cute5tupleIJNS5_1CILi1EEES8_S8_EEENS6_IJNS7_ILi64EEESA_SA_EEELi512ENS_10bfloat16_tEfNS_4arch4Sm90ELb1ELb0ELb0ELb1ELb0ELb1ELb0ELb0ELb0ELb1ELb0ELb0EEENS1_21CollectiveEpilogueFwdINS6_IJSA_NS7_ILi512EEESA_EEES9_SC_SE_Li256ELb1ELb1ELb0ELb0EEENS1_36VarlenDynamicPersistentTileSchedulerILi64ELi64ELi256ELi128ELb0ELb1ELb1ELb1ELb1ELb1EEEEEEEEEvNT_6ParamsE --------------------------
	.section	.text._ZN7cutlass13device_kernelIN5flash11enable_sm90INS1_16FlashAttnFwdSm90INS1_25CollectiveMainloopFwdSm90ILi2EN4cute5tupleIJNS5_1CILi1EEES8_S8_EEENS6_IJNS7_ILi64EEESA_SA_EEELi512ENS_10bfloat16_tEfNS_4arch4Sm90ELb1ELb0ELb0ELb1ELb0ELb1ELb0ELb0ELb0ELb1ELb0ELb0EEENS1_21CollectiveEpilogueFwdINS6_IJSA_NS7_ILi512EEESA_EEES9_SC_SE_Li256ELb1ELb1ELb0ELb0EEENS1_36VarlenDynamicPersistentTileSchedulerILi64ELi64ELi256ELi128ELb0ELb1ELb1ELb1ELb1ELb1EEEEEEEEEvNT_6ParamsE,"ax",@progbits
	.align	128
.text._ZN7cutlass13device_kernelIN5flash11enable_sm90INS1_16FlashAttnFwdSm90INS1_25CollectiveMainloopFwdSm90ILi2EN4cute5tupleIJNS5_1CILi1EEES8_S8_EEENS6_IJNS7_ILi64EEESA_SA_EEELi512ENS_10bfloat16_tEfNS_4arch4Sm90ELb1ELb0ELb0ELb1ELb0ELb1ELb0ELb0ELb0ELb1ELb0ELb0EEENS1_21CollectiveEpilogueFwdINS6_IJSA_NS7_ILi512EEESA_EEES9_SC_SE_Li256ELb1ELb1ELb0ELb0EEENS1_36VarlenDynamicPersistentTileSchedulerILi64ELi64ELi256ELi128ELb0ELb1ELb1ELb1ELb1ELb1EEEEEEEEEvNT_6ParamsE:
        .type           _ZN7cutlass13device_kernelIN5flash11enable_sm90INS1_16FlashAttnFwdSm90INS1_25CollectiveMainloopFwdSm90ILi2EN4cute5tupleIJNS5_1CILi1EEES8_S8_EEENS6_IJNS7_ILi64EEESA_SA_EEELi512ENS_10bfloat16_tEfNS_4arch4Sm90ELb1ELb0ELb0ELb1ELb0ELb1ELb0ELb0ELb0ELb1ELb0ELb0EEENS1_21CollectiveEpilogueFwdINS6_IJSA_NS7_ILi512EEESA_EEES9_SC_SE_Li256ELb1ELb1ELb0ELb0EEENS1_36VarlenDynamicPersistentTileSchedulerILi64ELi64ELi256ELi128ELb0ELb1ELb1ELb1ELb1ELb1EEEEEEEEEvNT_6ParamsE,@function
        .size           _ZN7cutlass13device_kernelIN5flash11enable_sm90INS1_16FlashAttnFwdSm90INS1_25CollectiveMainloopFwdSm90ILi2EN4cute5tupleIJNS5_1CILi1EEES8_S8_EEENS6_IJNS7_ILi64EEESA_SA_EEELi512ENS_10bfloat16_tEfNS_4arch4Sm90ELb1ELb0ELb0ELb1ELb0ELb1ELb0ELb0ELb0ELb1ELb0ELb0EEENS1_21CollectiveEpilogueFwdINS6_IJSA_NS7_ILi512EEESA_EEES9_SC_SE_Li256ELb1ELb1ELb0ELb0EEENS1_36VarlenDynamicPersistentTileSchedulerILi64ELi64ELi256ELi128ELb0ELb1ELb1ELb1ELb1ELb1EEEEEEEEEvNT_6ParamsE,(.L_x_5882 - _ZN7cutlass13device_kernelIN5flash11enable_sm90INS1_16FlashAttnFwdSm90INS1_25CollectiveMainloopFwdSm90ILi2EN4cute5tupleIJNS5_1CILi1EEES8_S8_EEENS6_IJNS7_ILi64EEESA_SA_EEELi512ENS_10bfloat16_tEfNS_4arch4Sm90ELb1ELb0ELb0ELb1ELb0ELb1ELb0ELb0ELb0ELb1ELb0ELb0EEENS1_21CollectiveEpilogueFwdINS6_IJSA_NS7_ILi512EEESA_EEES9_SC_SE_Li256ELb1ELb1ELb0ELb0EEENS1_36VarlenDynamicPersistentTileSchedulerILi64ELi64ELi256ELi128ELb0ELb1ELb1ELb1ELb1ELb1EEEEEEEEEvNT_6ParamsE)
        .other          _ZN7cutlass13device_kernelIN5flash11enable_sm90INS1_16FlashAttnFwdSm90INS1_25CollectiveMainloopFwdSm90ILi2EN4cute5tupleIJNS5_1CILi1EEES8_S8_EEENS6_IJNS7_ILi64EEESA_SA_EEELi512ENS_10bfloat16_tEfNS_4arch4Sm90ELb1ELb0ELb0ELb1ELb0ELb1ELb0ELb0ELb0ELb1ELb0ELb0EEENS1_21CollectiveEpilogueFwdINS6_IJSA_NS7_ILi512EEESA_EEES9_SC_SE_Li256ELb1ELb1ELb0ELb0EEENS1_36VarlenDynamicPersistentTileSchedulerILi64ELi64ELi256ELi128ELb0ELb1ELb1ELb1ELb1ELb1EEEEEEEEEvNT_6ParamsE,@"STO_CUDA_ENTRY STV_DEFAULT"
_ZN7cutlass13device_kernelIN5flash11enable_sm90INS1_16FlashAttnFwdSm90INS1_25CollectiveMainloopFwdSm90ILi2EN4cute5tupleIJNS5_1CILi1EEES8_S8_EEENS6_IJNS7_ILi64EEESA_SA_EEELi512ENS_10bfloat16_tEfNS_4arch4Sm90ELb1ELb0ELb0ELb1ELb0ELb1ELb0ELb0ELb0ELb1ELb0ELb0EEENS1_21CollectiveEpilogueFwdINS6_IJSA_NS7_ILi512EEESA_EEES9_SC_SE_Li256ELb1ELb1ELb0ELb0EEENS1_36VarlenDynamicPersistentTileSchedulerILi64ELi64ELi256ELi128ELb0ELb1ELb1ELb1ELb1ELb1EEEEEEEEEvNT_6ParamsE:
        /* <DEDUP_REMOVED lines=23> */
.L_x_4712:
[----:B------:R-:W-:Y:S05]  /*0170*/  BSYNC B0 ;  /* 0x0000000000007941 */ /* 0x000fea0003800000 */
.L_x_4711:
        /* <DEDUP_REMOVED lines=37> */
.L_x_4713:
        /* <DEDUP_REMOVED lines=22> */
.L_x_4714:
        /* <DEDUP_REMOVED lines=18> */
.L_x_4715:
        /* <DEDUP_REMOVED lines=22> */
.L_x_4716:
        /* <DEDUP_REMOVED lines=22> */
.L_x_4717:
        /* <DEDUP_REMOVED lines=9> */
.L_x_4720:
        /* <DEDUP_REMOVED lines=19> */
[----:B------:R-:W2:Y:S01]  /*0ad0*/  LDL.LU R18, [R1+0x58] ;  /* 0x0000580001127983 */ /* 0x000ea20000300800 */
[----:B------:R-:W-:Y:S02]  /*0ae0*/  VIADD R15, R4, 0xffffff80 ;  /* 0xffffff80040f7836 */ /* 0x000fe40000000000 */
[----:B------:R-:W-:Y:S02]  /*0af0*/  IMAD.MOV.U32 R200, RZ, RZ, 0x40 ;  /* 0x00000040ffc87424 */ /* 0x000fe400078e00ff */
[----:B------:R-:W-:Y:S01]  /*0b00*/  IMAD.MOV.U32 R213, RZ, RZ, RZ ;  /* 0x000000ffffd57224 */ /* 0x000fe200078e00ff */
[----:B------:R-:W-:Y:S01]  /*0b10*/  SHF.R.S32.HI R0, RZ, 0x1f, R15 ;  /* 0x0000001fff007819 */ /* 0x000fe2000001140f */
[----:B------:R-:W-:Y:S02]  /*0b20*/  IMAD.MOV.U32 R23, RZ, RZ, RZ ;  /* 0x000000ffff177224 */ /* 0x000fe400078e00ff */
[----:B------:R-:W-:Y:S01]  /*0b30*/  IMAD.MOV.U32 R187, RZ, RZ, RZ ;  /* 0x000000ffffbb7224 */ /* 0x000fe200078e00ff */
[----:B------:R-:W-:-:S02]  /*0b40*/  LEA.HI R6, R0, R15, RZ, 0x4 ;  /* 0x0000000f00067211 */ /* 0x000fc400078f20ff */
[-C--:B------:R-:W-:Y:S02]  /*0b50*/  LEA.HI R3, R0, R15.reuse, RZ, 0x7 ;  /* 0x0000000f00037211 */ /* 0x080fe400078f38ff */
        /* <DEDUP_REMOVED lines=8> */
[----:B------:R-:W-:Y:S02]  /*0be0*/  LEA.HI R7, R6, R11, RZ, 0x1 ;  /* 0x0000000b06077211 */ /* 0x000fe400078f08ff */
[----:B------:R-:W-:Y:S02]  /*0bf0*/  SHF.R.S32.HI R8, RZ, 0x1f, R9 ;  /* 0x0000001fff087819 */ /* 0x000fe40000011409 */
[----:B------:R-:W-:Y:S02]  /*0c00*/  SHF.R.S32.HI R5, RZ, 0x1f, R4 ;  /* 0x0000001fff057819 */ /* 0x000fe40000011404 */
[----:B------:R-:W-:Y:S02]  /*0c10*/  LOP3.LUT R14, R7, 0x1ffffffe, RZ, 0xc0, !PT ;  /* 0x1ffffffe070e7812 */ /* 0x000fe400078ec0ff */
[----:B------:R-:W-:-:S02]  /*0c20*/  LEA.HI R10, R8, R9, RZ, 0x3 ;  /* 0x00000009080a7211 */ /* 0x000fc400078f18ff */
[----:B------:R-:W-:Y:S01]  /*0c30*/  LEA.HI R6, R5, R4, RZ, 0x2 ;  /* 0x0000000405067211 */ /* 0x000fe200078f10ff */
[----:B------:R-:W-:Y:S01]  /*0c40*/  IMAD.IADD R14, R11, 0x1, -R14 ;  /* 0x000000010b0e7824 */ /* 0x000fe200078e0a0e */
[----:B------:R-:W-:Y:S02]  /*0c50*/  LEA.HI R13, R13, R202, RZ, 0x2 ;  /* 0x000000ca0d0d7211 */ /* 0x000fe400078f10ff */
[----:B------:R-:W-:Y:S01]  /*0c60*/  LOP3.LUT R12, R10, 0xfffffff8, RZ, 0xc0, !PT ;  /* 0xfffffff80a0c7812 */ /* 0x000fe200078ec0ff */
[----:B------:R-:W-:Y:S01]  /*0c70*/  IMAD.SHL.U32 R14, R14, 0x8, RZ ;  /* 0x000000080e0e7824 */ /* 0x000fe200078e00ff */
[----:B------:R-:W-:Y:S01]  /*0c80*/  LOP3.LUT R11, R6, 0x7ffffffc, RZ, 0xc0, !PT ;  /* 0x7ffffffc060b7812 */ /* 0x000fe200078ec0ff */
[----:B------:R-:W-:Y:S01]  /*0c90*/  IMAD.SHL.U32 R10, R10, 0x40, RZ ;  /* 0x000000400a0a7824 */ /* 0x000fe200078e00ff */
[----:B------:R-:W-:Y:S01]  /*0ca0*/  SHF.R.S32.HI R220, RZ, 0x7, R3 ;  /* 0x00000007ffdc7819 */ /* 0x000fe20000011403 */
[----:B------:R-:W-:Y:S01]  /*0cb0*/  IMAD.IADD R12, R9, 0x1, -R12 ;  /* 0x00000001090c7824 */ /* 0x000fe200078e0a0c */
[----:B------:R-:W-:Y:S01]  /*0cc0*/  LOP3.LUT R13, R13, 0x3ffffc, RZ, 0xc0, !PT ;  /* 0x003ffffc0d0d7812 */ /* 0x000fe200078ec0ff */
[----:B------:R-:W-:Y:S01]  /*0cd0*/  IMAD.IADD R11, R4, 0x1, -R11 ;  /* 0x00000001040b7824 */ /* 0x000fe200078e0a0b */
[--C-:B------:R-:W-:Y:S01]  /*0ce0*/  SHF.R.S32.HI R7, RZ, 0x2, R6.reuse ;  /* 0x00000002ff077819 */ /* 0x100fe20000011406 */
[----:B------:R-:W-:Y:S01]  /*0cf0*/  IMAD R16, R220, 0x100, R9 ;  /* 0x00000100dc107824 */ /* 0x000fe200078e0209 */
[----:B------:R-:W-:Y:S01]  /*0d00*/  SHF.R.S32.HI R8, RZ, 0x1f, R6 ;  /* 0x0000001fff087819 */ /* 0x000fe20000011406 */
[----:B------:R-:W-:Y:S01]  /*0d10*/  IMAD.IADD R13, R202, 0x1, -R13 ;  /* 0x00000001ca0d7824 */ /* 0x000fe200078e0a0d */
[----:B------:R-:W-:Y:S01]  /*0d20*/  LEA.HI R5, R5, R4, RZ, 0x5 ;  /* 0x0000000405057211 */ /* 0x000fe200078f28ff */
[----:B------:R-:W-:Y:S01]  /*0d30*/  IMAD.SHL.U32 R9, R12, 0x40, RZ ;  /* 0x000000400c097824 */ /* 0x000fe200078e00ff */
[CC--:B------:R-:W-:Y:S01]  /*0d40*/  LEA.HI R4, R0.reuse, R15.reuse, RZ, 0x3 ;  /* 0x0000000f00047211 */ /* 0x0c0fe200078f18ff */
[----:B------:R-:W-:Y:S01]  /*0d50*/  IMAD R13, R13, 0x10, R16 ;  /* 0x000000100d0d7824 */ /* 0x000fe200078e0210 */
[----:B------:R-:W-:Y:S01]  /*0d60*/  LEA.HI R0, R0, R15, RZ, 0x2 ;  /* 0x0000000f00007211 */ /* 0x000fe200078f10ff */
[----:B------:R-:W-:Y:S01]  /*0d70*/  IMAD.SHL.U32 R189, R11, 0x2, RZ ;  /* 0x000000020bbd7824 */ /* 0x000fe200078e00ff */
[----:B------:R-:W-:Y:S01]  /*0d80*/  LEA.HI R8, R8, R7, RZ, 0x3 ;  /* 0x0000000708087211 */ /* 0x000fe200078f18ff */
[----:B------:R-:W-:Y:S01]  /*0d90*/  IMAD.U32 R234, R13, 0x40, R14 ;  /* 0x000000400dea7824 */ /* 0x000fe200078e000e */
[----:B------:R-:W-:-:S02]  /*0da0*/  SHF.R.S32.HI R22, RZ, 0x2, R0 ;  /* 0x00000002ff167819 */ /* 0x000fc40000011400 */
[----:B------:R-:W-:Y:S02]  /*0db0*/  LOP3.LUT R8, R8, 0xfffffff8, RZ, 0xc0, !PT ;  /* 0xfffffff808087812 */ /* 0x000fe400078ec0ff */
[----:B------:R-:W-:Y:S01]  /*0dc0*/  LOP3.LUT R9, R9, 0x1c0, RZ, 0xc0, !PT ;  /* 0x000001c009097812 */ /* 0x000fe200078ec0ff */
[----:B------:R-:W-:Y:S01]  /*0dd0*/  VIADD R235, R22, 0x20 ;  /* 0x0000002016eb7836 */ /* 0x000fe20000000000 */
[----:B------:R-:W-:Y:S01]  /*0de0*/  LOP3.LUT R223, R0, 0xfffffffc, RZ, 0xc0, !PT ;  /* 0xfffffffc00df7812 */ /* 0x000fe200078ec0ff */
[----:B------:R-:W-:Y:S01]  /*0df0*/  IMAD.IADD R8, R7, 0x1, -R8 ;  /* 0x0000000107087824 */ /* 0x000fe200078e0a08 */
[----:B------:R-:W-:Y:S01]  /*0e00*/  LOP3.LUT R14, R9, 0x8, R14, 0xf8, !PT ;  /* 0x00000008090e7812 */ /* 0x000fe200078ef80e */
[----:B------:R-:W-:Y:S01]  /*0e10*/  IMAD.SHL.U32 R230, R235, 0x40, RZ ;  /* 0x00000040ebe67824 */ /* 0x000fe200078e00ff */
[----:B------:R-:W-:Y:S01]  /*0e20*/  SHF.R.S32.HI R5, RZ, 0x5, R5 ;  /* 0x00000005ff057819 */ /* 0x000fe20000011405 */
[----:B------:R-:W-:Y:S01]  /*0e30*/  IMAD.IADD R223, R15, 0x1, -R223 ;  /* 0x000000010fdf7824 */ /* 0x000fe200078e0adf */
[----:B------:R-:W-:-:S02]  /*0e40*/  SHF.R.U32.HI R9, RZ, 0x3, R9 ;  /* 0x00000003ff097819 */ /* 0x000fc40000011609 */
[----:B------:R-:W-:Y:S01]  /*0e50*/  LOP3.LUT R7, R10, 0x7ffffe00, RZ, 0xc0, !PT ;  /* 0x7ffffe000a077812 */ /* 0x000fe200078ec0ff */
[----:B------:R-:W-:Y:S01]  /*0e60*/  IMAD R190, R5, 0x10, R8 ;  /* 0x0000001005be7824 */ /* 0x000fe200078e0208 */
[----:B------:R-:W-:Y:S01]  /*0e70*/  SHF.R.S32.HI R218, RZ, 0x3, R4 ;  /* 0x00000003ffda7819 */ /* 0x000fe20000011404 */
[C---:B------:R-:W-:Y:S01]  /*0e80*/  IMAD.SHL.U32 R16, R223.reuse, 0x8, RZ ;  /* 0x00000008df107824 */ /* 0x040fe200078e00ff */
[----:B------:R-:W-:Y:S01]  /*0e90*/  LOP3.LUT R217, R4, 0xfffffff8, RZ, 0xc0, !PT ;  /* 0xfffffff804d97812 */ /* 0x000fe200078ec0ff */
[----:B------:R-:W-:Y:S01]  /*0ea0*/  IMAD R7, R202, 0x400, R7 ;  /* 0x00000400ca077824 */ /* 0x000fe200078e0207 */
[----:B------:R-:W-:Y:S01]  /*0eb0*/  SHF.R.S32.HI R4, RZ, 0x1f, R235 ;  /* 0x0000001fff047819 */ /* 0x000fe200000114eb */
[----:B------:R-:W-:Y:S01]  /*0ec0*/  IMAD.SHL.U32 R184, R223, 0x4, RZ ;  /* 0x00000004dfb87824 */ /* 0x000fe200078e00ff */
[----:B------:R-:W-:Y:S01]  /*0ed0*/  LOP3.LUT R14, R14, R9, RZ, 0x3c, !PT ;  /* 0x000000090e0e7212 */ /* 0x000fe200078e3cff */
[----:B------:R-:W-:Y:S01]  /*0ee0*/  IMAD.IADD R217, R15, 0x1, -R217 ;  /* 0x000000010fd97824 */ /* 0x000fe200078e0ad9 */
[----:B------:R-:W-:Y:S01]  /*0ef0*/  SHF.R.S32.HI R5, RZ, 0x1f, R0 ;  /* 0x0000001fff057819 */ /* 0x000fe20000011400 */
[----:B------:R-:W-:Y:S01]  /*0f00*/  VIADD R192, R184, 0x10 ;  /* 0x00000010b8c07836 */ /* 0x000fe20000000000 */
[----:B------:R-:W-:Y:S01]  /*0f10*/  LEA.HI R0, R223, R223, RZ, 0x1 ;  /* 0x000000dfdf007211 */ /* 0x000fe200078f08ff */
[----:B------:R-:W-:Y:S01]  /*0f20*/  IMAD.IADD R7, R7, 0x1, R14 ;  /* 0x0000000107077824 */ /* 0x000fe200078e020e */
[----:B------:R-:W-:Y:S01]  /*0f30*/  LEA.HI R4, R4, R235, RZ, 0x3 ;  /* 0x000000eb04047211 */ /* 0x000fe200078f18ff */
[----:B------:R-:W-:Y:S01]  /*0f40*/  IMAD.SHL.U32 R193, R217, 0x8, RZ ;  /* 0x00000008d9c17824 */ /* 0x000fe200078e00ff */
[----:B------:R-:W-:Y:S01]  /*0f50*/  R2P PR, R12, 0x6 ;  /* 0x000000060c007804 */ /* 0x000fe20000000000 */
[----:B------:R-:W-:Y:S01]  /*0f60*/  IMAD R198, R7, 0x2, R2 ;  /* 0x0000000207c67824 */ /* 0x000fe200078e0202 */
[----:B------:R-:W-:Y:S01]  /*0f70*/  LEA.HI R3, R3, R220, RZ, 0x1 ;  /* 0x000000dc03037211 */ /* 0x000fe200078f08ff */
[----:B------:R-:W-:Y:S01]  /*0f80*/  IMAD.SHL.U32 R4, R4, 0x40, RZ ;  /* 0x0000004004047824 */ /* 0x000fe200078e00ff */
[----:B------:R-:W-:Y:S01]  /*0f90*/  LOP3.LUT R0, R0, 0x1ffffffe, RZ, 0xc0, !PT ;  /* 0x1ffffffe00007812 */ /* 0x000fe200078ec0ff */
[----:B------:R-:W-:Y:S01]  /*0fa0*/  VIADD R201, R198, 0x26800 ;  /* 0x00026800c6c97836 */ /* 0x000fe20000000000 */
[----:B------:R-:W-:Y:S01]  /*0fb0*/  LOP3.LUT R230, R230, 0x1c0, RZ, 0xc0, !PT ;  /* 0x000001c0e6e67812 */ /* 0x000fe200078ec0ff */
[----:B------:R-:W-:Y:S01]  /*0fc0*/  VIADD R212, R193, 0x40 ;  /* 0x00000040c1d47836 */ /* 0x000fe20000000000 */
[----:B------:R-:W-:Y:S01]  /*0fd0*/  LEA.HI R5, R5, R22, RZ, 0x3 ;  /* 0x0000001605057211 */ /* 0x000fe200078f18ff */
[----:B------:R-:W-:Y:S01]  /*0fe0*/  IMAD.IADD R203, R223, 0x1, -R0 ;  /* 0x00000001dfcb7824 */ /* 0x000fe200078e0a00 */
[----:B------:R-:W-:Y:S01]  /*0ff0*/  LOP3.LUT R3, R3, 0xfffffe, RZ, 0xc0, !PT ;  /* 0x00fffffe03037812 */ /* 0x000fe200078ec0ff */
[C---:B------:R-:W-:Y:S01]  /*1000*/  VIADD R211, R193.reuse, 0x80 ;  /* 0x00000080c1d37836 */ /* 0x040fe20000000000 */
[----:B------:R-:W-:Y:S01]  /*1010*/  LOP3.LUT R0, R230, 0x38, R16, 0xf8, !PT ;  /* 0x00000038e6007812 */ /* 0x000fe200078ef810 */
[C---:B------:R-:W-:Y:S01]  /*1020*/  VIADD R210, R193.reuse, 0xc0 ;  /* 0x000000c0c1d27836 */ /* 0x040fe20000000000 */
[----:B------:R-:W-:Y:S01]  /*1030*/  SHF.R.U32.HI R6, RZ, 0x3, R230 ;  /* 0x00000003ff067819 */ /* 0x000fe200000116e6 */
[----:B------:R-:W-:Y:S01]  /*1040*/  IMAD.IADD R3, R220, 0x1, -R3 ;  /* 0x00000001dc037824 */ /* 0x000fe200078e0a03 */
[----:B------:R-:W-:Y:S01]  /*1050*/  LOP3.LUT R233, R4, 0xfffffe00, RZ, 0xc0, !PT ;  /* 0xfffffe0004e97812 */ /* 0x000fe200078ec0ff */
[----:B------:R-:W-:Y:S01]  /*1060*/  VIADD R209, R193, 0x100 ;  /* 0x00000100c1d17836 */ /* 0x000fe20000000000 */
[----:B------:R-:W-:Y:S01]  /*1070*/  LOP3.LUT R5, R5, 0xfffffff8, RZ, 0xc0, !PT ;  /* 0xfffffff805057812 */ /* 0x000fe200078ec0ff */
[C---:B------:R-:W-:Y:S01]  /*1080*/  VIADD R208, R193.reuse, 0x140 ;  /* 0x00000140c1d07836 */ /* 0x040fe20000000000 */
[----:B------:R-:W-:Y:S01]  /*1090*/  SEL R200, R200, 0xffffffc0, !P2 ;  /* 0xffffffc0c8c87807 */ /* 0x000fe20005000000 */
[----:B------:R-:W-:Y:S01]  /*10a0*/  VIADD R222, R193, 0x180 ;  /* 0x00000180c1de7836 */ /* 0x000fe20000000000 */
[----:B------:R-:W-:Y:S01]  /*10b0*/  LOP3.LUT R227, R233, R0, R6, 0xf6, !PT ;  /* 0x00000000e9e37212 */ /* 0x000fe200078ef606 */
[----:B------:R-:W-:Y:S01]  /*10c0*/  VIADD R221, R193, 0x1c0 ;  /* 0x000001c0c1dd7836 */ /* 0x000fe20000000000 */
[----:B------:R-:W-:Y:S01]  /*10d0*/  SHF.R.S32.HI R226, RZ, 0x1f, R192 ;  /* 0x0000001fffe27819 */ /* 0x000fe200000114c0 */
[----:B------:R-:W-:Y:S01]  /*10e0*/  VIADD R199, R198, 0x26820 ;  /* 0x00026820c6c77836 */ /* 0x000fe20000000000 */
[----:B------:R-:W-:Y:S01]  /*10f0*/  SHF.R.S32.HI R8, RZ, 0x1f, R210 ;  /* 0x0000001fff087819 */ /* 0x000fe200000114d2 */
[----:B------:R-:W-:Y:S01]  /*1100*/  @P1 VIADD R199, R201, 0xffffffe0 ;  /* 0xffffffe0c9c71836 */ /* 0x000fe20000000000 */
[----:B------:R-:W-:Y:S01]  /*1110*/  SHF.R.S32.HI R237, RZ, 0x1f, R222 ;  /* 0x0000001fffed7819 */ /* 0x000fe200000114de */
[----:B------:R-:W-:Y:S01]  /*1120*/  IMAD.IADD R188, R22, 0x1, -R5 ;  /* 0x0000000116bc7824 */ /* 0x000fe200078e0a05 */
[----:B------:R-:W-:Y:S01]  /*1130*/  SHF.R.S32.HI R5, RZ, 0x1f, R212 ;  /* 0x0000001fff057819 */ /* 0x000fe200000114d4 */
[----:B------:R-:W-:Y:S01]  /*1140*/  IMAD.SHL.U32 R197, R3, 0x100, RZ ;  /* 0x0000010003c57824 */ /* 0x000fe200078e00ff */
[----:B------:R-:W-:Y:S01]  /*1150*/  SHF.R.S32.HI R3, RZ, 0x1f, R211 ;  /* 0x0000001fff037819 */ /* 0x000fe200000114d3 */
[----:B------:R-:W-:Y:S01]  /*1160*/  IMAD.IADD R201, R201, 0x1, R200 ;  /* 0x00000001c9c97824 */ /* 0x000fe200078e02c8 */
[----:B------:R-:W-:Y:S01]  /*1170*/  SHF.R.S32.HI R5, RZ, 0x1f, R209 ;  /* 0x0000001fff057819 */ /* 0x000fe200000114d1 */
[----:B------:R-:W-:Y:S01]  /*1180*/  IMAD R227, R227, 0x2, R2 ;  /* 0x00000002e3e37824 */ /* 0x000fe200078e0202 */
[----:B------:R-:W-:Y:S01]  /*1190*/  SHF.R.S32.HI R3, RZ, 0x1f, R208 ;  /* 0x0000001fff037819 */ /* 0x000fe200000114d0 */
[----:B------:R-:W-:Y:S01]  /*11a0*/  IMAD R203, R203, 0x8, R190 ;  /* 0x00000008cbcb7824 */ /* 0x000fe200078e02be */
[----:B------:R-:W-:Y:S01]  /*11b0*/  SHF.R.S32.HI R236, RZ, 0x1f, R221 ;  /* 0x0000001fffec7819 */ /* 0x000fe200000114dd */
[----:B------:R-:W-:Y:S01]  /*11c0*/  IMAD.IADD R200, R200, 0x1, R199 ;  /* 0x00000001c8c87824 */ /* 0x000fe200078e02c7 */
[----:B--2---:R-:W-:-:S02]  /*11d0*/  LOP3.LUT R186, R18, 0x1, RZ, 0xfc, !PT ;  /* 0x0000000112ba7812 */ /* 0x004fc400078efcff */
[----:B------:R-:W-:-:S07]  /*11e0*/  CS2R R18, SRZ ;  /* 0x0000000000127805 */ /* 0x000fce000001ff00 */
.L_x_4859:
        /* <DEDUP_REMOVED lines=51> */
.L_x_4722:
[----:B------:R-:W-:Y:S02]  /*1520*/  IMAD.U32 R44, RZ, RZ, UR5 ;  /* 0x00000005ff2c7e24 */ /* 0x000fe4000f8e00ff */
[----:B------:R-:W-:Y:S01]  /*1530*/  IMAD.U32 R24, RZ, RZ, UR4 ;  /* 0x00000004ff187e24 */ /* 0x000fe2000f8e00ff */
[----:B------:R-:W-:Y:S06]  /*1540*/  @!P2 BRA `(.L_x_4723) ;  /* 0x000000000010a947 */ /* 0x000fec0003800000 */
[----:B------:R-:W-:-:S04]  /*1550*/  IADD3 R4, P0, R205, UR8, RZ ;  /* 0x00000008cd047c10 */ /* 0x000fc8000ff1e0ff */
[----:B------:R-:W-:-:S05]  /*1560*/  IADD3.X R5, R206, UR9, RZ, P0, !PT ;  /* 0x00000009ce057c10 */ /* 0x000fca00087fe4ff */
[----:B------:R0:W5:Y:S01]  /*1570*/  LDG.E R24, desc[UR40][R4.64] ;  /* 0x0000002804187981 */ /* 0x000162000c1e1900 */
[----:B------:R-:W-:Y:S05]  /*1580*/  BRA `(.L_x_4724) ;  /* 0x0000000000107947 */ /* 0x000fea0003800000 */
.L_x_4723:
[----:B------:R-:W-:Y:S05]  /*1590*/  @!P0 BRA `(.L_x_4724) ;  /* 0x00000000000c8947 */ /* 0x000fea0003800000 */
[----:B------:R-:W2:Y:S04]  /*15a0*/  LDG.E R5, desc[UR40][R8.64] ;  /* 0x0000002808057981 */ /* 0x000ea8000c1e1900 */
[----:B------:R-:W2:Y:S02]  /*15b0*/  LDG.E R24, desc[UR40][R8.64+0x4] ;  /* 0x0000042808187981 */ /* 0x000ea4000c1e1900 */
[----:B--2---:R-:W-:-:S07]  /*15c0*/  IMAD.IADD R24, R24, 0x1, -R5 ;  /* 0x0000000118187824 */ /* 0x004fce00078e0a05 */
.L_x_4724:
[----:B------:R-:W-:Y:S01]  /*15d0*/  ULDC.64 UR4, c[0x0][0xa10] ;  /* 0x0002840000047ab9 */ /* 0x000fe20000000a00 */
[----:B------:R-:W1:Y:S01]  /*15e0*/  LDC R8, c[0x0][0x448] ;  /* 0x00011200ff087b82 */ /* 0x000e620000000800 */
[----:B------:R-:W-:-:S04]  /*15f0*/  ISETP.NE.U32.AND P0, PT, RZ, UR4, PT ;  /* 0x00000004ff007c0c */ /* 0x000fc8000bf05070 */
[----:B------:R-:W-:Y:S01]  /*1600*/  ISETP.NE.AND.EX P0, PT, RZ, UR5, PT, P0 ;  /* 0x00000005ff007c0c */ /* 0x000fe2000bf05300 */
[----:B------:R-:W-:-:S12]  /*1610*/  ULDC.64 UR4, c[0x0][0xa30] ;  /* 0x00028c0000047ab9 */ /* 0x000fd80000000a00 */
[----:B0-----:R-:W0:Y:S02]  /*1620*/  @P0 LDC.64 R4, c[0x0][0xa10] ;  /* 0x00028400ff040b82 */ /* 0x001e240000000a00 */
[----:B0-----:R-:W-:-:S05]  /*1630*/  @P0 IMAD.WIDE R4, R27, 0x4, R4 ;  /* 0x000000041b040825 */ /* 0x001fca00078e0204 */
[----:B------:R-:W2:Y:S04]  /*1640*/  @P0 LDG.E R0, desc[UR40][R4.64] ;  /* 0x0000002804000981 */ /* 0x000ea8000c1e1900 */
[----:B------:R0:W2:Y:S01]  /*1650*/  @P0 LDG.E R9, desc[UR40][R4.64+0x4] ;  /* 0x0000042804090981 */ /* 0x0000a2000c1e1900 */
[----:B------:R-:W-:Y:S01]  /*1660*/  ISETP.NE.U32.AND P1, PT, RZ, UR4, PT ;  /* 0x00000004ff007c0c */ /* 0x000fe2000bf25070 */
[----:B-----5:R-:W-:-:S03]  /*1670*/  IMAD.MOV.U32 R30, RZ, RZ, R24 ;  /* 0x000000ffff1e7224 */ /* 0x020fc600078e0018 */
[----:B------:R-:W-:-:S13]  /*1680*/  ISETP.NE.AND.EX P1, PT, RZ, UR5, PT, P1 ;  /* 0x00000005ff007c0c */ /* 0x000fda000bf25310 */
[----:B------:R-:W-:-:S04]  /*1690*/  @P1 IADD3 R6, P2, R205, UR4, RZ ;  /* 0x00000004cd061c10 */ /* 0x000fc8000ff5e0ff */
[----:B------:R-:W-:-:S05]  /*16a0*/  @P1 IADD3.X R7, R206, UR5, RZ, P2, !PT ;  /* 0x00000005ce071c10 */ /* 0x000fca00097fe4ff */
[----:B------:R3:W5:Y:S01]  /*16b0*/  @P1 LDG.E R30, desc[UR40][R6.64] ;  /* 0x00000028061e1981 */ /* 0x000762000c1e1900 */
[----:B-1----:R-:W-:Y:S01]  /*16c0*/  ISETP.NE.AND P1, PT, R8, 0x1, PT ;  /* 0x000000010800780c */ /* 0x002fe20003f25270 */
[----:B------:R-:W-:Y:S01]  /*16d0*/  IMAD.SHL.U32 R196, R25, 0x40, RZ ;  /* 0x0000004019c47824 */ /* 0x000fe200078e00ff */
[----:B------:R-:W-:-:S03]  /*16e0*/  PLOP3.LUT P3, PT, PT, PT, PT, 0x80, 0x0 ;  /* 0x000000000000781c */ /* 0x000fc60003f6f070 */
[----:B0-----:R-:W-:-:S08]  /*16f0*/  VIADD R4, R196, 0x3f ;  /* 0x0000003fc4047836 */ /* 0x001fd00000000000 */
[----:B------:R-:W0:Y:S08]  /*1700*/  @P1 LDC R11, c[0x0][0x44c] ;  /* 0x00011300ff0b1b82 */ /* 0x000e300000000800 */
[----:B------:R-:W1:Y:S01]  /*1710*/  @P1 LDC R5, c[0x0][0x450] ;  /* 0x00011400ff051b82 */ /* 0x000e620000000800 */
[----:B--2---:R-:W-:Y:S02]  /*1720*/  @P0 IMAD.IADD R44, R9, 0x1, -R0 ;  /* 0x00000001092c0824 */ /* 0x004fe400078e0a00 */
[----:B------:R-:W-:-:S02]  /*1730*/  IMAD.IADD R9, R24, 0x1, -R3 ;  /* 0x0000000118097824 */ /* 0x000fc400078e0a03 */
[----:B0-----:R-:W-:-:S04]  /*1740*/  @P1 IMAD.HI.U32 R0, R4, R11, RZ ;  /* 0x0000000b04001227 */ /* 0x001fc800078e00ff */
[----:B------:R-:W-:Y:S01]  /*1750*/  IMAD.IADD R195, R9, 0x1, R44 ;  /* 0x0000000109c37824 */ /* 0x000fe200078e022c */
[----:B-1----:R-:W-:Y:S01]  /*1760*/  @P1 SHF.R.U32.HI R4, RZ, R5, R0 ;  /* 0x00000005ff041219 */ /* 0x002fe20000011600 */
[----:B------:R-:W-:Y:S02]  /*1770*/  IMAD.MOV R42, RZ, RZ, -R9 ;  /* 0x000000ffff2a7224 */ /* 0x000fe400078e0a09 */
[C---:B------:R-:W-:Y:S01]  /*1780*/  VIADD R0, R195.reuse, 0x3f ;  /* 0x0000003fc3007836 */ /* 0x040fe20000000000 */
[----:B------:R-:W-:Y:S02]  /*1790*/  IADD3 R43, R195, 0x40, -R194 ;  /* 0x00000040c32b7810 */ /* 0x000fe40007ffe8c2 */
[----:B------:R-:W-:Y:S02]  /*17a0*/  VIMNMX R42, RZ, R42, !PT ;  /* 0x0000002aff2a7248 */ /* 0x000fe40007fe0100 */
[----:B------:R-:W-:Y:S01]  /*17b0*/  SHF.R.S32.HI R3, RZ, 0x1f, R0 ;  /* 0x0000001fff037819 */ /* 0x000fe20000011400 */
[----:B------:R-:W-:-:S03]  /*17c0*/  IMAD.IADD R4, R43, 0x1, R4 ;  /* 0x000000012b047824 */ /* 0x000fc600078e0204 */
[----:B------:R-:W-:Y:S02]  /*17d0*/  LEA.HI R3, R3, R0, RZ, 0x6 ;  /* 0x0000000003037211 */ /* 0x000fe400078f30ff */
[----:B------:R-:W-:Y:S02]  /*17e0*/  SHF.R.S32.HI R5, RZ, 0x1f, R4 ;  /* 0x0000001fff057819 */ /* 0x000fe40000011404 */
[----:B------:R-:W-:Y:S02]  /*17f0*/  SHF.R.S32.HI R181, RZ, 0x6, R3 ;  /* 0x00000006ffb57819 */ /* 0x000fe40000011403 */
[----:B------:R-:W-:-:S04]  /*1800*/  LEA.HI R5, R5, R4, RZ, 0x6 ;  /* 0x0000000405057211 */ /* 0x000fc800078f30ff */
[----:B------:R-:W-:-:S04]  /*1810*/  SHF.R.S32.HI R0, RZ, 0x6, R5 ;  /* 0x00000006ff007819 */ /* 0x000fc80000011405 */
[----:B------:R-:W-:-:S05]  /*1820*/  VIMNMX R0, R181, R0, PT ;  /* 0x00000000b5007248 */ /* 0x000fca0003fe0100 */
[----:B------:R-:W-:-:S05]  /*1830*/  IMAD R3, R0, 0x40, -R9 ;  /* 0x0000004000037824 */ /* 0x000fca00078e0a09 */
[----:B------:R-:W-:-:S04]  /*1840*/  VIMNMX R3, R3, R44, PT ;  /* 0x0000002c03037248 */ /* 0x000fc80003fe0100 */
        /* <DEDUP_REMOVED lines=8> */
[----:B---3--:R-:W-:Y:S05]  /*18d0*/  @!P0 BRA `(.L_x_4725) ;  /* 0x0000002800908947 */ /* 0x008fea0003800000 */
        /* <DEDUP_REMOVED lines=20> */
.L_x_4727:
[----:B------:R-:W-:Y:S05]  /*1a20*/  BSYNC B6 ;  /* 0x0000000000067941 */ /* 0x000fea0003800000 */
.L_x_4726:
        /* <DEDUP_REMOVED lines=20> */
.L_x_4729:
[----:B------:R-:W-:Y:S05]  /*1b70*/  BSYNC B6 ;  /* 0x0000000000067941 */ /* 0x000fea0003800000 */
.L_x_4728:
[----:B------:R-:W-:Y:S01]  /*1b80*/  ULDC.64 UR4, c[0x0][0x9f8] ;  /* 0x00027e0000047ab9 */ /* 0x000fe20000000a00 */
[----:B------:R-:W0:Y:S01]  /*1b90*/  LDC.64 R4, c[0x0][0x300] ;  /* 0x0000c000ff047b82 */ /* 0x000e220000000a00 */
[----:B------:R-:W-:Y:S01]  /*1ba0*/  ISETP.NE.U32.AND P0, PT, RZ, UR4, PT ;  /* 0x00000004ff007c0c */ /* 0x000fe2000bf05070 */
[----:B------:R-:W-:Y:S01]  /*1bb0*/  IMAD.IADD R41, R29, 0x1, R24 ;  /* 0x000000011d297824 */ /* 0x000fe200078e0218 */
[----:B------:R-:W-:Y:S02]  /*1bc0*/  ULDC.64 UR6, c[0x0][0x330] ;  /* 0x0000cc0000067ab9 */ /* 0x000fe40000000a00 */
[----:B------:R-:W-:Y:S02]  /*1bd0*/  ISETP.NE.AND.EX P0, PT, RZ, UR5, PT, P0 ;  /* 0x00000005ff007c0c */ /* 0x000fe4000bf05300 */
[----:B------:R-:W-:Y:S01]  /*1be0*/  SHF.R.S32.HI R17, RZ, 0x1f, R16 ;  /* 0x0000001fff117819 */ /* 0x000fe20000011410 */
[----:B------:R-:W1:Y:S08]  /*1bf0*/  LDC R59, c[0x0][0x3f4] ;  /* 0x0000fd00ff3b7b82 */ /* 0x000e700000000800 */
[----:B------:R-:W2:Y:S02]  /*1c00*/  LDC.64 R54, c[0x0][0x3f8] ;  /* 0x0000fe00ff367b82 */ /* 0x000ea40000000a00 */
[----:B------:R-:W-:-:S04]  /*1c10*/  @P0 IADD3 R6, P1, R205, UR4, RZ ;  /* 0x00000004cd060c10 */ /* 0x000fc8000ff3e0ff */
[----:B------:R-:W-:Y:S02]  /*1c20*/  @P0 IADD3.X R7, R206, UR5, RZ, P1, !PT ;  /* 0x00000005ce070c10 */ /* 0x000fe40008ffe4ff */
[----:B------:R-:W-:Y:S01]  /*1c30*/  SHF.R.S32.HI R24, RZ, 0x1f, R41 ;  /* 0x0000001fff187819 */ /* 0x000fe20000011429 */
[-C--:B0-----:R-:W-:Y:S01]  /*1c40*/  IMAD.WIDE.U32 R8, R41, R4.reuse, RZ ;  /* 0x0000000429087225 */ /* 0x081fe200078e00ff */
[----:B------:R-:W-:Y:S01]  /*1c50*/  ULDC.64 UR4, c[0x0][0x308] ;  /* 0x0000c20000047ab9 */ /* 0x000fe20000000a00 */
[----:B------:R0:W3:Y:S01]  /*1c60*/  @P0 LDG.E R27, desc[UR40][R6.64] ;  /* 0x00000028061b0981 */ /* 0x0000e2000c1e1900 */
[----:B------:R-:W4:Y:S01]  /*1c70*/  LDC.64 R56, c[0x0][0x408] ;  /* 0x00010200ff387b82 */ /* 0x000f220000000a00 */
[----:B------:R-:W-:Y:S01]  /*1c80*/  IMAD R0, R24, R4, RZ ;  /* 0x0000000418007224 */ /* 0x000fe200078e02ff */
[----:B------:R-:W-:Y:S01]  /*1c90*/  SHF.R.S32.HI R185, RZ, 0x1f, R184 ;  /* 0x0000001fffb97819 */ /* 0x000fe200000114b8 */
[----:B------:R-:W-:Y:S01]  /*1ca0*/  IMAD.WIDE.U32 R10, R26, UR6, R16 ;  /* 0x000000061a0a7c25 */ /* 0x000fe2000f8e0010 */
[----:B------:R-:W4:Y:S01]  /*1cb0*/  S2R R40, SR_TID.X ;  /* 0x0000000000287919 */ /* 0x000f220000002100 */
[----:B-1----:R-:W-:-:S02]  /*1cc0*/  ISETP.GE.AND P2, PT, R16, R59, PT ;  /* 0x0000003b1000720c */ /* 0x002fc40003f46270 */
[----:B------:R-:W-:Y:S01]  /*1cd0*/  IMAD R3, R41, R5, R0 ;  /* 0x0000000529037224 */ /* 0x000fe200078e0200 */
[----:B------:R-:W-:Y:S01]  /*1ce0*/  SHF.R.S32.HI R0, RZ, 0x1f, R26 ;  /* 0x0000001fff007819 */ /* 0x000fe2000001141a */
[----:B------:R-:W-:Y:S01]  /*1cf0*/  IMAD.WIDE.U32 R46, R22, R4, R16 ;  /* 0x00000004162e7225 */ /* 0x000fe200078e0010 */
[----:B------:R-:W-:Y:S02]  /*1d00*/  SEL R15, R59, RZ, P2 ;  /* 0x000000ff3b0f7207 */ /* 0x000fe40001000000 */
[----:B--2---:R-:W-:Y:S01]  /*1d10*/  SHF.L.U64.HI R52, R54, 0x6, R55 ;  /* 0x0000000636347819 */ /* 0x004fe20000010237 */
[----:B------:R-:W-:Y:S01]  /*1d20*/  IMAD.IADD R9, R9, 0x1, R3 ;  /* 0x0000000109097824 */ /* 0x000fe200078e0203 */
[----:B------:R-:W-:Y:S01]  /*1d30*/  SHF.L.U64.HI R48, R4, 0x6, R5 ;  /* 0x0000000604307819 */ /* 0x000fe20000010205 */
[----:B------:R-:W-:Y:S01]  /*1d40*/  IMAD R3, R0, UR6, RZ ;  /* 0x0000000600037c24 */ /* 0x000fe2000f8e02ff */
[----:B------:R-:W-:Y:S01]  /*1d50*/  P2R R78, PR, RZ, 0x4 ;  /* 0x00000004ff4e7803 */ /* 0x000fe20000000000 */
[----:B------:R-:W-:-:S02]  /*1d60*/  IMAD.IADD R15, R16, 0x1, R15 ;  /* 0x00000001100f7824 */ /* 0x000fc400078e020f */
[----:B0-----:R-:W-:Y:S01]  /*1d70*/  IMAD R7, R26, UR7, R3 ;  /* 0x000000071a077c24 */ /* 0x001fe2000f8e0203 */
[----:B------:R-:W-:Y:S01]  /*1d80*/  ULDC.64 UR6, c[0x0][0xa08] ;  /* 0x0002820000067ab9 */ /* 0x000fe20000000a00 */
[----:B------:R-:W-:Y:S01]  /*1d90*/  IMAD R3, R0, UR4, RZ ;  /* 0x0000000400037c24 */ /* 0x000fe2000f8e02ff */
[----:B------:R-:W-:Y:S01]  /*1da0*/  ISETP.NE.U32.AND P0, PT, RZ, UR6, PT ;  /* 0x00000006ff007c0c */ /* 0x000fe2000bf05070 */
[----:B------:R-:W-:Y:S01]  /*1db0*/  IMAD.IADD R11, R11, 0x1, R7 ;  /* 0x000000010b0b7824 */ /* 0x000fe200078e0207 */
[----:B------:R-:W-:Y:S01]  /*1dc0*/  SHF.R.S32.HI R14, RZ, 0x1f, R15 ;  /* 0x0000001fff0e7819 */ /* 0x000fe2000001140f */
[C---:B------:R-:W-:Y:S01]  /*1dd0*/  IMAD R3, R26.reuse, UR5, R3 ;  /* 0x000000051a037c24 */ /* 0x040fe2000f8e0203 */
[----:B------:R-:W-:Y:S01]  /*1de0*/  ISETP.NE.AND.EX P0, PT, RZ, UR7, PT, P0 ;  /* 0x00000007ff007c0c */ /* 0x000fe2000bf05300 */
[----:B------:R-:W-:Y:S01]  /*1df0*/  IMAD.WIDE.U32 R6, R26, UR4, R8 ;  /* 0x000000041a067c25 */ /* 0x000fe2000f8e0008 */
[----:B------:R-:W-:Y:S01]  /*1e00*/  ULDC.64 UR4, c[0x0][0x310] ;  /* 0x0000c40000047ab9 */ /* 0x000fe20000000a00 */
[----:B------:R-:W-:-:S02]  /*1e10*/  ULDC.64 UR6, c[0x0][0x338] ;  /* 0x0000ce0000067ab9 */ /* 0x000fc40000000a00 */
[----:B------:R-:W-:Y:S01]  /*1e20*/  IMAD.IADD R7, R7, 0x1, R3 ;  /* 0x0000000107077824 */ /* 0x000fe200078e0203 */
[----:B------:R-:W-:Y:S01]  /*1e30*/  SHF.R.S32.HI R3, RZ, 0x1f, R22 ;  /* 0x0000001fff037819 */ /* 0x000fe20000011416 */
[----:B------:R-:W-:Y:S02]  /*1e40*/  IMAD.SHL.U32 R53, R188, 0x40, RZ ;  /* 0x00000040bc357824 */ /* 0x000fe400078e00ff */
[----:B------:R-:W-:Y:S01]  /*1e50*/  IMAD.SHL.U32 R49, R4, 0x40, RZ ;  /* 0x0000004004317824 */ /* 0x000fe200078e00ff */
[----:B----4-:R-:W-:Y:S01]  /*1e60*/  SHF.R.U32.HI R40, RZ, 0x7, R40 ;  /* 0x00000007ff287819 */ /* 0x010fe20000011628 */
[----:B------:R-:W-:Y:S01]  /*1e70*/  IMAD R12, R3, R56, RZ ;  /* 0x00000038030c7224 */ /* 0x000fe200078e02ff */
[----:B------:R-:W-:Y:S01]  /*1e80*/  LOP3.LUT R53, R53, 0x1c0, RZ, 0xc0, !PT ;  /* 0x000001c035357812 */ /* 0x000fe200078ec0ff */
[----:B------:R-:W-:Y:S02]  /*1e90*/  VIADD R80, R16, 0x20 ;  /* 0x0000002010507836 */ /* 0x000fe40000000000 */
[----:B------:R-:W-:Y:S01]  /*1ea0*/  VIADD R58, R40, 0x8 ;  /* 0x00000008283a7836 */ /* 0x000fe20000000000 */
[----:B------:R-:W-:Y:S01]  /*1eb0*/  IADD3 R40, P2, R22, R41, RZ ;  /* 0x0000002916287210 */ /* 0x000fe20007f5e0ff */
[----:B------:R-:W-:-:S04]  /*1ec0*/  IMAD.SHL.U32 R59, R59, 0x2, RZ ;  /* 0x000000023b3b7824 */ /* 0x000fc800078e00ff */
[----:B------:R-:W-:Y:S01]  /*1ed0*/  IMAD.X R41, R24, 0x1, R3, P2 ;  /* 0x0000000118297824 */ /* 0x000fe200010e0603 */
[----:B---3--:R-:W-:Y:S02]  /*1ee0*/  SHF.R.S32.HI R0, RZ, 0x1f, R27 ;  /* 0x0000001fff007819 */ /* 0x008fe4000001141b */
[----:B------:R-:W-:Y:S01]  /*1ef0*/  SEL R9, R27, RZ, !P0 ;  /* 0x000000ff1b097207 */ /* 0x000fe20004000000 */
[----:B------:R-:W-:Y:S01]  /*1f00*/  IMAD R27, R22, R57, R12 ;  /* 0x00000039161b7224 */ /* 0x000fe200078e020c */
[----:B------:R-:W-:Y:S01]  /*1f10*/  SEL R0, R0, RZ, !P0 ;  /* 0x000000ff00007207 */ /* 0x000fe20004000000 */
[----:B------:R-:W-:-:S04]  /*1f20*/  IMAD.WIDE.U32 R12, R22, R56, R16 ;  /* 0x00000038160c7225 */ /* 0x000fc800078e0010 */
[----:B------:R-:W-:-:S04]  /*1f30*/  IMAD.WIDE.U32 R20, R9, UR4, R6 ;  /* 0x0000000409147c25 */ /* 0x000fc8000f8e0006 */
[C---:B------:R-:W-:Y:S02]  /*1f40*/  IMAD R6, R0.reuse, UR6, RZ ;  /* 0x0000000600067c24 */ /* 0x040fe4000f8e02ff */
[----:B------:R-:W-:Y:S01]  /*1f50*/  IMAD R8, R0, UR4, RZ ;  /* 0x0000000400087c24 */ /* 0x000fe2000f8e02ff */
[----:B------:R-:W-:Y:S01]  /*1f60*/  ULDC UR4, c[0x0][0x2f4] ;  /* 0x0000bd0000047ab9 */ /* 0x000fe20000000800 */
[----:B------:R-:W-:Y:S01]  /*1f70*/  IMAD R69, R9, UR7, R6 ;  /* 0x0000000709457c24 */ /* 0x000fe2000f8e0206 */
[----:B------:R-:W-:Y:S01]  /*1f80*/  ISETP.GE.AND P1, PT, R80, UR4, PT ;  /* 0x0000000450007c0c */ /* 0x000fe2000bf26270 */
[----:B------:R-:W-:Y:S02]  /*1f90*/  IMAD R6, R3, R54, RZ ;  /* 0x0000003603067224 */ /* 0x000fe400078e02ff */
[----:B------:R-:W-:Y:S02]  /*1fa0*/  IMAD R45, R9, UR5, R8 ;  /* 0x00000005092d7c24 */ /* 0x000fe4000f8e0208 */
[----:B------:R-:W-:Y:S01]  /*1fb0*/  IMAD R0, R3, R4, RZ ;  /* 0x0000000403007224 */ /* 0x000fe200078e02ff */
[----:B------:R-:W-:Y:S01]  /*1fc0*/  LOP3.LUT R4, R53, 0x18, R16, 0xf8, !PT ;  /* 0x0000001835047812 */ /* 0x000fe200078ef810 */
[----:B------:R-:W-:-:S04]  /*1fd0*/  IMAD.WIDE.U32 R28, R9, UR6, R10 ;  /* 0x00000006091c7c25 */ /* 0x000fc8000f8e000a */
[C---:B------:R-:W-:Y:S02]  /*1fe0*/  IMAD R25, R22.reuse, R55, R6 ;  /* 0x0000003716197224 */ /* 0x040fe400078e0206 */
[----:B------:R-:W-:-:S04]  /*1ff0*/  IMAD.WIDE.U32 R6, R22, R54, R184 ;  /* 0x0000003616067225 */ /* 0x000fc800078e00b8 */
[----:B------:R-:W-:-:S04]  /*2000*/  IMAD.WIDE.U32 R10, R22, R54, R16 ;  /* 0x00000036160a7225 */ /* 0x000fc800078e0010 */
[----:B------:R-:W-:Y:S01]  /*2010*/  IMAD R8, R22, R5, R0 ;  /* 0x0000000516087224 */ /* 0x000fe200078e0200 */
[----:B------:R-:W-:Y:S01]  /*2020*/  IADD3 R0, P0, R20, R46, RZ ;  /* 0x0000002e14007210 */ /* 0x000fe20007f1e0ff */
[----:B------:R-:W-:Y:S02]  /*2030*/  IMAD.IADD R45, R21, 0x1, R45 ;  /* 0x00000001152d7824 */ /* 0x000fe400078e022d */
[----:B------:R-:W-:Y:S02]  /*2040*/  IMAD.IADD R7, R7, 0x1, R25 ;  /* 0x0000000107077824 */ /* 0x000fe400078e0219 */
[----:B------:R-:W-:Y:S01]  /*2050*/  IMAD.IADD R11, R25, 0x1, R11 ;  /* 0x00000001190b7824 */ /* 0x000fe200078e020b */
[----:B-----5:R-:W-:Y:S01]  /*2060*/  SHF.R.S32.HI R25, RZ, 0x1f, R30 ;  /* 0x0000001fff197819 */ /* 0x020fe2000001141e */
[----:B------:R-:W-:Y:S01]  /*2070*/  IMAD.IADD R13, R27, 0x1, R13 ;  /* 0x000000011b0d7824 */ /* 0x000fe200078e020d */
[----:B------:R-:W-:Y:S01]  /*2080*/  IADD3.X R46, R45, R47, R8, P0, !PT ;  /* 0x0000002f2d2e7210 */ /* 0x000fe200007fe408 */
[----:B------:R-:W-:Y:S01]  /*2090*/  IMAD.WIDE.U32 R8, R22, R56, R184 ;  /* 0x0000003816087225 */ /* 0x000fe200078e00b8 */
[----:B------:R-:W-:-:S02]  /*20a0*/  LEA.HI R47, R14, R15, RZ, 0x3 ;  /* 0x0000000f0e2f7211 */ /* 0x000fc400078f18ff */
[----:B------:R-:W-:Y:S01]  /*20b0*/  ISETP.GE.AND P0, PT, R16, UR4, PT ;  /* 0x0000000410007c0c */ /* 0x000fe2000bf06270 */
[----:B------:R-:W-:Y:S01]  /*20c0*/  IMAD R14, R25, R54, RZ ;  /* 0x00000036190e7224 */ /* 0x000fe200078e02ff */
[----:B------:R-:W-:Y:S01]  /*20d0*/  LOP3.LUT R63, R47, 0xfffffff8, RZ, 0xc0, !PT ;  /* 0xfffffff82f3f7812 */ /* 0x000fe200078ec0ff */
[----:B------:R-:W-:Y:S02]  /*20e0*/  IMAD R25, R25, R56, RZ ;  /* 0x0000003819197224 */ /* 0x000fe400078e02ff */
[----:B------:R-:W-:Y:S01]  /*20f0*/  IMAD R15, R30, R55, R14 ;  /* 0x000000371e0f7224 */ /* 0x000fe200078e020e */
[----:B------:R-:W-:Y:S01]  /*2100*/  SHF.L.U64.HI R55, R56, 0x6, R57 ;  /* 0x0000000638377819 */ /* 0x000fe20000010239 */
[C---:B------:R-:W-:Y:S01]  /*2110*/  IMAD R25, R30.reuse, R57, R25 ;  /* 0x000000391e197224 */ /* 0x040fe200078e0219 */
[----:B------:R-:W-:Y:S01]  /*2120*/  SHF.R.U32.HI R57, RZ, 0x3, R53 ;  /* 0x00000003ff397819 */ /* 0x000fe20000011635 */
[----:B------:R-:W-:Y:S01]  /*2130*/  IMAD.IADD R9, R9, 0x1, R27 ;  /* 0x0000000109097824 */ /* 0x000fe200078e021b */
[----:B------:R-:W-:Y:S01]  /*2140*/  SHF.R.S32.HI R64, RZ, 0x1f, R63 ;  /* 0x0000001fff407819 */ /* 0x000fe2000001143f */
[----:B------:R-:W-:Y:S01]  /*2150*/  IMAD.WIDE.U32 R32, R30, R54, R6 ;  /* 0x000000361e207225 */ /* 0x000fe200078e0006 */
[----:B------:R-:W-:-:S02]  /*2160*/  LOP3.LUT R5, R4, R57, RZ, 0x3c, !PT ;  /* 0x0000003904057212 */ /* 0x000fc400078e3cff */
[----:B------:R-:W-:Y:S01]  /*2170*/  LOP3.LUT R4, R53, 0x38, R47, 0xf8, !PT ;  /* 0x0000003835047812 */ /* 0x000fe200078ef82f */
[----:B------:R-:W-:-:S04]  /*2180*/  IMAD.WIDE.U32 R34, R30, R54, R10 ;  /* 0x000000361e227225 */ /* 0x000fc800078e000a */
[----:B------:R-:W-:Y:S01]  /*2190*/  IMAD R60, R202, 0x200, R5 ;  /* 0x00000200ca3c7824 */ /* 0x000fe200078e0205 */
[----:B------:R-:W-:Y:S01]  /*21a0*/  LOP3.LUT R5, R4, R57, RZ, 0x3c, !PT ;  /* 0x0000003904057212 */ /* 0x000fe200078e3cff */
[----:B------:R-:W-:-:S04]  /*21b0*/  IMAD.WIDE.U32 R36, R30, R56, R8 ;  /* 0x000000381e247225 */ /* 0x000fc800078e0008 */
[----:B------:R-:W-:-:S04]  /*21c0*/  IMAD.WIDE.U32 R38, R30, R56, R12 ;  /* 0x000000381e267225 */ /* 0x000fc800078e000c */
[----:B------:R-:W-:Y:S02]  /*21d0*/  IMAD.SHL.U32 R54, R54, 0x40, RZ ;  /* 0x0000004036367824 */ /* 0x000fe400078e00ff */
[----:B------:R-:W-:Y:S02]  /*21e0*/  IMAD.SHL.U32 R56, R56, 0x40, RZ ;  /* 0x0000004038387824 */ /* 0x000fe400078e00ff */
[----:B------:R-:W-:Y:S02]  /*21f0*/  IMAD.IADD R61, R33, 0x1, R15 ;  /* 0x00000001213d7824 */ /* 0x000fe400078e020f */
[----:B------:R-:W-:Y:S02]  /*2200*/  IMAD.IADD R62, R15, 0x1, R35 ;  /* 0x000000010f3e7824 */ /* 0x000fe400078e0223 */
[----:B------:R-:W-:Y:S02]  /*2210*/  IMAD.IADD R65, R37, 0x1, R25 ;  /* 0x0000000125417824 */ /* 0x000fe400078e0219 */
[----:B------:R-:W-:-:S02]  /*2220*/  IMAD.IADD R67, R25, 0x1, R39 ;  /* 0x0000000119437824 */ /* 0x000fc400078e0227 */
[----:B------:R-:W-:Y:S02]  /*2230*/  IMAD R66, R202, 0x200, R5 ;  /* 0x00000200ca427824 */ /* 0x000fe400078e0205 */
[----:B------:R-:W-:-:S07]  /*2240*/  IMAD.IADD R69, R29, 0x1, R69 ;  /* 0x000000011d457824 */ /* 0x000fce00078e0245 */
.L_x_4759:
        /* <DEDUP_REMOVED lines=40> */
[----:B------:R-:W-:Y:S01]  /*24d0*/  IMAD.MOV.U32 R7, RZ, RZ, R65 ;  /* 0x000000ffff077224 */ /* 0x000fe200078e0041 */
[----:B------:R-:W-:Y:S01]  /*24e0*/  ULDC.64 UR4, c[0x0][0x3e8] ;  /* 0x0000fa0000047ab9 */ /* 0x000fe20000000a00 */
[-C--:B------:R-:W-:Y:S01]  /*24f0*/  IMAD R5, R73, R56.reuse, R5 ;  /* 0x0000003849057224 */ /* 0x080fe200078e0205 */
[----:B------:R-:W-:Y:S01]  /*2500*/  CS2R R10, SRZ ;  /* 0x00000000000a7805 */ /* 0x000fe2000001ff00 */
[----:B------:R-:W-:-:S04]  /*2510*/  IMAD.WIDE.U32 R6, R31, R56, R6 ;  /* 0x000000381f067225 */ /* 0x000fc800078e0006 */
        /* <DEDUP_REMOVED lines=13> */
.L_x_4734:
[----:B------:R-:W-:Y:S05]  /*25f0*/  BSYNC B1 ;  /* 0x0000000000017941 */ /* 0x000fea0003800000 */
.L_x_4733:
[----:B------:R-:W-:Y:S01]  /*2600*/  ISETP.NE.AND P3, PT, R186, 0x3, PT ;  /* 0x00000003ba00780c */ /* 0x000fe20003f65270 */
[----:B0----5:R-:W-:Y:S02]  /*2610*/  IMAD.MOV.U32 R4, RZ, RZ, R8 ;  /* 0x000000ffff047224 */ /* 0x021fe400078e0008 */
[----:B------:R-:W-:Y:S02]  /*2620*/  IMAD.MOV.U32 R5, RZ, RZ, R9 ;  /* 0x000000ffff057224 */ /* 0x000fe400078e0009 */
[----:B------:R-:W-:Y:S01]  /*2630*/  IMAD.MOV.U32 R6, RZ, RZ, R24 ;  /* 0x000000ffff067224 */ /* 0x000fe200078e0018 */
[----:B------:R-:W-:Y:S01]  /*2640*/  PRMT R82, R82, 0x5410, R4 ;  /* 0x0000541052527816 */ /* 0x000fe20000000004 */
[----:B------:R-:W-:Y:S01]  /*2650*/  IMAD.MOV.U32 R7, RZ, RZ, R25 ;  /* 0x000000ffff077224 */ /* 0x000fe200078e0019 */
[----:B------:R-:W-:Y:S01]  /*2660*/  PRMT R83, R83, 0x5410, R5 ;  /* 0x0000541053537816 */ /* 0x000fe20000000005 */
[----:B------:R-:W-:Y:S02]  /*2670*/  IMAD.MOV.U32 R4, RZ, RZ, R10 ;  /* 0x000000ffff047224 */ /* 0x000fe400078e000a */
        /* <DEDUP_REMOVED lines=9> */
.L_x_4735:
[----:B------:R-:W-:Y:S01]  /*2710*/  IMAD R68, R23, 0x8, R2 ;  /* 0x0000000817447824 */ /* 0x000fe200078e0202 */
[----:B------:R-:W-:Y:S01]  /*2720*/  SHF.L.U32 R73, R187, 0x1f, RZ ;  /* 0x0000001fbb497819 */ /* 0x000fe200000006ff */
[----:B------:R-:W-:Y:S03]  /*2730*/  BSSY B1, `(.L_x_4736) ;  /* 0x0000003000017945 */ /* 0x000fe60003800000 */
[----:B------:R-:W0:Y:S02]  /*2740*/  SYNCS.PHASECHK.TRANS64.TRYWAIT P5, [R68+URZ+0x28c90], R73 ;  /* 0x028c9049440075a7 */ /* 0x000e2400080a017f */
[----:B0-----:R-:W-:Y:S05]  /*2750*/  @!P5 BRA `(.L_x_4737) ;  /* 0x0000018c0048d947 */ /* 0x001fea0003800000 */
.L_x_5044:
[----:B------:R-:W-:Y:S05]  /*2760*/  BSYNC B1 ;  /* 0x0000000000017941 */ /* 0x000fea0003800000 */
.L_x_4736:
        /* <DEDUP_REMOVED lines=9> */
[----:B------:R-:W-:Y:S01]  /*2800*/  SHF.R.U64 R72, R14, 0x10, R15 ;  /* 0x000000100e487819 */ /* 0x000fe2000000120f */
[----:B--2---:R-:W-:Y:S01]  /*2810*/  IMAD.U32 R14, R6, 0x10000, RZ ;  /* 0x00010000060e7824 */ /* 0x004fe200078e00ff */
[----:B------:R-:W-:Y:S02]  /*2820*/  PRMT R75, R70, 0x5410, R75 ;  /* 0x00005410464b7816 */ /* 0x000fe4000000004b */
[----:B------:R-:W-:Y:S01]  /*2830*/  SHF.R.U64 R26, R24, 0x10, R25 ;  /* 0x00000010181a7819 */ /* 0x000fe20000001219 */
[----:B------:R-:W-:Y:S01]  /*2840*/  IMAD.U32 R24, R7, 0x10000, RZ ;  /* 0x0001000007187824 */ /* 0x000fe200078e00ff */
[----:B------:R-:W-:Y:S01]  /*2850*/  PRMT R51, R50, 0x5410, R51 ;  /* 0x0000541032337816 */ /* 0x000fe20000000033 */
[----:B------:R-:W-:Y:S01]  /*2860*/  IMAD.U32 R76, R75, 0x10000, RZ ;  /* 0x000100004b4c7824 */ /* 0x000fe200078e00ff */
[----:B------:R-:W-:-:S02]  /*2870*/  PRMT R72, R70, 0x5432, R72 ;  /* 0x0000543246487816 */ /* 0x000fc40000000048 */
[----:B------:R-:W-:Y:S01]  /*2880*/  LOP3.LUT R15, R6, 0xffff0000, RZ, 0xc0, !PT ;  /* 0xffff0000060f7812 */ /* 0x000fe200078ec0ff */
[----:B------:R-:W-:Y:S01]  /*2890*/  IMAD.U32 R70, R51, 0x10000, RZ ;  /* 0x0001000033467824 */ /* 0x000fe200078e00ff */
[----:B------:R-:W-:Y:S01]  /*28a0*/  LOP3.LUT R25, R7, 0xffff0000, RZ, 0xc0, !PT ;  /* 0xffff000007197812 */ /* 0x000fe200078ec0ff */
[----:B------:R-:W-:Y:S01]  /*28b0*/  IMAD.U32 R6, R5, 0x10000, RZ ;  /* 0x0001000005067824 */ /* 0x000fe200078e00ff */
[----:B------:R-:W-:Y:S01]  /*28c0*/  PRMT R26, R50, 0x5432, R26 ;  /* 0x00005432321a7816 */ /* 0x000fe2000000001a */
[----:B------:R-:W-:Y:S01]  /*28d0*/  FMUL.FTZ R79, R15, R76 ;  /* 0x0000004c0f4f7220 */ /* 0x000fe20000410000 */
[----:B------:R-:W-:Y:S01]  /*28e0*/  LOP3.LUT R7, R5, 0xffff0000, RZ, 0xc0, !PT ;  /* 0xffff000005077812 */ /* 0x000fe200078ec0ff */
[-C--:B------:R-:W-:Y:S01]  /*28f0*/  FMUL.FTZ R15, R15, R70.reuse ;  /* 0x000000460f0f7220 */ /* 0x080fe20000410000 */
[----:B------:R-:W-:Y:S01]  /*2900*/  LOP3.LUT R74, R72, 0xffff0000, RZ, 0xc0, !PT ;  /* 0xffff0000484a7812 */ /* 0x000fe200078ec0ff */
[----:B------:R-:W-:Y:S01]  /*2910*/  IMAD.U32 R5, R4, 0x10000, RZ ;  /* 0x0001000004057824 */ /* 0x000fe200078e00ff */
[----:B------:R-:W-:Y:S01]  /*2920*/  LOP3.LUT R50, R26, 0xffff0000, RZ, 0xc0, !PT ;  /* 0xffff00001a327812 */ /* 0x000fe200078ec0ff */
[----:B------:R-:W-:Y:S01]  /*2930*/  FFMA.FTZ R79, R14, R70, -R79 ;  /* 0x000000460e4f7223 */ /* 0x000fe2000001084f */
[----:B------:R-:W-:Y:S01]  /*2940*/  LOP3.LUT R75, R75, 0xffff0000, RZ, 0xc0, !PT ;  /* 0xffff00004b4b7812 */ /* 0x000fe200078ec0ff */
[----:B------:R-:W-:Y:S01]  /*2950*/  FMUL.FTZ R77, R7, R74 ;  /* 0x0000004a074d7220 */ /* 0x000fe20000410000 */
[----:B------:R-:W-:Y:S01]  /*2960*/  LOP3.LUT R51, R51, 0xffff0000, RZ, 0xc0, !PT ;  /* 0xffff000033337812 */ /* 0x000fe200078ec0ff */
[-C--:B------:R-:W-:Y:S01]  /*2970*/  FMUL.FTZ R7, R7, R50.reuse ;  /* 0x0000003207077220 */ /* 0x080fe20000410000 */
[----:B------:R-:W-:Y:S01]  /*2980*/  LOP3.LUT R4, R4, 0xffff0000, RZ, 0xc0, !PT ;  /* 0xffff000004047812 */ /* 0x000fe200078ec0ff */
[----:B------:R-:W-:Y:S01]  /*2990*/  FFMA.FTZ R77, R6, R50, -R77 ;  /* 0x00000032064d7223 */ /* 0x000fe2000001084d */
[----:B------:R-:W-:Y:S01]  /*29a0*/  FFMA.FTZ R14, R14, R76, R15 ;  /* 0x0000004c0e0e7223 */ /* 0x000fe2000001000f */
[----:B------:R-:W-:-:S02]  /*29b0*/  IMAD.U32 R72, R72, 0x10000, RZ ;  /* 0x0001000048487824 */ /* 0x000fc400078e00ff */
[C---:B------:R-:W-:Y:S01]  /*29c0*/  FMUL.FTZ R15, R25.reuse, R75 ;  /* 0x0000004b190f7220 */ /* 0x040fe20000410000 */
[----:B------:R-:W-:Y:S02]  /*29d0*/  IMAD.U32 R26, R26, 0x10000, RZ ;  /* 0x000100001a1a7824 */ /* 0x000fe400078e00ff */
[-C--:B------:R-:W-:Y:S01]  /*29e0*/  FMUL.FTZ R50, R25, R51.reuse ;  /* 0x0000003319327220 */ /* 0x080fe20000410000 */
        /* <DEDUP_REMOVED lines=13> */
.L_x_4742:
[----:B------:R-:W-:Y:S05]  /*2ac0*/  BSYNC B2 ;  /* 0x0000000000027941 */ /* 0x000fea0003800000 */
.L_x_4741:
[----:B--2---:R1:W-:Y:S02]  /*2ad0*/  STG.E.128 desc[UR40][R12.64], R4 ;  /* 0x000000040c007986 */ /* 0x0043e4000c101d28 */
.L_x_4740:
[----:B------:R-:W-:Y:S05]  /*2ae0*/  BSYNC B1 ;  /* 0x0000000000017941 */ /* 0x000fea0003800000 */
.L_x_4739:
        /* <DEDUP_REMOVED lines=56> */
.L_x_4744:
[----:B------:R-:W-:Y:S05]  /*2e70*/  BSYNC B1 ;  /* 0x0000000000017941 */ /* 0x000fea0003800000 */
.L_x_4743:
[----:B-1----:R1:W-:Y:S01]  /*2e80*/  STG.E.128 desc[UR40][R12.64+0x40], R4 ;  /* 0x000040040c007986 */ /* 0x0023e2000c101d28 */
[----:B------:R-:W-:Y:S05]  /*2e90*/  BRA `(.L_x_4738) ;  /* 0x0000000c00307947 */ /* 0x000fea0003800000 */
.L_x_4732:
        /* <DEDUP_REMOVED lines=34> */
[----:B------:R-:W-:-:S02]  /*30c0*/  IMAD.MOV.U32 R24, RZ, RZ, R8 ;  /* 0x000000ffff187224 */ /* 0x000fc400078e0008 */
[----:B------:R-:W-:Y:S01]  /*30d0*/  IMAD.MOV.U32 R25, RZ, RZ, R9 ;  /* 0x000000ffff197224 */ /* 0x000fe200078e0009 */
[----:B------:R-:W-:-:S04]  /*30e0*/  PRMT R91, R12, 0x5410, R13 ;  /* 0x000054100c5b7816 */ /* 0x000fc8000000000d */
[----:B------:R-:W-:Y:S01]  /*30f0*/  PRMT R84, R25, 0x5410, R24 ;  /* 0x0000541019547816 */ /* 0x000fe20000000018 */
[----:B------:R-:W-:Y:S06]  /*3100*/  @!P3 BRA `(.L_x_4745) ;  /* 0x000000000004b947 */ /* 0x000fec0003800000 */
[----:B------:R-:W-:Y:S01]  /*3110*/  BPT.TRAP 0x1 ;  /* 0x000000040000795c */ /* 0x000fe20000300000 */
.L_x_4745:
[----:B------:R-:W-:Y:S01]  /*3120*/  IMAD R68, R23, 0x8, R2 ;  /* 0x0000000817447824 */ /* 0x000fe200078e0202 */
[----:B------:R-:W-:Y:S01]  /*3130*/  SHF.L.U32 R73, R187, 0x1f, RZ ;  /* 0x0000001fbb497819 */ /* 0x000fe200000006ff */
[----:B------:R-:W-:Y:S03]  /*3140*/  BSSY B1, `(.L_x_4746) ;  /* 0x0000003000017945 */ /* 0x000fe60003800000 */
[----:B------:R-:W0:Y:S02]  /*3150*/  SYNCS.PHASECHK.TRANS64.TRYWAIT P5, [R68+URZ+0x28c90], R73 ;  /* 0x028c9049440075a7 */ /* 0x000e2400080a017f */
[----:B0-----:R-:W-:Y:S05]  /*3160*/  @!P5 BRA `(.L_x_4747) ;  /* 0x0000018000d8d947 */ /* 0x001fea0003800000 */
.L_x_5045:
[----:B------:R-:W-:Y:S05]  /*3170*/  BSYNC B1 ;  /* 0x0000000000017941 */ /* 0x000fea0003800000 */
.L_x_4746:
        /* <DEDUP_REMOVED lines=39> */
[----:B------:R-:W-:Y:S01]  /*33f0*/  SHF.R.U32.HI R85, RZ, 0x10, R7 ;  /* 0x00000010ff557819 */ /* 0x000fe20000011607 */
[----:B------:R-:W-:Y:S01]  /*3400*/  IMAD.U32 R7, R14, 0x10000, RZ ;  /* 0x000100000e077824 */ /* 0x000fe200078e00ff */
[--C-:B------:R-:W-:Y:S01]  /*3410*/  SHF.R.U64 R89, R10, 0x10, R11.reuse ;  /* 0x000000100a597819 */ /* 0x100fe2000000120b */
[----:B--2---:R-:W-:Y:S01]  /*3420*/  IMAD.U32 R10, R24, 0x10000, RZ ;  /* 0x00010000180a7824 */ /* 0x004fe200078e00ff */
[----:B------:R-:W-:Y:S01]  /*3430*/  SHF.R.U32.HI R90, RZ, 0x10, R11 ;  /* 0x00000010ff5a7819 */ /* 0x000fe2000001160b */
[----:B------:R-:W-:Y:S01]  /*3440*/  IMAD.U32 R11, R25, 0x10000, RZ ;  /* 0x00010000190b7824 */ /* 0x000fe200078e00ff */
[----:B------:R-:W-:Y:S01]  /*3450*/  PRMT R83, R88, 0x5410, R83 ;  /* 0x0000541058537816 */ /* 0x000fe20000000053 */
[----:B------:R-:W-:Y:S01]  /*3460*/  IMAD.U32 R88, R87, 0x10000, RZ ;  /* 0x0001000057587824 */ /* 0x000fe200078e00ff */
[----:B------:R-:W-:Y:S01]  /*3470*/  PRMT R86, R84, 0x5432, R86 ;  /* 0x0000543254567816 */ /* 0x000fe20000000056 */
[----:B------:R-:W-:Y:S01]  /*3480*/  IMAD.U32 R84, R82, 0x10000, RZ ;  /* 0x0001000052547824 */ /* 0x000fe200078e00ff */
[----:B------:R-:W-:Y:S01]  /*3490*/  SHF.R.U64 R81, R4, 0x10, R5 ;  /* 0x0000001004517819 */ /* 0x000fe20000001205 */
[C---:B------:R-:W-:Y:S01]  /*34a0*/  IMAD.U32 R5, R13.reuse, 0x10000, RZ ;  /* 0x000100000d057824 */ /* 0x040fe200078e00ff */
[----:B------:R-:W-:Y:S01]  /*34b0*/  LOP3.LUT R6, R13, 0xffff0000, RZ, 0xc0, !PT ;  /* 0xffff00000d067812 */ /* 0x000fe200078ec0ff */
[----:B------:R-:W-:Y:S01]  /*34c0*/  FMUL.FTZ R94, R11, R84 ;  /* 0x000000540b5e7220 */ /* 0x000fe20000410000 */
[----:B------:R-:W-:Y:S01]  /*34d0*/  LOP3.LUT R13, R25, 0xffff0000, RZ, 0xc0, !PT ;  /* 0xffff0000190d7812 */ /* 0x000fe200078ec0ff */
[----:B------:R-:W-:Y:S01]  /*34e0*/  IMAD.U32 R25, R27, 0x10000, RZ ;  /* 0x000100001b197824 */ /* 0x000fe200078e00ff */
[----:B------:R-:W-:Y:S01]  /*34f0*/  PRMT R85, R92, 0x5410, R85 ;  /* 0x000054105c557816 */ /* 0x000fe20000000055 */
[-C--:B------:R-:W-:Y:S01]  /*3500*/  FMUL.FTZ R92, R11, R88.reuse ;  /* 0x000000580b5c7220 */ /* 0x080fe20000410000 */
[----:B------:R-:W-:Y:S01]  /*3510*/  LOP3.LUT R87, R87, 0xffff0000, RZ, 0xc0, !PT ;  /* 0xffff000057577812 */ /* 0x000fe200078ec0ff */
[----:B------:R-:W-:Y:S01]  /*3520*/  FFMA.FTZ R94, R5, R88, R94 ;  /* 0x00000058055e7223 */ /* 0x000fe2000001005e */
[----:B------:R-:W-:Y:S01]  /*3530*/  PRMT R90, R91, 0x5432, R90 ;  /* 0x000054325b5a7816 */ /* 0x000fe2000000005a */
[----:B------:R-:W-:Y:S01]  /*3540*/  FFMA.FTZ R92, R5, R84, -R92 ;  /* 0x00000054055c7223 */ /* 0x000fe2000001085c */
[----:B------:R-:W-:Y:S01]  /*3550*/  PRMT R89, R91, 0x5410, R89 ;  /* 0x000054105b597816 */ /* 0x000fe20000000059 */
[----:B------:R-:W-:Y:S01]  /*3560*/  FMUL.FTZ R91, R13, R87 ;  /* 0x000000570d5b7220 */ /* 0x000fe20000410000 */
[----:B------:R-:W-:Y:S01]  /*3570*/  LOP3.LUT R82, R82, 0xffff0000, RZ, 0xc0, !PT ;  /* 0xffff000052527812 */ /* 0x000fe200078ec0ff */
[----:B------:R-:W-:Y:S01]  /*3580*/  IMAD.U32 R5, R85, 0x10000, RZ ;  /* 0x0001000055057824 */ /* 0x000fe200078e00ff */
[----:B------:R-:W-:Y:S01]  /*3590*/  PRMT R81, R93, 0x5410, R81 ;  /* 0x000054105d517816 */ /* 0x000fe20000000051 */
[----:B------:R-:W-:Y:S01]  /*35a0*/  IMAD.U32 R11, R90, 0x10000, RZ ;  /* 0x000100005a0b7824 */ /* 0x000fe200078e00ff */
[----:B------:R-:W-:Y:S01]  /*35b0*/  LOP3.LUT R27, R27, 0xffff0000, RZ, 0xc0, !PT ;  /* 0xffff00001b1b7812 */ /* 0x000fe200078ec0ff */
[-C--:B------:R-:W-:Y:S01]  /*35c0*/  FMUL.FTZ R13, R13, R82.reuse ;  /* 0x000000520d0d7220 */ /* 0x080fe20000410000 */
[----:B------:R-:W-:Y:S01]  /*35d0*/  FFMA.FTZ R91, R6, R82, -R91 ;  /* 0x00000052065b7223 */ /* 0x000fe2000001085b */
[C---:B------:R-:W-:Y:S01]  /*35e0*/  FMUL.FTZ R82, R25.reuse, R5 ;  /* 0x0000000519527220 */ /* 0x040fe20000410000 */
[----:B------:R-:W-:Y:S01]  /*35f0*/  FMUL.FTZ R93, R25, R11 ;  /* 0x0000000b195d7220 */ /* 0x000fe20000410000 */
[----:B------:R-:W-:Y:S01]  /*3600*/  LOP3.LUT R90, R90, 0xffff0000, RZ, 0xc0, !PT ;  /* 0xffff00005a5a7812 */ /* 0x000fe200078ec0ff */
[----:B------:R-:W-:Y:S01]  /*3610*/  FFMA.FTZ R87, R6, R87, R13 ;  /* 0x0000005706577223 */ /* 0x000fe2000001000d */
[C---:B------:R-:W-:Y:S01]  /*3620*/  FFMA.FTZ R82, R8.reuse, R11, R82 ;  /* 0x0000000b08527223 */ /* 0x040fe20000010052 */
[----:B------:R-:W-:Y:S01]  /*3630*/  FFMA.FTZ R93, R8, R5, -R93 ;  /* 0x00000005085d7223 */ /* 0x000fe2000001085d */
[----:B------:R-:W-:Y:S01]  /*3640*/  LOP3.LUT R6, R85, 0xffff0000, RZ, 0xc0, !PT ;  /* 0xffff000055067812 */ /* 0x000fe200078ec0ff */
[----:B------:R-:W-:Y:S01]  /*3650*/  IMAD.U32 R11, R86, 0x10000, RZ ;  /* 0x00010000560b7824 */ /* 0x000fe200078e00ff */
[----:B------:R-:W-:Y:S01]  /*3660*/  LOP3.LUT R9, R15, 0xffff0000, RZ, 0xc0, !PT ;  /* 0xffff00000f097812 */ /* 0x000fe200078ec0ff */
[----:B------:R-:W-:-:S02]  /*3670*/  IMAD.U32 R5, R81, 0x10000, RZ ;  /* 0x0001000051057824 */ /* 0x000fc400078e00ff */
[C---:B------:R-:W-:Y:S01]  /*3680*/  FMUL.FTZ R8, R27.reuse, R90 ;  /* 0x0000005a1b087220 */ /* 0x040fe20000410000 */
[----:B------:R-:W-:Y:S01]  /*3690*/  FMUL.FTZ R25, R10, R11 ;  /* 0x0000000b0a197220 */ /* 0x000fe20000410000 */
[----:B------:R-:W-:Y:S01]  /*36a0*/  IMAD.U32 R4, R12, 0x10000, RZ ;  /* 0x000100000c047824 */ /* 0x000fe200078e00ff */
        /* <DEDUP_REMOVED lines=40> */
.L_x_4749:
[----:B------:R-:W-:Y:S05]  /*3930*/  BSYNC B1 ;  /* 0x0000000000017941 */ /* 0x000fea0003800000 */
.L_x_4748:
        /* <DEDUP_REMOVED lines=10> */
.L_x_4731:
[----:B------:R-:W-:-:S13]  /*39e0*/  ISETP.NE.AND P3, PT, R186, 0x3, PT ;  /* 0x00000003ba00780c */ /* 0x000fda0003f65270 */
[----:B------:R-:W-:Y:S05]  /*39f0*/  @!P3 BRA `(.L_x_4750) ;  /* 0x000000000004b947 */ /* 0x000fea0003800000 */
[----:B------:R-:W-:Y:S01]  /*3a00*/  BPT.TRAP 0x1 ;  /* 0x000000040000795c */ /* 0x000fe20000300000 */
.L_x_4750:
        /* <DEDUP_REMOVED lines=8> */
.L_x_5046:
[----:B------:R-:W-:Y:S05]  /*3a90*/  BSYNC B1 ;  /* 0x0000000000017941 */ /* 0x000fea0003800000 */
.L_x_4751:
        /* <DEDUP_REMOVED lines=12> */
.L_x_4738:
[----:B------:R-:W-:Y:S05]  /*3b60*/  BSYNC B0 ;  /* 0x0000000000007941 */ /* 0x000fea0003800000 */
.L_x_4730:
        /* <DEDUP_REMOVED lines=17> */
.L_x_4754:
[----:B------:R-:W-:Y:S05]  /*3c80*/  BSYNC B0 ;  /* 0x0000000000007941 */ /* 0x000fea0003800000 */
.L_x_4753:
[----:B------:R-:W5:Y:S01]  /*3c90*/  SYNCS.PHASECHK.TRANS64.TRYWAIT P5, [R68+URZ+0x28cb0], R73 ;  /* 0x028cb049440075a7 */ /* 0x000f6200080a017f */
[----:B------:R-:W-:Y:S01]  /*3ca0*/  BSSY B0, `(.L_x_4755) ;  /* 0x0000003000007945 */ /* 0x000fe20003800000 */
[----:B------:R-:W-:-:S03]  /*3cb0*/  ISETP.GE.AND P3, PT, R22, R71, PT ;  /* 0x000000471600720c */ /* 0x000fc60003f66270 */
[----:B-----5:R-:W-:Y:S10]  /*3cc0*/  @!P5 BRA `(.L_x_4756) ;  /* 0x000001780028d947 */ /* 0x020ff40003800000 */
.L_x_5047:
[----:B------:R-:W-:Y:S05]  /*3cd0*/  BSYNC B0 ;  /* 0x0000000000007941 */ /* 0x000fea0003800000 */
.L_x_4755:
        /* <DEDUP_REMOVED lines=82> */
.L_x_4758:
[----:B------:R-:W-:Y:S05]  /*4200*/  BSYNC B0 ;  /* 0x0000000000007941 */ /* 0x000fea0003800000 */
.L_x_4757:
        /* <DEDUP_REMOVED lines=17> */
.L_x_4725:
[----:B------:R-:W2:Y:S01]  /*4320*/  LDL R4, [R1] ;  /* 0x0000000001047983 */ /* 0x000ea20000100800 */
[----:B------:R-:W-:Y:S01]  /*4330*/  BSSY B0, `(.L_x_4760) ;  /* 0x0000005000007945 */ /* 0x000fe20003800000 */
[----:B--2---:R-:W-:-:S03]  /*4340*/  ISETP.NE.AND P0, PT, R4, 0x1, PT ;  /* 0x000000010400780c */ /* 0x004fc60003f05270 */
[----:B------:R-:W-:Y:S10]  /*4350*/  @P3 BRA `(.L_x_4761) ;  /* 0x0000000000083947 */ /* 0x000ff40003800000 */
[----:B------:R-:W0:Y:S02]  /*4360*/  FENCE.VIEW.ASYNC.G ;  /* 0x00000000000073c6 */ /* 0x000e240000000100 */
[----:B0-----:R-:W-:Y:S06]  /*4370*/  BAR.ARV 0xc, 0x180 ;  /* 0x0306000000007b1d */ /* 0x001fec0000002000 */
.L_x_4761:
[----:B------:R-:W-:Y:S05]  /*4380*/  BSYNC B0 ;  /* 0x0000000000007941 */ /* 0x000fea0003800000 */
.L_x_4760:
[----:B------:R-:W-:Y:S04]  /*4390*/  BSSY B7, `(.L_x_4762) ;  /* 0x0000b2b000077945 */ /* 0x000fe80003800000 */
[----:B------:R-:W-:Y:S05]  /*43a0*/  @!P0 BRA `(.L_x_4763) ;  /* 0x0000001c00dc8947 */ /* 0x000fea0003800000 */
[----:B------:R-:W0:Y:S01]  /*43b0*/  LDC R0, c[0x0][0x448] ;  /* 0x00011200ff007b82 */ /* 0x000e220000000800 */
        /* <DEDUP_REMOVED lines=23> */
[----:B0-----:R-:W-:Y:S01]  /*4530*/  ISETP.NE.AND P0, PT, R0, 0x1, PT ;  /* 0x000000010000780c */ /* 0x001fe20003f05270 */
[----:B------:R-:W-:Y:S01]  /*4540*/  VIADD R0, R196, 0x3f ;  /* 0x0000003fc4007836 */ /* 0x000fe20000000000 */
        /* <DEDUP_REMOVED lines=11> */
[----:B------:R-:W0:Y:S01]  /*4600*/  @P0 LDC R3, c[0x0][0x44c] ;  /* 0x00011300ff030b82 */ /* 0x000e220000000800 */
[----:B------:R-:W-:Y:S02]  /*4610*/  CS2R R36, SRZ ;  /* 0x0000000000247805 */ /* 0x000fe4000001ff00 */
[----:B------:R-:W-:Y:S02]  /*4620*/  CS2R R154, SRZ ;  /* 0x00000000009a7805 */ /* 0x000fe4000001ff00 */
[----:B------:R-:W-:Y:S02]  /*4630*/  CS2R R86, SRZ ;  /* 0x0000000000567805 */ /* 0x000fe4000001ff00 */
        /* <DEDUP_REMOVED lines=17> */
[----:B----4-:R-:W-:Y:S02]  /*4750*/  CS2R R50, SRZ ;  /* 0x0000000000327805 */ /* 0x010fe4000001ff00 */
[----:B------:R-:W-:Y:S02]  /*4760*/  CS2R R172, SRZ ;  /* 0x0000000000ac7805 */ /* 0x000fe4000001ff00 */
[----:B------:R-:W-:Y:S01]  /*4770*/  CS2R R46, SRZ ;  /* 0x00000000002e7805 */ /* 0x000fe2000001ff00 */
[----:B0-----:R-:W-:Y:S01]  /*4780*/  @P0 IMAD.HI.U32 R3, R0, R3, RZ ;  /* 0x0000000300030227 */ /* 0x001fe200078e00ff */
[----:B------:R-:W-:-:S02]  /*4790*/  CS2R R32, SRZ ;  /* 0x0000000000207805 */ /* 0x000fc4000001ff00 */
[----:B------:R-:W-:Y:S02]  /*47a0*/  CS2R R174, SRZ ;  /* 0x0000000000ae7805 */ /* 0x000fe4000001ff00 */
[----:B------:R-:W-:Y:S02]  /*47b0*/  CS2R R38, SRZ ;  /* 0x0000000000267805 */ /* 0x000fe4000001ff00 */
[----:B------:R-:W-:Y:S01]  /*47c0*/  CS2R R176, SRZ ;  /* 0x0000000000b07805 */ /* 0x000fe2000001ff00 */
[----:B------:R-:W-:Y:S01]  /*47d0*/  IMAD.MOV.U32 R35, RZ, RZ, RZ ;  /* 0x000000ffff237224 */ /* 0x000fe200078e00ff */
[----:B------:R-:W-:Y:S01]  /*47e0*/  CS2R R28, SRZ ;  /* 0x00000000001c7805 */ /* 0x000fe2000001ff00 */
[----:B------:R-:W-:Y:S01]  /*47f0*/  IMAD.MOV.U32 R31, RZ, RZ, RZ ;  /* 0x000000ffff1f7224 */ /* 0x000fe200078e00ff */
[----:B-1----:R-:W-:Y:S02]  /*4800*/  @P0 SHF.R.U32.HI R0, RZ, R4, R3 ;  /* 0x00000004ff000219 */ /* 0x002fe40000011603 */
[----:B------:R-:W-:-:S02]  /*4810*/  CS2R R6, SRZ ;  /* 0x0000000000067805 */ /* 0x000fc4000001ff00 */
[----:B------:R-:W-:Y:S02]  /*4820*/  PLOP3.LUT P0, PT, PT, PT, PT, 0x80, 0x0 ;  /* 0x000000000000781c */ /* 0x000fe40003f0f070 */
[----:B------:R-:W-:Y:S01]  /*4830*/  CS2R R178, SRZ ;  /* 0x0000000000b27805 */ /* 0x000fe2000001ff00 */
[----:B------:R-:W-:Y:S02]  /*4840*/  IMAD.MOV.U32 R5, RZ, RZ, RZ ;  /* 0x000000ffff057224 */ /* 0x000fe400078e00ff */
[----:B------:R-:W-:Y:S02]  /*4850*/  IMAD.IADD R0, R43, 0x1, R0 ;  /* 0x000000012b007824 */ /* 0x000fe400078e0200 */
[----:B------:R-:W-:Y:S02]  /*4860*/  IMAD.MOV.U32 R43, RZ, RZ, RZ ;  /* 0x000000ffff2b7224 */ /* 0x000fe400078e00ff */
[----:B------:R-:W-:Y:S01]  /*4870*/  IMAD.MOV.U32 R180, RZ, RZ, RZ ;  /* 0x000000ffffb47224 */ /* 0x000fe200078e00ff */
[----:B------:R-:W-:-:S04]  /*4880*/  SHF.R.S32.HI R3, RZ, 0x1f, R0 ;  /* 0x0000001fff037819 */ /* 0x000fc80000011400 */
[----:B------:R-:W-:Y:S01]  /*4890*/  LEA.HI R3, R3, R0, RZ, 0x6 ;  /* 0x0000000003037211 */ /* 0x000fe200078f30ff */
[----:B------:R-:W-:-:S03]  /*48a0*/  IMAD.MOV.U32 R0, RZ, RZ, RZ ;  /* 0x000000ffff007224 */ /* 0x000fc600078e00ff */
[----:B------:R-:W-:Y:S01]  /*48b0*/  SHF.R.S32.HI R4, RZ, 0x6, R3 ;  /* 0x00000006ff047819 */ /* 0x000fe20000011403 */
[----:B------:R-:W-:-:S03]  /*48c0*/  IMAD.MOV.U32 R3, RZ, RZ, RZ ;  /* 0x000000ffff037224 */ /* 0x000fc600078e00ff */
[----:B------:R-:W-:-:S04]  /*48d0*/  VIMNMX R4, R181, R4, PT ;  /* 0x00000004b5047248 */ /* 0x000fc80003fe0100 */
[----:B------:R-:W-:-:S13]  /*48e0*/  ISETP.GE.AND P1, PT, R4, 0x1, PT ;  /* 0x000000010400780c */ /* 0x000fda0003f26270 */
        /* <DEDUP_REMOVED lines=13> */
.L_x_4765:
[----:B------:R-:W-:Y:S01]  /*49c0*/  IMAD R20, R18, 0x8, R2 ;  /* 0x0000000812147824 */ /* 0x000fe200078e0202 */
[----:B------:R-:W-:Y:S01]  /*49d0*/  SHF.L.U32 R3, R19, 0x1f, RZ ;  /* 0x0000001f13037819 */ /* 0x000fe200000006ff */
[----:B------:R-:W-:Y:S01]  /*49e0*/  VIADD R0, R2, 0x26800 ;  /* 0x0002680002007836 */ /* 0x000fe20000000000 */
[----:B------:R-:W-:Y:S01]  /*49f0*/  BSSY B0, `(.L_x_4766) ;  /* 0x0000008000007945 */ /* 0x000fe20003800000 */
[----:B---3--:R-:W-:Y:S01]  /*4a00*/  IMAD R12, R18, 0x1000, R21 ;  /* 0x00001000120c7824 */ /* 0x008fe200078e0215 */
[----:B------:R-:W0:Y:S01]  /*4a10*/  SYNCS.PHASECHK.TRANS64.TRYWAIT P1, [R20+URZ+0x28c50], R3 ;  /* 0x028c5003140075a7 */ /* 0x000e22000802017f */
[----:B------:R-:W-:Y:S01]  /*4a20*/  IMAD.MOV.U32 R13, RZ, RZ, 0x40000040 ;  /* 0x40000040ff0d7424 */ /* 0x000fe200078e00ff */
[----:B------:R-:W-:-:S04]  /*4a30*/  SHF.R.U32.HI R0, RZ, 0x4, R0 ;  /* 0x00000004ff007819 */ /* 0x000fc80000011600 */
[----:B------:R-:W-:-:S04]  /*4a40*/  LOP3.LUT R0, R0, 0x3fff, RZ, 0xc0, !PT ;  /* 0x00003fff00007812 */ /* 0x000fc800078ec0ff */
[----:B------:R-:W-:Y:S01]  /*4a50*/  LOP3.LUT R10, R0, 0x10000, RZ, 0xfc, !PT ;  /* 0x00010000000a7812 */ /* 0x000fe200078efcff */
[----:B0-----:R-:W-:Y:S06]  /*4a60*/  @!P1 BRA `(.L_x_4767) ;  /* 0x0000016800d49947 */ /* 0x001fec0003800000 */
.L_x_5048:
[----:B------:R-:W-:Y:S05]  /*4a70*/  BSYNC B0 ;  /* 0x0000000000007941 */ /* 0x000fea0003800000 */
.L_x_4766:
        /* <DEDUP_REMOVED lines=12> */
[----:B------:R-:W-:Y:S01]  /*4b40*/  ISETP.GE.AND P2, PT, R4, 0x2, PT ;  /* 0x000000020400780c */ /* 0x000fe20003f46270 */
[----:B------:R-:W-:Y:S01]  /*4b50*/  IMAD.MOV.U32 R15, RZ, RZ, 0x40000040 ;  /* 0x40000040ff0f7424 */ /* 0x000fe200078e00ff */
[----:B------:R-:W-:Y:S01]  /*4b60*/  BSSY B0, `(.L_x_4768) ;  /* 0x00000ec000007945 */ /* 0x000fe20003800000 */
        /* <DEDUP_REMOVED lines=39> */
[----:B-1----:R-:W-:-:S07]  /*4de0*/  VIADD R0, R4, 0xfffffffe ;  /* 0xfffffffe04007836 */ /* 0x002fce0000000000 */
.L_x_4775:
[----:B------:R-:W-:Y:S01]  /*4df0*/  BAR.SYNC.DEFER_BLOCKING 0xe, 0x100 ;  /* 0x0384000000007b1d */ /* 0x000fe20000010000 */
[----:B0-2---:R-:W-:Y:S01]  /*4e00*/  IMAD R3, R18, 0x40, R190 ;  /* 0x0000004012037824 */ /* 0x005fe200078e02be */
[----:B------:R-:W-:Y:S01]  /*4e10*/  ISETP.GT.AND P3, PT, R0, RZ, PT ;  /* 0x000000ff0000720c */ /* 0x000fe20003f64270 */
[----:B------:R-:W-:Y:S02]  /*4e20*/  VIADD R18, R18, 0x1 ;  /* 0x0000000112127836 */ /* 0x000fe40000000000 */
[----:B------:R-:W-:Y:S02]  /*4e30*/  IMAD R3, R3, 0x4, R2 ;  /* 0x0000000403037824 */ /* 0x000fe400078e0202 */
[----:B------:R-:W-:Y:S01]  /*4e40*/  VIADD R0, R0, 0xffffffff ;  /* 0xffffffff00007836 */ /* 0x000fe20000000000 */
        /* <DEDUP_REMOVED lines=136> */
.L_x_4770:
[----:B------:R-:W-:Y:S01]  /*56d0*/  IMAD R3, R18, 0x8, R2 ;  /* 0x0000000812037824 */ /* 0x000fe200078e0202 */
[----:B------:R-:W-:-:S04]  /*56e0*/  SHF.L.U32 R4, R19, 0x1f, RZ ;  /* 0x0000001f13047819 */ /* 0x000fc800000006ff */
[----:B------:R0:W1:Y:S01]  /*56f0*/  SYNCS.PHASECHK.TRANS64.TRYWAIT P2, [R3+URZ+0x28c50], R4 ;  /* 0x028c5004030075a7 */ /* 0x000062000804017f */
[----:B------:R-:W-:Y:S05]  /*5700*/  @!P0 BRA `(.L_x_4771) ;  /* 0x0000000000048947 */ /* 0x000fea0003800000 */
[----:B------:R-:W-:Y:S01]  /*5710*/  BPT.TRAP 0x1 ;  /* 0x000000040000795c */ /* 0x000fe20000300000 */
.L_x_4771:
[----:B------:R-:W-:Y:S04]  /*5720*/  BSSY B1, `(.L_x_4772) ;  /* 0x0000004000017945 */ /* 0x000fe80003800000 */
[----:B-1----:R-:W-:Y:S05]  /*5730*/  @P2 BRA `(.L_x_4773) ;  /* 0x0000000000082947 */ /* 0x002fea0003800000 */
[----:B------:R-:W1:Y:S02]  /*5740*/  SYNCS.PHASECHK.TRANS64.TRYWAIT P2, [R3+URZ+0x28c50], R4 ;  /* 0x028c5004030075a7 */ /* 0x000e64000804017f */
[----:B-1----:R-:W-:Y:S05]  /*5750*/  @!P2 BRA `(.L_x_4774) ;  /* 0x0000015c00aca947 */ /* 0x002fea0003800000 */
.L_x_4773:
[----:B------:R-:W-:Y:S05]  /*5760*/  BSYNC B1 ;  /* 0x0000000000017941 */ /* 0x000fea0003800000 */
.L_x_4772:
[----:B01----:R-:W-:Y:S01]  /*5770*/  IMAD R4, R18, 0x1000, R21 ;  /* 0x0000100012047824 */ /* 0x003fe200078e0215 */
        /* <DEDUP_REMOVED lines=9> */
[----:B------:R-:W-:-:S05]  /*5810*/  @!P1 VIADD R3, R3, 0x28c60 ;  /* 0x00028c6003039836 */ /* 0x000fca0000000000 */
        /* <DEDUP_REMOVED lines=32> */
.L_x_4769:
[----:B------:R-:W-:Y:S05]  /*5a20*/  BSYNC B0 ;  /* 0x0000000000007941 */ /* 0x000fea0003800000 */
.L_x_4768:
[----:B------:R-:W-:Y:S01]  /*5a30*/  BAR.SYNC.DEFER_BLOCKING 0xe, 0x100 ;  /* 0x0384000000007b1d */ /* 0x000fe20000010000 */
[C---:B0-2---:R-:W-:Y:S01]  /*5a40*/  IMAD R3, R18.reuse, 0x40, R190 ;  /* 0x0000004012037824 */ /* 0x045fe200078e02be */
[----:B------:R-:W-:Y:S01]  /*5a50*/  PLOP3.LUT P0, PT, PT, PT, PT, 0x8, 0x0 ;  /* 0x000000000000781c */ /* 0x000fe20003f0e170 */
[----:B------:R-:W-:Y:S02]  /*5a60*/  VIADD R18, R18, 0x1 ;  /* 0x0000000112127836 */ /* 0x000fe40000000000 */
[----:B------:R-:W-:Y:S02]  /*5a70*/  IMAD R3, R3, 0x4, R2 ;  /* 0x0000000403037824 */ /* 0x000fe400078e0202 */
[----:B------:R-:W-:Y:S01]  /*5a80*/  IMAD.MOV.U32 R20, RZ, RZ, RZ ;  /* 0x000000ffff147224 */ /* 0x000fe200078e00ff */
[----:B------:R-:W-:-:S04]  /*5a90*/  ISETP.NE.AND P1, PT, R18, 0x2, PT ;  /* 0x000000021200780c */ /* 0x000fc80003f25270 */
[----:B------:R-:W-:Y:S02]  /*5aa0*/  SEL R4, RZ, 0x1, P1 ;  /* 0x00000001ff047807 */ /* 0x000fe40000800000 */
[----:B------:R-:W-:Y:S02]  /*5ab0*/  SEL R18, R18, RZ, P1 ;  /* 0x000000ff12127207 */ /* 0x000fe40000800000 */
[----:B------:R-:W-:Y:S01]  /*5ac0*/  LOP3.LUT R19, R19, R4, RZ, 0x3c, !PT ;  /* 0x0000000413137212 */ /* 0x000fe200078e3cff */
[----:B-1----:R-:W0:Y:S04]  /*5ad0*/  LDS R0, [R3+0x28800] ;  /* 0x0288000003007984 */ /* 0x002e280000000800 */
[----:B------:R1:W2:Y:S02]  /*5ae0*/  LDS R2, [R3+0x28820] ;  /* 0x0288200003027984 */ /* 0x0002a40000000800 */
[----:B-1----:R-:W-:-:S02]  /*5af0*/  IMAD.MOV.U32 R3, RZ, RZ, RZ ;  /* 0x000000ffff037224 */ /* 0x002fc400078e00ff */
[-C--:B0-----:R-:W-:Y:S01]  /*5b00*/  FMUL.FTZ R179, R28, R0.reuse ;  /* 0x000000001cb37220 */ /* 0x081fe20000410000 */
[-C--:B------:R-:W-:Y:S01]  /*5b10*/  FMUL.FTZ R177, R32, R0.reuse ;  /* 0x0000000020b17220 */ /* 0x080fe20000410000 */
[-C--:B------:R-:W-:Y:S01]  /*5b20*/  FMUL.FTZ R176, R36, R0.reuse ;  /* 0x0000000024b07220 */ /* 0x080fe20000410000 */
[----:B------:R-:W-:Y:S01]  /*5b30*/  FMUL.FTZ R175, R40, R0 ;  /* 0x0000000028af7220 */ /* 0x000fe20000410000 */
[-C--:B--2---:R-:W-:Y:S01]  /*5b40*/  FMUL.FTZ R9, R58, R2.reuse ;  /* 0x000000023a097220 */ /* 0x084fe20000410000 */
        /* <DEDUP_REMOVED lines=125> */
.L_x_4763:
        /* <DEDUP_REMOVED lines=78> */
[----:B------:R-:W-:-:S04]  /*6800*/  LEA.HI R3, R3, R0, RZ, 0x6 ;  /* 0x0000000003037211 */ /* 0x000fc800078f30ff */
[----:B------:R-:W-:Y:S01]  /*6810*/  SHF.R.S32.HI R0, RZ, 0x6, R3 ;  /* 0x00000006ff007819 */ /* 0x000fe20000011403 */
[----:B------:R-:W-:-:S03]  /*6820*/  IMAD.MOV.U32 R3, RZ, RZ, RZ ;  /* 0x000000ffff037224 */ /* 0x000fc600078e00ff */
[----:B------:R-:W-:Y:S01]  /*6830*/  VIMNMX R181, R181, R0, PT ;  /* 0x00000000b5b57248 */ /* 0x000fe20003fe0100 */
[----:B------:R-:W-:-:S03]  /*6840*/  IMAD.MOV.U32 R0, RZ, RZ, RZ ;  /* 0x000000ffff007224 */ /* 0x000fc600078e00ff */
[----:B------:R-:W-:-:S13]  /*6850*/  ISETP.GE.AND P1, PT, R181, 0x1, PT ;  /* 0x00000001b500780c */ /* 0x000fda0003f26270 */
        /* <DEDUP_REMOVED lines=18> */
[----:B---3--:R0:W1:Y:S01]  /*6980*/  LDC.64 R14, c[0x4][R0] ;  /* 0x01000000000e7b82 */ /* 0x0080620000000a00 */
        /* <DEDUP_REMOVED lines=11> */
.L_x_4777:
[----:B------:R-:W-:Y:S05]  /*6a40*/  BSYNC B6 ;  /* 0x0000000000067941 */ /* 0x000fea0003800000 */
.L_x_4776:
        /* <DEDUP_REMOVED lines=12> */
.L_x_4781:
[----:B-1----:R1:W2:Y:S02]  /*6b10*/  SYNCS.PHASECHK.TRANS64.TRYWAIT P0, [R2+URZ+0x28c00], R3 ;  /* 0x028c0003020075a7 */ /* 0x0022a4000800017f */
[----:B--2---:R-:W-:Y:S05]  /*6b20*/  @!P0 NANOSLEEP.SYNCS 0x989680 ;  /* 0x009896800000895d */ /* 0x004fea0003900000 */
[----:B------:R-:W2:Y:S02]  /*6b30*/  @!P0 SYNCS.PHASECHK.TRANS64 P0, [R2+URZ+0x28c00], R3 ;  /* 0x028c0003020085a7 */ /* 0x000ea4000800007f */
[----:B--2---:R-:W-:Y:S05]  /*6b40*/  @!P0 BRA `(.L_x_4781) ;  /* 0xfffffffc00f08947 */ /* 0x004fea000383ffff */
.L_x_4780:
[----:B------:R-:W-:Y:S05]  /*6b50*/  BSYNC B0 ;  /* 0x0000000000007941 */ /* 0x000fea0003800000 */
.L_x_4779:
[----:B------:R-:W-:Y:S05]  /*6b60*/  BRA `(.L_x_4782) ;  /* 0x0000002c00647947 */ /* 0x000fea0003800000 */
.L_x_4778:
[----:B------:R-:W-:Y:S01]  /*6b70*/  VIADD R4, R2, 0x20400 ;  /* 0x0002040002047836 */ /* 0x000fe20000000000 */
[----:B-----5:R-:W-:Y:S01]  /*6b80*/  SHF.R.S32.HI R0, RZ, 0x1f, R30 ;  /* 0x0000001fff007819 */ /* 0x020fe2000001141e */
[----:B------:R-:W-:Y:S01]  /*6b90*/  ULDC.64 UR4, c[0x0][0x3f8] ;  /* 0x0000fe0000047ab9 */ /* 0x000fe20000000a00 */
[----:B------:R-:W-:Y:S01]  /*6ba0*/  ULDC.64 UR6, c[0x0][0x408] ;  /* 0x0001020000067ab9 */ /* 0x000fe20000000a00 */
[----:B------:R-:W-:Y:S01]  /*6bb0*/  IMAD.WIDE.U32 R24, R30, UR4, RZ ;  /* 0x000000041e187c25 */ /* 0x000fe2000f8e00ff */
        /* <DEDUP_REMOVED lines=26> */
.L_x_4784:
[----:B------:R-:W-:Y:S05]  /*6d60*/  BSYNC B6 ;  /* 0x0000000000067941 */ /* 0x000fea0003800000 */
.L_x_4783:
        /* <DEDUP_REMOVED lines=37> */
[----:B------:R0:W4:Y:S04]  /*6fc0*/  SHFL.IDX PT, R5, R8, RZ, 0x1c1f ;  /* 0x001c1fff08057589 */ /* 0x00012800000e0000 */
[----:B---3--:R0:W3:Y:S02]  /*6fd0*/  SHFL.IDX PT, R14, R7, RZ, 0x1c1f ;  /* 0x001c1fff070e7589 */ /* 0x0080e400000e0000 */
.L_x_5054:
        /* <DEDUP_REMOVED lines=13> */
[----:B----4-:R-:W-:Y:S01]  /*70b0*/  IMAD.MOV.U32 R15, RZ, RZ, R5 ;  /* 0x000000ffff0f7224 */ /* 0x010fe200078e0005 */
[----:B------:R-:W-:-:S09]  /*70c0*/  CS2R R28, SRZ ;  /* 0x00000000001c7805 */ /* 0x000fd2000001ff00 */
[C---:B------:R-:W-:Y:S01]  /*70d0*/  @!P3 IMAD.SHL.U32 R33, R192.reuse, 0x2, RZ ;  /* 0x00000002c021b824 */ /* 0x040fe200078e00ff */
[----:B------:R-:W-:Y:S02]  /*70e0*/  @!P3 SHF.L.U64.HI R20, R192, 0x1, R226 ;  /* 0x00000001c014b819 */ /* 0x000fe400000102e2 */
[----:B------:R-:W-:Y:S02]  /*70f0*/  CS2R R30, SRZ ;  /* 0x00000000001e7805 */ /* 0x000fe4000001ff00 */
[----:B------:R-:W-:Y:S01]  /*7100*/  CS2R R24, SRZ ;  /* 0x0000000000187805 */ /* 0x000fe2000001ff00 */
[----:B------:R-:W-:Y:S01]  /*7110*/  @!P2 IMAD.WIDE R10, R184, 0x2, R10 ;  /* 0x00000002b80aa825 */ /* 0x000fe200078e020a */
[-C--:B------:R-:W-:Y:S02]  /*7120*/  @!P3 IADD3 R26, P0, R0, R33.reuse, RZ ;  /* 0x00000021001ab210 */ /* 0x080fe40007f1e0ff */
[----:B---3--:R-:W-:Y:S01]  /*7130*/  @!P3 IADD3 R32, P1, R14, R33, RZ ;  /* 0x000000210e20b210 */ /* 0x008fe20007f3e0ff */
        /* <DEDUP_REMOVED lines=8> */
.L_x_4789:
[----:B------:R-:W-:Y:S05]  /*71c0*/  BSYNC B1 ;  /* 0x0000000000017941 */ /* 0x000fea0003800000 */
.L_x_4788:
[----:B--2--5:R-:W-:Y:S01]  /*71d0*/  IMAD.MOV.U32 R0, RZ, RZ, R30 ;  /* 0x000000ffff007224 */ /* 0x024fe200078e001e */
[----:B------:R-:W-:Y:S01]  /*71e0*/  UMOV UR4, 0xffffffff ;  /* 0xffffffff00047882 */ /* 0x000fe20000000000 */
[----:B-1----:R-:W-:Y:S01]  /*71f0*/  IMAD.MOV.U32 R3, RZ, RZ, R31 ;  /* 0x000000ffff037224 */ /* 0x002fe200078e001f */
[----:B------:R-:W-:Y:S01]  /*7200*/  CS2R R26, SRZ ;  /* 0x00000000001a7805 */ /* 0x000fe2000001ff00 */
[----:B----4-:R-:W-:Y:S02]  /*7210*/  IMAD.MOV.U32 R5, RZ, RZ, R20 ;  /* 0x000000ffff057224 */ /* 0x010fe400078e0014 */
[----:B------:R-:W-:Y:S01]  /*7220*/  IMAD.MOV.U32 R9, RZ, RZ, R21 ;  /* 0x000000ffff097224 */ /* 0x000fe200078e0015 */
[----:B------:R-:W-:Y:S01]  /*7230*/  PRMT R38, R0, 0x5410, R3 ;  /* 0x0000541000267816 */ /* 0x000fe20000000003 */
[----:B------:R-:W-:Y:S02]  /*7240*/  IMAD.MOV.U32 R0, RZ, RZ, R28 ;  /* 0x000000ffff007224 */ /* 0x000fe400078e001c */
[----:B------:R-:W-:Y:S01]  /*7250*/  IMAD.MOV.U32 R3, RZ, RZ, R29 ;  /* 0x000000ffff037224 */ /* 0x000fe200078e001d */
[----:B------:R-:W-:Y:S01]  /*7260*/  PRMT R42, R5, 0x5410, R9 ;  /* 0x00005410052a7816 */ /* 0x000fe20000000009 */
[----:B------:R-:W-:-:S02]  /*7270*/  IMAD.MOV.U32 R5, RZ, RZ, R24 ;  /* 0x000000ffff057224 */ /* 0x000fc400078e0018 */
[----:B------:R-:W-:Y:S01]  /*7280*/  IMAD.MOV.U32 R9, RZ, RZ, R25 ;  /* 0x000000ffff097224 */ /* 0x000fe200078e0019 */
[----:B------:R-:W-:-:S04]  /*7290*/  PRMT R39, R3, 0x5410, R0 ;  /* 0x0000541003277816 */ /* 0x000fc80000000000 */
[----:B------:R-:W-:Y:S01]  /*72a0*/  PRMT R43, R9, 0x5410, R5 ;  /* 0x00005410092b7816 */ /* 0x000fe20000000005 */
[----:B------:R-:W-:Y:S06]  /*72b0*/  BRA.DIV UR4, `(.L_x_4790) ;  /* 0x0000014604587947 */ /* 0x000fec000b800000 */
[----:B------:R1:W2:Y:S04]  /*72c0*/  SHFL.IDX PT, R3, R6, 0x1, 0x1c1f ;  /* 0x003c1f0006037f89 */ /* 0x0002a800000e0000 */
[----:B------:R1:W4:Y:S04]  /*72d0*/  SHFL.IDX PT, R0, R4, 0x1, 0x1c1f ;  /* 0x003c1f0004007f89 */ /* 0x00032800000e0000 */
[----:B------:R1:W0:Y:S04]  /*72e0*/  SHFL.IDX PT, R5, R8, 0x1, 0x1c1f ;  /* 0x003c1f0008057f89 */ /* 0x00022800000e0000 */
[----:B---3--:R1:W3:Y:S02]  /*72f0*/  SHFL.IDX PT, R14, R7, 0x1, 0x1c1f ;  /* 0x003c1f00070e7f89 */ /* 0x0082e400000e0000 */
.L_x_5060:
        /* <DEDUP_REMOVED lines=13> */
[----:B----4-:R-:W-:Y:S01]  /*73d0*/  IMAD.MOV.U32 R6, RZ, RZ, R0 ;  /* 0x000000ffff067224 */ /* 0x010fe200078e0000 */
        /* <DEDUP_REMOVED lines=20> */
.L_x_4792:
[----:B------:R-:W-:Y:S05]  /*7520*/  BSYNC B1 ;  /* 0x0000000000017941 */ /* 0x000fea0003800000 */
.L_x_4791:
[----:B------:R-:W1:Y:S01]  /*7530*/  SYNCS.PHASECHK.TRANS64.TRYWAIT P0, [R2+URZ+0x28c00], R35 ;  /* 0x028c0023020075a7 */ /* 0x000e62000800017f */
[----:B--2---:R-:W-:Y:S01]  /*7540*/  LOP3.LUT R3, R34, 0x1c0, RZ, 0xc0, !PT ;  /* 0x000001c022037812 */ /* 0x004fe200078ec0ff */
[----:B0----5:R-:W-:Y:S01]  /*7550*/  IMAD.MOV.U32 R4, RZ, RZ, R26 ;  /* 0x000000ffff047224 */ /* 0x021fe200078e001a */
[----:B------:R-:W-:Y:S01]  /*7560*/  VIADDMNMX R40, R37, -R196, 0x40, PT ;  /* 0x0000004025287446 */ /* 0x000fe200038009c4 */
[----:B------:R-:W-:Y:S01]  /*7570*/  IMAD.MOV.U32 R5, RZ, RZ, R9 ;  /* 0x000000ffff057224 */ /* 0x000fe200078e0009 */
[----:B----4-:R-:W-:Y:S01]  /*7580*/  LOP3.LUT R0, R3, 0x18, R16, 0xf8, !PT ;  /* 0x0000001803007812 */ /* 0x010fe200078ef810 */
[----:B------:R-:W-:Y:S01]  /*7590*/  IMAD.MOV.U32 R6, RZ, RZ, R12 ;  /* 0x000000ffff067224 */ /* 0x000fe200078e000c */
[----:B------:R-:W-:Y:S01]  /*75a0*/  SHF.R.U32.HI R3, RZ, 0x3, R3 ;  /* 0x00000003ff037819 */ /* 0x000fe20000011603 */
[----:B------:R-:W-:Y:S01]  /*75b0*/  BSSY B1, `(.L_x_4793) ;  /* 0x0000014000017945 */ /* 0x000fe20003800000 */
[----:B---3--:R-:W-:Y:S01]  /*75c0*/  PRMT R14, R14, 0x5410, R4 ;  /* 0x000054100e0e7816 */ /* 0x008fe20000000004 */
[----:B------:R-:W-:Y:S01]  /*75d0*/  IMAD.MOV.U32 R4, RZ, RZ, R8 ;  /* 0x000000ffff047224 */ /* 0x000fe200078e0008 */
[----:B------:R-:W-:Y:S01]  /*75e0*/  LOP3.LUT R3, R0, R3, RZ, 0x3c, !PT ;  /* 0x0000000300037212 */ /* 0x000fe200078e3cff */
[----:B------:R-:W-:Y:S01]  /*75f0*/  IMAD.MOV.U32 R0, RZ, RZ, R27 ;  /* 0x000000ffff007224 */ /* 0x000fe200078e001b */
[----:B------:R-:W-:-:S02]  /*7600*/  PRMT R44, R44, 0x5410, R6 ;  /* 0x000054102c2c7816 */ /* 0x000fc40000000006 */
[----:B------:R-:W-:Y:S01]  /*7610*/  PRMT R14, R4, 0x7610, R14 ;  /* 0x00007610040e7816 */ /* 0x000fe2000000000e */
[----:B------:R-:W-:Y:S01]  /*7620*/  IMAD R3, R202, 0x200, R3 ;  /* 0x00000200ca037824 */ /* 0x000fe200078e0203 */
[----:B------:R-:W-:Y:S01]  /*7630*/  PRMT R15, R5, 0x5410, R0 ;  /* 0x00005410050f7816 */ /* 0x000fe20000000000 */
[----:B------:R-:W-:Y:S01]  /*7640*/  IMAD.MOV.U32 R0, RZ, RZ, R13 ;  /* 0x000000ffff007224 */ /* 0x000fe200078e000d */
[----:B------:R-:W-:Y:S01]  /*7650*/  LOP3.LUT P2, RZ, R188, 0x4, RZ, 0xc0, !PT ;  /* 0x00000004bcff7812 */ /* 0x000fe2000784c0ff */
[----:B------:R-:W-:Y:S01]  /*7660*/  IMAD.MOV.U32 R4, RZ, RZ, R10 ;  /* 0x000000ffff047224 */ /* 0x000fe200078e000a */
[----:B------:R-:W-:Y:S01]  /*7670*/  ISETP.GE.AND P1, PT, R22, R40, PT ;  /* 0x000000281600720c */ /* 0x000fe20003f26270 */
[----:B------:R-:W-:Y:S01]  /*7680*/  IMAD R3, R3, 0x2, R2 ;  /* 0x0000000203037824 */ /* 0x000fe200078e0202 */
[----:B------:R-:W-:Y:S01]  /*7690*/  PRMT R44, R0, 0x7610, R44 ;  /* 0x00007610002c7816 */ /* 0x000fe2000000002c */
[----:B------:R-:W-:Y:S01]  /*76a0*/  IMAD.MOV.U32 R5, RZ, RZ, R11 ;  /* 0x000000ffff057224 */ /* 0x000fe200078e000b */
[----:B------:R-:W-:Y:S01]  /*76b0*/  PRMT R45, R45, 0x5410, R4 ;  /* 0x000054102d2d7816 */ /* 0x000fe20000000004 */
[----:B------:R-:W-:-:S02]  /*76c0*/  VIADD R4, R3, 0x20400 ;  /* 0x0002040003047836 */ /* 0x000fc40000000000 */
[----:B------:R-:W-:Y:S01]  /*76d0*/  VIADD R0, R3, 0x20440 ;  /* 0x0002044003007836 */ /* 0x000fe20000000000 */
[----:B-1----:R-:W-:Y:S06]  /*76e0*/  @!P0 BRA `(.L_x_4794) ;  /* 0x0000014000bc8947 */ /* 0x002fec0003800000 */
.L_x_5061:
[----:B------:R-:W-:Y:S05]  /*76f0*/  BSYNC B1 ;  /* 0x0000000000017941 */ /* 0x000fea0003800000 */
.L_x_4793:
        /* <DEDUP_REMOVED lines=10> */
[----:B------:R-:W-:Y:S02]  /*77a0*/  SHF.R.U32.HI R36, RZ, 0x10, R31 ;  /* 0x00000010ff247819 */ /* 0x000fe4000001161f */
[----:B------:R-:W-:Y:S02]  /*77b0*/  SHF.R.U32.HI R33, RZ, 0x10, R29 ;  /* 0x00000010ff217819 */ /* 0x000fe4000001161d */
[----:B------:R-:W-:Y:S02]  /*77c0*/  PRMT R36, R38, 0x5432, R36 ;  /* 0x0000543226247816 */ /* 0x000fe40000000024 */
[----:B------:R-:W-:Y:S02]  /*77d0*/  PRMT R33, R39, 0x5410, R33 ;  /* 0x0000541027217816 */ /* 0x000fe40000000021 */
[----:B------:R-:W-:Y:S01]  /*77e0*/  SHF.R.U64 R32, R28, 0x10, R29 ;  /* 0x000000101c207819 */ /* 0x000fe2000000121d */
[----:B------:R-:W-:Y:S01]  /*77f0*/  IMAD.U32 R37, R36, 0x10000, RZ ;  /* 0x0001000024257824 */ /* 0x000fe200078e00ff */
[----:B0-----:R-:W-:Y:S01]  /*7800*/  SHF.R.U64 R35, R30, 0x10, R31 ;  /* 0x000000101e237819 */ /* 0x001fe2000000121f */
[----:B------:R-:W-:Y:S01]  /*7810*/  IMAD.U32 R34, R33, 0x10000, RZ ;  /* 0x0001000021227824 */ /* 0x000fe200078e00ff */
[----:B------:R-:W-:-:S02]  /*7820*/  LOP3.LUT R36, R36, 0xffff0000, RZ, 0xc0, !PT ;  /* 0xffff000024247812 */ /* 0x000fc400078ec0ff */
[----:B------:R-:W-:Y:S02]  /*7830*/  PRMT R32, R39, 0x5432, R32 ;  /* 0x0000543227207816 */ /* 0x000fe40000000020 */
[----:B------:R-:W-:Y:S02]  /*7840*/  PRMT R35, R38, 0x5410, R35 ;  /* 0x0000541026237816 */ /* 0x000fe40000000023 */
[----:B------:R-:W-:Y:S02]  /*7850*/  LOP3.LUT R33, R33, 0xffff0000, RZ, 0xc0, !PT ;  /* 0xffff000021217812 */ /* 0x000fe400078ec0ff */
[C---:B-1----:R-:W-:Y:S01]  /*7860*/  LOP3.LUT R29, R6.reuse, 0xffff0000, RZ, 0xc0, !PT ;  /* 0xffff0000061d7812 */ /* 0x042fe200078ec0ff */
[----:B------:R-:W-:Y:S01]  /*7870*/  IMAD.U32 R28, R6, 0x10000, RZ ;  /* 0x00010000061c7824 */ /* 0x000fe200078e00ff */
        /* <DEDUP_REMOVED lines=31> */
.L_x_4798:
[----:B------:R-:W-:Y:S05]  /*7a70*/  BSYNC B2 ;  /* 0x0000000000027941 */ /* 0x000fea0003800000 */
.L_x_4797:
[----:B------:R-:W-:Y:S05]  /*7a80*/  @P1 BRA `(.L_x_4796) ;  /* 0x0000000000b81947 */ /* 0x000fea0003800000 */
[----:B-1----:R-:W1:Y:S01]  /*7a90*/  LDS.128 R4, [R0] ;  /* 0x0000000000047984 */ /* 0x002e620000000c00 */
[----:B------:R-:W-:Y:S02]  /*7aa0*/  SHF.R.U32.HI R32, RZ, 0x10, R21 ;  /* 0x00000010ff207819 */ /* 0x000fe40000011615 */
[----:B------:R-:W-:Y:S02]  /*7ab0*/  SHF.R.U32.HI R29, RZ, 0x10, R25 ;  /* 0x00000010ff1d7819 */ /* 0x000fe40000011619 */
[----:B------:R-:W-:Y:S02]  /*7ac0*/  PRMT R32, R42, 0x5432, R32 ;  /* 0x000054322a207816 */ /* 0x000fe40000000020 */
[----:B------:R-:W-:Y:S02]  /*7ad0*/  PRMT R29, R43, 0x5410, R29 ;  /* 0x000054102b1d7816 */ /* 0x000fe4000000001d */
[----:B------:R-:W-:Y:S01]  /*7ae0*/  SHF.R.U64 R31, R20, 0x10, R21 ;  /* 0x00000010141f7819 */ /* 0x000fe20000001215 */
[----:B------:R-:W-:Y:S01]  /*7af0*/  IMAD.U32 R33, R32, 0x10000, RZ ;  /* 0x0001000020217824 */ /* 0x000fe200078e00ff */
[----:B------:R-:W-:Y:S01]  /*7b00*/  SHF.R.U64 R28, R24, 0x10, R25 ;  /* 0x00000010181c7819 */ /* 0x000fe20000001219 */
[----:B------:R-:W-:Y:S01]  /*7b10*/  IMAD.U32 R30, R29, 0x10000, RZ ;  /* 0x000100001d1e7824 */ /* 0x000fe200078e00ff */
[----:B------:R-:W-:-:S02]  /*7b20*/  LOP3.LUT R32, R32, 0xffff0000, RZ, 0xc0, !PT ;  /* 0xffff000020207812 */ /* 0x000fc400078ec0ff */
[----:B------:R-:W-:Y:S02]  /*7b30*/  LOP3.LUT R29, R29, 0xffff0000, RZ, 0xc0, !PT ;  /* 0xffff00001d1d7812 */ /* 0x000fe400078ec0ff */
[----:B------:R-:W-:Y:S02]  /*7b40*/  PRMT R28, R43, 0x5432, R28 ;  /* 0x000054322b1c7816 */ /* 0x000fe4000000001c */
[----:B------:R-:W-:Y:S02]  /*7b50*/  PRMT R31, R42, 0x5410, R31 ;  /* 0x000054102a1f7816 */ /* 0x000fe4000000001f */
[C---:B-1----:R-:W-:Y:S01]  /*7b60*/  LOP3.LUT R21, R6.reuse, 0xffff0000, RZ, 0xc0, !PT ;  /* 0xffff000006157812 */ /* 0x042fe200078ec0ff */
[----:B------:R-:W-:Y:S01]  /*7b70*/  IMAD.U32 R20, R6, 0x10000, RZ ;  /* 0x0001000006147824 */ /* 0x000fe200078e00ff */
[C---:B------:R-:W-:Y:S01]  /*7b80*/  LOP3.LUT R25, R7.reuse, 0xffff0000, RZ, 0xc0, !PT ;  /* 0xffff000007197812 */ /* 0x040fe200078ec0ff */
[----:B------:R-:W-:Y:S02]  /*7b90*/  IMAD.U32 R24, R7, 0x10000, RZ ;  /* 0x0001000007187824 */ /* 0x000fe400078e00ff */
[C---:B0-----:R-:W-:Y:S01]  /*7ba0*/  FMUL.FTZ R35, R21.reuse, R33 ;  /* 0x0000002115237220 */ /* 0x041fe20000410000 */
        /* <DEDUP_REMOVED lines=28> */
.L_x_4796:
[----:B------:R-:W-:Y:S05]  /*7d70*/  BSYNC B1 ;  /* 0x0000000000017941 */ /* 0x000fea0003800000 */
.L_x_4795:
        /* <DEDUP_REMOVED lines=17> */
[----:B------:R-:W-:Y:S02]  /*7e90*/  PRMT R27, R14, 0x5432, R12 ;  /* 0x000054320e1b7816 */ /* 0x000fe4000000000c */
[----:B------:R-:W-:Y:S02]  /*7ea0*/  LOP3.LUT R25, R25, 0xffff0000, RZ, 0xc0, !PT ;  /* 0xffff000019197812 */ /* 0x000fe400078ec0ff */
[----:B------:R-:W-:Y:S02]  /*7eb0*/  PRMT R24, R44, 0x5432, R24 ;  /* 0x000054322c187816 */ /* 0x000fe40000000018 */
        /* <DEDUP_REMOVED lines=33> */
.L_x_4801:
[----:B------:R-:W-:Y:S05]  /*80d0*/  BSYNC B1 ;  /* 0x0000000000017941 */ /* 0x000fea0003800000 */
.L_x_4800:
[----:B------:R-:W-:Y:S05]  /*80e0*/  @P1 BRA `(.L_x_4799) ;  /* 0x0000001400e01947 */ /* 0x000fea0003800000 */
[----:B-1----:R-:W1:Y:S01]  /*80f0*/  LDS.128 R4, [R0+0x1000] ;  /* 0x0010000000047984 */ /* 0x002e620000000c00 */
[--C-:B------:R-:W-:Y:S02]  /*8100*/  SHF.R.U64 R3, R8, 0x10, R9.reuse ;  /* 0x0000001008037819 */ /* 0x100fe40000001209 */
[----:B------:R-:W-:Y:S02]  /*8110*/  SHF.R.U32.HI R8, RZ, 0x10, R9 ;  /* 0x00000010ff087819 */ /* 0x000fe40000011609 */
[--C-:B------:R-:W-:Y:S02]  /*8120*/  SHF.R.U32.HI R12, RZ, 0x10, R11.reuse ;  /* 0x00000010ff0c7819 */ /* 0x100fe4000001160b */
[----:B------:R-:W-:Y:S02]  /*8130*/  PRMT R15, R15, 0x5410, R8 ;  /* 0x000054100f0f7816 */ /* 0x000fe40000000008 */
[----:B------:R-:W-:Y:S02]  /*8140*/  PRMT R12, R46, 0x5432, R12 ;  /* 0x000054322e0c7816 */ /* 0x000fe4000000000c */
[----:B------:R-:W-:Y:S01]  /*8150*/  SHF.R.U64 R10, R10, 0x10, R11 ;  /* 0x000000100a0a7819 */ /* 0x000fe2000000120b */
[C---:B------:R-:W-:Y:S01]  /*8160*/  IMAD.U32 R20, R15.reuse, 0x10000, RZ ;  /* 0x000100000f147824 */ /* 0x040fe200078e00ff */
[----:B------:R-:W-:Y:S01]  /*8170*/  LOP3.LUT R15, R15, 0xffff0000, RZ, 0xc0, !PT ;  /* 0xffff00000f0f7812 */ /* 0x000fe200078ec0ff */
[----:B------:R-:W-:Y:S01]  /*8180*/  IMAD.U32 R13, R12, 0x10000, RZ ;  /* 0x000100000c0d7824 */ /* 0x000fe200078e00ff */
[----:B------:R-:W-:-:S02]  /*8190*/  PRMT R11, R45, 0x5432, R10 ;  /* 0x000054322d0b7816 */ /* 0x000fc4000000000a */
[----:B------:R-:W-:Y:S02]  /*81a0*/  LOP3.LUT R12, R12, 0xffff0000, RZ, 0xc0, !PT ;  /* 0xffff00000c0c7812 */ /* 0x000fe400078ec0ff */
        /* <DEDUP_REMOVED lines=35> */
.L_x_4786:
        /* <DEDUP_REMOVED lines=22> */
[----:B---3--:R-:W-:Y:S01]  /*8540*/  IMAD R13, R3, UR7, R0 ;  /* 0x00000007030d7c24 */ /* 0x008fe2000f8e0200 */
        /* <DEDUP_REMOVED lines=13> */
.L_x_5067:
        /* <DEDUP_REMOVED lines=16> */
.L_x_4804:
[----:B------:R-:W-:Y:S05]  /*8720*/  BSYNC B1 ;  /* 0x0000000000017941 */ /* 0x000fea0003800000 */
.L_x_4803:
        /* <DEDUP_REMOVED lines=22> */
.L_x_5073:
        /* <DEDUP_REMOVED lines=23> */
.L_x_4807:
[----:B------:R-:W-:Y:S05]  /*8a00*/  BSYNC B1 ;  /* 0x0000000000017941 */ /* 0x000fea0003800000 */
.L_x_4806:
        /* <DEDUP_REMOVED lines=21> */
.L_x_5074:
[----:B------:R-:W-:Y:S05]  /*8b60*/  BSYNC B1 ;  /* 0x0000000000017941 */ /* 0x000fea0003800000 */
.L_x_4808:
[----:B------:R-:W-:Y:S04]  /*8b70*/  BSSY B1, `(.L_x_4810) ;  /* 0x000006a000017945 */ /* 0x000fe80003800000 */
[----:B------:R-:W-:Y:S05]  /*8b80*/  @P2 BRA `(.L_x_4811) ;  /* 0x0000000400a02947 */ /* 0x000fea0003800000 */
[----:B------:R-:W-:Y:S01]  /*8b90*/  IMAD.SHL.U32 R0, R188, 0x40, RZ ;  /* 0x00000040bc007824 */ /* 0x000fe200078e00ff */
[----:B------:R-:W-:Y:S01]  /*8ba0*/  SHF.R.U64 R39, R28, 0x10, R29 ;  /* 0x000000101c277819 */ /* 0x000fe2000000121d */
[----:B------:R-:W-:Y:S01]  /*8bb0*/  IMAD.IADD R12, R16, 0x1, R49 ;  /* 0x00000001100c7824 */ /* 0x000fe200078e0231 */
[----:B------:R-:W-:Y:S02]  /*8bc0*/  SHF.R.U64 R42, R30, 0x10, R31 ;  /* 0x000000101e2a7819 */ /* 0x000fe4000000121f */
[----:B------:R-:W-:Y:S02]  /*8bd0*/  LOP3.LUT R13, R0, 0x1c0, RZ, 0xc0, !PT ;  /* 0x000001c0000d7812 */ /* 0x000fe400078ec0ff */
[----:B------:R-:W-:Y:S02]  /*8be0*/  PRMT R39, R20, 0x5410, R39 ;  /* 0x0000541014277816 */ /* 0x000fe40000000027 */
[----:B------:R-:W-:Y:S02]  /*8bf0*/  LOP3.LUT R0, R13, 0x38, R16, 0xf8, !PT ;  /* 0x000000380d007812 */ /* 0x000fe400078ef810 */
[----:B------:R-:W-:-:S02]  /*8c00*/  SHF.R.U32.HI R15, RZ, 0x3, R13 ;  /* 0x00000003ff0f7819 */ /* 0x000fc4000001160d */
[----:B------:R-:W-:Y:S02]  /*8c10*/  LOP3.LUT R12, R13, 0x38, R12, 0xf8, !PT ;  /* 0x000000380d0c7812 */ /* 0x000fe400078ef80c */
[-C--:B0-----:R-:W-:Y:S02]  /*8c20*/  LOP3.LUT R3, R0, R15.reuse, RZ, 0x3c, !PT ;  /* 0x0000000f00037212 */ /* 0x081fe400078e3cff */
        /* <DEDUP_REMOVED lines=94> */
.L_x_4811:
[----:B------:R-:W-:Y:S05]  /*9210*/  BSYNC B1 ;  /* 0x0000000000017941 */ /* 0x000fea0003800000 */
.L_x_4810:
        /* <DEDUP_REMOVED lines=101> */
.L_x_4799:
[----:B------:R-:W-:Y:S05]  /*9870*/  BSYNC B0 ;  /* 0x0000000000007941 */ /* 0x000fea0003800000 */
.L_x_4785:
        /* <DEDUP_REMOVED lines=8> */
.L_x_4782:
[----:B------:R-:W-:-:S13]  /*9900*/  ISETP.NE.AND P0, PT, R186, 0x3, PT ;  /* 0x00000003ba00780c */ /* 0x000fda0003f05270 */
[----:B------:R-:W-:Y:S05]  /*9910*/  @!P0 BRA `(.L_x_4812) ;  /* 0x0000000000048947 */ /* 0x000fea0003800000 */
[----:B------:R-:W-:Y:S01]  /*9920*/  BPT.TRAP 0x1 ;  /* 0x000000040000795c */ /* 0x000fe20000300000 */
.L_x_4812:
[----:B------:R-:W-:Y:S01]  /*9930*/  IMAD R168, R18, 0x8, R2 ;  /* 0x0000000812a87824 */ /* 0x000fe200078e0202 */
[----:B------:R-:W-:-:S04]  /*9940*/  SHF.L.U32 R57, R19, 0x1f, RZ ;  /* 0x0000001f13397819 */ /* 0x000fc800000006ff */
[----:B------:R0:W0:Y:S01]  /*9950*/  SYNCS.PHASECHK.TRANS64.TRYWAIT P2, [R168+URZ+0x28c30], R57 ;  /* 0x028c3039a80075a7 */ /* 0x000022000804017f */
[----:B------:R-:W-:Y:S05]  /*9960*/  @!P0 BRA `(.L_x_4813) ;  /* 0x0000000000048947 */ /* 0x000fea0003800000 */
[----:B------:R-:W-:Y:S01]  /*9970*/  BPT.TRAP 0x1 ;  /* 0x000000040000795c */ /* 0x000fe20000300000 */
.L_x_4813:
[----:B01--4-:R-:W0:Y:S01]  /*9980*/  S2R R3, SR_TID.X ;  /* 0x0000000000037919 */ /* 0x013e220000002100 */
[----:B--23--:R-:W-:-:S05]  /*9990*/  VIADD R0, R2, 0x22400 ;  /* 0x0002240002007836 */ /* 0x00cfca0000000000 */
[----:B------:R-:W-:-:S04]  /*99a0*/  SHF.R.U32.HI R0, RZ, 0x4, R0 ;  /* 0x00000004ff007819 */ /* 0x000fc80000011600 */
[----:B------:R-:W-:Y:S02]  /*99b0*/  LOP3.LUT R0, R0, 0x3fff, RZ, 0xc0, !PT ;  /* 0x00003fff00007812 */ /* 0x000fe400078ec0ff */
[----:B0-----:R-:W-:-:S04]  /*99c0*/  LOP3.LUT R3, R3, 0x7f, RZ, 0xc0, !PT ;  /* 0x0000007f03037812 */ /* 0x001fc800078ec0ff */
[----:B------:R-:W-:Y:S01]  /*99d0*/  ISETP.NE.AND P1, PT, R3, RZ, PT ;  /* 0x000000ff0300720c */ /* 0x000fe20003f25270 */
[----:B------:R-:W-:-:S12]  /*99e0*/  @P2 BRA `(.L_x_4814) ;  /* 0x0000000000082947 */ /* 0x000fd80003800000 */
[----:B------:R-:W0:Y:S02]  /*99f0*/  SYNCS.PHASECHK.TRANS64.TRYWAIT P2, [R168+URZ+0x28c30], R57 ;  /* 0x028c3039a80075a7 */ /* 0x000e24000804017f */
[----:B0-----:R-:W-:Y:S05]  /*9a00*/  @!P2 BRA `(.L_x_4815) ;  /* 0x00000124000ca947 */ /* 0x001fea0003800000 */
.L_x_4814:
[----:B------:R-:W-:Y:S05]  /*9a10*/  WARPSYNC.ALL ;  /* 0x0000000000007948 */ /* 0x000fea0003800000 */
[----:B------:R-:W-:Y:S01]  /*9a20*/  LOP3.LUT R14, R0, 0x10000, RZ, 0xfc, !PT ;  /* 0x00010000000e7812 */ /* 0x000fe200078efcff */
[----:B------:R-:W2:Y:S01]  /*9a30*/  LDL.LU R3, [R1+0x8] ;  /* 0x0000080001037983 */ /* 0x000ea20000300800 */
[----:B------:R-:W-:Y:S01]  /*9a40*/  VIADD R0, R2, 0x20400 ;  /* 0x0002040002007836 */ /* 0x000fe20000000000 */
[----:B-----5:R-:W-:Y:S02]  /*9a50*/  WARPGROUP.ARRIVE ;  /* 0x00000000000079c5 */ /* 0x020fe40000000000 */
[----:B------:R-:W-:Y:S01]  /*9a60*/  IMAD R6, R18, 0x200, R14 ;  /* 0x0000020012067824 */ /* 0x000fe200078e020e */
[----:B------:R-:W1:Y:S01]  /*9a70*/  LDC R231, c[0x0][0x448] ;  /* 0x00011200ffe77b82 */ /* 0x000e620000000800 */
        /* <DEDUP_REMOVED lines=16> */
[----:B------:R-:W-:Y:S01]  /*9b80*/  IMAD.IADD R0, R203, 0x1, R196 ;  /* 0x00000001cb007824 */ /* 0x000fe200078e02c4 */
[----:B-1----:R-:W-:-:S07]  /*9b90*/  ISETP.NE.AND P2, PT, R231, 0x1, PT ;  /* 0x00000001e700780c */ /* 0x002fce0003f45270 */
[----:B------:R-:W-:Y:S01]  /*9ba0*/  HGMMA.64x64x16.F32.BF16 R24, gdesc[UR4], RZ, !UPT, gsb0 ;  /* 0x00e00000041879f0 */ /* 0x000fe2000c0018ff */
[----:B------:R-:W-:Y:S01]  /*9bb0*/  R2UR UR6, R8 ;  /* 0x00000000080672ca */ /* 0x000fe200000e0000 */
[----:B------:R-:W-:Y:S01]  /*9bc0*/  VIADD R8, R4, 0x4 ;  /* 0x0000000404087836 */ /* 0x000fe20000000000 */
        /* <DEDUP_REMOVED lines=17> */
[----:B------:R-:W-:Y:S02]  /*9ce0*/  R2UR UR6, R12 ;  /* 0x000000000c0672ca */ /* 0x000fe400000e0000 */
[----:B------:R-:W-:Y:S01]  /*9cf0*/  R2UR UR7, R13 ;  /* 0x000000000d0772ca */ /* 0x000fe200000e0000 */
[----:B------:R-:W1:Y:S01]  /*9d00*/  @P2 LDC R12, c[0x0][0x450] ;  /* 0x00011400ff0c2b82 */ /* 0x000e620000000800 */
[----:B------:R-:W-:Y:S02]  /*9d10*/  R2UR UR4, R6 ;  /* 0x00000000060472ca */ /* 0x000fe400000e0000 */
[----:B------:R-:W-:Y:S01]  /*9d20*/  R2UR UR5, R7 ;  /* 0x00000000070572ca */ /* 0x000fe200000e0000 */
[----:B------:R-:W-:Y:S02]  /*9d30*/  WARPGROUP.DEPBAR.LE gsb0, 0x0 ;  /* 0x00008000000079c5 */ /* 0x000fe40000010000 */
[----:B------:R-:W-:-:S10]  /*9d40*/  WARPGROUP.ARRIVE ;  /* 0x00000000000079c5 */ /* 0x000fd40000000000 */
[----:B------:R-:W-:Y:S01]  /*9d50*/  HGMMA.64x64x16.F32.BF16 R24, gdesc[UR4], R24, gsb0 ;  /* 0x00e00000041879f0 */ /* 0x000fe20008001818 */
[----:B------:R-:W-:Y:S01]  /*9d60*/  ULDC UR4, c[0x0][0x988] ;  /* 0x0002620000047ab9 */ /* 0x000fe20000000800 */
[----:B--2---:R-:W-:-:S04]  /*9d70*/  LOP3.LUT R3, R3, 0xf7ffffff, RZ, 0xc0, !PT ;  /* 0xf7ffffff03037812 */ /* 0x004fc800078ec0ff */
[----:B------:R-:W-:-:S05]  /*9d80*/  @P2 LOP3.LUT R3, R3, 0x8000000, RZ, 0xfc, !PT ;  /* 0x0800000003032812 */ /* 0x000fca00078efcff */
[----:B------:R2:W-:Y:S02]  /*9d90*/  STL [R1+0x8], R3 ;  /* 0x0000080301007387 */ /* 0x0005e40000100800 */
[----:B--2---:R-:W2:Y:S02]  /*9da0*/  @P2 LDC R3, c[0x0][0x44c] ;  /* 0x00011300ff032b82 */ /* 0x004ea40000000800 */
[----:B--2---:R-:W-:-:S05]  /*9db0*/  @P2 IMAD.HI.U32 R3, R0, R3, RZ ;  /* 0x0000000300032227 */ /* 0x004fca00078e00ff */
[----:B-1----:R-:W-:Y:S01]  /*9dc0*/  @P2 SHF.R.U32.HI R0, RZ, R12, R3 ;  /* 0x0000000cff002219 */ /* 0x002fe20000011603 */
[----:B------:R-:W-:-:S04]  /*9dd0*/  IMAD.MOV.U32 R12, RZ, RZ, -0x40 ;  /* 0xffffffc0ff0c7424 */ /* 0x000fc800078e00ff */
[----:B------:R-:W1:Y:S01]  /*9de0*/  SHFL.IDX PT, R13, R0, 0x1, 0x1c1f ;  /* 0x003c1f00000d7f89 */ /* 0x000e6200000e0000 */
[----:B------:R-:W-:-:S03]  /*9df0*/  IMAD R12, R181, R12, 0x40 ;  /* 0x00000040b50c7424 */ /* 0x000fc600078e020c */
[----:B------:R-:W2:Y:S02]  /*9e00*/  SHFL.IDX PT, R0, R0, RZ, 0x1c1f ;  /* 0x001c1fff00007589 */ /* 0x000ea400000e0000 */
[----:B------:R-:W-:Y:S01]  /*9e10*/  IADD3 R3, R195, 0x1, R12 ;  /* 0x00000001c3037810 */ /* 0x000fe20007ffe00c */
[----:B------:R-:W-:Y:S02]  /*9e20*/  WARPGROUP.DEPBAR.LE gsb0, 0x0 ;  /* 0x00008000000079c5 */ /* 0x000fe40000010000 */
[----:B------:R-:W-:Y:S02]  /*9e30*/  IADD3 R12, -R189, R12, R195 ;  /* 0x0000000cbd0c7210 */ /* 0x000fe40007ffe1c3 */
[----:B------:R-:W-:-:S04]  /*9e40*/  IADD3 R3, -R194, R3, -R189 ;  /* 0x00000003c2037210 */ /* 0x000fc80007ffe9bd */
[----:B-1----:R-:W-:-:S04]  /*9e50*/  VIADDMNMX R13, R13, R3, R12, PT ;  /* 0x000000030d0d7246 */ /* 0x002fc8000380010c */
[C---:B------:R-:W-:Y:S02]  /*9e60*/  ISETP.GT.AND P2, PT, R13.reuse, RZ, PT ;  /* 0x000000ff0d00720c */ /* 0x040fe40003f44270 */
[C---:B------:R-:W-:Y:S02]  /*9e70*/  ISETP.GT.AND P3, PT, R13.reuse, 0x1, PT ;  /* 0x000000010d00780c */ /* 0x040fe40003f64270 */
[----:B------:R-:W-:Y:S02]  /*9e80*/  ISETP.GT.AND P4, PT, R13, 0x8, PT ;  /* 0x000000080d00780c */ /* 0x000fe40003f84270 */
[----:B------:R-:W-:Y:S02]  /*9e90*/  FSEL R15, R26, -INF , P2 ;  /* 0xff8000001a0f7808 */ /* 0x000fe40001000000 */
[----:B------:R-:W-:Y:S02]  /*9ea0*/  FSEL R20, R27, -INF , P3 ;  /* 0xff8000001b147808 */ /* 0x000fe40001800000 */
        /* <DEDUP_REMOVED lines=39> */
[----:B------:R-:W-:Y:S02]  /*a120*/  FSEL R55, R55, -INF , P2 ;  /* 0xff80000037377808 */ /* 0x000fe40001000000 */
[----:B------:R-:W-:Y:S02]  /*a130*/  FMNMX.FTZ R26, R81, R26, !PT ;  /* 0x0000001a511a7209 */ /* 0x000fe40007810000 */
[----:B--2---:R-:W-:Y:S02]  /*a140*/  VIADDMNMX R3, R0, R3, R12, PT ;  /* 0x0000000300037246 */ /* 0x004fe4000380010c */
[----:B------:R-:W-:-:S02]  /*a150*/  FMNMX.FTZ R26, R55, R26, !PT ;  /* 0x0000001a371a7209 */ /* 0x000fc40007810000 */
[C---:B------:R-:W-:Y:S02]  /*a160*/  ISETP.GT.AND P2, PT, R3.reuse, RZ, PT ;  /* 0x000000ff0300720c */ /* 0x040fe40003f44270 */
[C---:B------:R-:W-:Y:S01]  /*a170*/  ISETP.GT.AND P3, PT, R3.reuse, 0x1, PT ;  /* 0x000000010300780c */ /* 0x040fe20003f64270 */
[----:B------:R-:W1:Y:S01]  /*a180*/  SHFL.BFLY PT, R13, R26, 0x2, 0x1f ;  /* 0x0c401f001a0d7f89 */ /* 0x000e6200000e0000 */
        /* <DEDUP_REMOVED lines=12> */
[----:B-1----:R-:W-:Y:S02]  /*a250*/  FMNMX.FTZ R13, R26, R13, !PT ;  /* 0x0000000d1a0d7209 */ /* 0x002fe40007810000 */
[----:B------:R-:W-:Y:S02]  /*a260*/  ISETP.GT.AND P3, PT, R3, 0x18, PT ;  /* 0x000000180300780c */ /* 0x000fe40003f64270 */
[----:B------:R-:W-:Y:S01]  /*a270*/  FSEL R33, R33, -INF , P2 ;  /* 0xff80000021217808 */ /* 0x000fe20001000000 */
[----:B------:R-:W1:Y:S01]  /*a280*/  SHFL.BFLY PT, R12, R13, 0x1, 0x1f ;  /* 0x0c201f000d0c7f89 */ /* 0x000e6200000e0000 */
        /* <DEDUP_REMOVED lines=19> */
[----:B-1----:R-:W-:Y:S01]  /*a3c0*/  FMNMX.FTZ R13, R13, R12, !PT ;  /* 0x0000000c0d0d7209 */ /* 0x002fe20007810000 */
[----:B------:R-:W-:Y:S01]  /*a3d0*/  IMAD.U32 R12, RZ, RZ, UR4 ;  /* 0x00000004ff0c7e24 */ /* 0x000fe2000f8e00ff */
[----:B------:R-:W-:Y:S02]  /*a3e0*/  ISETP.GT.AND P2, PT, R3, 0x31, PT ;  /* 0x000000310300780c */ /* 0x000fe40003f44270 */
[----:B------:R-:W-:Y:S01]  /*a3f0*/  FSEL R47, R48, -INF , P3 ;  /* 0xff800000302f7808 */ /* 0x000fe20001800000 */
[----:B------:R-:W-:Y:S01]  /*a400*/  FMUL.FTZ R24, R13, R12 ;  /* 0x0000000c0d187220 */ /* 0x000fe20000410000 */
[----:B------:R-:W-:Y:S02]  /*a410*/  FMNMX.FTZ R0, R45, R0, !PT ;  /* 0x000000002d007209 */ /* 0x000fe40007810000 */
[----:B------:R-:W-:Y:S02]  /*a420*/  ISETP.GT.AND P3, PT, R3, 0x38, PT ;  /* 0x000000380300780c */ /* 0x000fe40003f64270 */
[----:B------:R-:W-:-:S02]  /*a430*/  FSEL R49, R49, -INF , P2 ;  /* 0xff80000031317808 */ /* 0x000fc40001000000 */
[----:B------:R-:W-:Y:S02]  /*a440*/  FMNMX.FTZ R0, R47, R0, !PT ;  /* 0x000000002f007209 */ /* 0x000fe40007810000 */
[----:B------:R-:W-:Y:S02]  /*a450*/  FSETP.NEU.FTZ.AND P4, PT, R13, -INF , PT ;  /* 0xff8000000d00780b */ /* 0x000fe40003f9d000 */
[----:B------:R-:W-:Y:S02]  /*a460*/  ISETP.GT.AND P2, PT, R3, 0x39, PT ;  /* 0x000000390300780c */ /* 0x000fe40003f44270 */
[----:B------:R-:W-:Y:S02]  /*a470*/  FSEL R3, R52, -INF , P3 ;  /* 0xff80000034037808 */ /* 0x000fe40001800000 */
[----:B------:R-:W-:Y:S02]  /*a480*/  FMNMX.FTZ R0, R49, R0, !PT ;  /* 0x0000000031007209 */ /* 0x000fe40007810000 */
[----:B------:R-:W-:-:S02]  /*a490*/  FSEL R24, R24, RZ, P4 ;  /* 0x000000ff18187208 */ /* 0x000fc40002000000 */
[----:B------:R-:W-:Y:S02]  /*a4a0*/  FSEL R53, R53, -INF , P2 ;  /* 0xff80000035357808 */ /* 0x000fe40001000000 */
[----:B------:R-:W-:Y:S01]  /*a4b0*/  FMNMX.FTZ R0, R3, R0, !PT ;  /* 0x0000000003007209 */ /* 0x000fe20007810000 */
[-CC-:B------:R-:W-:Y:S01]  /*a4c0*/  FFMA.FTZ R15, R15, R12.reuse, -R24.reuse ;  /* 0x0000000c0f0f7223 */ /* 0x180fe20000010818 */
[-CC-:B------:R-:W-:Y:S01]  /*a4d0*/  FFMA.FTZ R20, R20, R12.reuse, -R24.reuse ;  /* 0x0000000c14147223 */ /* 0x180fe20000010818 */
[--C-:B------:R-:W-:Y:S01]  /*a4e0*/  FFMA.FTZ R59, R59, R12, -R24.reuse ;  /* 0x0000000c3b3b7223 */ /* 0x100fe20000010818 */
[----:B------:R-:W-:Y:S01]  /*a4f0*/  FMNMX.FTZ R0, R53, R0, !PT ;  /* 0x0000000035007209 */ /* 0x000fe20007810000 */
        /* <DEDUP_REMOVED lines=8> */
[----:B------:R2:W-:Y:S01]  /*a580*/  MUFU.EX2 R26, R20 ;  /* 0x00000014001a7308 */ /* 0x0005e20000000800 */
[----:B-1----:R-:W2:Y:S01]  /*a590*/  SHFL.BFLY PT, R15, R0, 0x2, 0x1f ;  /* 0x0c401f00000f7f89 */ /* 0x002ea200000e0000 */
[-CC-:B------:R-:W-:Y:S01]  /*a5a0*/  FFMA.FTZ R75, R75, R12.reuse, -R24.reuse ;  /* 0x0000000c4b4b7223 */ /* 0x180fe20000010818 */
[-CC-:B------:R-:W-:Y:S01]  /*a5b0*/  FFMA.FTZ R77, R77, R12.reuse, -R24.reuse ;  /* 0x0000000c4d4d7223 */ /* 0x180fe20000010818 */
[-CC-:B------:R-:W-:Y:S01]  /*a5c0*/  FFMA.FTZ R79, R79, R12.reuse, -R24.reuse ;  /* 0x0000000c4f4f7223 */ /* 0x180fe20000010818 */
[-CC-:B------:R-:W-:Y:S01]  /*a5d0*/  FFMA.FTZ R51, R51, R12.reuse, -R24.reuse ;  /* 0x0000000c33337223 */ /* 0x180fe20000010818 */
[-CC-:B------:R-:W-:Y:S01]  /*a5e0*/  FFMA.FTZ R81, R81, R12.reuse, -R24.reuse ;  /* 0x0000000c51517223 */ /* 0x180fe20000010818 */
[----:B------:R-:W-:Y:S01]  /*a5f0*/  FFMA.FTZ R24, R55, R12, -R24 ;  /* 0x0000000c37187223 */ /* 0x000fe20000010818 */
[----:B------:R-:W-:Y:S08]  /*a600*/  MUFU.EX2 R59, R59 ;  /* 0x0000003b003b7308 */ /* 0x000ff00000000800 */
[----:B------:R-:W1:Y:S08]  /*a610*/  MUFU.EX2 R28, R61 ;  /* 0x0000003d001c7308 */ /* 0x000e700000000800 */
[----:B------:R-:W-:Y:S01]  /*a620*/  MUFU.EX2 R63, R63 ;  /* 0x0000003f003f7308 */ /* 0x000fe20000000800 */
[----:B--2---:R-:W-:-:S05]  /*a630*/  FMNMX.FTZ R20, R0, R15, !PT ;  /* 0x0000000f00147209 */ /* 0x004fca0007810000 */
[----:B------:R-:W2:Y:S02]  /*a640*/  SHFL.BFLY PT, R15, R20, 0x1, 0x1f ;  /* 0x0c201f00140f7f89 */ /* 0x000ea400000e0000 */
[----:B------:R-:W3:Y:S01]  /*a650*/  MUFU.EX2 R30, R65 ;  /* 0x00000041001e7308 */ /* 0x000ee20000000800 */
[----:B-1----:R-:W-:-:S07]  /*a660*/  F2FP.BF16.F32.PACK_AB R167, R28, R59 ;  /* 0x0000003b1ca7723e */ /* 0x002fce00000010ff */
[----:B------:R-:W-:Y:S08]  /*a670*/  MUFU.EX2 R67, R67 ;  /* 0x0000004300437308 */ /* 0x000ff00000000800 */
[----:B------:R-:W1:Y:S01]  /*a680*/  MUFU.EX2 R32, R69 ;  /* 0x0000004500207308 */ /* 0x000e620000000800 */
[----:B---3--:R-:W-:Y:S02]  /*a690*/  F2FP.BF16.F32.PACK_AB R153, R30, R63 ;  /* 0x0000003f1e99723e */ /* 0x008fe400000010ff */
[----:B--2---:R-:W-:-:S05]  /*a6a0*/  FMNMX.FTZ R15, R20, R15, !PT ;  /* 0x0000000f140f7209 */ /* 0x004fca0007810000 */
[----:B------:R-:W-:Y:S01]  /*a6b0*/  MUFU.EX2 R71, R71 ;  /* 0x0000004700477308 */ /* 0x000fe20000000800 */
[C---:B------:R-:W-:Y:S01]  /*a6c0*/  FSETP.NEU.FTZ.AND P2, PT, R15.reuse, -INF , PT ;  /* 0xff8000000f00780b */ /* 0x040fe20003f5d000 */
[----:B------:R-:W-:-:S05]  /*a6d0*/  FMUL.FTZ R0, R15, R12 ;  /* 0x0000000c0f007220 */ /* 0x000fca0000410000 */
[----:B------:R-:W-:Y:S01]  /*a6e0*/  FSEL R20, R0, RZ, P2 ;  /* 0x000000ff00147208 */ /* 0x000fe20001000000 */
[----:B------:R-:W-:Y:S01]  /*a6f0*/  FADD.FTZ R0, R165, R26 ;  /* 0x0000001aa5007221 */ /* 0x000fe20000010000 */
[----:B------:R-:W2:Y:S01]  /*a700*/  MUFU.EX2 R34, R73 ;  /* 0x0000004900227308 */ /* 0x000ea20000000800 */
[----:B------:R-:W-:Y:S02]  /*a710*/  F2FP.BF16.F32.PACK_AB R165, R26, R165 ;  /* 0x000000a51aa5723e */ /* 0x000fe400000010ff */
[-CC-:B------:R-:W-:Y:S01]  /*a720*/  FFMA.FTZ R21, R21, R12.reuse, -R20.reuse ;  /* 0x0000000c15157223 */ /* 0x180fe20000010814 */
        /* <DEDUP_REMOVED lines=11> */
[----:B------:R-:W-:Y:S01]  /*a7e0*/  FFMA.FTZ R45, R45, R12, -R20 ;  /* 0x0000000c2d2d7223 */ /* 0x000fe20000010814 */
[----:B------:R-:W4:Y:S01]  /*a7f0*/  MUFU.EX2 R21, R21 ;  /* 0x0000001500157308 */ /* 0x000f220000000800 */
[----:B---3--:R-:W-:Y:S01]  /*a800*/  FADD.FTZ R25, R59, R0 ;  /* 0x000000003b197221 */ /* 0x008fe20000010000 */
[----:B------:R-:W-:-:S02]  /*a810*/  @!P1 VIADD R0, R168, 0x28c40 ;  /* 0x00028c40a8009836 */ /* 0x000fc40000000000 */
[-CC-:B------:R-:W-:Y:S01]  /*a820*/  FFMA.FTZ R47, R47, R12.reuse, -R20.reuse ;  /* 0x0000000c2f2f7223 */ /* 0x180fe20000010814 */
[-CC-:B------:R-:W-:Y:S01]  /*a830*/  FFMA.FTZ R49, R49, R12.reuse, -R20.reuse ;  /* 0x0000000c31317223 */ /* 0x180fe20000010814 */
[----:B------:R-:W-:Y:S01]  /*a840*/  FADD.FTZ R44, R28, R25 ;  /* 0x000000191c2c7221 */ /* 0x000fe20000010000 */
[-C--:B------:R-:W-:Y:S01]  /*a850*/  FFMA.FTZ R3, R3, R12.reuse, -R20 ;  /* 0x0000000c03037223 */ /* 0x080fe20000010814 */
[----:B------:R-:W-:Y:S01]  /*a860*/  @!P1 PRMT R0, RZ, 0x654, R0 ;  /* 0x00000654ff009816 */ /* 0x000fe20000000000 */
[----:B------:R-:W3:Y:S01]  /*a870*/  MUFU.EX2 R27, R27 ;  /* 0x0000001b001b7308 */ /* 0x000ee20000000800 */
[----:B------:R-:W-:Y:S01]  /*a880*/  FFMA.FTZ R20, R53, R12, -R20 ;  /* 0x0000000c35147223 */ /* 0x000fe20000010814 */
[----:B-1----:R-:W-:Y:S01]  /*a890*/  F2FP.BF16.F32.PACK_AB R155, R32, R67 ;  /* 0x00000043209b723e */ /* 0x002fe200000010ff */
[----:B------:R1:W-:Y:S01]  /*a8a0*/  @!P1 SYNCS.ARRIVE.TRANS64.RED.A1T0 RZ, [R0+URZ], RZ ;  /* 0x000000ff00ff99a7 */ /* 0x0003e2000810043f */
[----:B--2---:R-:W-:-:S04]  /*a8b0*/  F2FP.BF16.F32.PACK_AB R157, R34, R71 ;  /* 0x00000047229d723e */ /* 0x004fc800000010ff */
[----:B------:R2:W0:Y:S01]  /*a8c0*/  MUFU.EX2 R166, R29 ;  /* 0x0000001d00a67308 */ /* 0x0004220000000800 */
[----:B----4-:R-:W-:Y:S01]  /*a8d0*/  FADD.FTZ R42, R21, R164 ;  /* 0x000000a4152a7221 */ /* 0x010fe20000010000 */
[----:B------:R-:W-:-:S06]  /*a8e0*/  F2FP.BF16.F32.PACK_AB R164, R164, R21 ;  /* 0x00000015a4a4723e */ /* 0x000fcc00000010ff */
[----:B------:R-:W4:Y:S01]  /*a8f0*/  MUFU.EX2 R31, R31 ;  /* 0x0000001f001f7308 */ /* 0x000f220000000800 */
[----:B---3--:R-:W-:Y:S01]  /*a900*/  FADD.FTZ R25, R27, R42 ;  /* 0x0000002a1b197221 */ /* 0x008fe20000010000 */
[----:B--2---:R-:W-:-:S04]  /*a910*/  FADD.FTZ R29, R63, R44 ;  /* 0x0000002c3f1d7221 */ /* 0x004fc80000010000 */
[----:B------:R-:W-:Y:S02]  /*a920*/  FADD.FTZ R44, R30, R29 ;  /* 0x0000001d1e2c7221 */ /* 0x000fe40000010000 */
[----:B------:R-:W2:Y:S01]  /*a930*/  MUFU.EX2 R152, R33 ;  /* 0x0000002100987308 */ /* 0x000ea20000000800 */
[C---:B0-----:R-:W-:Y:S01]  /*a940*/  FADD.FTZ R42, R166.reuse, R25 ;  /* 0x00000019a62a7221 */ /* 0x041fe20000010000 */
[----:B------:R-:W-:Y:S01]  /*a950*/  FADD.FTZ R29, R67, R44 ;  /* 0x0000002c431d7221 */ /* 0x000fe20000010000 */
[----:B------:R-:W-:Y:S01]  /*a960*/  F2FP.BF16.F32.PACK_AB R166, R166, R27 ;  /* 0x0000001ba6a6723e */ /* 0x000fe200000010ff */
[----:B------:R-:W-:Y:S01]  /*a970*/  BAR.SYNC.DEFER_BLOCKING 0xf, 0x100 ;  /* 0x03c4000000007b1d */ /* 0x000fe20000010000 */
[----:B----4-:R-:W-:-:S05]  /*a980*/  FADD.FTZ R25, R31, R42 ;  /* 0x0000002a1f197221 */ /* 0x010fca0000010000 */
[----:B------:R-:W0:Y:S01]  /*a990*/  MUFU.EX2 R35, R35 ;  /* 0x0000002300237308 */ /* 0x000e220000000800 */
[----:B------:R-:W-:-:S04]  /*a9a0*/  FADD.FTZ R42, R32, R29 ;  /* 0x0000001d202a7221 */ /* 0x000fc80000010000 */
[----:B------:R-:W-:Y:S01]  /*a9b0*/  FADD.FTZ R29, R71, R42 ;  /* 0x0000002a471d7221 */ /* 0x000fe20000010000 */
[----:B--2---:R-:W-:Y:S02]  /*a9c0*/  FADD.FTZ R26, R152, R25 ;  /* 0x00000019981a7221 */ /* 0x004fe40000010000 */
[----:B------:R-:W2:Y:S01]  /*a9d0*/  MUFU.EX2 R154, R37 ;  /* 0x00000025009a7308 */ /* 0x000ea20000000800 */
[----:B------:R-:W-:Y:S01]  /*a9e0*/  FADD.FTZ R28, R34, R29 ;  /* 0x0000001d221c7221 */ /* 0x000fe20000010000 */
[----:B------:R-:W-:-:S06]  /*a9f0*/  F2FP.BF16.F32.PACK_AB R152, R152, R31 ;  /* 0x0000001f9898723e */ /* 0x000fcc00000010ff */
[----:B------:R-:W3:Y:S01]  /*aa00*/  MUFU.EX2 R39, R39 ;  /* 0x0000002700277308 */ /* 0x000ee20000000800 */
[----:B0-----:R-:W-:Y:S01]  /*aa10*/  FADD.FTZ R25, R35, R26 ;  /* 0x0000001a23197221 */ /* 0x001fe20000010000 */
[----:B------:R0:W-:Y:S06]  /*aa20*/  STSM.16.M88.4 [R198+0x26800], R164 ;  /* 0x026800a4c6007844 */ /* 0x0001ec0000000200 */
[----:B------:R-:W4:Y:S01]  /*aa30*/  MUFU.EX2 R156, R41 ;  /* 0x00000029009c7308 */ /* 0x000f220000000800 */
[C---:B--2---:R-:W-:Y:S01]  /*aa40*/  FADD.FTZ R26, R154.reuse, R25 ;  /* 0x000000199a1a7221 */ /* 0x044fe20000010000 */
[----:B------:R-:W-:-:S05]  /*aa50*/  F2FP.BF16.F32.PACK_AB R154, R154, R35 ;  /* 0x000000239a9a723e */ /* 0x000fca00000010ff */
[----:B------:R0:W-:Y:S01]  /*aa60*/  STSM.16.M88.4 [R199], R152 ;  /* 0x00000098c7007844 */ /* 0x0001e20000000200 */
[----:B------:R-:W2:Y:S01]  /*aa70*/  MUFU.EX2 R75, R75 ;  /* 0x0000004b004b7308 */ /* 0x000ea20000000800 */
[----:B---3--:R-:W-:-:S07]  /*aa80*/  FADD.FTZ R21, R39, R26 ;  /* 0x0000001a27157221 */ /* 0x008fce0000010000 */
[----:B------:R-:W3:Y:S01]  /*aa90*/  MUFU.EX2 R43, R43 ;  /* 0x0000002b002b7308 */ /* 0x000ee20000000800 */
[C---:B----4-:R-:W-:Y:S01]  /*aaa0*/  FADD.FTZ R26, R156.reuse, R21 ;  /* 0x000000159c1a7221 */ /* 0x050fe20000010000 */
[----:B------:R-:W-:-:S06]  /*aab0*/  F2FP.BF16.F32.PACK_AB R156, R156, R39 ;  /* 0x000000279c9c723e */ /* 0x000fcc00000010ff */
[----:B------:R-:W-:Y:S01]  /*aac0*/  MUFU.EX2 R40, R24 ;  /* 0x0000001800287308 */ /* 0x000fe20000000800 */
[----:B--2---:R-:W-:-:S07]  /*aad0*/  FADD.FTZ R25, R75, R28 ;  /* 0x0000001c4b197221 */ /* 0x004fce0000010000 */
[----:B------:R-:W2:Y:S01]  /*aae0*/  MUFU.EX2 R36, R77 ;  /* 0x0000004d00247308 */ /* 0x000ea20000000800 */
[----:B---3--:R-:W-:-:S07]  /*aaf0*/  FADD.FTZ R21, R43, R26 ;  /* 0x0000001a2b157221 */ /* 0x008fce0000010000 */
[----:B------:R-:W3:Y:S08]  /*ab00*/  MUFU.EX2 R24, R45 ;  /* 0x0000002d00187308 */ /* 0x000ef00000000800 */
[----:B------:R-:W-:Y:S01]  /*ab10*/  MUFU.EX2 R79, R79 ;  /* 0x0000004f004f7308 */ /* 0x000fe20000000800 */
[C---:B--2---:R-:W-:Y:S01]  /*ab20*/  F2FP.BF16.F32.PACK_AB R159, R36.reuse, R75 ;  /* 0x0000004b249f723e */ /* 0x044fe200000010ff */
[----:B------:R-:W-:-:S06]  /*ab30*/  FADD.FTZ R36, R36, R25 ;  /* 0x0000001924247221 */ /* 0x000fcc0000010000 */
[----:B------:R-:W2:Y:S01]  /*ab40*/  MUFU.EX2 R38, R51 ;  /* 0x0000003300267308 */ /* 0x000ea20000000800 */
[C---:B---3--:R-:W-:Y:S01]  /*ab50*/  F2FP.BF16.F32.PACK_AB R158, R24.reuse, R43 ;  /* 0x0000002b189e723e */ /* 0x048fe200000010ff */
[----:B------:R-:W-:-:S04]  /*ab60*/  FADD.FTZ R24, R24, R21 ;  /* 0x0000001518187221 */ /* 0x000fc80000010000 */
[----:B------:R0:W-:Y:S02]  /*ab70*/  STSM.16.M88.4 [R201], R156 ;  /* 0x0000009cc9007844 */ /* 0x0001e40000000200 */
[----:B------:R-:W-:Y:S08]  /*ab80*/  MUFU.EX2 R47, R47 ;  /* 0x0000002f002f7308 */ /* 0x000ff00000000800 */
[----:B-1----:R-:W1:Y:S01]  /*ab90*/  MUFU.EX2 R0, R49 ;  /* 0x0000003100007308 */ /* 0x002e620000000800 */
[----:B--2---:R-:W-:Y:S01]  /*aba0*/  F2FP.BF16.F32.PACK_AB R161, R38, R79 ;  /* 0x0000004f26a1723e */ /* 0x004fe200000010ff */
[----:B------:R-:W-:-:S04]  /*abb0*/  FADD.FTZ R79, R79, R36 ;  /* 0x000000244f4f7221 */ /* 0x000fc80000010000 */
[----:B------:R-:W-:Y:S02]  /*abc0*/  FADD.FTZ R38, R38, R79 ;  /* 0x0000004f26267221 */ /* 0x000fe40000010000 */
[----:B------:R-:W2:Y:S08]  /*abd0*/  MUFU.EX2 R81, R81 ;  /* 0x0000005100517308 */ /* 0x000eb00000000800 */
[----:B------:R-:W3:Y:S01]  /*abe0*/  MUFU.EX2 R3, R3 ;  /* 0x0000000300037308 */ /* 0x000ee20000000800 */
[----:B-1----:R-:W-:Y:S01]  /*abf0*/  F2FP.BF16.F32.PACK_AB R160, R0, R47 ;  /* 0x0000002f00a0723e */ /* 0x002fe200000010ff */
[----:B------:R-:W-:-:S04]  /*ac00*/  FADD.FTZ R47, R47, R24 ;  /* 0x000000182f2f7221 */ /* 0x000fc80000010000 */
[----:B------:R-:W-:Y:S02]  /*ac10*/  FADD.FTZ R0, R0, R47 ;  /* 0x0000002f00007221 */ /* 0x000fe40000010000 */
[----:B------:R-:W1:Y:S01]  /*ac20*/  MUFU.EX2 R20, R20 ;  /* 0x0000001400147308 */ /* 0x000e620000000800 */
[----:B--2---:R-:W-:Y:S01]  /*ac30*/  F2FP.BF16.F32.PACK_AB R163, R40, R81 ;  /* 0x0000005128a3723e */ /* 0x004fe200000010ff */
[----:B------:R-:W-:Y:S01]  /*ac40*/  FADD.FTZ R81, R81, R38 ;  /* 0x0000002651517221 */ /* 0x000fe20000010000 */
[----:B---3--:R-:W-:Y:S01]  /*ac50*/  FADD.FTZ R21, R3, R0 ;  /* 0x0000000003157221 */ /* 0x008fe20000010000 */
[----:B-1----:R-:W-:Y:S02]  /*ac60*/  F2FP.BF16.F32.PACK_AB R162, R20, R3 ;  /* 0x0000000314a2723e */ /* 0x002fe400000010ff */
[----:B------:R-:W-:Y:S01]  /*ac70*/  FADD.FTZ R3, R40, R81 ;  /* 0x0000005128037221 */ /* 0x000fe20000010000 */
[----:B------:R-:W-:Y:S02]  /*ac80*/  FADD.FTZ R0, R20, R21 ;  /* 0x0000001514007221 */ /* 0x000fe40000010000 */
[----:B------:R0:W-:Y:S01]  /*ac90*/  STSM.16.M88.4 [R200], R160 ;  /* 0x000000a0c8007844 */ /* 0x0001e20000000200 */
[----:B------:R-:W-:Y:S05]  /*aca0*/  @!P0 BRA `(.L_x_4816) ;  /* 0x0000000000048947 */ /* 0x000fea0003800000 */
[----:B------:R-:W-:Y:S01]  /*acb0*/  BPT.TRAP 0x1 ;  /* 0x000000040000795c */ /* 0x000fe20000300000 */
.L_x_4816:
[----:B------:R1:W2:Y:S01]  /*acc0*/  SYNCS.PHASECHK.TRANS64.TRYWAIT P2, [R168+URZ+0x28c50], R57 ;  /* 0x028c5039a80075a7 */ /* 0x0002a2000804017f */
[----:B------:R-:W-:Y:S05]  /*acd0*/  @!P0 BRA `(.L_x_4817) ;  /* 0x0000000000048947 */ /* 0x000fea0003800000 */
[----:B------:R-:W-:Y:S01]  /*ace0*/  BPT.TRAP 0x1 ;  /* 0x000000040000795c */ /* 0x000fe20000300000 */
.L_x_4817:
[----:B------:R-:W-:Y:S01]  /*acf0*/  ULDC UR36, c[0x0][0x988] ;  /* 0x0002620000247ab9 */ /* 0x000fe20000000800 */
[----:B------:R-:W-:Y:S01]  /*ad00*/  ULDC UR37, c[0x0][0x988] ;  /* 0x0002620000257ab9 */ /* 0x000fe20000000800 */
[----:B------:R-:W-:Y:S01]  /*ad10*/  BSSY B0, `(.L_x_4818) ;  /* 0x0000006000007945 */ /* 0x000fe20003800000 */
[----:B------:R-:W-:Y:S02]  /*ad20*/  IMAD R20, R18, 0x1000, R191 ;  /* 0x0000100012147824 */ /* 0x000fe400078e02bf */
[----:B------:R-:W-:Y:S01]  /*ad30*/  IMAD.MOV.U32 R21, RZ, RZ, 0x40000040 ;  /* 0x40000040ff157424 */ /* 0x000fe200078e00ff */
[----:B--2---:R-:W-:Y:S06]  /*ad40*/  @P2 BRA `(.L_x_4819) ;  /* 0x0000000000082947 */ /* 0x004fec0003800000 */
[----:B------:R-:W2:Y:S02]  /*ad50*/  SYNCS.PHASECHK.TRANS64.TRYWAIT P2, [R168+URZ+0x28c50], R57 ;  /* 0x028c5039a80075a7 */ /* 0x000ea4000804017f */
[----:B--2---:R-:W-:Y:S05]  /*ad60*/  @!P2 BRA `(.L_x_4820) ;  /* 0x000001100048a947 */ /* 0x004fea0003800000 */
.L_x_4819:
[----:B------:R-:W-:Y:S05]  /*ad70*/  BSYNC B0 ;  /* 0x0000000000007941 */ /* 0x000fea0003800000 */
.L_x_4818:
[----:B------:R-:W-:Y:S01]  /*ad80*/  R2UR UR6, R20 ;  /* 0x00000000140672ca */ /* 0x000fe200000e0000 */
[----:B-12---:R-:W-:Y:S01]  /*ad90*/  WARPGROUP.ARRIVE ;  /* 0x00000000000079c5 */ /* 0x006fe20000000000 */
[----:B------:R-:W-:Y:S01]  /*ada0*/  R2UR UR7, R21 ;  /* 0x00000000150772ca */ /* 0x000fe200000e0000 */
[----:B------:R-:W-:Y:S01]  /*adb0*/  IMAD.MOV.U32 R21, RZ, RZ, 0x40000040 ;  /* 0x40000040ff157424 */ /* 0x000fe200078e00ff */
[----:B------:R-:W-:Y:S01]  /*adc0*/  ISETP.NE.AND P2, PT, R231, 0x1, PT ;  /* 0x00000001e700780c */ /* 0x000fe20003f45270 */
[----:B------:R-:W-:Y:S01]  /*add0*/  VIADD R215, R181, 0xfffffffe ;  /* 0xfffffffeb5d77836 */ /* 0x000fe20000000000 */
[----:B------:R-:W-:Y:S01]  /*ade0*/  BSSY B0, `(.L_x_4821) ;  /* 0x0000239000007945 */ /* 0x000fe20003800000 */
[----:B------:R-:W-:-:S05]  /*adf0*/  @!P1 VIADD R168, R168, 0x28c60 ;  /* 0x00028c60a8a89836 */ /* 0x000fca0000000000 */
[----:B------:R-:W-:-:S03]  /*ae00*/  @!P1 PRMT R168, RZ, 0x654, R168 ;  /* 0x00000654ffa89816 */ /* 0x000fc600000000a8 */
[----:B------:R-:W-:Y:S03]  /*ae10*/  HGMMA.64x256x16.F32.BF16 R24, R164, gdesc[UR4].tnspB, RZ, !UPT, gsb0 ;  /* 0x43e00004a4187df0 */ /* 0x000fe6000c0018ff */
[----:B------:R-:W-:Y:S02]  /*ae20*/  WARPGROUP.DEPBAR.LE gsb0, 0x0 ;  /* 0x00008000000079c5 */ /* 0x000fe40000010000 */
[----:B0-----:R-:W-:Y:S01]  /*ae30*/  VIADD R164, R20, 0x80 ;  /* 0x0000008014a47836 */ /* 0x001fe20000000000 */
        /* <DEDUP_REMOVED lines=12> */
[----:B------:R-:W-:Y:S01]  /*af00*/  R2UR UR7, R153 ;  /* 0x00000000990772ca */ /* 0x000fe200000e0000 */
[----:B------:R-:W0:-:S15]  /*af10*/  @P2 LDC R152, c[0x0][0x450] ;  /* 0x00011400ff982b82 */ /* 0x000e1e0000000800 */
[----:B------:R-:W-:Y:S01]  /*af20*/  HGMMA.64x256x16.F32.BF16 R24, R156, gdesc[UR4].tnspB, R24, gsb0 ;  /* 0x43e000049c187df0 */ /* 0x000fe20008001818 */
[----:B------:R-:W-:Y:S01]  /*af30*/  R2UR UR6, R20 ;  /* 0x00000000140672ca */ /* 0x000fe200000e0000 */
[----:B------:R-:W-:Y:S01]  /*af40*/  IMAD.MOV.U32 R20, RZ, RZ, R196 ;  /* 0x000000ffff147224 */ /* 0x000fe200078e00c4 */
[----:B------:R-:W-:Y:S02]  /*af50*/  R2UR UR7, R21 ;  /* 0x00000000150772ca */ /* 0x000fe400000e0000 */
[----:B------:R-:W1:Y:S02]  /*af60*/  @P2 LDC R21, c[0x0][0x44c] ;  /* 0x00011300ff152b82 */ /* 0x000e640000000800 */
[----:B-1----:R-:W-:-:S05]  /*af70*/  @P2 IMAD.HI.U32 R21, R196, R21, RZ ;  /* 0x00000015c4152227 */ /* 0x002fca00078e00ff */
[----:B0-----:R-:W-:-:S04]  /*af80*/  @P2 SHF.R.U32.HI R20, RZ, R152, R21 ;  /* 0x00000098ff142219 */ /* 0x001fc80000011615 */
[----:B------:R-:W-:-:S04]  /*af90*/  IADD3 R20, R20, R195, -R194 ;  /* 0x000000c314147210 */ /* 0x000fc80007ffe8c2 */
[----:B------:R-:W-:-:S04]  /*afa0*/  SHF.R.S32.HI R21, RZ, 0x1f, R20 ;  /* 0x0000001fff157819 */ /* 0x000fc80000011414 */
[----:B------:R-:W-:-:S04]  /*afb0*/  LEA.HI R21, R21, R20, RZ, 0x6 ;  /* 0x0000001415157211 */ /* 0x000fc800078f30ff */
[----:B------:R-:W-:-:S04]  /*afc0*/  SHF.R.S32.HI R21, RZ, 0x6, R21 ;  /* 0x00000006ff157819 */ /* 0x000fc80000011415 */
[----:B------:R-:W-:-:S04]  /*afd0*/  VIMNMX R214, RZ, R21, !PT ;  /* 0x00000015ffd67248 */ /* 0x000fc80007fe0100 */
[----:B------:R-:W-:Y:S01]  /*afe0*/  ISETP.GE.AND P2, PT, R215, R214, PT ;  /* 0x000000d6d700720c */ /* 0x000fe20003f46270 */
[----:B------:R-:W-:Y:S02]  /*aff0*/  WARPGROUP.DEPBAR.LE gsb0, 0x0 ;  /* 0x00008000000079c5 */ /* 0x000fe40000010000 */
[----:B------:R-:W-:-:S06]  /*b000*/  WARPGROUP.ARRIVE ;  /* 0x00000000000079c5 */ /* 0x000fcc0000000000 */
        /* <DEDUP_REMOVED lines=12> */
[----:B------:R-:W-:Y:S01]  /*b0d0*/  BSSY B1, `(.L_x_4822) ;  /* 0x0000209000017945 */ /* 0x000fe20003800000 */
[----:B------:R-:W-:Y:S02]  /*b0e0*/  IMAD.MOV.U32 R225, RZ, RZ, R13 ;  /* 0x000000ffffe17224 */ /* 0x000fe400078e000d */
[----:B------:R-:W-:Y:S02]  /*b0f0*/  IMAD.MOV.U32 R21, RZ, RZ, R15 ;  /* 0x000000ffff157224 */ /* 0x000fe400078e000f */
[----:B------:R-:W-:-:S07]  /*b100*/  IMAD.MOV.U32 R224, RZ, RZ, R18 ;  /* 0x000000ffffe07224 */ /* 0x000fce00078e0012 */
.L_x_4833:
[----:B------:R-:W-:-:S05]  /*b110*/  VIADD R18, R224, 0x1 ;  /* 0x00000001e0127836 */ /* 0x000fca0000000000 */
[----:B------:R-:W-:-:S04]  /*b120*/  ISETP.NE.AND P2, PT, R18, 0x2, PT ;  /* 0x000000021200780c */ /* 0x000fc80003f45270 */
[----:B------:R-:W-:Y:S02]  /*b130*/  SEL R12, RZ, 0x1, P2 ;  /* 0x00000001ff0c7807 */ /* 0x000fe40001000000 */
[----:B------:R-:W-:Y:S02]  /*b140*/  SEL R18, R18, RZ, P2 ;  /* 0x000000ff12127207 */ /* 0x000fe40001000000 */
[----:B------:R-:W-:Y:S01]  /*b150*/  LOP3.LUT R19, R19, R12, RZ, 0x3c, !PT ;  /* 0x0000000c13137212 */ /* 0x000fe200078e3cff */
[----:B-1----:R-:W-:Y:S06]  /*b160*/  @!P0 BRA `(.L_x_4823) ;  /* 0x0000000000048947 */ /* 0x002fec0003800000 */
[----:B------:R-:W-:Y:S01]  /*b170*/  BPT.TRAP 0x1 ;  /* 0x000000040000795c */ /* 0x000fe20000300000 */
.L_x_4823:
[----:B------:R-:W-:Y:S01]  /*b180*/  IMAD R216, R18, 0x8, R2 ;  /* 0x0000000812d87824 */ /* 0x000fe200078e0202 */
[----:B------:R-:W-:-:S04]  /*b190*/  SHF.L.U32 R20, R19, 0x1f, RZ ;  /* 0x0000001f13147819 */ /* 0x000fc800000006ff */
[----:B------:R1:W2:Y:S01]  /*b1a0*/  SYNCS.PHASECHK.TRANS64.TRYWAIT P2, [R216+URZ+0x28c30], R20 ;  /* 0x028c3014d80075a7 */ /* 0x0002a2000804017f */
[----:B------:R-:W-:Y:S05]  /*b1b0*/  @!P0 BRA `(.L_x_4824) ;  /* 0x0000000000048947 */ /* 0x000fea0003800000 */
[----:B------:R-:W-:Y:S01]  /*b1c0*/  BPT.TRAP 0x1 ;  /* 0x000000040000795c */ /* 0x000fe20000300000 */
.L_x_4824:
[----:B------:R-:W-:Y:S01]  /*b1d0*/  ISETP.NE.AND P3, PT, R231, 0x1, PT ;  /* 0x00000001e700780c */ /* 0x000fe20003f65270 */
[----:B------:R-:W-:Y:S01]  /*b1e0*/  IMAD.IADD R15, R203, 0x1, R196 ;  /* 0x00000001cb0f7824 */ /* 0x000fe200078e02c4 */
[----:B------:R-:W-:Y:S11]  /*b1f0*/  BSSY B2, `(.L_x_4825) ;  /* 0x0000008000027945 */ /* 0x000ff60003800000 */
[----:B------:R-:W3:Y:S08]  /*b200*/  @P3 LDC R12, c[0x0][0x44c] ;  /* 0x00011300ff0c3b82 */ /* 0x000ef00000000800 */
[----:B------:R-:W4:Y:S01]  /*b210*/  @P3 LDC R13, c[0x0][0x450] ;  /* 0x00011400ff0d3b82 */ /* 0x000f220000000800 */
[----:B---3--:R-:W-:-:S05]  /*b220*/  @P3 IMAD.HI.U32 R12, R15, R12, RZ ;  /* 0x0000000c0f0c3227 */ /* 0x008fca00078e00ff */
[----:B----4-:R-:W-:Y:S01]  /*b230*/  @P3 SHF.R.U32.HI R15, RZ, R13, R12 ;  /* 0x0000000dff0f3219 */ /* 0x010fe2000001160c */
[----:B--2---:R-:W-:Y:S06]  /*b240*/  @P2 BRA `(.L_x_4826) ;  /* 0x0000000000082947 */ /* 0x004fec0003800000 */
[----:B------:R-:W2:Y:S02]  /*b250*/  SYNCS.PHASECHK.TRANS64.TRYWAIT P2, [R216+URZ+0x28c30], R20 ;  /* 0x028c3014d80075a7 */ /* 0x000ea4000804017f */
[----:B--2---:R-:W-:Y:S05]  /*b260*/  @!P2 BRA `(.L_x_4827) ;  /* 0x0000010c001ca947 */ /* 0x004fea0003800000 */
.L_x_4826:
[----:B------:R-:W-:Y:S05]  /*b270*/  BSYNC B2 ;  /* 0x0000000000027941 */ /* 0x000fea0003800000 */
.L_x_4825:
[----:B------:R-:W3:Y:S01]  /*b280*/  SHFL.IDX PT, R156, R15, RZ, 0x1c1f ;  /* 0x001c1fff0f9c7589 */ /* 0x000ee200000e0000 */
[----:B------:R-:W-:-:S03]  /*b290*/  IMAD.MOV.U32 R12, RZ, RZ, -0x40 ;  /* 0xffffffc0ff0c7424 */ /* 0x000fc600078e00ff */
[----:B------:R-:W4:Y:S01]  /*b2a0*/  LDL.LU R231, [R1+0x8] ;  /* 0x0000080001e77983 */ /* 0x000f220000300800 */
[----:B------:R-:W-:Y:S01]  /*b2b0*/  IMAD R12, R215, R12, 0x1 ;  /* 0x00000001d70c7424 */ /* 0x000fe200078e020c */
[----:B------:R-:W-:Y:S01]  /*b2c0*/  R2UR UR4, R4 ;  /* 0x00000000040472ca */ /* 0x000fe200000e0000 */
[----:B------:R-:W-:Y:S01]  /*b2d0*/  IMAD R154, R18, 0x200, R14 ;  /* 0x00000200129a7824 */ /* 0x000fe200078e020e */
[----:B------:R-:W-:Y:S01]  /*b2e0*/  R2UR UR5, R5 ;  /* 0x00000000050572ca */ /* 0x000fe200000e0000 */
[----:B------:R-:W-:Y:S01]  /*b2f0*/  IMAD.MOV.U32 R155, RZ, RZ, 0x40000040 ;  /* 0x40000040ff9b7424 */ /* 0x000fe200078e00ff */
[----:B------:R-:W-:Y:S01]  /*b300*/  IADD3 R13, R195, R12, -R189 ;  /* 0x0000000cc30d7210 */ /* 0x000fe20007ffe8bd */
[C---:B------:R-:W-:Y:S01]  /*b310*/  VIADD R152, R154.reuse, 0x2 ;  /* 0x000000029a987836 */ /* 0x040fe20000000000 */
[C---:B------:R-:W-:Y:S01]  /*b320*/  R2UR UR6, R154.reuse ;  /* 0x000000009a0672ca */ /* 0x040fe200000e0000 */
[C---:B------:R-:W-:Y:S01]  /*b330*/  VIADD R12, R154.reuse, 0x4 ;  /* 0x000000049a0c7836 */ /* 0x040fe20000000000 */
[----:B------:R-:W-:Y:S01]  /*b340*/  R2UR UR7, R155 ;  /* 0x000000009b0772ca */ /* 0x000fe200000e0000 */
[----:B------:R-:W-:Y:S01]  /*b350*/  VIADD R154, R154, 0x6 ;  /* 0x000000069a9a7836 */ /* 0x000fe20000000000 */
[----:B------:R3:W5:Y:S01]  /*b360*/  SHFL.IDX PT, R228, R15, 0x1, 0x1c1f ;  /* 0x003c1f000fe47f89 */ /* 0x00076200000e0000 */
[----:B------:R-:W-:Y:S01]  /*b370*/  IMAD.MOV.U32 R153, RZ, RZ, 0x40000040 ;  /* 0x40000040ff997424 */ /* 0x000fe200078e00ff */
[----:B------:R-:W-:Y:S01]  /*b380*/  R2UR UR10, R152 ;  /* 0x00000000980a72ca */ /* 0x000fe200000e0000 */
[----:B------:R-:W-:Y:S01]  /*b390*/  IMAD.IADD R13, R13, 0x1, -R194 ;  /* 0x000000010d0d7824 */ /* 0x000fe200078e0ac2 */
[----:B------:R-:W-:-:S02]  /*b3a0*/  R2UR UR18, R154 ;  /* 0x000000009a1272ca */ /* 0x000fc400000e0000 */
[----:B------:R-:W-:Y:S01]  /*b3b0*/  R2UR UR11, R153 ;  /* 0x00000000990b72ca */ /* 0x000fe200000e0000 */
[----:B---3--:R-:W-:Y:S01]  /*b3c0*/  IMAD.IADD R15, R13, 0x1, R156 ;  /* 0x000000010d0f7824 */ /* 0x008fe200078e029c */
[----:B------:R-:W-:Y:S02]  /*b3d0*/  R2UR UR19, R155 ;  /* 0x000000009b1372ca */ /* 0x000fe400000e0000 */
[----:B0-----:R-:W-:Y:S01]  /*b3e0*/  WARPGROUP.ARRIVE ;  /* 0x00000000000079c5 */ /* 0x001fe20000000000 */
[----:B------:R-:W-:Y:S02]  /*b3f0*/  R2UR UR8, R10 ;  /* 0x000000000a0872ca */ /* 0x000fe400000e0000 */
[----:B------:R-:W-:Y:S02]  /*b400*/  R2UR UR9, R11 ;  /* 0x000000000b0972ca */ /* 0x000fe400000e0000 */
[----:B------:R-:W-:Y:S01]  /*b410*/  R2UR UR14, R12 ;  /* 0x000000000c0e72ca */ /* 0x000fe200000e0000 */
[----:B------:R-:W-:Y:S01]  /*b420*/  HGMMA.64x64x16.F32.BF16 R152, gdesc[UR4], RZ, !UPT, gsb0 ;  /* 0x00e00000049879f0 */ /* 0x000fe2000c0018ff */
[----:B------:R-:W-:-:S02]  /*b430*/  R2UR UR12, R8 ;  /* 0x00000000080c72ca */ /* 0x000fc400000e0000 */
[----:B------:R-:W-:Y:S02]  /*b440*/  R2UR UR13, R9 ;  /* 0x00000000090d72ca */ /* 0x000fe400000e0000 */
[----:B------:R-:W-:Y:S01]  /*b450*/  R2UR UR16, R6 ;  /* 0x00000000061072ca */ /* 0x000fe200000e0000 */
[----:B-----5:R-:W-:Y:S01]  /*b460*/  IMAD.IADD R228, R13, 0x1, R228 ;  /* 0x000000010de47824 */ /* 0x020fe200078e02e4 */
[----:B------:R-:W-:Y:S01]  /*b470*/  R2UR UR17, R7 ;  /* 0x00000000071172ca */ /* 0x000fe200000e0000 */
[----:B------:R-:W-:Y:S01]  /*b480*/  IMAD.MOV.U32 R13, RZ, RZ, 0x40000040 ;  /* 0x40000040ff0d7424 */ /* 0x000fe200078e00ff */
[----:B------:R-:W-:Y:S02]  /*b490*/  LOP3.LUT R229, R229, 0xfffffffe, RZ, 0xc0, !PT ;  /* 0xfffffffee5e57812 */ /* 0x000fe400078ec0ff */
[----:B------:R-:W-:Y:S02]  /*b4a0*/  ISETP.GT.AND P2, PT, R228, 0x29, PT ;  /* 0x00000029e400780c */ /* 0x000fe40003f44270 */
[----:B------:R-:W-:-:S02]  /*b4b0*/  R2UR UR15, R13 ;  /* 0x000000000d0f72ca */ /* 0x000fc400000e0000 */
[C---:B------:R-:W-:Y:S02]  /*b4c0*/  ISETP.GT.AND P3, PT, R228.reuse, 0x30, PT ;  /* 0x00000030e400780c */ /* 0x040fe40003f64270 */
[C---:B------:R-:W-:Y:S02]  /*b4d0*/  ISETP.GT.AND P4, PT, R228.reuse, 0x31, PT ;  /* 0x00000031e400780c */ /* 0x040fe40003f84270 */
[C---:B------:R-:W-:Y:S02]  /*b4e0*/  ISETP.GT.AND P5, PT, R228.reuse, 0x38, PT ;  /* 0x00000038e400780c */ /* 0x040fe40003fa4270 */
[----:B------:R-:W-:-:S03]  /*b4f0*/  ISETP.GT.AND P6, PT, R228, 0x39, PT ;  /* 0x00000039e400780c */ /* 0x000fc60003fc4270 */
[----:B------:R-:W-:Y:S02]  /*b500*/  @P2 LOP3.LUT R229, R229, 0x1, RZ, 0xfc, !PT ;  /* 0x00000001e5e52812 */ /* 0x000fe400078efcff */
[----:B------:R-:W-:Y:S02]  /*b510*/  ISETP.GT.AND P2, PT, R15, 0x8, PT ;  /* 0x000000080f00780c */ /* 0x000fe40003f44270 */
[----:B------:R-:W-:-:S04]  /*b520*/  LOP3.LUT R229, R229, 0xfffffffd, RZ, 0xc0, !PT ;  /* 0xfffffffde5e57812 */ /* 0x000fc800078ec0ff */
[----:B------:R-:W-:Y:S02]  /*b530*/  @P3 LOP3.LUT R229, R229, 0x2, RZ, 0xfc, !PT ;  /* 0x00000002e5e53812 */ /* 0x000fe400078efcff */
        /* <DEDUP_REMOVED lines=9> */
[----:B------:R-:W-:Y:S01]  /*b5d0*/  HGMMA.64x64x16.F32.BF16 R152, gdesc[UR16], R152, gsb0 ;  /* 0x00e00000109879f0 */ /* 0x000fe20008001898 */
[----:B----4-:R-:W-:-:S04]  /*b5e0*/  LOP3.LUT R231, R231, 0xdfffffff, RZ, 0xc0, !PT ;  /* 0xdfffffffe7e77812 */ /* 0x010fc800078ec0ff */
[----:B------:R-:W-:Y:S02]  /*b5f0*/  @P1 LOP3.LUT R231, R231, 0x20000000, RZ, 0xfc, !PT ;  /* 0x20000000e7e71812 */ /* 0x000fe400078efcff */
[----:B------:R-:W-:Y:S02]  /*b600*/  ISETP.GT.AND P1, PT, R228, 0x21, PT ;  /* 0x00000021e400780c */ /* 0x000fe40003f24270 */
[----:B------:R-:W-:-:S04]  /*b610*/  LOP3.LUT R231, R231, 0xefffffff, RZ, 0xc0, !PT ;  /* 0xefffffffe7e77812 */ /* 0x000fc800078ec0ff */
[----:B------:R-:W-:Y:S02]  /*b620*/  @P0 LOP3.LUT R231, R231, 0x10000000, RZ, 0xfc, !PT ;  /* 0x10000000e7e70812 */ /* 0x000fe400078efcff */
[----:B------:R-:W-:Y:S02]  /*b630*/  ISETP.GT.AND P0, PT, R228, 0x28, PT ;  /* 0x00000028e400780c */ /* 0x000fe40003f04270 */
[----:B------:R-:W-:-:S04]  /*b640*/  LOP3.LUT R231, R231, 0xbfffffff, RZ, 0xc0, !PT ;  /* 0xbfffffffe7e77812 */ /* 0x000fc800078ec0ff */
[----:B------:R-:W-:Y:S02]  /*b650*/  @P1 LOP3.LUT R231, R231, 0x40000000, RZ, 0xfc, !PT ;  /* 0x40000000e7e71812 */ /* 0x000fe400078efcff */
[----:B------:R-:W-:Y:S02]  /*b660*/  ISETP.GT.AND P1, PT, R15, RZ, PT ;  /* 0x000000ff0f00720c */ /* 0x000fe40003f24270 */
[----:B------:R-:W-:-:S04]  /*b670*/  LOP3.LUT R231, R231, 0x7fffffff, RZ, 0xc0, !PT ;  /* 0x7fffffffe7e77812 */ /* 0x000fc800078ec0ff */
[----:B------:R-:W-:Y:S02]  /*b680*/  @P0 LOP3.LUT R231, R231, 0x80000000, RZ, 0xfc, !PT ;  /* 0x80000000e7e70812 */ /* 0x000fe400078efcff */
[----:B------:R-:W-:-:S03]  /*b690*/  ISETP.GT.AND P0, PT, R15, 0x9, PT ;  /* 0x000000090f00780c */ /* 0x000fc60003f04270 */
[----:B------:R-:W-:Y:S01]  /*b6a0*/  STL [R1+0x8], R231 ;  /* 0x000008e701007387 */ /* 0x000fe20000100800 */
[----:B------:R-:W-:Y:S02]  /*b6b0*/  WARPGROUP.DEPBAR.LE gsb0, 0x0 ;  /* 0x00008000000079c5 */ /* 0x000fe40000010000 */
[----:B------:R-:W-:Y:S02]  /*b6c0*/  FSEL R152, R152, -INF , P1 ;  /* 0xff80000098987808 */ /* 0x000fe40000800000 */
[----:B------:R-:W-:Y:S02]  /*b6d0*/  ISETP.GT.AND P1, PT, R15, 0x10, PT ;  /* 0x000000100f00780c */ /* 0x000fe40003f24270 */
[----:B------:R-:W-:Y:S02]  /*b6e0*/  FSEL R232, R153, -INF , P3 ;  /* 0xff80000099e87808 */ /* 0x000fe40001800000 */
[----:B------:R-:W-:Y:S02]  /*b6f0*/  FSEL R160, R160, -INF , P1 ;  /* 0xff800000a0a07808 */ /* 0x000fe40000800000 */
[----:B------:R-:W-:-:S02]  /*b700*/  ISETP.GT.AND P3, PT, R15, 0x11, PT ;  /* 0x000000110f00780c */ /* 0x000fc40003f64270 */
[----:B------:R-:W-:Y:S02]  /*b710*/  ISETP.GT.AND P1, PT, R228, RZ, PT ;  /* 0x000000ffe400720c */ /* 0x000fe40003f24270 */
[----:B------:R-:W-:Y:S02]  /*b720*/  FSEL R156, R156, -INF , P2 ;  /* 0xff8000009c9c7808 */ /* 0x000fe40001000000 */
[----:B------:R-:W-:Y:S02]  /*b730*/  ISETP.GT.AND P2, PT, R15, 0x18, PT ;  /* 0x000000180f00780c */ /* 0x000fe40003f44270 */
[----:B------:R-:W-:Y:S02]  /*b740*/  FSEL R161, R161, -INF , P3 ;  /* 0xff800000a1a17808 */ /* 0x000fe40001800000 */
[----:B------:R-:W-:Y:S02]  /*b750*/  FSEL R154, R154, -INF , P1 ;  /* 0xff8000009a9a7808 */ /* 0x000fe40000800000 */
[----:B------:R-:W-:-:S02]  /*b760*/  ISETP.GT.AND P3, PT, R228, 0x1, PT ;  /* 0x00000001e400780c */ /* 0x000fc40003f64270 */
[----:B------:R-:W-:Y:S02]  /*b770*/  FSEL R157, R157, -INF , P0 ;  /* 0xff8000009d9d7808 */ /* 0x000fe40000000000 */
[----:B------:R-:W-:Y:S02]  /*b780*/  ISETP.GT.AND P0, PT, R15, 0x19, PT ;  /* 0x000000190f00780c */ /* 0x000fe40003f04270 */
        /* <DEDUP_REMOVED lines=8> */
[----:B------:R-:W-:Y:S02]  /*b810*/  ISETP.GT.AND P1, PT, R228, 0x10, PT ;  /* 0x00000010e400780c */ /* 0x000fe40003f24270 */
[----:B------:R-:W-:-:S02]  /*b820*/  FSEL R159, R159, -INF , P0 ;  /* 0xff8000009f9f7808 */ /* 0x000fc40000000000 */
[----:B------:R-:W-:Y:S02]  /*b830*/  FMNMX.FTZ R12, R158, R12, !PT ;  /* 0x0000000c9e0c7209 */ /* 0x000fe40007810000 */
[----:B------:R-:W-:Y:S02]  /*b840*/  FSEL R162, R162, -INF , P1 ;  /* 0xff800000a2a27808 */ /* 0x000fe40000800000 */
[C---:B------:R-:W-:Y:S02]  /*b850*/  ISETP.GT.AND P3, PT, R228.reuse, 0x11, PT ;  /* 0x00000011e400780c */ /* 0x040fe40003f64270 */
        /* <DEDUP_REMOVED lines=11> */
[----:B------:R-:W-:Y:S02]  /*b910*/  LOP3.LUT P1, RZ, R231, 0x40000000, RZ, 0xc0, !PT ;  /* 0x40000000e7ff7812 */ /* 0x000fe4000782c0ff */
[----:B------:R-:W-:Y:S02]  /*b920*/  FMNMX.FTZ R12, R167, R12, !PT ;  /* 0x0000000ca70c7209 */ /* 0x000fe40007810000 */
[----:B------:R-:W-:Y:S02]  /*b930*/  LOP3.LUT P0, RZ, R231, 0x80000000, RZ, 0xc0, !PT ;  /* 0x80000000e7ff7812 */ /* 0x000fe4000780c0ff */
[----:B------:R-:W-:-:S02]  /*b940*/  FSEL R171, R171, -INF , P1 ;  /* 0xff800000abab7808 */ /* 0x000fc40000800000 */
[----:B------:R-:W-:Y:S02]  /*b950*/  FMNMX.FTZ R12, R170, R12, !PT ;  /* 0x0000000caa0c7209 */ /* 0x000fe40007810000 */
[----:B------:R-:W-:Y:S02]  /*b960*/  LOP3.LUT P2, RZ, R229, 0x1, RZ, 0xc0, !PT ;  /* 0x00000001e5ff7812 */ /* 0x000fe4000784c0ff */
[----:B------:R-:W-:Y:S02]  /*b970*/  FSEL R174, R174, -INF , P0 ;  /* 0xff800000aeae7808 */ /* 0x000fe40000000000 */
[----:B------:R-:W-:Y:S02]  /*b980*/  FMNMX.FTZ R12, R171, R12, !PT ;  /* 0x0000000cab0c7209 */ /* 0x000fe40007810000 */
[----:B------:R-:W-:Y:S02]  /*b990*/  LOP3.LUT P3, RZ, R229, 0x2, RZ, 0xc0, !PT ;  /* 0x00000002e5ff7812 */ /* 0x000fe4000786c0ff */
[----:B------:R-:W-:-:S02]  /*b9a0*/  FSEL R175, R175, -INF , P2 ;  /* 0xff800000afaf7808 */ /* 0x000fc40001000000 */
[----:B------:R-:W-:Y:S02]  /*b9b0*/  FMNMX.FTZ R12, R174, R12, !PT ;  /* 0x0000000cae0c7209 */ /* 0x000fe40007810000 */
[----:B------:R-:W-:Y:S02]  /*b9c0*/  FSEL R178, R178, -INF , P3 ;  /* 0xff800000b2b27808 */ /* 0x000fe40001800000 */
[----:B------:R-:W-:Y:S02]  /*b9d0*/  FMNMX.FTZ R12, R175, R12, !PT ;  /* 0x0000000caf0c7209 */ /* 0x000fe40007810000 */
[----:B------:R-:W-:Y:S02]  /*b9e0*/  FSEL R179, R179, -INF , P4 ;  /* 0xff800000b3b37808 */ /* 0x000fe40002000000 */
[----:B------:R-:W-:Y:S02]  /*b9f0*/  FMNMX.FTZ R12, R178, R12, !PT ;  /* 0x0000000cb20c7209 */ /* 0x000fe40007810000 */
[----:B------:R-:W-:-:S02]  /*ba00*/  FSEL R182, R182, -INF , P5 ;  /* 0xff800000b6b67808 */ /* 0x000fc40002800000 */
[----:B------:R-:W-:Y:S02]  /*ba10*/  FMNMX.FTZ R12, R179, R12, !PT ;  /* 0x0000000cb30c7209 */ /* 0x000fe40007810000 */
[----:B------:R-:W-:Y:S02]  /*ba20*/  FSEL R183, R183, -INF , P6 ;  /* 0xff800000b7b77808 */ /* 0x000fe40003000000 */
[----:B------:R-:W-:Y:S02]  /*ba30*/  FMNMX.FTZ R12, R182, R12, !PT ;  /* 0x0000000cb60c7209 */ /* 0x000fe40007810000 */
[----:B------:R-:W-:Y:S02]  /*ba40*/  LOP3.LUT P1, RZ, R231, 0x20000000, RZ, 0xc0, !PT ;  /* 0x20000000e7ff7812 */ /* 0x000fe4000782c0ff */
[----:B------:R-:W-:Y:S02]  /*ba50*/  FMNMX.FTZ R12, R183, R12, !PT ;  /* 0x0000000cb70c7209 */ /* 0x000fe40007810000 */
[----:B------:R-:W-:-:S02]  /*ba60*/  ISETP.GT.AND P6, PT, R15, 0x20, PT ;  /* 0x000000200f00780c */ /* 0x000fc40003fc4270 */
[C---:B------:R-:W-:Y:S01]  /*ba70*/  ISETP.GT.AND P5, PT, R15.reuse, 0x21, PT ;  /* 0x000000210f00780c */ /* 0x040fe20003fa4270 */
[----:B------:R-:W0:Y:S01]  /*ba80*/  SHFL.BFLY PT, R13, R12, 0x2, 0x1f ;  /* 0x0c401f000c0d7f89 */ /* 0x000e2200000e0000 */
[----:B------:R-:W-:Y:S02]  /*ba90*/  FSEL R168, R168, -INF , P6 ;  /* 0xff800000a8a87808 */ /* 0x000fe40003000000 */
[----:B------:R-:W-:Y:S02]  /*baa0*/  ISETP.GT.AND P4, PT, R15, 0x28, PT ;  /* 0x000000280f00780c */ /* 0x000fe40003f84270 */
[----:B------:R-:W-:Y:S02]  /*bab0*/  FSEL R169, R169, -INF , P5 ;  /* 0xff800000a9a97808 */ /* 0x000fe40002800000 */
[----:B------:R-:W-:Y:S02]  /*bac0*/  ISETP.GT.AND P3, PT, R15, 0x29, PT ;  /* 0x000000290f00780c */ /* 0x000fe40003f64270 */
[----:B------:R-:W-:-:S02]  /*bad0*/  FSEL R172, R172, -INF , P4 ;  /* 0xff800000acac7808 */ /* 0x000fc40002000000 */
[----:B------:R-:W-:Y:S02]  /*bae0*/  FSEL R173, R173, -INF , P3 ;  /* 0xff800000adad7808 */ /* 0x000fe40001800000 */
[C---:B------:R-:W-:Y:S02]  /*baf0*/  ISETP.GT.AND P4, PT, R15.reuse, 0x30, PT ;  /* 0x000000300f00780c */ /* 0x040fe40003f84270 */
[C---:B------:R-:W-:Y:S02]  /*bb00*/  ISETP.GT.AND P3, PT, R15.reuse, 0x31, PT ;  /* 0x000000310f00780c */ /* 0x040fe40003f64270 */
[----:B------:R-:W-:Y:S02]  /*bb10*/  FSEL R176, R176, -INF , P4 ;  /* 0xff800000b0b07808 */ /* 0x000fe40002000000 */
[----:B------:R-:W-:Y:S02]  /*bb20*/  ISETP.GT.AND P4, PT, R15, 0x38, PT ;  /* 0x000000380f00780c */ /* 0x000fe40003f84270 */
[----:B------:R-:W-:-:S02]  /*bb30*/  FSEL R177, R177, -INF , P3 ;  /* 0xff800000b1b17808 */ /* 0x000fc40001800000 */
[----:B------:R-:W-:Y:S02]  /*bb40*/  ISETP.GT.AND P3, PT, R15, 0x39, PT ;  /* 0x000000390f00780c */ /* 0x000fe40003f64270 */
[----:B0-----:R-:W-:Y:S02]  /*bb50*/  FMNMX.FTZ R13, R12, R13, !PT ;  /* 0x0000000d0c0d7209 */ /* 0x001fe40007810000 */
[----:B------:R-:W-:Y:S02]  /*bb60*/  FSEL R180, R180, -INF , P4 ;  /* 0xff800000b4b47808 */ /* 0x000fe40002000000 */
[----:B------:R-:W-:Y:S01]  /*bb70*/  FSEL R181, R181, -INF , P3 ;  /* 0xff800000b5b57808 */ /* 0x000fe20001800000 */
[----:B------:R-:W0:Y:S01]  /*bb80*/  SHFL.BFLY PT, R12, R13, 0x1, 0x1f ;  /* 0x0c201f000d0c7f89 */ /* 0x000e2200000e0000 */
[----:B------:R-:W-:Y:S02]  /*bb90*/  LOP3.LUT P0, RZ, R231, 0x10000000, RZ, 0xc0, !PT ;  /* 0x10000000e7ff7812 */ /* 0x000fe4000780c0ff */
[----:B------:R-:W3:Y:S01]  /*bba0*/  LDC R231, c[0x0][0x448] ;  /* 0x00011200ffe77b82 */ /* 0x000ee20000000800 */
[----:B0-----:R-:W-:-:S04]  /*bbb0*/  FMNMX.FTZ R13, R13, R12, !PT ;  /* 0x0000000c0d0d7209 */ /* 0x001fc80007810000 */
[----:B------:R-:W-:-:S04]  /*bbc0*/  FSETP.NEU.FTZ.AND P2, PT, R13, -INF , PT ;  /* 0xff8000000d00780b */ /* 0x000fc80003f5d000 */
[----:B------:R-:W-:-:S05]  /*bbd0*/  FSEL R12, R13, RZ, P2 ;  /* 0x000000ff0d0c7208 */ /* 0x000fca0001000000 */
[----:B------:R-:W-:Y:S01]  /*bbe0*/  FADD.FTZ R225, -R12, R225 ;  /* 0x000000e10ce17221 */ /* 0x000fe20000010100 */
[----:B------:R-:W-:-:S04]  /*bbf0*/  IMAD.U32 R12, RZ, RZ, UR37 ;  /* 0x00000025ff0c7e24 */ /* 0x000fc8000f8e00ff */
[----:B------:R-:W-:-:S05]  /*bc00*/  FMUL.FTZ R153, R13, R12 ;  /* 0x0000000c0d997220 */ /* 0x000fca0000410000 */
[----:B------:R-:W-:-:S05]  /*bc10*/  FSEL R153, R153, RZ, P2 ;  /* 0x000000ff99997208 */ /* 0x000fca0001000000 */
        /* <DEDUP_REMOVED lines=16> */
[----:B------:R-:W-:Y:S01]  /*bd20*/  FMUL.FTZ R170, R225, R12 ;  /* 0x0000000ce1aa7220 */ /* 0x000fe20000410000 */
[----:B------:R0:W-:Y:S08]  /*bd30*/  MUFU.EX2 R153, R154 ;  /* 0x0000009a00997308 */ /* 0x0001f00000000800 */
[----:B------:R-:W4:Y:S01]  /*bd40*/  MUFU.EX2 R170, R170 ;  /* 0x000000aa00aa7308 */ /* 0x000f220000000800 */
[----:B0-----:R-:W-:-:S05]  /*bd50*/  @!P1 VIADD R154, R216, 0x28c40 ;  /* 0x00028c40d89a9836 */ /* 0x001fca0000000000 */
[----:B------:R-:W-:Y:S02]  /*bd60*/  @!P1 PRMT R154, RZ, 0x654, R154 ;  /* 0x00000654ff9a9816 */ /* 0x000fe4000000009a */
[----:B------:R-:W0:Y:S02]  /*bd70*/  MUFU.EX2 R155, R155 ;  /* 0x0000009b009b7308 */ /* 0x000e240000000800 */
[----:B------:R5:W-:Y:S06]  /*bd80*/  @!P1 SYNCS.ARRIVE.TRANS64.RED.A1T0 RZ, [R154+URZ], RZ ;  /* 0x000000ff9aff99a7 */ /* 0x000bec000810043f */
[----:B------:R-:W-:Y:S01]  /*bd90*/  MUFU.EX2 R159, R159 ;  /* 0x0000009f009f7308 */ /* 0x000fe20000000800 */
[----:B----4-:R-:W-:Y:S01]  /*bda0*/  FFMA.FTZ R3, R170, R3, R153 ;  /* 0x00000003aa037223 */ /* 0x010fe20000010099 */
[----:B-----5:R-:W-:Y:S01]  /*bdb0*/  FMNMX.FTZ R154, R152, R21, !PT ;  /* 0x00000015989a7209 */ /* 0x020fe20007810000 */
[-C--:B------:R-:W-:Y:S01]  /*bdc0*/  FMUL.FTZ R26, R26, R170.reuse ;  /* 0x000000aa1a1a7220 */ /* 0x080fe20000410000 */
[-C--:B------:R-:W-:Y:S01]  /*bdd0*/  FMUL.FTZ R27, R27, R170.reuse ;  /* 0x000000aa1b1b7220 */ /* 0x080fe20000410000 */
[----:B------:R-:W-:Y:S01]  /*bde0*/  FMUL.FTZ R30, R30, R170 ;  /* 0x000000aa1e1e7220 */ /* 0x000fe20000410000 */
[----:B------:R-:W-:Y:S01]  /*bdf0*/  FMNMX.FTZ R154, R232, R154, !PT ;  /* 0x0000009ae89a7209 */ /* 0x000fe20007810000 */
[----:B------:R-:W-:Y:S01]  /*be00*/  FMUL.FTZ R31, R31, R170 ;  /* 0x000000aa1f1f7220 */ /* 0x000fe20000410000 */
[----:B------:R-:W-:Y:S01]  /*be10*/  MUFU.EX2 R162, R162 ;  /* 0x000000a200a27308 */ /* 0x000fe20000000800 */
[C---:B0-----:R-:W-:Y:S01]  /*be20*/  FADD.FTZ R3, R155.reuse, R3 ;  /* 0x000000039b037221 */ /* 0x041fe20000010000 */
[----:B------:R-:W-:Y:S01]  /*be30*/  FMNMX.FTZ R154, R156, R154, !PT ;  /* 0x0000009a9c9a7209 */ /* 0x000fe20007810000 */
[-C--:B------:R-:W-:Y:S01]  /*be40*/  FMUL.FTZ R34, R34, R170.reuse ;  /* 0x000000aa22227220 */ /* 0x080fe20000410000 */
[----:B------:R-:W-:Y:S01]  /*be50*/  F2FP.BF16.F32.PACK_AB R153, R155, R153 ;  /* 0x000000999b99723e */ /* 0x000fe200000010ff */
[----:B------:R-:W-:Y:S01]  /*be60*/  FMUL.FTZ R35, R35, R170 ;  /* 0x000000aa23237220 */ /* 0x000fe20000410000 */
[----:B------:R-:W-:Y:S01]  /*be70*/  FMNMX.FTZ R154, R157, R154, !PT ;  /* 0x0000009a9d9a7209 */ /* 0x000fe20007810000 */
[-C--:B------:R-:W-:Y:S01]  /*be80*/  FMUL.FTZ R38, R38, R170.reuse ;  /* 0x000000aa26267220 */ /* 0x080fe20000410000 */
[----:B------:R-:W0:Y:S01]  /*be90*/  MUFU.EX2 R155, R158 ;  /* 0x0000009e009b7308 */ /* 0x000e220000000800 */
[----:B------:R-:W-:Y:S01]  /*bea0*/  FMUL.FTZ R39, R39, R170 ;  /* 0x000000aa27277220 */ /* 0x000fe20000410000 */
[----:B------:R-:W-:Y:S01]  /*beb0*/  FMNMX.FTZ R154, R160, R154, !PT ;  /* 0x0000009aa09a7209 */ /* 0x000fe20007810000 */
[-C--:B------:R-:W-:Y:S01]  /*bec0*/  FMUL.FTZ R42, R42, R170.reuse ;  /* 0x000000aa2a2a7220 */ /* 0x080fe20000410000 */
[-C--:B------:R-:W-:Y:S01]  /*bed0*/  FMUL.FTZ R43, R43, R170.reuse ;  /* 0x000000aa2b2b7220 */ /* 0x080fe20000410000 */
[----:B------:R-:W-:Y:S01]  /*bee0*/  FMUL.FTZ R46, R46, R170 ;  /* 0x000000aa2e2e7220 */ /* 0x000fe20000410000 */
[----:B------:R-:W-:Y:S01]  /*bef0*/  FMNMX.FTZ R154, R161, R154, !PT ;  /* 0x0000009aa19a7209 */ /* 0x000fe20007810000 */
[-C--:B------:R-:W-:Y:S01]  /*bf00*/  FMUL.FTZ R47, R47, R170.reuse ;  /* 0x000000aa2f2f7220 */ /* 0x080fe20000410000 */
[----:B------:R-:W-:Y:S01]  /*bf10*/  MUFU.EX2 R167, R167 ;  /* 0x000000a700a77308 */ /* 0x000fe20000000800 */
[----:B------:R-:W-:Y:S01]  /*bf20*/  FMUL.FTZ R50, R50, R170 ;  /* 0x000000aa32327220 */ /* 0x000fe20000410000 */
[----:B------:R-:W-:Y:S01]  /*bf30*/  FMNMX.FTZ R154, R164, R154, !PT ;  /* 0x0000009aa49a7209 */ /* 0x000fe20007810000 */
[-C--:B------:R-:W-:Y:S01]  /*bf40*/  FMUL.FTZ R51, R51, R170.reuse ;  /* 0x000000aa33337220 */ /* 0x080fe20000410000 */
[-C--:B------:R-:W-:Y:S01]  /*bf50*/  FMUL.FTZ R54, R54, R170.reuse ;  /* 0x000000aa36367220 */ /* 0x080fe20000410000 */
[----:B------:R-:W-:Y:S01]  /*bf60*/  FMUL.FTZ R55, R55, R170 ;  /* 0x000000aa37377220 */ /* 0x000fe20000410000 */
[----:B------:R-:W-:Y:S01]  /*bf70*/  FMNMX.FTZ R154, R165, R154, !PT ;  /* 0x0000009aa59a7209 */ /* 0x000fe20007810000 */
[----:B------:R-:W-:Y:S01]  /*bf80*/  FMUL.FTZ R58, R58, R170 ;  /* 0x000000aa3a3a7220 */ /* 0x000fe20000410000 */
[----:B------:R-:W-:Y:S01]  /*bf90*/  MUFU.EX2 R228, R228 ;  /* 0x000000e400e47308 */ /* 0x000fe20000000800 */
[----:B0-----:R-:W-:Y:S01]  /*bfa0*/  FADD.FTZ R3, R155, R3 ;  /* 0x000000039b037221 */ /* 0x001fe20000010000 */
[----:B------:R-:W-:Y:S01]  /*bfb0*/  FMNMX.FTZ R154, R168, R154, !PT ;  /* 0x0000009aa89a7209 */ /* 0x000fe20007810000 */
[----:B------:R-:W-:Y:S01]  /*bfc0*/  FMUL.FTZ R59, R59, R170 ;  /* 0x000000aa3b3b7220 */ /* 0x000fe20000410000 */
[C---:B------:R-:W-:Y:S01]  /*bfd0*/  F2FP.BF16.F32.PACK_AB R155, R159.reuse, R155 ;  /* 0x0000009b9f9b723e */ /* 0x040fe200000010ff */
[----:B------:R-:W-:Y:S01]  /*bfe0*/  FADD.FTZ R3, R159, R3 ;  /* 0x000000039f037221 */ /* 0x000fe20000010000 */
[----:B------:R-:W-:Y:S01]  /*bff0*/  FMNMX.FTZ R154, R169, R154, !PT ;  /* 0x0000009aa99a7209 */ /* 0x000fe20007810000 */
[----:B------:R-:W-:Y:S01]  /*c000*/  FMUL.FTZ R62, R62, R170 ;  /* 0x000000aa3e3e7220 */ /* 0x000fe20000410000 */
[----:B------:R-:W-:Y:S01]  /*c010*/  MUFU.EX2 R159, R166 ;  /* 0x000000a6009f7308 */ /* 0x000fe20000000800 */
[----:B------:R-:W-:Y:S01]  /*c020*/  FADD.FTZ R3, R162, R3 ;  /* 0x00000003a2037221 */ /* 0x000fe20000010000 */
        /* <DEDUP_REMOVED lines=19> */
[-C--:B------:R-:W-:Y:S01]  /*c160*/  FMUL.FTZ R87, R87, R170.reuse ;  /* 0x000000aa57577220 */ /* 0x080fe20000410000 */
[----:B------:R-:W-:Y:S01]  /*c170*/  FMNMX.FTZ R15, R181, R15, !PT ;  /* 0x0000000fb50f7209 */ /* 0x000fe20007810000 */
        /* <DEDUP_REMOVED lines=29> */
[-C--:B------:R-:W-:Y:S01]  /*c350*/  FMUL.FTZ R138, R138, R170.reuse ;  /* 0x000000aa8a8a7220 */ /* 0x080fe20000410000 */
[----:B------:R-:W0:Y:S01]  /*c360*/  MUFU.EX2 R154, R163 ;  /* 0x000000a3009a7308 */ /* 0x000e220000000800 */
[-C--:B------:R-:W-:Y:S01]  /*c370*/  FMUL.FTZ R139, R139, R170.reuse ;  /* 0x000000aa8b8b7220 */ /* 0x080fe20000410000 */
[-C--:B------:R-:W-:Y:S01]  /*c380*/  FMUL.FTZ R142, R142, R170.reuse ;  /* 0x000000aa8e8e7220 */ /* 0x080fe20000410000 */
[----:B------:R-:W4:Y:S01]  /*c390*/  SHFL.BFLY PT, R158, R15, 0x1, 0x1f ;  /* 0x0c201f000f9e7f89 */ /* 0x000f2200000e0000 */
[-C--:B------:R-:W-:Y:S01]  /*c3a0*/  FMUL.FTZ R143, R143, R170.reuse ;  /* 0x000000aa8f8f7220 */ /* 0x080fe20000410000 */
[-C--:B------:R-:W-:Y:S01]  /*c3b0*/  FMUL.FTZ R146, R146, R170.reuse ;  /* 0x000000aa92927220 */ /* 0x080fe20000410000 */
[-C--:B------:R-:W-:Y:S01]  /*c3c0*/  FMUL.FTZ R147, R147, R170.reuse ;  /* 0x000000aa93937220 */ /* 0x080fe20000410000 */
[-C--:B------:R-:W-:Y:S01]  /*c3d0*/  FMUL.FTZ R150, R150, R170.reuse ;  /* 0x000000aa96967220 */ /* 0x080fe20000410000 */
[----:B------:R-:W-:Y:S01]  /*c3e0*/  MUFU.EX2 R163, R174 ;  /* 0x000000ae00a37308 */ /* 0x000fe20000000800 */
[----:B------:R-:W-:Y:S01]  /*c3f0*/  FMUL.FTZ R151, R151, R170 ;  /* 0x000000aa97977220 */ /* 0x000fe20000410000 */
[----:B0-----:R-:W-:-:S04]  /*c400*/  FADD.FTZ R3, R154, R3 ;  /* 0x000000039a037221 */ /* 0x001fc80000010000 */
[----:B------:R-:W-:Y:S01]  /*c410*/  FADD.FTZ R3, R159, R3 ;  /* 0x000000039f037221 */ /* 0x000fe20000010000 */
[----:B------:R-:W-:Y:S02]  /*c420*/  F2FP.BF16.F32.PACK_AB R159, R167, R159 ;  /* 0x0000009fa79f723e */ /* 0x000fe400000010ff */
[----:B----4-:R-:W-:Y:S01]  /*c430*/  FMNMX.FTZ R15, R15, R158, !PT ;  /* 0x0000009e0f0f7209 */ /* 0x010fe20007810000 */
[----:B------:R-:W-:-:S03]  /*c440*/  IMAD.MOV R158, RZ, RZ, -R197 ;  /* 0x000000ffff9e7224 */ /* 0x000fc600078e0ac5 */
[----:B------:R-:W-:Y:S02]  /*c450*/  FSETP.NEU.FTZ.AND P3, PT, R15, -INF , PT ;  /* 0xff8000000f00780b */ /* 0x000fe40003f7d000 */
[----:B------:R-:W-:Y:S02]  /*c460*/  ISETP.NE.AND P2, PT, R189, R158, PT ;  /* 0x0000009ebd00720c */ /* 0x000fe40003f45270 */
[----:B------:R-:W-:-:S05]  /*c470*/  FSEL R158, R15, RZ, P3 ;  /* 0x000000ff0f9e7208 */ /* 0x000fca0001800000 */
[----:B------:R-:W-:-:S04]  /*c480*/  FADD.FTZ R158, -R158, R21 ;  /* 0x000000159e9e7221 */ /* 0x000fc80000010100 */
[----:B------:R-:W-:Y:S02]  /*c490*/  FMUL.FTZ R21, R158, R12 ;  /* 0x0000000c9e157220 */ /* 0x000fe40000410000 */
[----:B------:R-:W-:-:S04]  /*c4a0*/  @!P2 IMAD R158, R224, 0x40, R190 ;  /* 0x00000040e09ea824 */ /* 0x000fc800078e02be */
[----:B------:R-:W0:Y:S01]  /*c4b0*/  MUFU.EX2 R21, R21 ;  /* 0x0000001500157308 */ /* 0x000e220000000800 */
[----:B------:R-:W-:-:S05]  /*c4c0*/  @!P2 IMAD R158, R158, 0x4, R2 ;  /* 0x000000049e9ea824 */ /* 0x000fca00078e0202 */
[----:B------:R-:W-:Y:S04]  /*c4d0*/  @!P2 STS [R158+0x28820], R170 ;  /* 0x028820aa9e00a388 */ /* 0x000fe80000000800 */
[----:B0-----:R0:W-:Y:S01]  /*c4e0*/  @!P2 STS [R158+0x28800], R21 ;  /* 0x028800159e00a388 */ /* 0x0011e20000000800 */
        /* <DEDUP_REMOVED lines=14> */
[----:B------:R-:W-:Y:S01]  /*c5d0*/  FSEL R158, R158, RZ, P3 ;  /* 0x000000ff9e9e7208 */ /* 0x000fe20001800000 */
[-C--:B------:R-:W-:Y:S01]  /*c5e0*/  FMUL.FTZ R49, R49, R21.reuse ;  /* 0x0000001531317220 */ /* 0x080fe20000410000 */
        /* <DEDUP_REMOVED lines=17> */
[----:B------:R-:W4:Y:S01]  /*c700*/  MUFU.EX2 R232, R232 ;  /* 0x000000e800e87308 */ /* 0x000f220000000800 */
[-CC-:B------:R-:W-:Y:S01]  /*c710*/  FFMA.FTZ R177, R177, R12.reuse, -R158.reuse ;  /* 0x0000000cb1b17223 */ /* 0x180fe2000001089e */
[-CC-:B------:R-:W-:Y:S01]  /*c720*/  FFMA.FTZ R180, R180, R12.reuse, -R158.reuse ;  /* 0x0000000cb4b47223 */ /* 0x180fe2000001089e */
[----:B------:R-:W-:Y:S01]  /*c730*/  FFMA.FTZ R181, R181, R12, -R158 ;  /* 0x0000000cb5b57223 */ /* 0x000fe2000001089e */
[-C--:B------:R-:W-:Y:S01]  /*c740*/  FMUL.FTZ R57, R57, R21.reuse ;  /* 0x0000001539397220 */ /* 0x080fe20000410000 */
[-C--:B------:R-:W-:Y:S01]  /*c750*/  FMUL.FTZ R60, R60, R21.reuse ;  /* 0x000000153c3c7220 */ /* 0x080fe20000410000 */
[-C--:B------:R-:W-:Y:S01]  /*c760*/  FMUL.FTZ R61, R61, R21.reuse ;  /* 0x000000153d3d7220 */ /* 0x080fe20000410000 */
[-C--:B------:R-:W-:Y:S01]  /*c770*/  FMUL.FTZ R64, R64, R21.reuse ;  /* 0x0000001540407220 */ /* 0x080fe20000410000 */
[----:B------:R-:W5:Y:S01]  /*c780*/  MUFU.EX2 R156, R156 ;  /* 0x0000009c009c7308 */ /* 0x000f620000000800 */
        /* <DEDUP_REMOVED lines=17> */
[----:B0-----:R-:W-:Y:S01]  /*c8a0*/  FFMA.FTZ R154, R21, R0, R152 ;  /* 0x00000000159a7223 */ /* 0x001fe20000010098 */
[----:B------:R-:W-:Y:S01]  /*c8b0*/  FADD.FTZ R0, R167, R3 ;  /* 0x00000003a7007221 */ /* 0x000fe20000010000 */
[C---:B----4-:R-:W-:Y:S01]  /*c8c0*/  F2FP.BF16.F32.PACK_AB R152, R232.reuse, R152 ;  /* 0x00000098e898723e */ /* 0x050fe200000010ff */
[-C--:B------:R-:W-:Y:S01]  /*c8d0*/  FMUL.FTZ R93, R93, R21.reuse ;  /* 0x000000155d5d7220 */ /* 0x080fe20000410000 */
[----:B------:R-:W-:Y:S01]  /*c8e0*/  FADD.FTZ R154, R232, R154 ;  /* 0x0000009ae89a7221 */ /* 0x000fe20000010000 */
[-C--:B------:R-:W-:Y:S01]  /*c8f0*/  FMUL.FTZ R96, R96, R21.reuse ;  /* 0x0000001560607220 */ /* 0x080fe20000410000 */
[----:B------:R-:W0:Y:S01]  /*c900*/  MUFU.EX2 R161, R161 ;  /* 0x000000a100a17308 */ /* 0x000e220000000800 */
[-C--:B------:R-:W-:Y:S01]  /*c910*/  FMUL.FTZ R97, R97, R21.reuse ;  /* 0x0000001561617220 */ /* 0x080fe20000410000 */
[----:B-----5:R-:W-:Y:S01]  /*c920*/  FADD.FTZ R154, R156, R154 ;  /* 0x0000009a9c9a7221 */ /* 0x020fe20000010000 */
[-C--:B------:R-:W-:Y:S01]  /*c930*/  FMUL.FTZ R100, R100, R21.reuse ;  /* 0x0000001564647220 */ /* 0x080fe20000410000 */
[-C--:B------:R-:W-:Y:S01]  /*c940*/  FMUL.FTZ R101, R101, R21.reuse ;  /* 0x0000001565657220 */ /* 0x080fe20000410000 */
[-C--:B------:R-:W-:Y:S01]  /*c950*/  FMUL.FTZ R104, R104, R21.reuse ;  /* 0x0000001568687220 */ /* 0x080fe20000410000 */
[----:B--2---:R-:W-:Y:S01]  /*c960*/  FADD.FTZ R154, R158, R154 ;  /* 0x0000009a9e9a7221 */ /* 0x004fe20000010000 */
[-C--:B------:R-:W-:Y:S01]  /*c970*/  FMUL.FTZ R105, R105, R21.reuse ;  /* 0x0000001569697220 */ /* 0x080fe20000410000 */
[----:B------:R-:W1:Y:S01]  /*c980*/  MUFU.EX2 R164, R164 ;  /* 0x000000a400a47308 */ /* 0x000e620000000800 */
[-C--:B------:R-:W-:Y:S01]  /*c990*/  FMUL.FTZ R108, R108, R21.reuse ;  /* 0x000000156c6c7220 */ /* 0x080fe20000410000 */
[----:B---3--:R-:W-:Y:S01]  /*c9a0*/  FADD.FTZ R3, R160, R154 ;  /* 0x0000009aa0037221 */ /* 0x008fe20000010000 */
[----:B------:R-:W-:Y:S01]  /*c9b0*/  F2FP.BF16.F32.PACK_AB R154, R158, R156 ;  /* 0x0000009c9e9a723e */ /* 0x000fe200000010ff */
[----:B------:R-:W-:Y:S01]  /*c9c0*/  BAR.SYNC.DEFER_BLOCKING 0xf, 0x100 ;  /* 0x03c4000000007b1d */ /* 0x000fe20000010000 */
[-C--:B------:R-:W-:Y:S01]  /*c9d0*/  FMUL.FTZ R109, R109, R21.reuse ;  /* 0x000000156d6d7220 */ /* 0x080fe20000410000 */
[-C--:B------:R-:W-:Y:S01]  /*c9e0*/  FMUL.FTZ R112, R112, R21.reuse ;  /* 0x0000001570707220 */ /* 0x080fe20000410000 */
[-C--:B------:R-:W-:Y:S01]  /*c9f0*/  FMUL.FTZ R113, R113, R21.reuse ;  /* 0x0000001571717220 */ /* 0x080fe20000410000 */
[-C--:B------:R-:W-:Y:S01]  /*ca00*/  FMUL.FTZ R116, R116, R21.reuse ;  /* 0x0000001574747220 */ /* 0x080fe20000410000 */
[C---:B0-----:R-:W-:Y:S01]  /*ca10*/  FADD.FTZ R3, R161.reuse, R3 ;  /* 0x00000003a1037221 */ /* 0x041fe20000010000 */
[----:B------:R-:W0:Y:S01]  /*ca20*/  MUFU.EX2 R165, R165 ;  /* 0x000000a500a57308 */ /* 0x000e220000000800 */
[----:B------:R-:W-:Y:S01]  /*ca30*/  F2FP.BF16.F32.PACK_AB R156, R161, R160 ;  /* 0x000000a0a19c723e */ /* 0x000fe200000010ff */
[-C--:B------:R-:W-:Y:S01]  /*ca40*/  FMUL.FTZ R117, R117, R21.reuse ;  /* 0x0000001575757220 */ /* 0x080fe20000410000 */
[----:B------:R-:W-:Y:S01]  /*ca50*/  F2FP.BF16.F32.PACK_AB R161, R171, R228 ;  /* 0x000000e4aba1723e */ /* 0x000fe200000010ff */
[-C--:B------:R-:W-:Y:S01]  /*ca60*/  FMUL.FTZ R120, R120, R21.reuse ;  /* 0x0000001578787220 */ /* 0x080fe20000410000 */
[-C--:B------:R-:W-:Y:S01]  /*ca70*/  FMUL.FTZ R121, R121, R21.reuse ;  /* 0x0000001579797220 */ /* 0x080fe20000410000 */
[-C--:B------:R-:W-:Y:S01]  /*ca80*/  FMUL.FTZ R124, R124, R21.reuse ;  /* 0x000000157c7c7220 */ /* 0x080fe20000410000 */
[----:B-1----:R-:W-:Y:S01]  /*ca90*/  FADD.FTZ R3, R164, R3 ;  /* 0x00000003a4037221 */ /* 0x002fe20000010000 */
        /* <DEDUP_REMOVED lines=11> */
[----:B------:R-:W-:Y:S01]  /*cb50*/  FADD.FTZ R164, R228, R0 ;  /* 0x00000000e4a47221 */ /* 0x000fe20000010000 */
[----:B------:R0:W-:Y:S01]  /*cb60*/  STSM.16.M88.4 [R198+0x26800], R152 ;  /* 0x02680098c6007844 */ /* 0x0001e20000000200 */
[-C--:B------:R-:W-:Y:S01]  /*cb70*/  FMUL.FTZ R140, R140, R21.reuse ;  /* 0x000000158c8c7220 */ /* 0x080fe20000410000 */
[----:B------:R-:W-:Y:S01]  /*cb80*/  FMUL.FTZ R141, R141, R21 ;  /* 0x000000158d8d7220 */ /* 0x000fe20000410000 */
[----:B------:R-:W-:Y:S01]  /*cb90*/  FADD.FTZ R164, R171, R164 ;  /* 0x000000a4aba47221 */ /* 0x000fe20000010000 */
[----:B------:R-:W3:Y:S01]  /*cba0*/  MUFU.EX2 R162, R172 ;  /* 0x000000ac00a27308 */ /* 0x000ee20000000800 */
[----:B-1----:R-:W-:Y:S01]  /*cbb0*/  FADD.FTZ R160, R168, R3 ;  /* 0x00000003a8a07221 */ /* 0x002fe20000010000 */
[----:B------:R0:W-:Y:S01]  /*cbc0*/  STSM.16.M88.4 [R199], R156 ;  /* 0x0000009cc7007844 */ /* 0x0001e20000000200 */
[----:B------:R-:W-:Y:S01]  /*cbd0*/  FADD.FTZ R164, R163, R164 ;  /* 0x000000a4a3a47221 */ /* 0x000fe20000010000 */
[----:B------:R-:W-:Y:S01]  /*cbe0*/  F2FP.BF16.F32.PACK_AB R163, R175, R163 ;  /* 0x000000a3afa3723e */ /* 0x000fe200000010ff */
[-C--:B------:R-:W-:Y:S01]  /*cbf0*/  FMUL.FTZ R144, R144, R21.reuse ;  /* 0x0000001590907220 */ /* 0x080fe20000410000 */
[-C--:B------:R-:W-:Y:S01]  /*cc00*/  FMUL.FTZ R145, R145, R21.reuse ;  /* 0x0000001591917220 */ /* 0x080fe20000410000 */
[----:B------:R-:W-:Y:S01]  /*cc10*/  FADD.FTZ R165, R175, R164 ;  /* 0x000000a4afa57221 */ /* 0x000fe20000010000 */
[----:B------:R-:W1:Y:S01]  /*cc20*/  MUFU.EX2 R173, R173 ;  /* 0x000000ad00ad7308 */ /* 0x000e620000000800 */
[C---:B--2---:R-:W-:Y:S01]  /*cc30*/  FADD.FTZ R0, R169.reuse, R160 ;  /* 0x000000a0a9007221 */ /* 0x044fe20000010000 */
[----:B------:R-:W-:Y:S01]  /*cc40*/  F2FP.BF16.F32.PACK_AB R160, R169, R168 ;  /* 0x000000a8a9a0723e */ /* 0x000fe200000010ff */
[----:B------:R-:W-:Y:S01]  /*cc50*/  FADD.FTZ R168, R178, R165 ;  /* 0x000000a5b2a87221 */ /* 0x000fe20000010000 */
[----:B------:R-:W-:Y:S01]  /*cc60*/  F2FP.BF16.F32.PACK_AB R165, R179, R178 ;  /* 0x000000b2b3a5723e */ /* 0x000fe200000010ff */
[-C--:B------:R-:W-:Y:S01]  /*cc70*/  FMUL.FTZ R148, R148, R21.reuse ;  /* 0x0000001594947220 */ /* 0x080fe20000410000 */
[----:B------:R-:W-:Y:S01]  /*cc80*/  FMUL.FTZ R149, R149, R21 ;  /* 0x0000001595957220 */ /* 0x000fe20000410000 */
[----:B------:R-:W-:Y:S01]  /*cc90*/  FADD.FTZ R169, R179, R168 ;  /* 0x000000a8b3a97221 */ /* 0x000fe20000010000 */
[----:B------:R-:W2:Y:S01]  /*cca0*/  MUFU.EX2 R176, R176 ;  /* 0x000000b000b07308 */ /* 0x000ea20000000800 */
[----:B---3--:R-:W-:-:S02]  /*ccb0*/  FADD.FTZ R0, R162, R0 ;  /* 0x00000000a2007221 */ /* 0x008fc40000010000 */
[----:B------:R-:W-:-:S05]  /*ccc0*/  FADD.FTZ R168, R182, R169 ;  /* 0x000000a9b6a87221 */ /* 0x000fca0000010000 */
[----:B------:R-:W3:Y:S01]  /*ccd0*/  MUFU.EX2 R177, R177 ;  /* 0x000000b100b17308 */ /* 0x000ee20000000800 */
[C---:B-1----:R-:W-:Y:S01]  /*cce0*/  FADD.FTZ R3, R173.reuse, R0 ;  /* 0x00000000ad037221 */ /* 0x042fe20000010000 */
[----:B------:R-:W-:-:S05]  /*ccf0*/  F2FP.BF16.F32.PACK_AB R162, R173, R162 ;  /* 0x000000a2ada2723e */ /* 0x000fca00000010ff */
[----:B------:R0:W-:Y:S01]  /*cd00*/  STSM.16.M88.4 [R201], R160 ;  /* 0x000000a0c9007844 */ /* 0x0001e20000000200 */
[----:B------:R-:W1:Y:S01]  /*cd10*/  MUFU.EX2 R166, R180 ;  /* 0x000000b400a67308 */ /* 0x000e620000000800 */
[----:B--2---:R-:W-:-:S07]  /*cd20*/  FADD.FTZ R0, R176, R3 ;  /* 0x00000003b0007221 */ /* 0x004fce0000010000 */
[----:B------:R-:W2:Y:S01]  /*cd30*/  MUFU.EX2 R167, R183 ;  /* 0x000000b700a77308 */ /* 0x000ea20000000800 */
[C---:B---3--:R-:W-:Y:S01]  /*cd40*/  FADD.FTZ R3, R177.reuse, R0 ;  /* 0x00000000b1037221 */ /* 0x048fe20000010000 */
[----:B------:R-:W-:-:S06]  /*cd50*/  F2FP.BF16.F32.PACK_AB R164, R177, R176 ;  /* 0x000000b0b1a4723e */ /* 0x000fcc00000010ff */
[----:B------:R-:W3:Y:S01]  /*cd60*/  MUFU.EX2 R181, R181 ;  /* 0x000000b500b57308 */ /* 0x000ee20000000800 */
[----:B-1----:R-:W-:Y:S01]  /*cd70*/  FADD.FTZ R0, R166, R3 ;  /* 0x00000003a6007221 */ /* 0x002fe20000010000 */
[C---:B--2---:R-:W-:Y:S01]  /*cd80*/  FADD.FTZ R3, R167.reuse, R168 ;  /* 0x000000a8a7037221 */ /* 0x044fe20000010000 */
[----:B------:R-:W-:Y:S02]  /*cd90*/  F2FP.BF16.F32.PACK_AB R167, R167, R182 ;  /* 0x000000b6a7a7723e */ /* 0x000fe400000010ff */
[C---:B---3--:R-:W-:Y:S01]  /*cda0*/  F2FP.BF16.F32.PACK_AB R166, R181.reuse, R166 ;  /* 0x000000a6b5a6723e */ /* 0x048fe200000010ff */
[----:B------:R-:W-:-:S04]  /*cdb0*/  FADD.FTZ R0, R181, R0 ;  /* 0x00000000b5007221 */ /* 0x000fc80000010000 */
[----:B------:R0:W-:Y:S01]  /*cdc0*/  STSM.16.M88.4 [R200], R164 ;  /* 0x000000a4c8007844 */ /* 0x0001e20000000200 */
[----:B------:R-:W-:Y:S05]  /*cdd0*/  @!P0 BRA `(.L_x_4828) ;  /* 0x0000000000048947 */ /* 0x000fea0003800000 */
[----:B------:R-:W-:Y:S01]  /*cde0*/  BPT.TRAP 0x1 ;  /* 0x000000040000795c */ /* 0x000fe20000300000 */
.L_x_4828:
[----:B------:R1:W2:Y:S01]  /*cdf0*/  SYNCS.PHASECHK.TRANS64.TRYWAIT P2, [R216+URZ+0x28c50], R20 ;  /* 0x028c5014d80075a7 */ /* 0x0002a2000804017f */
[----:B------:R-:W-:Y:S05]  /*ce00*/  @!P0 BRA `(.L_x_4829) ;  /* 0x0000000000048947 */ /* 0x000fea0003800000 */
[----:B------:R-:W-:Y:S01]  /*ce10*/  BPT.TRAP 0x1 ;  /* 0x000000040000795c */ /* 0x000fe20000300000 */
.L_x_4829:
[----:B------:R-:W-:Y:S04]  /*ce20*/  BSSY B2, `(.L_x_4830) ;  /* 0x0000004000027945 */ /* 0x000fe80003800000 */
[----:B--2---:R-:W-:Y:S05]  /*ce30*/  @P2 BRA `(.L_x_4831) ;  /* 0x0000000000082947 */ /* 0x004fea0003800000 */
[----:B------:R-:W2:Y:S02]  /*ce40*/  SYNCS.PHASECHK.TRANS64.TRYWAIT P2, [R216+URZ+0x28c50], R20 ;  /* 0x028c5014d80075a7 */ /* 0x000ea4000804017f */
[----:B--2---:R-:W-:Y:S05]  /*ce50*/  @!P2 BRA `(.L_x_4832) ;  /* 0x000000f00034a947 */ /* 0x004fea0003800000 */
.L_x_4831:
[----:B------:R-:W-:Y:S05]  /*ce60*/  BSYNC B2 ;  /* 0x0000000000027941 */ /* 0x000fea0003800000 */
.L_x_4830:
[----:B-12---:R-:W-:Y:S01]  /*ce70*/  IMAD R20, R18, 0x1000, R191 ;  /* 0x0000100012147824 */ /* 0x006fe200078e02bf */
[----:B------:R-:W-:Y:S01]  /*ce80*/  WARPGROUP.ARRIVE ;  /* 0x00000000000079c5 */ /* 0x000fe20000000000 */
[----:B------:R-:W-:Y:S01]  /*ce90*/  IMAD.MOV.U32 R21, RZ, RZ, 0x40000040 ;  /* 0x40000040ff157424 */ /* 0x000fe200078e00ff */
[C---:B------:R-:W-:Y:S01]  /*cea0*/  ISETP.GT.AND P2, PT, R215.reuse, R214, PT ;  /* 0x000000d6d700720c */ /* 0x040fe20003f44270 */
[----:B------:R-:W-:Y:S01]  /*ceb0*/  @!P1 VIADD R216, R216, 0x28c60 ;  /* 0x00028c60d8d89836 */ /* 0x000fe20000000000 */
[----:B------:R-:W-:Y:S01]  /*cec0*/  R2UR UR6, R20 ;  /* 0x00000000140672ca */ /* 0x000fe200000e0000 */
[----:B------:R-:W-:Y:S01]  /*ced0*/  VIADD R215, R215, 0xffffffff ;  /* 0xffffffffd7d77836 */ /* 0x000fe20000000000 */
[----:B------:R-:W-:Y:S01]  /*cee0*/  R2UR UR7, R21 ;  /* 0x00000000150772ca */ /* 0x000fe200000e0000 */
[----:B------:R-:W-:Y:S01]  /*cef0*/  IMAD.MOV.U32 R21, RZ, RZ, 0x40000040 ;  /* 0x40000040ff157424 */ /* 0x000fe200078e00ff */
[----:B------:R-:W-:Y:S01]  /*cf00*/  @!P1 PRMT R216, RZ, 0x654, R216 ;  /* 0x00000654ffd89816 */ /* 0x000fe200000000d8 */
[----:B------:R-:W-:-:S02]  /*cf10*/  IMAD.MOV.U32 R225, RZ, RZ, R13 ;  /* 0x000000ffffe17224 */ /* 0x000fc400078e000d */
[----:B------:R-:W-:-:S08]  /*cf20*/  IMAD.MOV.U32 R224, RZ, RZ, R18 ;  /* 0x000000ffffe07224 */ /* 0x000fd000078e0012 */
[----:B------:R-:W-:Y:S03]  /*cf30*/  HGMMA.64x256x16.F32.BF16 R24, R152, gdesc[UR4].tnspB, R24, gsb0 ;  /* 0x43e0000498187df0 */ /* 0x000fe60008001818 */
[----:B------:R-:W-:Y:S02]  /*cf40*/  WARPGROUP.DEPBAR.LE gsb0, 0x0 ;  /* 0x00008000000079c5 */ /* 0x000fe40000010000 */
[----:B0-----:R-:W-:Y:S01]  /*cf50*/  VIADD R152, R20, 0x80 ;  /* 0x0000008014987836 */ /* 0x001fe20000000000 */
        /* <DEDUP_REMOVED lines=33> */
.L_x_4822:
[----:B------:R-:W-:Y:S05]  /*d170*/  BSYNC B0 ;  /* 0x0000000000007941 */ /* 0x000fea0003800000 */
.L_x_4821:
[----:B------:R-:W-:Y:S01]  /*d180*/  ISETP.GE.AND P2, PT, R215, RZ, PT ;  /* 0x000000ffd700720c */ /* 0x000fe20003f46270 */
[----:B------:R-:W-:-:S12]  /*d190*/  BSSY B0, `(.L_x_4834) ;  /* 0x00001a2000007945 */ /* 0x000fd80003800000 */
[----:B------:R-:W-:Y:S05]  /*d1a0*/  @!P2 BRA `(.L_x_4835) ;  /* 0x000000180080a947 */ /* 0x000fea0003800000 */
[----:B------:R-:W-:Y:S02]  /*d1b0*/  IMAD.MOV.U32 R21, RZ, RZ, R13 ;  /* 0x000000ffff157224 */ /* 0x000fe400078e000d */
[----:B------:R-:W-:Y:S02]  /*d1c0*/  IMAD.MOV.U32 R214, RZ, RZ, R15 ;  /* 0x000000ffffd67224 */ /* 0x000fe400078e000f */
[----:B------:R-:W-:-:S07]  /*d1d0*/  IMAD.MOV.U32 R195, RZ, RZ, R18 ;  /* 0x000000ffffc37224 */ /* 0x000fce00078e0012 */
.L_x_4846:
[----:B------:R-:W-:-:S05]  /*d1e0*/  VIADD R18, R195, 0x1 ;  /* 0x00000001c3127836 */ /* 0x000fca0000000000 */
[----:B------:R-:W-:-:S04]  /*d1f0*/  ISETP.NE.AND P2, PT, R18, 0x2, PT ;  /* 0x000000021200780c */ /* 0x000fc80003f45270 */
[----:B------:R-:W-:Y:S02]  /*d200*/  SEL R12, RZ, 0x1, P2 ;  /* 0x00000001ff0c7807 */ /* 0x000fe40001000000 */
[----:B------:R-:W-:Y:S02]  /*d210*/  SEL R18, R18, RZ, P2 ;  /* 0x000000ff12127207 */ /* 0x000fe40001000000 */
[----:B------:R-:W-:Y:S01]  /*d220*/  LOP3.LUT R19, R19, R12, RZ, 0x3c, !PT ;  /* 0x0000000c13137212 */ /* 0x000fe200078e3cff */
[----:B--2---:R-:W-:Y:S06]  /*d230*/  @!P0 BRA `(.L_x_4836) ;  /* 0x0000000000048947 */ /* 0x004fec0003800000 */
[----:B------:R-:W-:Y:S01]  /*d240*/  BPT.TRAP 0x1 ;  /* 0x000000040000795c */ /* 0x000fe20000300000 */
.L_x_4836:
[----:B------:R-:W-:Y:S01]  /*d250*/  IMAD R194, R18, 0x8, R2 ;  /* 0x0000000812c27824 */ /* 0x000fe200078e0202 */
[----:B------:R-:W-:-:S04]  /*d260*/  SHF.L.U32 R20, R19, 0x1f, RZ ;  /* 0x0000001f13147819 */ /* 0x000fc800000006ff */
[----:B------:R2:W3:Y:S01]  /*d270*/  SYNCS.PHASECHK.TRANS64.TRYWAIT P2, [R194+URZ+0x28c30], R20 ;  /* 0x028c3014c20075a7 */ /* 0x0004e2000804017f */
[----:B------:R-:W-:Y:S05]  /*d280*/  @!P0 BRA `(.L_x_4837) ;  /* 0x0000000000048947 */ /* 0x000fea0003800000 */
[----:B------:R-:W-:Y:S01]  /*d290*/  BPT.TRAP 0x1 ;  /* 0x000000040000795c */ /* 0x000fe20000300000 */
.L_x_4837:
[----:B------:R-:W-:Y:S01]  /*d2a0*/  BSSY B1, `(.L_x_4838) ;  /* 0x0000006000017945 */ /* 0x000fe20003800000 */
[----:B------:R-:W-:Y:S02]  /*d2b0*/  IMAD R154, R18, 0x200, R14 ;  /* 0x00000200129a7824 */ /* 0x000fe400078e020e */
[----:B------:R-:W-:Y:S01]  /*d2c0*/  IMAD.MOV.U32 R155, RZ, RZ, 0x40000040 ;  /* 0x40000040ff9b7424 */ /* 0x000fe200078e00ff */
[----:B---3--:R-:W-:Y:S06]  /*d2d0*/  @P2 BRA `(.L_x_4839) ;  /* 0x0000000000082947 */ /* 0x008fec0003800000 */
[----:B------:R-:W3:Y:S02]  /*d2e0*/  SYNCS.PHASECHK.TRANS64.TRYWAIT P2, [R194+URZ+0x28c30], R20 ;  /* 0x028c3014c20075a7 */ /* 0x000ee4000804017f */
[----:B---3--:R-:W-:Y:S05]  /*d2f0*/  @!P2 BRA `(.L_x_4840) ;  /* 0x000000ec0020a947 */ /* 0x008fea0003800000 */
.L_x_4839:
[----:B------:R-:W-:Y:S05]  /*d300*/  BSYNC B1 ;  /* 0x0000000000017941 */ /* 0x000fea0003800000 */
.L_x_4838:
        /* <DEDUP_REMOVED lines=14> */
[----:B0-----:R-:W-:Y:S01]  /*d3f0*/  WARPGROUP.ARRIVE ;  /* 0x00000000000079c5 */ /* 0x001fe20000000000 */
[----:B------:R-:W-:Y:S02]  /*d400*/  R2UR UR8, R10 ;  /* 0x000000000a0872ca */ /* 0x000fe400000e0000 */
[----:B------:R-:W-:Y:S02]  /*d410*/  R2UR UR9, R11 ;  /* 0x000000000b0972ca */ /* 0x000fe400000e0000 */
[----:B------:R-:W-:Y:S01]  /*d420*/  R2UR UR14, R12 ;  /* 0x000000000c0e72ca */ /* 0x000fe200000e0000 */
[----:B------:R-:W-:Y:S01]  /*d430*/  HGMMA.64x64x16.F32.BF16 R152, gdesc[UR4], RZ, !UPT, gsb0 ;  /* 0x00e00000049879f0 */ /* 0x000fe2000c0018ff */
[----:B------:R-:W-:Y:S02]  /*d440*/  R2UR UR15, R13 ;  /* 0x000000000d0f72ca */ /* 0x000fe400000e0000 */
        /* <DEDUP_REMOVED lines=31> */
[----:B0-----:R-:W-:Y:S01]  /*d640*/  FMNMX.FTZ R13, R12, R13, !PT ;  /* 0x0000000d0c0d7209 */ /* 0x001fe20007810000 */
[----:B------:R-:W-:-:S04]  /*d650*/  IMAD.U32 R12, RZ, RZ, UR36 ;  /* 0x00000024ff0c7e24 */ /* 0x000fc8000f8e00ff */
[----:B------:R-:W0:Y:S02]  /*d660*/  SHFL.BFLY PT, R15, R13, 0x1, 0x1f ;  /* 0x0c201f000d0f7f89 */ /* 0x000e2400000e0000 */
[----:B0-----:R-:W-:-:S05]  /*d670*/  FMNMX.FTZ R15, R13, R15, !PT ;  /* 0x0000000f0d0f7209 */ /* 0x001fca0007810000 */
        /* <DEDUP_REMOVED lines=23> */
[----:B------:R-:W4:Y:S01]  /*d7f0*/  MUFU.EX2 R214, R214 ;  /* 0x000000d600d67308 */ /* 0x000f220000000800 */
[----:B0-----:R-:W-:-:S07]  /*d800*/  IMAD.MOV R13, RZ, RZ, -R197 ;  /* 0x000000ffff0d7224 */ /* 0x001fce00078e0ac5 */
[----:B------:R-:W0:Y:S01]  /*d810*/  MUFU.EX2 R153, R153 ;  /* 0x0000009900997308 */ /* 0x000e220000000800 */
[----:B------:R-:W-:Y:S02]  /*d820*/  ISETP.NE.AND P2, PT, R189, R13, PT ;  /* 0x0000000dbd00720c */ /* 0x000fe40003f45270 */
[----:B------:R-:W-:-:S05]  /*d830*/  FMNMX.FTZ R13, R154, R21, !PT ;  /* 0x000000159a0d7209 */ /* 0x000fca0007810000 */
[----:B------:R-:W5:Y:S01]  /*d840*/  MUFU.EX2 R156, R156 ;  /* 0x0000009c009c7308 */ /* 0x000f620000000800 */
[----:B----4-:R-:W-:Y:S01]  /*d850*/  FFMA.FTZ R0, R214, R0, R152 ;  /* 0x00000000d6007223 */ /* 0x010fe20000010098 */
[----:B------:R-:W-:Y:S01]  /*d860*/  FMNMX.FTZ R13, R155, R13, !PT ;  /* 0x0000000d9b0d7209 */ /* 0x000fe20007810000 */
[-C--:B------:R-:W-:Y:S01]  /*d870*/  FMUL.FTZ R24, R24, R214.reuse ;  /* 0x000000d618187220 */ /* 0x080fe20000410000 */
[-C--:B------:R-:W-:Y:S01]  /*d880*/  FMUL.FTZ R25, R25, R214.reuse ;  /* 0x000000d619197220 */ /* 0x080fe20000410000 */
[-C--:B------:R-:W-:Y:S01]  /*d890*/  FMUL.FTZ R28, R28, R214.reuse ;  /* 0x000000d61c1c7220 */ /* 0x080fe20000410000 */
[----:B------:R-:W-:Y:S01]  /*d8a0*/  FMNMX.FTZ R13, R158, R13, !PT ;  /* 0x0000000d9e0d7209 */ /* 0x000fe20007810000 */
[-C--:B------:R-:W-:Y:S01]  /*d8b0*/  FMUL.FTZ R29, R29, R214.reuse ;  /* 0x000000d61d1d7220 */ /* 0x080fe20000410000 */
[----:B------:R-:W4:Y:S01]  /*d8c0*/  MUFU.EX2 R157, R157 ;  /* 0x0000009d009d7308 */ /* 0x000f220000000800 */
[----:B0-----:R-:W-:Y:S01]  /*d8d0*/  FADD.FTZ R0, R153, R0 ;  /* 0x0000000099007221 */ /* 0x001fe20000010000 */
[----:B------:R-:W-:Y:S01]  /*d8e0*/  FMNMX.FTZ R13, R159, R13, !PT ;  /* 0x0000000d9f0d7209 */ /* 0x000fe20007810000 */
[----:B------:R-:W-:Y:S01]  /*d8f0*/  FMUL.FTZ R32, R32, R214 ;  /* 0x000000d620207220 */ /* 0x000fe20000410000 */
[----:B------:R-:W-:Y:S01]  /*d900*/  F2FP.BF16.F32.PACK_AB R152, R153, R152 ;  /* 0x000000989998723e */ /* 0x000fe200000010ff */
[----:B------:R-:W-:Y:S01]  /*d910*/  @!P2 IMAD R153, R195, 0x40, R190 ;  /* 0x00000040c399a824 */ /* 0x000fe200078e02be */
[----:B------:R-:W-:Y:S01]  /*d920*/  FMNMX.FTZ R13, R162, R13, !PT ;  /* 0x0000000da20d7209 */ /* 0x000fe20007810000 */
[----:B------:R-:W-:Y:S01]  /*d930*/  FMUL.FTZ R33, R33, R214 ;  /* 0x000000d621217220 */ /* 0x000fe20000410000 */
[----:B------:R-:W0:Y:S01]  /*d940*/  MUFU.EX2 R160, R160 ;  /* 0x000000a000a07308 */ /* 0x000e220000000800 */
[----:B-----5:R-:W-:Y:S01]  /*d950*/  FADD.FTZ R0, R156, R0 ;  /* 0x000000009c007221 */ /* 0x020fe20000010000 */
[----:B------:R-:W-:Y:S01]  /*d960*/  FMNMX.FTZ R13, R163, R13, !PT ;  /* 0x0000000da30d7209 */ /* 0x000fe20007810000 */
[----:B------:R-:W-:-:S02]  /*d970*/  @!P2 IMAD R153, R153, 0x4, R2 ;  /* 0x000000049999a824 */ /* 0x000fc400078e0202 */
[-C--:B------:R-:W-:Y:S01]  /*d980*/  FMUL.FTZ R36, R36, R214.reuse ;  /* 0x000000d624247220 */ /* 0x080fe20000410000 */
[-C--:B------:R-:W-:Y:S01]  /*d990*/  FMUL.FTZ R37, R37, R214.reuse ;  /* 0x000000d625257220 */ /* 0x080fe20000410000 */
[----:B------:R-:W-:Y:S01]  /*d9a0*/  FMNMX.FTZ R13, R166, R13, !PT ;  /* 0x0000000da60d7209 */ /* 0x000fe20007810000 */
[-C--:B------:R-:W-:Y:S01]  /*d9b0*/  FMUL.FTZ R40, R40, R214.reuse ;  /* 0x000000d628287220 */ /* 0x080fe20000410000 */
[----:B------:R-:W5:Y:S01]  /*d9c0*/  MUFU.EX2 R161, R161 ;  /* 0x000000a100a17308 */ /* 0x000f620000000800 */
[----:B----4-:R-:W-:Y:S01]  /*d9d0*/  FADD.FTZ R0, R157, R0 ;  /* 0x000000009d007221 */ /* 0x010fe20000010000 */
[----:B------:R-:W-:Y:S01]  /*d9e0*/  FMNMX.FTZ R13, R167, R13, !PT ;  /* 0x0000000da70d7209 */ /* 0x000fe20007810000 */
[----:B------:R-:W-:Y:S01]  /*d9f0*/  @!P2 STS [R153+0x28800], R214 ;  /* 0x028800d69900a388 */ /* 0x000fe20000000800 */
[-C--:B------:R-:W-:Y:S01]  /*da00*/  FMUL.FTZ R41, R41, R214.reuse ;  /* 0x000000d629297220 */ /* 0x080fe20000410000 */
[-C--:B------:R-:W-:Y:S01]  /*da10*/  FMUL.FTZ R44, R44, R214.reuse ;  /* 0x000000d62c2c7220 */ /* 0x080fe20000410000 */
[----:B------:R-:W-:Y:S01]  /*da20*/  FMNMX.FTZ R13, R170, R13, !PT ;  /* 0x0000000daa0d7209 */ /* 0x000fe20007810000 */
[-C--:B------:R-:W-:Y:S01]  /*da30*/  FMUL.FTZ R45, R45, R214.reuse ;  /* 0x000000d62d2d7220 */ /* 0x080fe20000410000 */
[----:B------:R-:W4:Y:S01]  /*da40*/  MUFU.EX2 R164, R164 ;  /* 0x000000a400a47308 */ /* 0x000f220000000800 */
[----:B0-----:R-:W-:Y:S01]  /*da50*/  FADD.FTZ R0, R160, R0 ;  /* 0x00000000a0007221 */ /* 0x001fe20000010000 */
[----:B------:R-:W-:Y:S01]  /*da60*/  FMNMX.FTZ R13, R171, R13, !PT ;  /* 0x0000000dab0d7209 */ /* 0x000fe20007810000 */
[-C--:B------:R-:W-:Y:S01]  /*da70*/  FMUL.FTZ R48, R48, R214.reuse ;  /* 0x000000d630307220 */ /* 0x080fe20000410000 */
[-C--:B------:R-:W-:Y:S01]  /*da80*/  FMUL.FTZ R49, R49, R214.reuse ;  /* 0x000000d631317220 */ /* 0x080fe20000410000 */
[-C--:B------:R-:W-:Y:S01]  /*da90*/  FMUL.FTZ R52, R52, R214.reuse ;  /* 0x000000d634347220 */ /* 0x080fe20000410000 */
[----:B------:R-:W-:Y:S01]  /*daa0*/  FMNMX.FTZ R13, R174, R13, !PT ;  /* 0x0000000dae0d7209 */ /* 0x000fe20007810000 */
[-C--:B------:R-:W-:Y:S01]  /*dab0*/  FMUL.FTZ R53, R53, R214.reuse ;  /* 0x000000d635357220 */ /* 0x080fe20000410000 */
[----:B------:R-:W-:Y:S01]  /*dac0*/  MUFU.EX2 R165, R165 ;  /* 0x000000a500a57308 */ /* 0x000fe20000000800 */
[----:B-----5:R-:W-:Y:S01]  /*dad0*/  FADD.FTZ R0, R161, R0 ;  /* 0x00000000a1007221 */ /* 0x020fe20000010000 */
[----:B------:R-:W-:Y:S01]  /*dae0*/  FMNMX.FTZ R13, R175, R13, !PT ;  /* 0x0000000daf0d7209 */ /* 0x000fe20007810000 */
[-C--:B------:R-:W-:Y:S01]  /*daf0*/  FMUL.FTZ R56, R56, R214.reuse ;  /* 0x000000d638387220 */ /* 0x080fe20000410000 */
[-C--:B------:R-:W-:Y:S01]  /*db00*/  FMUL.FTZ R57, R57, R214.reuse ;  /* 0x000000d639397220 */ /* 0x080fe20000410000 */
[-C--:B------:R-:W-:Y:S01]  /*db10*/  FMUL.FTZ R60, R60, R214.reuse ;  /* 0x000000d63c3c7220 */ /* 0x080fe20000410000 */
[----:B------:R-:W-:Y:S01]  /*db20*/  FMNMX.FTZ R13, R178, R13, !PT ;  /* 0x0000000db20d7209 */ /* 0x000fe20007810000 */
[-C--:B------:R-:W-:Y:S01]  /*db30*/  FMUL.FTZ R61, R61, R214.reuse ;  /* 0x000000d63d3d7220 */ /* 0x080fe20000410000 */
[----:B------:R-:W-:Y:S01]  /*db40*/  MUFU.EX2 R168, R168 ;  /* 0x000000a800a87308 */ /* 0x000fe20000000800 */
[----:B----4-:R-:W-:Y:S01]  /*db50*/  FADD.FTZ R0, R164, R0 ;  /* 0x00000000a4007221 */ /* 0x010fe20000010000 */
        /* <DEDUP_REMOVED lines=8> */
[----:B------:R-:W-:Y:S01]  /*dbe0*/  FMNMX.FTZ R13, R183, R13, !PT ;  /* 0x0000000db70d7209 */ /* 0x000fe20007810000 */
        /* <DEDUP_REMOVED lines=33> */
[----:B------:R-:W0:Y:S01]  /*de00*/  SHFL.BFLY PT, R195, R13, 0x1, 0x1f ;  /* 0x0c201f000dc37f89 */ /* 0x000e2200000e0000 */
        /* <DEDUP_REMOVED lines=13> */
[----:B0-----:R-:W-:-:S05]  /*dee0*/  FMNMX.FTZ R13, R13, R195, !PT ;  /* 0x000000c30d0d7209 */ /* 0x001fca0007810000 */
[----:B------:R-:W-:-:S04]  /*def0*/  FADD.FTZ R21, -R13, R21 ;  /* 0x000000150d157221 */ /* 0x000fc80000010100 */
[----:B------:R-:W-:-:S06]  /*df00*/  FMUL.FTZ R21, R21, R12 ;  /* 0x0000000c15157220 */ /* 0x000fcc0000410000 */
[----:B------:R-:W0:Y:S02]  /*df10*/  MUFU.EX2 R21, R21 ;  /* 0x0000001500157308 */ /* 0x000e240000000800 */
        /* <DEDUP_REMOVED lines=48> */
[----:B------:R-:W-:Y:S01]  /*e220*/  FADD.FTZ R157, R165, R0 ;  /* 0x00000000a59d7221 */ /* 0x000fe20000010000 */
        /* <DEDUP_REMOVED lines=16> */
[----:B----4-:R-:W-:Y:S01]  /*e330*/  FFMA.FTZ R0, R21, R3, R153 ;  /* 0x0000000315007223 */ /* 0x010fe20000010099 */
[----:B------:R-:W-:Y:S01]  /*e340*/  F2FP.BF16.F32.PACK_AB R153, R155, R153 ;  /* 0x000000999b99723e */ /* 0x000fe200000010ff */
[-C--:B------:R-:W-:Y:S01]  /*e350*/  FMUL.FTZ R91, R91, R21.reuse ;  /* 0x000000155b5b7220 */ /* 0x080fe20000410000 */
[----:B------:R-:W-:Y:S01]  /*e360*/  FADD.FTZ R164, R176, R157 ;  /* 0x0000009db0a47221 */ /* 0x000fe20000010000 */
[----:B------:R-:W-:Y:S01]  /*e370*/  FADD.FTZ R0, R155, R0 ;  /* 0x000000009b007221 */ /* 0x000fe20000010000 */
[----:B------:R0:W4:Y:S01]  /*e380*/  MUFU.EX2 R214, R162 ;  /* 0x000000a200d67308 */ /* 0x0001220000000800 */
[-C--:B------:R-:W-:Y:S01]  /*e390*/  FMUL.FTZ R94, R94, R21.reuse ;  /* 0x000000155e5e7220 */ /* 0x080fe20000410000 */
[----:B------:R-:W-:Y:S01]  /*e3a0*/  FADD.FTZ R3, R177, R164 ;  /* 0x000000a4b1037221 */ /* 0x000fe20000010000 */
[----:B-----5:R-:W-:Y:S01]  /*e3b0*/  FADD.FTZ R0, R181, R0 ;  /* 0x00000000b5007221 */ /* 0x020fe20000010000 */
[----:B------:R-:W-:Y:S01]  /*e3c0*/  F2FP.BF16.F32.PACK_AB R164, R177, R176 ;  /* 0x000000b0b1a4723e */ /* 0x000fe200000010ff */
[-C--:B------:R-:W-:Y:S01]  /*e3d0*/  FMUL.FTZ R95, R95, R21.reuse ;  /* 0x000000155f5f7220 */ /* 0x080fe20000410000 */
[----:B------:R-:W-:Y:S01]  /*e3e0*/  FADD.FTZ R157, R180, R3 ;  /* 0x00000003b49d7221 */ /* 0x000fe20000010000 */
[----:B------:R-:W-:Y:S01]  /*e3f0*/  FMUL.FTZ R98, R98, R21 ;  /* 0x0000001562627220 */ /* 0x000fe20000410000 */
[----:B------:R-:W5:Y:S01]  /*e400*/  MUFU.EX2 R163, R163 ;  /* 0x000000a300a37308 */ /* 0x000f620000000800 */
[C---:B-1----:R-:W-:Y:S01]  /*e410*/  FADD.FTZ R3, R159.reuse, R0 ;  /* 0x000000009f037221 */ /* 0x042fe20000010000 */
[C---:B------:R-:W-:Y:S01]  /*e420*/  FADD.FTZ R0, R166.reuse, R157 ;  /* 0x0000009da6007221 */ /* 0x040fe20000010000 */
[----:B------:R-:W-:Y:S01]  /*e430*/  F2FP.BF16.F32.PACK_AB R155, R159, R181 ;  /* 0x000000b59f9b723e */ /* 0x000fe200000010ff */
[----:B------:R-:W-:Y:S01]  /*e440*/  BAR.SYNC.DEFER_BLOCKING 0xf, 0x100 ;  /* 0x03c4000000007b1d */ /* 0x000fe20000010000 */
[----:B0-----:R-:W-:Y:S01]  /*e450*/  F2FP.BF16.F32.PACK_AB R162, R173, R172 ;  /* 0x000000acada2723e */ /* 0x001fe200000010ff */
[-C--:B------:R-:W-:Y:S01]  /*e460*/  FMUL.FTZ R99, R99, R21.reuse ;  /* 0x0000001563637220 */ /* 0x080fe20000410000 */
[----:B------:R-:W-:Y:S01]  /*e470*/  F2FP.BF16.F32.PACK_AB R166, R166, R180 ;  /* 0x000000b4a6a6723e */ /* 0x000fe200000010ff */
[-C--:B------:R-:W-:Y:S01]  /*e480*/  FMUL.FTZ R102, R102, R21.reuse ;  /* 0x0000001566667220 */ /* 0x080fe20000410000 */
[----:B----4-:R-:W-:Y:S01]  /*e490*/  FADD.FTZ R168, R214, R3 ;  /* 0x00000003d6a87221 */ /* 0x010fe20000010000 */
[----:B------:R-:W0:Y:S01]  /*e4a0*/  MUFU.EX2 R195, R195 ;  /* 0x000000c300c37308 */ /* 0x000e220000000800 */
[-C--:B------:R-:W-:Y:S01]  /*e4b0*/  FMUL.FTZ R103, R103, R21.reuse ;  /* 0x0000001567677220 */ /* 0x080fe20000410000 */
[-C--:B------:R-:W-:Y:S01]  /*e4c0*/  FMUL.FTZ R106, R106, R21.reuse ;  /* 0x000000156a6a7220 */ /* 0x080fe20000410000 */
[-C--:B------:R-:W-:Y:S01]  /*e4d0*/  FMUL.FTZ R107, R107, R21.reuse ;  /* 0x000000156b6b7220 */ /* 0x080fe20000410000 */
[-C--:B------:R-:W-:Y:S01]  /*e4e0*/  FMUL.FTZ R110, R110, R21.reuse ;  /* 0x000000156e6e7220 */ /* 0x080fe20000410000 */
[-C--:B------:R-:W-:Y:S01]  /*e4f0*/  FMUL.FTZ R111, R111, R21.reuse ;  /* 0x000000156f6f7220 */ /* 0x080fe20000410000 */
[-C--:B------:R-:W-:Y:S01]  /*e500*/  FMUL.FTZ R114, R114, R21.reuse ;  /* 0x0000001572727220 */ /* 0x080fe20000410000 */
[C---:B-----5:R-:W-:Y:S01]  /*e510*/  FADD.FTZ R168, R163.reuse, R168 ;  /* 0x000000a8a3a87221 */ /* 0x060fe20000010000 */
        /* <DEDUP_REMOVED lines=17> */
[----:B0-----:R-:W-:Y:S01]  /*e630*/  FADD.FTZ R170, R195, R168 ;  /* 0x000000a8c3aa7221 */ /* 0x001fe20000010000 */
[----:B-1----:R-:W-:Y:S01]  /*e640*/  F2FP.BF16.F32.PACK_AB R159, R167, R195 ;  /* 0x000000c3a79f723e */ /* 0x002fe200000010ff */
[-C--:B------:R-:W-:Y:S01]  /*e650*/  FMUL.FTZ R139, R139, R21.reuse ;  /* 0x000000158b8b7220 */ /* 0x080fe20000410000 */
[-C--:B------:R-:W-:Y:S01]  /*e660*/  FMUL.FTZ R142, R142, R21.reuse ;  /* 0x000000158e8e7220 */ /* 0x080fe20000410000 */
[----:B------:R-:W-:Y:S01]  /*e670*/  FADD.FTZ R170, R167, R170 ;  /* 0x000000aaa7aa7221 */ /* 0x000fe20000010000 */
[-C--:B------:R-:W-:Y:S01]  /*e680*/  FMUL.FTZ R143, R143, R21.reuse ;  /* 0x000000158f8f7220 */ /* 0x080fe20000410000 */
[----:B------:R2:W-:Y:S01]  /*e690*/  STSM.16.M88.4 [R199], R156 ;  /* 0x0000009cc7007844 */ /* 0x0005e20000000200 */
[----:B------:R-:W0:Y:S01]  /*e6a0*/  MUFU.EX2 R174, R174 ;  /* 0x000000ae00ae7308 */ /* 0x000e220000000800 */
[----:B----4-:R-:W-:Y:S01]  /*e6b0*/  FADD.FTZ R170, R161, R170 ;  /* 0x000000aaa1aa7221 */ /* 0x010fe20000010000 */
[-C--:B------:R-:W-:Y:S01]  /*e6c0*/  FMUL.FTZ R146, R146, R21.reuse ;  /* 0x0000001592927220 */ /* 0x080fe20000410000 */
[-C--:B------:R-:W-:Y:S01]  /*e6d0*/  FMUL.FTZ R147, R147, R21.reuse ;  /* 0x0000001593937220 */ /* 0x080fe20000410000 */
[-C--:B------:R-:W-:Y:S01]  /*e6e0*/  FMUL.FTZ R150, R150, R21.reuse ;  /* 0x0000001596967220 */ /* 0x080fe20000410000 */
[----:B------:R-:W-:-:S03]  /*e6f0*/  FMUL.FTZ R151, R151, R21 ;  /* 0x0000001597977220 */ /* 0x000fc60000410000 */
[----:B------:R-:W1:Y:S01]  /*e700*/  MUFU.EX2 R175, R175 ;  /* 0x000000af00af7308 */ /* 0x000e620000000800 */
[C---:B-----5:R-:W-:Y:S01]  /*e710*/  FADD.FTZ R3, R171.reuse, R170 ;  /* 0x000000aaab037221 */ /* 0x060fe20000010000 */
[----:B------:R-:W-:-:S06]  /*e720*/  F2FP.BF16.F32.PACK_AB R161, R171, R161 ;  /* 0x000000a1aba1723e */ /* 0x000fcc00000010ff */
[----:B------:R-:W4:Y:S01]  /*e730*/  MUFU.EX2 R165, R178 ;  /* 0x000000b200a57308 */ /* 0x000f220000000800 */
[----:B0-----:R-:W-:-:S07]  /*e740*/  FADD.FTZ R170, R174, R3 ;  /* 0x00000003aeaa7221 */ /* 0x001fce0000010000 */
[----:B------:R-:W0:Y:S01]  /*e750*/  MUFU.EX2 R168, R179 ;  /* 0x000000b300a87308 */ /* 0x000e220000000800 */
[C---:B-1----:R-:W-:Y:S01]  /*e760*/  FADD.FTZ R170, R175.reuse, R170 ;  /* 0x000000aaafaa7221 */ /* 0x042fe20000010000 */
[----:B------:R-:W-:-:S05]  /*e770*/  F2FP.BF16.F32.PACK_AB R163, R175, R174 ;  /* 0x000000aeafa3723e */ /* 0x000fca00000010ff */
[----:B------:R2:W-:Y:S01]  /*e780*/  STSM.16.M88.4 [R201], R160 ;  /* 0x000000a0c9007844 */ /* 0x0005e20000000200 */
[----:B------:R-:W1:Y:S01]  /*e790*/  MUFU.EX2 R182, R182 ;  /* 0x000000b600b67308 */ /* 0x000e620000000800 */
[----:B----4-:R-:W-:-:S07]  /*e7a0*/  FADD.FTZ R3, R165, R170 ;  /* 0x000000aaa5037221 */ /* 0x010fce0000010000 */
[----:B------:R-:W4:Y:S01]  /*e7b0*/  MUFU.EX2 R183, R183 ;  /* 0x000000b700b77308 */ /* 0x000f220000000800 */
[C---:B0-----:R-:W-:Y:S01]  /*e7c0*/  FADD.FTZ R3, R168.reuse, R3 ;  /* 0x00000003a8037221 */ /* 0x041fe20000010000 */
[----:B------:R-:W-:-:S03]  /*e7d0*/  F2FP.BF16.F32.PACK_AB R165, R168, R165 ;  /* 0x000000a5a8a5723e */ /* 0x000fc600000010ff */
[----:B-1----:R-:W-:Y:S01]  /*e7e0*/  FADD.FTZ R170, R182, R3 ;  /* 0x00000003b6aa7221 */ /* 0x002fe20000010000 */
[----:B----4-:R-:W-:-:S03]  /*e7f0*/  F2FP.BF16.F32.PACK_AB R167, R183, R182 ;  /* 0x000000b6b7a7723e */ /* 0x010fc600000010ff */
[----:B------:R-:W-:Y:S02]  /*e800*/  FADD.FTZ R3, R183, R170 ;  /* 0x000000aab7037221 */ /* 0x000fe40000010000 */
[----:B------:R2:W-:Y:S01]  /*e810*/  STSM.16.M88.4 [R200], R164 ;  /* 0x000000a4c8007844 */ /* 0x0005e20000000200 */
[----:B------:R-:W-:Y:S05]  /*e820*/  @!P0 BRA `(.L_x_4841) ;  /* 0x0000000000048947 */ /* 0x000fea0003800000 */
[----:B------:R-:W-:Y:S01]  /*e830*/  BPT.TRAP 0x1 ;  /* 0x000000040000795c */ /* 0x000fe20000300000 */
.L_x_4841:
[----:B------:R0:W1:Y:S01]  /*e840*/  SYNCS.PHASECHK.TRANS64.TRYWAIT P2, [R194+URZ+0x28c50], R20 ;  /* 0x028c5014c20075a7 */ /* 0x000062000804017f */
[----:B------:R-:W-:Y:S05]  /*e850*/  @!P0 BRA `(.L_x_4842) ;  /* 0x0000000000048947 */ /* 0x000fea0003800000 */
[----:B------:R-:W-:Y:S01]  /*e860*/  BPT.TRAP 0x1 ;  /* 0x000000040000795c */ /* 0x000fe20000300000 */
.L_x_4842:
[----:B------:R-:W-:Y:S04]  /*e870*/  BSSY B1, `(.L_x_4843) ;  /* 0x0000004000017945 */ /* 0x000fe80003800000 */
[----:B-1----:R-:W-:Y:S05]  /*e880*/  @P2 BRA `(.L_x_4844) ;  /* 0x0000000000082947 */ /* 0x002fea0003800000 */
[----:B------:R-:W1:Y:S02]  /*e890*/  SYNCS.PHASECHK.TRANS64.TRYWAIT P2, [R194+URZ+0x28c50], R20 ;  /* 0x028c5014c20075a7 */ /* 0x000e64000804017f */
[----:B-1----:R-:W-:Y:S05]  /*e8a0*/  @!P2 BRA `(.L_x_4845) ;  /* 0x000000d400c8a947 */ /* 0x002fea0003800000 */
.L_x_4844:
[----:B------:R-:W-:Y:S05]  /*e8b0*/  BSYNC B1 ;  /* 0x0000000000017941 */ /* 0x000fea0003800000 */
.L_x_4843:
[----:B0123--:R-:W-:Y:S01]  /*e8c0*/  IMAD R20, R18, 0x1000, R191 ;  /* 0x0000100012147824 */ /* 0x00ffe200078e02bf */
[----:B------:R-:W-:Y:S01]  /*e8d0*/  WARPGROUP.ARRIVE ;  /* 0x00000000000079c5 */ /* 0x000fe20000000000 */
[----:B------:R-:W-:Y:S01]  /*e8e0*/  IMAD.MOV.U32 R21, RZ, RZ, 0x40000040 ;  /* 0x40000040ff157424 */ /* 0x000fe200078e00ff */
[C---:B------:R-:W-:Y:S01]  /*e8f0*/  ISETP.GT.AND P2, PT, R215.reuse, RZ, PT ;  /* 0x000000ffd700720c */ /* 0x040fe20003f44270 */
        /* <DEDUP_REMOVED lines=43> */
.L_x_4835:
[----:B------:R-:W-:Y:S05]  /*ebb0*/  BSYNC B0 ;  /* 0x0000000000007941 */ /* 0x000fea0003800000 */
.L_x_4834:
[----:B------:R-:W3:Y:S01]  /*ebc0*/  SHFL.BFLY PT, R5, R0, 0x2, 0x1f ;  /* 0x0c401f0000057f89 */ /* 0x000ee200000e0000 */
[----:B------:R-:W-:Y:S02]  /*ebd0*/  VIADD R14, R18, 0x1 ;  /* 0x00000001120e7836 */ /* 0x000fe40000000000 */
[----:B------:R-:W-:Y:S01]  /*ebe0*/  IMAD.MOV.U32 R20, RZ, RZ, -0x800000 ;  /* 0xff800000ff147424 */ /* 0x000fe200078e00ff */
[----:B------:R-:W4:Y:S01]  /*ebf0*/  SHFL.BFLY PT, R6, R3, 0x2, 0x1f ;  /* 0x0c401f0003067f89 */ /* 0x000f2200000e0000 */
[----:B------:R-:W-:Y:S01]  /*ec00*/  VIADD R213, R213, 0x1 ;  /* 0x00000001d5d57836 */ /* 0x000fe20000000000 */
[----:B------:R-:W-:Y:S08]  /*ec10*/  BAR.ARV 0x8, 0x100 ;  /* 0x0204000000007b1d */ /* 0x000ff00000002000 */
[----:B------:R-:W-:Y:S01]  /*ec20*/  BAR.SYNC.DEFER_BLOCKING 0xf, 0x100 ;  /* 0x03c4000000007b1d */ /* 0x000fe20000010000 */
[----:B------:R-:W-:Y:S01]  /*ec30*/  ISETP.NE.AND P1, PT, R14, 0x2, PT ;  /* 0x000000020e00780c */ /* 0x000fe20003f25270 */
[----:B---3--:R-:W-:Y:S01]  /*ec40*/  FADD.FTZ R5, R5, R0 ;  /* 0x0000000005057221 */ /* 0x008fe20000010000 */
[----:B----4-:R-:W-:-:S04]  /*ec50*/  FADD.FTZ R6, R6, R3 ;  /* 0x0000000306067221 */ /* 0x010fc80000010000 */
[----:B------:R-:W3:Y:S01]  /*ec60*/  SHFL.BFLY PT, R4, R5, 0x1, 0x1f ;  /* 0x0c201f0005047f89 */ /* 0x000ee200000e0000 */
[----:B------:R-:W-:-:S03]  /*ec70*/  IMAD.MOV.U32 R3, RZ, RZ, RZ ;  /* 0x000000ffff037224 */ /* 0x000fc600078e00ff */
[----:B------:R-:W4:Y:S01]  /*ec80*/  SHFL.BFLY PT, R7, R6, 0x1, 0x1f ;  /* 0x0c201f0006077f89 */ /* 0x000f2200000e0000 */
[----:B---3--:R-:W-:Y:S01]  /*ec90*/  FADD.FTZ R8, R5, R4 ;  /* 0x0000000405087221 */ /* 0x008fe20000010000 */
[----:B------:R-:W-:Y:S02]  /*eca0*/  IMAD.MOV R4, RZ, RZ, -R197 ;  /* 0x000000ffff047224 */ /* 0x000fe400078e0ac5 */
[----:B----4-:R-:W-:Y:S02]  /*ecb0*/  FADD.FTZ R0, R6, R7 ;  /* 0x0000000706007221 */ /* 0x010fe40000010000 */
[----:B------:R-:W-:Y:S02]  /*ecc0*/  FSETP.NE.FTZ.AND P2, PT, R8, RZ, PT ;  /* 0x000000ff0800720b */ /* 0x000fe40003f55000 */
[----:B------:R-:W-:Y:S01]  /*ecd0*/  ISETP.NE.AND P0, PT, R189, R4, PT ;  /* 0x00000004bd00720c */ /* 0x000fe20003f05270 */
[----:B------:R-:W-:Y:S01]  /*ece0*/  IMAD.MOV.U32 R4, RZ, RZ, RZ ;  /* 0x000000ffff047224 */ /* 0x000fe200078e00ff */
[----:B------:R-:W-:-:S02]  /*ecf0*/  FSETP.NE.FTZ.AND P3, PT, R0, RZ, PT ;  /* 0x000000ff0000720b */ /* 0x000fc40003f75000 */
[----:B------:R-:W-:-:S04]  /*ed00*/  SEL R6, RZ, 0x1, P1 ;  /* 0x00000001ff067807 */ /* 0x000fc80000800000 */
[----:B------:R-:W-:-:S03]  /*ed10*/  LOP3.LUT R19, R19, R6, RZ, 0x3c, !PT ;  /* 0x0000000613137212 */ /* 0x000fc600078e3cff */
[----:B------:R-:W3:Y:S02]  /*ed20*/  @P2 MUFU.RCP R3, R8 ;  /* 0x0000000800032308 */ /* 0x000ee40000001000 */
[----:B------:R-:W-:-:S04]  /*ed30*/  @!P0 IMAD R5, R18, 0x40, R190 ;  /* 0x0000004012058824 */ /* 0x000fc800078e02be */
[----:B------:R-:W-:Y:S02]  /*ed40*/  @!P0 IMAD R5, R5, 0x4, R2 ;  /* 0x0000000405058824 */ /* 0x000fe400078e0202 */
[C---:B------:R-:W-:Y:S01]  /*ed50*/  @P2 FMUL.FTZ R2, R12.reuse, 0.69314718246459960938 ;  /* 0x3f3172180c022820 */ /* 0x040fe20000410000 */
[----:B------:R-:W4:Y:S01]  /*ed60*/  @P3 MUFU.RCP R4, R0 ;  /* 0x0000000000043308 */ /* 0x000f220000001000 */
[----:B------:R-:W-:-:S07]  /*ed70*/  @P3 FMUL.FTZ R12, R12, 0.69314718246459960938 ;  /* 0x3f3172180c0c3820 */ /* 0x000fce0000410000 */
[----:B------:R-:W5:Y:S01]  /*ed80*/  @P2 MUFU.LG2 R18, R8 ;  /* 0x0000000800122308 */ /* 0x000f620000000c00 */
[-C--:B---3--:R-:W-:Y:S01]  /*ed90*/  FMUL.FTZ R180, R24, R3.reuse ;  /* 0x0000000318b47220 */ /* 0x088fe20000410000 */
[----:B------:R3:W-:Y:S01]  /*eda0*/  @!P0 STS [R5+0x28800], R3 ;  /* 0x0288000305008388 */ /* 0x0007e20000000800 */
[-C--:B------:R-:W-:Y:S01]  /*edb0*/  FMUL.FTZ R178, R25, R3.reuse ;  /* 0x0000000319b27220 */ /* 0x080fe20000410000 */
[-C--:B------:R-:W-:Y:S01]  /*edc0*/  FMUL.FTZ R179, R28, R3.reuse ;  /* 0x000000031cb37220 */ /* 0x080fe20000410000 */
[-C--:B------:R-:W-:Y:S01]  /*edd0*/  FMUL.FTZ R177, R32, R3.reuse ;  /* 0x0000000320b17220 */ /* 0x080fe20000410000 */
[-C--:B------:R-:W-:Y:S01]  /*ede0*/  FMUL.FTZ R176, R36, R3.reuse ;  /* 0x0000000324b07220 */ /* 0x080fe20000410000 */
[-C--:B------:R-:W-:Y:S01]  /*edf0*/  FMUL.FTZ R175, R40, R3.reuse ;  /* 0x0000000328af7220 */ /* 0x080fe20000410000 */
[----:B------:R0:W1:Y:S01]  /*ee00*/  @P3 MUFU.LG2 R24, R0 ;  /* 0x0000000000183308 */ /* 0x0000620000000c00 */
[----:B----4-:R4:W-:Y:S01]  /*ee10*/  @!P0 STS [R5+0x28820], R4 ;  /* 0x0288200405008388 */ /* 0x0109e20000000800 */
        /* <DEDUP_REMOVED lines=8> */
[----:B-----5:R-:W-:Y:S01]  /*eea0*/  @P2 FMUL.FTZ R25, R18, 0.69314718246459960938 ;  /* 0x3f31721812192820 */ /* 0x020fe20000410000 */
        /* <DEDUP_REMOVED lines=53> */
[----:B------:R-:W-:Y:S01]  /*f200*/  FMUL.FTZ R11, R62, R4 ;  /* 0x000000043e0b7220 */ /* 0x000fe20000410000 */
[----:B---3--:R-:W-:-:S02]  /*f210*/  IMAD.MOV.U32 R3, RZ, RZ, -0x800000 ;  /* 0xff800000ff037424 */ /* 0x008fc400078e00ff */
[-C--:B------:R-:W-:Y:S01]  /*f220*/  FMUL.FTZ R58, R107, R4.reuse ;  /* 0x000000046b3a7220 */ /* 0x080fe20000410000 */
[-C--:B------:R-:W-:Y:S01]  /*f230*/  FMUL.FTZ R62, R115, R4.reuse ;  /* 0x00000004733e7220 */ /* 0x080fe20000410000 */
[----:B------:R-:W-:Y:S01]  /*f240*/  PLOP3.LUT P0, PT, PT, PT, PT, 0x8, 0x0 ;  /* 0x000000000000781c */ /* 0x000fe20003f0e170 */
[-C--:B----4-:R-:W-:Y:S01]  /*f250*/  FMUL.FTZ R5, R26, R4.reuse ;  /* 0x000000041a057220 */ /* 0x090fe20000410000 */
        /* <DEDUP_REMOVED lines=60> */
[----:B------:R-:W-:Y:S01]  /*f620*/  SEL R18, R14, RZ, P1 ;  /* 0x000000ff0e127207 */ /* 0x000fe20000800000 */
[----:B------:R-:W-:Y:S06]  /*f630*/  BAR.ARV 0xe, 0x100 ;  /* 0x0384000000007b1d */ /* 0x000fec0000002000 */
.L_x_4764:
[----:B------:R-:W-:Y:S05]  /*f640*/  BSYNC B7 ;  /* 0x0000000000077941 */ /* 0x000fea0003800000 */
.L_x_4762:
[----:B------:R-:W0:Y:S08]  /*f650*/  S2UR UR5, SR_CgaCtaId ;  /* 0x00000000000579c3 */ /* 0x000e300000008800 */
[----:B------:R-:W-:Y:S06]  /*f660*/  BAR.SYNC.DEFER_BLOCKING 0x5, 0x180 ;  /* 0x0146000000007b1d */ /* 0x000fec0000010000 */
[----:B------:R-:W-:Y:S01]  /*f670*/  UMOV UR4, 0x400 ;  /* 0x0000040000047882 */ /* 0x000fe20000000000 */
[----:B------:R-:W-:Y:S01]  /*f680*/  BSSY B0, `(.L_x_4847) ;  /* 0x00002e1000007945 */ /* 0x000fe20003800000 */
[----:B0-----:R-:W-:-:S06]  /*f690*/  ULEA UR4, UR5, UR4, 0x18 ;  /* 0x0000000405047291 */ /* 0x001fcc000f8ec03f */
[----:B------:R-:W-:-:S05]  /*f6a0*/  IMAD.U32 R2, RZ, RZ, UR4 ;  /* 0x00000004ff027e24 */ /* 0x000fca000f8e00ff */
[----:B------:R0:W1:Y:S01]  /*f6b0*/  LDS.128 R24, [R2+0x28cd0] ;  /* 0x028cd00002187984 */ /* 0x0000620000000c00 */
[----:B------:R-:W-:Y:S06]  /*f6c0*/  BAR.ARV 0x4, 0x180 ;  /* 0x0106000000007b1d */ /* 0x000fec0000002000 */
[----:B------:R-:W-:Y:S05]  /*f6d0*/  @P0 BRA `(.L_x_4848) ;  /* 0x0000002000000947 */ /* 0x000fea0003800000 */
[----:B---3--:R-:W3:Y:S01]  /*f6e0*/  S2R R13, SR_SWINHI ;  /* 0x00000000000d7919 */ /* 0x008ee20000002f00 */
        /* <DEDUP_REMOVED lines=18> */
[----:B---3--:R-:W-:-:S02]  /*f810*/  MOV R45, R13 ;  /* 0x0000000d002d7202 */ /* 0x008fc40000000f00 */
[----:B------:R-:W-:Y:S02]  /*f820*/  F2FP.BF16.F32.PACK_AB R41, R21, R41 ;  /* 0x000000291529723e */ /* 0x000fe400000010ff */
[----:B------:R-:W-:Y:S01]  /*f830*/  F2FP.BF16.F32.PACK_AB R42, R101, R100 ;  /* 0x00000064652a723e */ /* 0x000fe200000010ff */
[----:B------:R-:W-:Y:S01]  /*f840*/  IMAD.WIDE R14, R234, 0x2, R44 ;  /* 0x00000002ea0e7825 */ /* 0x000fe200078e022c */
[----:B------:R-:W-:Y:S02]  /*f850*/  F2FP.BF16.F32.PACK_AB R43, R103, R102 ;  /* 0x00000066672b723e */ /* 0x000fe400000010ff */
[----:B------:R-:W-:Y:S02]  /*f860*/  F2FP.BF16.F32.PACK_AB R105, R58, R106 ;  /* 0x0000006a3a69723e */ /* 0x000fe400000010ff */
[C---:B------:R-:W-:Y:S02]  /*f870*/  IADD3 R49, P1, R14.reuse, 0x20, RZ ;  /* 0x000000200e317810 */ /* 0x040fe40007f3e0ff */
[----:B------:R-:W-:-:S02]  /*f880*/  IADD3 R53, P0, R14, 0x40, RZ ;  /* 0x000000400e357810 */ /* 0x000fc40007f1e0ff */
[----:B------:R-:W-:Y:S02]  /*f890*/  IADD3 R57, P4, R14, 0x60, RZ ;  /* 0x000000600e397810 */ /* 0x000fe40007f9e0ff */
[----:B------:R-:W-:Y:S02]  /*f8a0*/  LOP3.LUT R48, R49, 0x380, RZ, 0xc0, !PT ;  /* 0x0000038031307812 */ /* 0x000fe400078ec0ff */
[----:B------:R-:W-:Y:S02]  /*f8b0*/  LOP3.LUT R52, R53, 0x380, RZ, 0xc0, !PT ;  /* 0x0000038035347812 */ /* 0x000fe400078ec0ff */
[----:B------:R-:W-:Y:S02]  /*f8c0*/  LOP3.LUT R56, R57, 0x380, RZ, 0xc0, !PT ;  /* 0x0000038039387812 */ /* 0x000fe400078ec0ff */
        /* <DEDUP_REMOVED lines=13> */
[C---:B------:R-:W-:Y:S02]  /*f9a0*/  IADD3 R77, P1, R14.reuse, 0x4000, RZ ;  /* 0x000040000e4d7810 */ /* 0x040fe40007f3e0ff */
[C---:B------:R-:W-:Y:S02]  /*f9b0*/  IADD3 R13, P0, R14.reuse, 0x4020, RZ ;  /* 0x000040200e0d7810 */ /* 0x040fe40007f1e0ff */
[----:B------:R-:W-:Y:S02]  /*f9c0*/  IADD3 R81, P4, R14, 0x4040, RZ ;  /* 0x000040400e517810 */ /* 0x000fe40007f9e0ff */
[----:B------:R-:W-:Y:S01]  /*f9d0*/  LOP3.LUT R60, R61, 0x380, RZ, 0xc0, !PT ;  /* 0x000003803d3c7812 */ /* 0x000fe200078ec0ff */
[----:B------:R-:W-:Y:S01]  /*f9e0*/  IMAD.X R31, RZ, RZ, R15, P0 ;  /* 0x000000ffff1f7224 */ /* 0x000fe200000e060f */
[----:B------:R-:W-:-:S02]  /*f9f0*/  LOP3.LUT R64, R65, 0x380, RZ, 0xc0, !PT ;  /* 0x0000038041407812 */ /* 0x000fc400078ec0ff */
[----:B------:R-:W-:Y:S02]  /*fa00*/  LOP3.LUT R68, R69, 0x380, RZ, 0xc0, !PT ;  /* 0x0000038045447812 */ /* 0x000fe400078ec0ff */
[----:B------:R-:W-:Y:S02]  /*fa10*/  LOP3.LUT R72, R73, 0x380, RZ, 0xc0, !PT ;  /* 0x0000038049487812 */ /* 0x000fe400078ec0ff */
[----:B------:R-:W-:Y:S02]  /*fa20*/  LOP3.LUT R76, R77, 0x380, RZ, 0xc0, !PT ;  /* 0x000003804d4c7812 */ /* 0x000fe400078ec0ff */
[----:B-----5:R-:W-:Y:S02]  /*fa30*/  LOP3.LUT R30, R13, 0x380, RZ, 0xc0, !PT ;  /* 0x000003800d1e7812 */ /* 0x020fe400078ec0ff */
[----:B------:R-:W-:Y:S02]  /*fa40*/  LOP3.LUT R80, R81, 0x380, RZ, 0xc0, !PT ;  /* 0x0000038051507812 */ /* 0x000fe400078ec0ff */
[----:B------:R-:W-:-:S02]  /*fa50*/  SHF.R.U64 R60, R60, 0x3, RZ ;  /* 0x000000033c3c7819 */ /* 0x000fc400000012ff */
[----:B------:R-:W-:Y:S02]  /*fa60*/  SHF.R.U64 R64, R64, 0x3, RZ ;  /* 0x0000000340407819 */ /* 0x000fe400000012ff */
        /* <DEDUP_REMOVED lines=16> */
[----:B------:R-:W-:Y:S02]  /*fb70*/  LOP3.LUT R30, R30, R13, RZ, 0x3c, !PT ;  /* 0x0000000d1e1e7212 */ /* 0x000fe400078e3cff */
[----:B------:R-:W-:Y:S02]  /*fb80*/  LOP3.LUT R80, R80, R81, RZ, 0x3c, !PT ;  /* 0x0000005150507212 */ /* 0x000fe400078e3cff */
[C---:B------:R-:W-:Y:S02]  /*fb90*/  IADD3 R85, P3, R14.reuse, 0x4060, RZ ;  /* 0x000040600e557810 */ /* 0x040fe40007f7e0ff */
[C---:B------:R-:W-:Y:S02]  /*fba0*/  IADD3 R89, P6, R14.reuse, 0x6000, RZ ;  /* 0x000060000e597810 */ /* 0x040fe40007fde0ff */
[C---:B------:R-:W-:Y:S02]  /*fbb0*/  IADD3 R93, P5, R14.reuse, 0x6020, RZ ;  /* 0x000060200e5d7810 */ /* 0x040fe40007fbe0ff */
[----:B------:R-:W-:-:S02]  /*fbc0*/  IADD3 R13, P2, R14, 0x6040, RZ ;  /* 0x000060400e0d7810 */ /* 0x000fc40007f5e0ff */
[----:B------:R-:W-:Y:S02]  /*fbd0*/  IADD3 R81, P1, R14, 0x6060, RZ ;  /* 0x000060600e517810 */ /* 0x000fe40007f3e0ff */
[----:B------:R-:W-:Y:S02]  /*fbe0*/  SHF.R.U64 R99, R99, 0x3, RZ ;  /* 0x0000000363637819 */ /* 0x000fe400000012ff */
[----:B------:R-:W-:Y:S02]  /*fbf0*/  LOP3.LUT R84, R85, 0x380, RZ, 0xc0, !PT ;  /* 0x0000038055547812 */ /* 0x000fe400078ec0ff */
[----:B------:R-:W-:Y:S02]  /*fc00*/  LOP3.LUT R88, R89, 0x380, RZ, 0xc0, !PT ;  /* 0x0000038059587812 */ /* 0x000fe400078ec0ff */
[----:B------:R-:W-:Y:S02]  /*fc10*/  LOP3.LUT R92, R93, 0x380, RZ, 0xc0, !PT ;  /* 0x000003805d5c7812 */ /* 0x000fe400078ec0ff */
[----:B------:R-:W-:-:S02]  /*fc20*/  LOP3.LUT R12, R13, 0x380, RZ, 0xc0, !PT ;  /* 0x000003800d0c7812 */ /* 0x000fc400078ec0ff */
[----:B------:R-:W-:Y:S02]  /*fc30*/  LOP3.LUT R4, R81, 0x380, RZ, 0xc0, !PT ;  /* 0x0000038051047812 */ /* 0x000fe400078ec0ff */
[----:B------:R-:W-:Y:S01]  /*fc40*/  LOP3.LUT R98, R99, R14, RZ, 0x3c, !PT ;  /* 0x0000000e63627212 */ /* 0x000fe200078e3cff */
[----:B------:R-:W-:Y:S01]  /*fc50*/  IMAD.MOV.U32 R99, RZ, RZ, R15 ;  /* 0x000000ffff637224 */ /* 0x000fe200078e000f */
        /* <DEDUP_REMOVED lines=15> */
[----:B------:R-:W-:Y:S01]  /*fd50*/  MOV R98, R98 ;  /* 0x0000006200627202 */ /* 0x000fe20000000f00 */
[----:B------:R-:W-:Y:S01]  /*fd60*/  IMAD.X R15, RZ, RZ, R15, P1 ;  /* 0x000000ffff0f7224 */ /* 0x000fe200008e060f */
[----:B------:R-:W-:Y:S01]  /*fd70*/  F2FP.BF16.F32.PACK_AB R4, R178, R180 ;  /* 0x000000b4b204723e */ /* 0x000fe200000010ff */
[----:B------:R-:W-:Y:S01]  /*fd80*/  BAR.SYNC.DEFER_BLOCKING 0x1, 0x100 ;  /* 0x0044000000007b1d */ /* 0x000fe20000010000 */
[----:B------:R-:W-:-:S02]  /*fd90*/  MOV R0, R30 ;  /* 0x0000001e00007202 */ /* 0x000fc40000000f00 */
[----:B------:R-:W-:Y:S02]  /*fda0*/  MOV R48, R48 ;  /* 0x0000003000307202 */ /* 0x000fe40000000f00 */
[----:B------:R-:W-:Y:S02]  /*fdb0*/  F2FP.BF16.F32.PACK_AB R30, R174, R176 ;  /* 0x000000b0ae1e723e */ /* 0x000fe400000010ff */
[----:B------:R-:W-:Y:S02]  /*fdc0*/  F2FP.BF16.F32.PACK_AB R31, R39, R38 ;  /* 0x00000026271f723e */ /* 0x000fe400000010ff */
[----:B------:R-:W-:Y:S02]  /*fdd0*/  MOV R52, R52 ;  /* 0x0000003400347202 */ /* 0x000fe40000000f00 */
[----:B------:R-:W-:Y:S02]  /*fde0*/  MOV R56, R56 ;  /* 0x0000003800387202 */ /* 0x000fe40000000f00 */
[----:B------:R-:W-:-:S02]  /*fdf0*/  MOV R60, R60 ;  /* 0x0000003c003c7202 */ /* 0x000fc40000000f00 */
[----:B-1----:R-:W-:Y:S02]  /*fe00*/  MOV R24, R12 ;  /* 0x0000000c00187202 */ /* 0x002fe40000000f00 */
[----:B------:R-:W-:Y:S02]  /*fe10*/  MOV R46, R14 ;  /* 0x0000000e002e7202 */ /* 0x000fe40000000f00 */
[----:B------:R-:W-:Y:S02]  /*fe20*/  MOV R64, R64 ;  /* 0x0000004000407202 */ /* 0x000fe40000000f00 */
[----:B------:R-:W-:Y:S02]  /*fe30*/  F2FP.BF16.F32.PACK_AB R12, R163, R165 ;  /* 0x000000a5a30c723e */ /* 0x000fe400000010ff */
[----:B------:R-:W-:Y:S01]  /*fe40*/  F2FP.BF16.F32.PACK_AB R13, R67, R66 ;  /* 0x00000042430d723e */ /* 0x000fe200000010ff */
[----:B------:R1:W-:Y:S01]  /*fe50*/  STSM.16.M88.4 [R98], R4 ;  /* 0x0000000462007844 */ /* 0x0003e20000000200 */
[----:B------:R-:W-:-:S02]  /*fe60*/  F2FP.BF16.F32.PACK_AB R14, R161, R164 ;  /* 0x000000a4a10e723e */ /* 0x000fc400000010ff */
[----:B------:R-:W-:Y:S01]  /*fe70*/  F2FP.BF16.F32.PACK_AB R15, R71, R70 ;  /* 0x00000046470f723e */ /* 0x000fe200000010ff */
[----:B------:R3:W-:Y:S01]  /*fe80*/  STSM.16.M88.4 [R48], R28 ;  /* 0x0000001c30007844 */ /* 0x0007e20000000200 */
[----:B------:R-:W-:Y:S02]  /*fe90*/  MOV R68, R68 ;  /* 0x0000004400447202 */ /* 0x000fe40000000f00 */
[----:B------:R-:W-:Y:S01]  /*fea0*/  MOV R72, R72 ;  /* 0x0000004800487202 */ /* 0x000fe20000000f00 */
[----:B------:R4:W-:Y:S01]  /*feb0*/  STSM.16.M88.4 [R52], R32 ;  /* 0x0000002034007844 */ /* 0x0009e20000000200 */
[----:B------:R-:W-:Y:S02]  /*fec0*/  MOV R76, R76 ;  /* 0x0000004c004c7202 */ /* 0x000fe40000000f00 */
[----:B------:R-:W-:Y:S02]  /*fed0*/  F2FP.BF16.F32.PACK_AB R38, R40, R152 ;  /* 0x000000982826723e */ /* 0x000fe400000010ff */
[----:B------:R-:W-:-:S02]  /*fee0*/  F2FP.BF16.F32.PACK_AB R39, R95, R94 ;  /* 0x0000005e5f27723e */ /* 0x000fc400000010ff */
[----:B------:R-:W-:Y:S02]  /*fef0*/  F2FP.BF16.F32.PACK_AB R40, R97, R96 ;  /* 0x000000606128723e */ /* 0x000fe400000010ff */
[----:B-1----:R-:W-:Y:S02]  /*ff00*/  F2FP.BF16.F32.PACK_AB R4, R169, R172 ;  /* 0x000000aca904723e */ /* 0x002fe400000010ff */
[----:B------:R-:W-:Y:S02]  /*ff10*/  F2FP.BF16.F32.PACK_AB R5, R51, R50 ;  /* 0x000000323305723e */ /* 0x000fe400000010ff */
[----:B------:R-:W-:Y:S02]  /*ff20*/  F2FP.BF16.F32.PACK_AB R6, R167, R170 ;  /* 0x000000aaa706723e */ /* 0x000fe400000010ff */
[----:B------:R-:W-:Y:S02]  /*ff30*/  F2FP.BF16.F32.PACK_AB R7, R55, R54 ;  /* 0x000000363707723e */ /* 0x000fe400000010ff */
[----:B---3--:R-:W-:-:S02]  /*ff40*/  F2FP.BF16.F32.PACK_AB R28, R159, R162 ;  /* 0x000000a29f1c723e */ /* 0x008fc400000010ff */
[----:B------:R-:W-:Y:S01]  /*ff50*/  F2FP.BF16.F32.PACK_AB R29, R75, R74 ;  /* 0x0000004a4b1d723e */ /* 0x000fe200000010ff */
[----:B------:R-:W-:Y:S01]  /*ff60*/  STSM.16.M88.4 [R56], R4 ;  /* 0x0000000438007844 */ /* 0x000fe20000000200 */
[----:B------:R-:W-:Y:S02]  /*ff70*/  F2FP.BF16.F32.PACK_AB R30, R157, R160 ;  /* 0x000000a09d1e723e */ /* 0x000fe400000010ff */
[----:B------:R-:W-:Y:S01]  /*ff80*/  F2FP.BF16.F32.PACK_AB R31, R79, R78 ;  /* 0x0000004e4f1f723e */ /* 0x000fe200000010ff */
[----:B------:R-:W-:Y:S01]  /*ff90*/  STSM.16.M88.4 [R60], R8 ;  /* 0x000000083c007844 */ /* 0x000fe20000000200 */
[----:B----4-:R-:W-:Y:S02]  /*ffa0*/  F2FP.BF16.F32.PACK_AB R32, R155, R158 ;  /* 0x0000009e9b20723e */ /* 0x010fe400000010ff */
[----:B------:R-:W-:Y:S01]  /*ffb0*/  F2FP.BF16.F32.PACK_AB R33, R83, R82 ;  /* 0x000000525321723e */ /* 0x000fe200000010ff */
[----:B------:R-:W-:Y:S01]  /*ffc0*/  STSM.16.M88.4 [R64], R12 ;  /* 0x0000000c40007844 */ /* 0x000fe20000000200 */
[----:B------:R-:W-:-:S02]  /*ffd0*/  F2FP.BF16.F32.PACK_AB R34, R153, R156 ;  /* 0x0000009c9922723e */ /* 0x000fc400000010ff */
[----:B------:R-:W-:Y:S01]  /*ffe0*/  F2FP.BF16.F32.PACK_AB R35, R87, R86 ;  /* 0x000000565723723e */ /* 0x000fe200000010ff */
[----:B------:R-:W-:Y:S01]  /*fff0*/  STSM.16.M88.4 [R68], R28 ;  /* 0x0000001c44007844 */ /* 0x000fe20000000200 */
[----:B------:R-:W-:Y:S02]  /*10000*/  F2FP.BF16.F32.PACK_AB R112, R113, R112 ;  /* 0x000000707170723e */ /* 0x000fe400000010ff */
[----:B------:R-:W-:Y:S01]  /*10010*/  MOV R80, R80 ;  /* 0x0000005000507202 */ /* 0x000fe20000000f00 */
[----:B------:R-:W-:Y:S01]  /*10020*/  STSM.16.M88.4 [R72], R32 ;  /* 0x0000002048007844 */ /* 0x000fe20000000200 */
[----:B------:R-:W-:Y:S02]  /*10030*/  F2FP.BF16.F32.PACK_AB R106, R109, R108 ;  /* 0x0000006c6d6a723e */ /* 0x000fe400000010ff */
[----:B------:R-:W-:Y:S01]  /*10040*/  F2FP.BF16.F32.PACK_AB R107, R111, R107 ;  /* 0x0000006b6f6b723e */ /* 0x000fe200000010ff */
[----:B------:R-:W-:Y:S01]  /*10050*/  STSM.16.M88.4 [R76], R36 ;  /* 0x000000244c007844 */ /* 0x000fe20000000200 */
[----:B------:R-:W-:-:S02]  /*10060*/  F2FP.BF16.F32.PACK_AB R113, R62, R114 ;  /* 0x000000723e71723e */ /* 0x000fc400000010ff */
[----:B------:R-:W-:Y:S01]  /*10070*/  F2FP.BF16.F32.PACK_AB R120, R121, R120 ;  /* 0x000000787978723e */ /* 0x000fe200000010ff */
[----:B------:R-:W-:Y:S01]  /*10080*/  STSM.16.M88.4 [R0], R40 ;  /* 0x0000002800007844 */ /* 0x000fe20000000200 */
[----:B------:R-:W-:Y:S02]  /*10090*/  MOV R84, R84 ;  /* 0x0000005400547202 */ /* 0x000fe40000000f00 */
[----:B------:R-:W-:Y:S01]  /*100a0*/  F2FP.BF16.F32.PACK_AB R114, R117, R116 ;  /* 0x000000747572723e */ /* 0x000fe200000010ff */
[----:B------:R1:W-:Y:S01]  /*100b0*/  STSM.16.M88.4 [R80], R104 ;  /* 0x0000006850007844 */ /* 0x0003e20000000200 */
[----:B------:R-:W-:Y:S02]  /*100c0*/  F2FP.BF16.F32.PACK_AB R115, R119, R115 ;  /* 0x000000737773723e */ /* 0x000fe400000010ff */
[----:B------:R-:W-:Y:S02]  /*100d0*/  F2FP.BF16.F32.PACK_AB R121, R123, R122 ;  /* 0x0000007a7b79723e */ /* 0x000fe400000010ff */
[----:B------:R-:W-:Y:S01]  /*100e0*/  F2FP.BF16.F32.PACK_AB R128, R129, R128 ;  /* 0x000000808180723e */ /* 0x000fe200000010ff */
[----:B------:R3:W-:Y:S01]  /*100f0*/  STSM.16.M88.4 [R84], R112 ;  /* 0x0000007054007844 */ /* 0x0007e20000000200 */
[----:B------:R-:W-:-:S02]  /*10100*/  MOV R88, R88 ;  /* 0x0000005800587202 */ /* 0x000fc40000000f00 */
[----:B------:R-:W-:Y:S02]  /*10110*/  F2FP.BF16.F32.PACK_AB R122, R125, R124 ;  /* 0x0000007c7d7a723e */ /* 0x000fe400000010ff */
[----:B------:R-:W-:Y:S02]  /*10120*/  F2FP.BF16.F32.PACK_AB R123, R127, R126 ;  /* 0x0000007e7f7b723e */ /* 0x000fe400000010ff */
[----:B------:R-:W-:Y:S02]  /*10130*/  F2FP.BF16.F32.PACK_AB R129, R131, R130 ;  /* 0x000000828381723e */ /* 0x000fe400000010ff */
[----:B------:R-:W-:Y:S01]  /*10140*/  F2FP.BF16.F32.PACK_AB R136, R137, R136 ;  /* 0x000000888988723e */ /* 0x000fe200000010ff */
[----:B------:R3:W-:Y:S01]  /*10150*/  STSM.16.M88.4 [R88], R120 ;  /* 0x0000007858007844 */ /* 0x0007e20000000200 */
[----:B------:R-:W-:Y:S01]  /*10160*/  ISETP.NE.U32.AND P0, PT, RZ, UR4, PT ;  /* 0x00000004ff007c0c */ /* 0x000fe2000bf05070 */
[----:B-1----:R-:W-:Y:S01]  /*10170*/  IMAD.MOV.U32 R80, RZ, RZ, RZ ;  /* 0x000000ffff507224 */ /* 0x002fe200078e00ff */
[----:B------:R-:W-:-:S02]  /*10180*/  IADD3 R6, P1, R205, UR4, RZ ;  /* 0x00000004cd067c10 */ /* 0x000fc4000ff3e0ff */
[----:B------:R-:W-:Y:S02]  /*10190*/  MOV R92, R92 ;  /* 0x0000005c005c7202 */ /* 0x000fe40000000f00 */
[----:B------:R-:W-:Y:S02]  /*101a0*/  F2FP.BF16.F32.PACK_AB R130, R133, R132 ;  /* 0x000000848582723e */ /* 0x000fe400000010ff */
[----:B------:R-:W-:Y:S02]  /*101b0*/  F2FP.BF16.F32.PACK_AB R131, R135, R134 ;  /* 0x000000868783723e */ /* 0x000fe400000010ff */
[----:B------:R-:W-:Y:S02]  /*101c0*/  F2FP.BF16.F32.PACK_AB R137, R139, R138 ;  /* 0x0000008a8b89723e */ /* 0x000fe400000010ff */
[----:B------:R-:W-:Y:S01]  /*101d0*/  F2FP.BF16.F32.PACK_AB R144, R145, R144 ;  /* 0x000000909190723e */ /* 0x000fe200000010ff */
[----:B------:R3:W-:Y:S01]  /*101e0*/  STSM.16.M88.4 [R92], R128 ;  /* 0x000000805c007844 */ /* 0x0007e20000000200 */
[----:B------:R-:W-:-:S02]  /*101f0*/  F2FP.BF16.F32.PACK_AB R138, R141, R140 ;  /* 0x0000008c8d8a723e */ /* 0x000fc400000010ff */
[----:B------:R-:W-:Y:S02]  /*10200*/  F2FP.BF16.F32.PACK_AB R139, R143, R142 ;  /* 0x0000008e8f8b723e */ /* 0x000fe400000010ff */
[----:B------:R-:W-:Y:S02]  /*10210*/  F2FP.BF16.F32.PACK_AB R145, R147, R146 ;  /* 0x000000929391723e */ /* 0x000fe400000010ff */
[----:B------:R-:W-:Y:S01]  /*10220*/  F2FP.BF16.F32.PACK_AB R146, R149, R148 ;  /* 0x000000949592723e */ /* 0x000fe200000010ff */
[----:B------:R3:W-:Y:S01]  /*10230*/  STSM.16.M88.4 [R24], R136 ;  /* 0x0000008818007844 */ /* 0x0007e20000000200 */
        /* <DEDUP_REMOVED lines=10> */
[----:B------:R-:W-:Y:S01]  /*102e0*/  IMAD.U32 R0, RZ, RZ, UR4 ;  /* 0x00000004ff007e24 */ /* 0x000fe2000f8e00ff */
        /* <DEDUP_REMOVED lines=50> */
[----:B---3--:R-:W-:Y:S06]  /*10610*/  @P6 BRA `(.L_x_4849) ;  /* 0x0000000000106947 */ /* 0x008fec0003800000 */
[----:B------:R-:W-:Y:S05]  /*10620*/  @!P0 BRA `(.L_x_4849) ;  /* 0x00000000000c8947 */ /* 0x000fea0003800000 */
[----:B------:R-:W3:Y:S04]  /*10630*/  LDG.E R11, desc[UR40][R6.64] ;  /* 0x00000028060b7981 */ /* 0x000ee8000c1e1900 */
[----:B-----5:R-:W3:Y:S02]  /*10640*/  LDG.E R0, desc[UR40][R6.64+0x4] ;  /* 0x0000042806007981 */ /* 0x020ee4000c1e1900 */
[----:B---3--:R-:W-:-:S07]  /*10650*/  IMAD.IADD R0, R0, 0x1, -R11 ;  /* 0x0000000100007824 */ /* 0x008fce00078e0a0b */
.L_x_4849:
        /* <DEDUP_REMOVED lines=26> */
[----:B------:R-:W-:-:S02]  /*10800*/  LOP3.LUT R6, R15, R4, RZ, 0x3c, !PT ;  /* 0x000000040f067212 */ /* 0x000fc400078e3cff */
[----:B------:R-:W-:Y:S01]  /*10810*/  SHF.R.U64 R4, R7, 0x3, RZ ;  /* 0x0000000307047819 */ /* 0x000fe200000012ff */
[--C-:B------:R-:W-:Y:S01]  /*10820*/  IMAD.MOV.U32 R7, RZ, RZ, R5.reuse ;  /* 0x000000ffff077224 */ /* 0x100fe200078e0005 */
        /* <DEDUP_REMOVED lines=14> */
[----:B------:R-:W1:Y:S01]  /*10910*/  LDC R31, c[0x0][0xbe8] ;  /* 0x0002fa00ff1f7b82 */ /* 0x000e620000000800 */
[--C-:B------:R-:W-:Y:S01]  /*10920*/  IMAD.IADD R35, R203, 0x1, R196.reuse ;  /* 0x00000001cb237824 */ /* 0x100fe200078e02c4 */
[----:B------:R-:W-:Y:S01]  /*10930*/  ULDC.64 UR4, c[0x0][0xb90] ;  /* 0x0002e40000047ab9 */ /* 0x000fe20000000a00 */
[----:B------:R-:W-:Y:S02]  /*10940*/  IMAD.IADD R30, R190, 0x1, R196 ;  /* 0x00000001be1e7824 */ /* 0x000fe400078e02c4 */
[----:B------:R-:W-:Y:S02]  /*10950*/  IMAD R11, R82, UR4, RZ ;  /* 0x00000004520b7c24 */ /* 0x000fe4000f8e02ff */
[----:B------:R-:W-:-:S04]  /*10960*/  IMAD.WIDE.U32 R4, R204, UR4, R80 ;  /* 0x00000004cc047c25 */ /* 0x000fc8000f8e0050 */
[----:B------:R-:W-:Y:S01]  /*10970*/  IMAD R15, R204, UR5, R11 ;  /* 0x00000005cc0f7c24 */ /* 0x000fe2000f8e020b */
[----:B------:R-:W-:Y:S01]  /*10980*/  ULDC.64 UR4, c[0x0][0xb98] ;  /* 0x0002e60000047ab9 */ /* 0x000fe20000000a00 */
[----:B------:R-:W-:Y:S02]  /*10990*/  IMAD.MOV.U32 R11, RZ, RZ, R35 ;  /* 0x000000ffff0b7224 */ /* 0x000fe400078e0023 */
[----:B------:R-:W-:Y:S02]  /*109a0*/  IMAD.IADD R5, R5, 0x1, R15 ;  /* 0x0000000105057824 */ /* 0x000fe400078e020f */
[----:B------:R-:W-:Y:S01]  /*109b0*/  IMAD.WIDE.U32 R4, R207, UR4, R4 ;  /* 0x00000004cf047c25 */ /* 0x000fe2000f8e0004 */
[----:B-1----:R-:W-:-:S13]  /*109c0*/  ISETP.NE.AND P0, PT, R31, 0x1, PT ;  /* 0x000000011f00780c */ /* 0x002fda0003f05270 */
[----:B------:R-:W1:Y:S08]  /*109d0*/  @P0 LDC R10, c[0x0][0xbec] ;  /* 0x0002fb00ff0a0b82 */ /* 0x000e700000000800 */
[----:B------:R-:W3:Y:S01]  /*109e0*/  @P0 LDC R21, c[0x0][0xbf0] ;  /* 0x0002fc00ff150b82 */ /* 0x000ee20000000800 */
[----:B-1----:R-:W-:-:S05]  /*109f0*/  @P0 IMAD.HI.U32 R10, R35, R10, RZ ;  /* 0x0000000a230a0227 */ /* 0x002fca00078e00ff */
        /* <DEDUP_REMOVED lines=26> */
[----:B------:R-:W3:Y:S06]  /*10ba0*/  SHFL.IDX PT, R11, R21, 0x1, 0x1c1f ;  /* 0x003c1f00150b7f89 */ /* 0x000eec00000e0000 */
[----:B-1----:R1:W-:Y:S04]  /*10bb0*/  @!P1 ST.E desc[UR40][R4.64], R20 ;  /* 0x0000001404009985 */ /* 0x0023e8000c101928 */
[----:B---3--:R1:W-:Y:S02]  /*10bc0*/  @!P0 ST.E desc[UR40][R10.64], R3 ;  /* 0x000000030a008985 */ /* 0x0083e4000c101928 */
.L_x_4850:
[----:B------:R-:W3:Y:S01]  /*10bd0*/  LDC R85, c[0x0][0xbe8] ;  /* 0x0002fa00ff557b82 */ /* 0x000ee20000000800 */
[----:B------:R-:W-:Y:S01]  /*10be0*/  ULDC.64 UR4, c[0x0][0xaa0] ;  /* 0x0002a80000047ab9 */ /* 0x000fe20000000a00 */
[----:B-1----:R-:W5:Y:S01]  /*10bf0*/  LD.E.128 R4, desc[UR40][R6.64] ;  /* 0x0000002806047980 */ /* 0x002f62000c101d00 */
[----:B------:R-:W-:-:S03]  /*10c00*/  IMAD R3, R81, UR4, RZ ;  /* 0x0000000451037c24 */ /* 0x000fc6000f8e02ff */
[----:B------:R-:W5:Y:S01]  /*10c10*/  LD.E.128 R8, desc[UR40][R8.64] ;  /* 0x0000002808087980 */ /* 0x000f62000c101d00 */
[C---:B------:R-:W-:Y:S01]  /*10c20*/  IMAD R3, R80.reuse, UR5, R3 ;  /* 0x0000000550037c24 */ /* 0x040fe2000f8e0203 */
[----:B------:R-:W1:Y:S01]  /*10c30*/  LDC R88, c[0x0][0xac8] ;  /* 0x0002b200ff587b82 */ /* 0x000e620000000800 */
[----:B------:R-:W-:Y:S01]  /*10c40*/  IMAD.WIDE.U32 R80, R80, UR4, RZ ;  /* 0x0000000450507c25 */ /* 0x000fe2000f8e00ff */
        /* <DEDUP_REMOVED lines=24> */
[-C--:B-1----:R-:W-:Y:S01]  /*10dd0*/  ISETP.GE.AND P0, PT, R212, R88.reuse, PT ;  /* 0x00000058d400720c */ /* 0x082fe20003f06270 */
        /* <DEDUP_REMOVED lines=8> */
[----:B------:R-:W-:Y:S01]  /*10e60*/  IMAD.SHL.U32 R83, R80, 0x2, RZ ;  /* 0x0000000250537824 */ /* 0x000fe200078e00ff */
[----:B----4-:R-:W-:Y:S01]  /*10e70*/  @P1 SHF.R.U32.HI R3, RZ, R87, R24 ;  /* 0x00000057ff031219 */ /* 0x010fe20000011618 */
        /* <DEDUP_REMOVED lines=51> */
[----:B-1----:R1:W3:Y:S01]  /*111b0*/  SHFL.IDX PT, R80, R89, RZ, 0x181f ;  /* 0x00181fff59507589 */ /* 0x0022e200000e0000 */
        /* <DEDUP_REMOVED lines=10> */
[----:B------:R-:W-:Y:S01]  /*11260*/  SHF.R.S32.HI R96, RZ, 0x1f, R212 ;  /* 0x0000001fff607819 */ /* 0x000fe200000114d4 */
[----:B------:R-:W-:Y:S06]  /*11270*/  @P1 BRA `(.L_x_4852) ;  /* 0x00000000007c1947 */ /* 0x000fec0003800000 */
[-C--:B------:R-:W-:Y:S02]  /*11280*/  ISETP.GE.AND P1, PT, R212, R88.reuse, PT ;  /* 0x00000058d400720c */ /* 0x080fe40003f26270 */
[-C--:B------:R-:W-:Y:S02]  /*11290*/  ISETP.GE.AND P0, PT, R193, R88.reuse, PT ;  /* 0x00000058c100720c */ /* 0x080fe40003f06270 */
[-C--:B------:R-:W-:Y:S02]  /*112a0*/  ISETP.GE.AND P5, PT, R211, R88.reuse, PT ;  /* 0x00000058d300720c */ /* 0x080fe40003fa6270 */
[----:B------:R-:W-:-:S07]  /*112b0*/  ISETP.GE.AND P3, PT, R210, R88, PT ;  /* 0x00000058d200720c */ /* 0x000fce0003f66270 */
[C---:B---3--:R-:W-:Y:S02]  /*112c0*/  @!P1 LEA R82, P2, R212.reuse, R80, 0x1 ;  /* 0x00000050d4529211 */ /* 0x048fe400078408ff */
[----:B----4-:R-:W-:Y:S02]  /*112d0*/  @!P0 IMAD.WIDE R20, R193, 0x2, R80 ;  /* 0x00000002c1148825 */ /* 0x010fe400078e0250 */
        /* <DEDUP_REMOVED lines=12> */
[----:B---3--:R-:W-:-:S03]  /*113a0*/  @!P2 LEA R4, P5, R209, R80, 0x1 ;  /* 0x00000050d104a211 */ /* 0x008fc600078a08ff */
[----:B------:R0:W-:Y:S01]  /*113b0*/  @!P3 ST.E.128 desc[UR40][R86.64], R40 ;  /* 0x000000285600b985 */ /* 0x0001e2000c101d28 */
[-C--:B------:R-:W-:Y:S02]  /*113c0*/  @!P1 LEA R6, P6, R208, R80.reuse, 0x1 ;  /* 0x00000050d0069211 */ /* 0x080fe400078c08ff */
[-C--:B----4-:R-:W-:Y:S02]  /*113d0*/  @P0 LEA R12, P3, R222, R80.reuse, 0x1 ;  /* 0x00000050de0c0211 */ /* 0x090fe400078608ff */
        /* <DEDUP_REMOVED lines=9> */
.L_x_4852:
[----:B------:R-:W-:Y:S05]  /*11470*/  BSYNC B1 ;  /* 0x0000000000017941 */ /* 0x000fea0003800000 */
.L_x_4851:
[----:B-1----:R-:W-:Y:S01]  /*11480*/  VIADD R0, R196, 0x20 ;  /* 0x00000020c4007836 */ /* 0x002fe20000000000 */
[----:B0----5:R0:W1:Y:S04]  /*11490*/  SHFL.IDX PT, R7, R90, 0x1, 0x181f ;  /* 0x00381f005a077f89 */ /* 0x02106800000e0000 */
[----:B------:R-:W-:Y:S01]  /*114a0*/  ISETP.GE.AND P0, PT, R0, R91, PT ;  /* 0x0000005b0000720c */ /* 0x000fe20003f06270 */
[----:B------:R0:W0:-:S12]  /*114b0*/  SHFL.IDX PT, R6, R89, 0x1, 0x181f ;  /* 0x00381f0059067f89 */ /* 0x00001800000e0000 */
[----:B------:R-:W-:Y:S05]  /*114c0*/  @P0 BRA `(.L_x_4853) ;  /* 0x0000000c00f00947 */ /* 0x000fea0003800000 */
[-C--:B------:R-:W-:Y:S02]  /*114d0*/  ISETP.GE.AND P5, PT, R212, R88.reuse, PT ;  /* 0x00000058d400720c */ /* 0x080fe40003fa6270 */
[-C--:B------:R-:W-:Y:S02]  /*114e0*/  ISETP.GE.AND P6, PT, R193, R88.reuse, PT ;  /* 0x00000058c100720c */ /* 0x080fe40003fc6270 */
[-C--:B------:R-:W-:Y:S02]  /*114f0*/  ISETP.GE.AND P3, PT, R211, R88.reuse, PT ;  /* 0x00000058d300720c */ /* 0x080fe40003f66270 */
[-C--:B------:R-:W-:Y:S02]  /*11500*/  ISETP.GE.AND P2, PT, R210, R88.reuse, PT ;  /* 0x00000058d200720c */ /* 0x080fe40003f46270 */
[-C--:B------:R-:W-:Y:S02]  /*11510*/  ISETP.GE.AND P1, PT, R209, R88.reuse, PT ;  /* 0x00000058d100720c */ /* 0x080fe40003f26270 */
[----:B------:R-:W-:-:S03]  /*11520*/  ISETP.GE.AND P0, PT, R208, R88, PT ;  /* 0x00000058d000720c */ /* 0x000fc60003f06270 */
[CC--:B0-----:R-:W-:Y:S02]  /*11530*/  @!P5 LEA R12, P4, R212.reuse, R6.reuse, 0x1 ;  /* 0x00000006d40cd211 */ /* 0x0c1fe400078808ff */
[----:B-1----:R-:W-:Y:S02]  /*11540*/  @!P6 IMAD.WIDE R4, R193, 0x2, R6 ;  /* 0x00000002c104e825 */ /* 0x002fe400078e0206 */
        /* <DEDUP_REMOVED lines=25> */
.L_x_4848:
[----:B------:R-:W-:Y:S01]  /*116e0*/  ULDC.64 UR4, c[0x0][0xc00] ;  /* 0x0003000000047ab9 */ /* 0x000fe20000000a00 */
[----:B------:R-:W-:Y:S01]  /*116f0*/  IMAD.MOV.U32 R3, RZ, RZ, RZ ;  /* 0x000000ffff037224 */ /* 0x000fe200078e00ff */
[----:B------:R-:W-:Y:S01]  /*11700*/  ISETP.NE.U32.AND P0, PT, RZ, UR4, PT ;  /* 0x00000004ff007c0c */ /* 0x000fe2000bf05070 */
[----:B------:R-:W4:Y:S01]  /*11710*/  S2R R8, SR_TID.X ;  /* 0x0000000000087919 */ /* 0x000f220000002100 */
[----:B------:R-:W-:Y:S01]  /*11720*/  IADD3 R4, P1, R205, UR4, RZ ;  /* 0x00000004cd047c10 */ /* 0x000fe2000ff3e0ff */
[----:B------:R-:W0:Y:S01]  /*11730*/  LDC R21, c[0x0][0xbe8] ;  /* 0x0002fa00ff157b82 */ /* 0x000e220000000800 */
        /* <DEDUP_REMOVED lines=9> */
[----:B------:R-:W-:Y:S01]  /*117d0*/  @P1 IADD3.X R7, R206, UR5, RZ, P2, !PT ;  /* 0x00000005ce071c10 */ /* 0x000fe200097fe4ff */
[----:B----4-:R-:W-:-:S04]  /*117e0*/  VIADD R8, R8, 0xffffff80 ;  /* 0xffffff8008087836 */ /* 0x010fc80000000000 */
[----:B------:R4:W5:Y:S01]  /*117f0*/  @P1 LDG.E R0, desc[UR40][R6.64] ;  /* 0x0000002806001981 */ /* 0x000962000c1e1900 */
[----:B------:R-:W-:Y:S01]  /*11800*/  ISETP.GE.AND P2, PT, R8, 0x40, PT ;  /* 0x000000400800780c */ /* 0x000fe20003f46270 */
[----:B------:R-:W-:-:S12]  /*11810*/  @P1 BRA `(.L_x_4854) ;  /* 0x0000000000101947 */ /* 0x000fd80003800000 */
[----:B------:R-:W-:Y:S05]  /*11820*/  @!P0 BRA `(.L_x_4854) ;  /* 0x00000000000c8947 */ /* 0x000fea0003800000 */
[----:B----4-:R-:W4:Y:S04]  /*11830*/  LDG.E R7, desc[UR40][R4.64] ;  /* 0x0000002804077981 */ /* 0x010f28000c1e1900 */
[----:B-----5:R-:W4:Y:S02]  /*11840*/  LDG.E R0, desc[UR40][R4.64+0x4] ;  /* 0x0000042804007981 */ /* 0x020f24000c1e1900 */
[----:B----4-:R-:W-:-:S07]  /*11850*/  IMAD.IADD R0, R0, 0x1, -R7 ;  /* 0x0000000100007824 */ /* 0x010fce00078e0a07 */
.L_x_4854:
[----:B------:R-:W-:Y:S01]  /*11860*/  BSSY B1, `(.L_x_4855) ;  /* 0x000002d000017945 */ /* 0x000fe20003800000 */
[----:B---3--:R-:W-:Y:S02]  /*11870*/  SHF.R.S32.HI R12, RZ, 0x1f, R204 ;  /* 0x0000001fff0c7819 */ /* 0x008fe400000114cc */
[----:B------:R-:W-:Y:S02]  /*11880*/  SEL R207, R207, RZ, !P0 ;  /* 0x000000ffcfcf7207 */ /* 0x000fe40004000000 */
[----:B------:R-:W-:Y:S02]  /*11890*/  SEL R219, R219, RZ, !P0 ;  /* 0x000000ffdbdb7207 */ /* 0x000fe40004000000 */
[----:B-----5:R-:W-:Y:S01]  /*118a0*/  SHF.R.S32.HI R10, RZ, 0x1f, R3 ;  /* 0x0000001fff0a7819 */ /* 0x020fe20000011403 */
[----:B------:R-:W-:Y:S06]  /*118b0*/  @P2 BRA `(.L_x_4856) ;  /* 0x00000000009c2947 */ /* 0x000fec0003800000 */
[----:B0-----:R-:W0:Y:S01]  /*118c0*/  S2R R5, SR_TID.X ;  /* 0x0000000000057919 */ /* 0x001e220000002100 */
[----:B------:R-:W3:Y:S02]  /*118d0*/  LDC R11, c[0x0][0xbe8] ;  /* 0x0002fa00ff0b7b82 */ /* 0x000ee40000000800 */
[----:B---3--:R-:W-:Y:S01]  /*118e0*/  IMAD R4, R0, R11, RZ ;  /* 0x0000000b00047224 */ /* 0x008fe200078e02ff */
        /* <DEDUP_REMOVED lines=8> */
[----:B----4-:R-:W-:Y:S02]  /*11970*/  IMAD.MOV.U32 R7, RZ, RZ, R8 ;  /* 0x000000ffff077224 */ /* 0x010fe400078e0008 */
        /* <DEDUP_REMOVED lines=27> */
.L_x_4856:
[----:B------:R-:W-:Y:S05]  /*11b30*/  BSYNC B1 ;  /* 0x0000000000017941 */ /* 0x000fea0003800000 */
.L_x_4855:
[----:B0-----:R-:W-:Y:S01]  /*11b40*/  ISETP.NE.AND P0, PT, R21, 0x1, PT ;  /* 0x000000011500780c */ /* 0x001fe20003f05270 */
[----:B-1----:R-:W0:Y:S01]  /*11b50*/  LDC R24, c[0x0][0xac8] ;  /* 0x0002b200ff187b82 */ /* 0x002e220000000800 */
[----:B------:R-:W-:Y:S01]  /*11b60*/  ULDC.64 UR4, c[0x0][0xaa0] ;  /* 0x0002a80000047ab9 */ /* 0x000fe20000000a00 */
[----:B---34-:R-:W-:Y:S01]  /*11b70*/  IMAD R7, R217, 0x20, R218 ;  /* 0x00000020d9077824 */ /* 0x018fe200078e02da */
        /* <DEDUP_REMOVED lines=8> */
[----:B------:R-:W1:Y:S01]  /*11c00*/  @P0 LDC R9, c[0x0][0xbec] ;  /* 0x0002fb00ff090b82 */ /* 0x000e620000000800 */
[----:B------:R-:W-:Y:S01]  /*11c10*/  IMAD.IADD R8, R196, 0x1, R7 ;  /* 0x00000001c4087824 */ /* 0x000fe200078e0207 */
[----:B------:R-:W-:Y:S01]  /*11c20*/  SHF.R.S32.HI R33, RZ, 0x1f, R211 ;  /* 0x0000001fff217819 */ /* 0x000fe200000114d3 */
[----:B------:R-:W-:Y:S01]  /*11c30*/  IMAD.IADD R5, R5, 0x1, R3 ;  /* 0x0000000105057824 */ /* 0x000fe200078e0203 */
[----:B------:R-:W-:Y:S01]  /*11c40*/  SHF.R.S32.HI R34, RZ, 0x1f, R212 ;  /* 0x0000001fff227819 */ /* 0x000fe200000114d4 */
[----:B------:R-:W-:-:S02]  /*11c50*/  IMAD R3, R12, UR4, RZ ;  /* 0x000000040c037c24 */ /* 0x000fc4000f8e02ff */
[C---:B------:R-:W-:Y:S01]  /*11c60*/  IMAD.WIDE.U32 R4, R204.reuse, UR4, R4 ;  /* 0x00000004cc047c25 */ /* 0x040fe2000f8e0004 */
[----:B------:R-:W3:Y:S03]  /*11c70*/  @P0 LDC R11, c[0x0][0xbf0] ;  /* 0x0002fc00ff0b0b82 */ /* 0x000ee60000000800 */
[----:B------:R-:W-:Y:S01]  /*11c80*/  IMAD R3, R204, UR5, R3 ;  /* 0x00000005cc037c24 */ /* 0x000fe2000f8e0203 */
[-C--:B0-----:R-:W-:Y:S01]  /*11c90*/  ISETP.GE.AND P1, PT, R212, R24.reuse, PT ;  /* 0x00000018d400720c */ /* 0x081fe20003f26270 */
        /* <DEDUP_REMOVED lines=11> */
[----:B-1----:R-:W-:-:S04]  /*11d50*/  @P0 IMAD.HI.U32 R6, R8, R9, RZ ;  /* 0x0000000908060227 */ /* 0x002fc800078e00ff */
[----:B------:R-:W-:Y:S02]  /*11d60*/  IMAD.SHL.U32 R10, R10, 0x2, RZ ;  /* 0x000000020a0a7824 */ /* 0x000fe400078e00ff */
[----:B------:R-:W-:Y:S02]  /*11d70*/  IMAD.IADD R5, R5, 0x1, R3 ;  /* 0x0000000105057824 */ /* 0x000fe400078e0203 */
[----:B------:R-:W-:Y:S01]  /*11d80*/  IMAD.MOV.U32 R3, RZ, RZ, R8 ;  /* 0x000000ffff037224 */ /* 0x000fe200078e0008 */
[----:B---3--:R-:W-:Y:S01]  /*11d90*/  @P0 SHF.R.U32.HI R3, RZ, R11, R6 ;  /* 0x0000000bff030219 */ /* 0x008fe20000011606 */
[----:B------:R-:W-:Y:S01]  /*11da0*/  IMAD R29, R0, R21, RZ ;  /* 0x00000015001d7224 */ /* 0x000fe200078e02ff */
[----:B------:R-:W-:Y:S01]  /*11db0*/  LOP3.LUT R9, R10, 0x2, R7, 0xe2, !PT ;  /* 0x000000020a097812 */ /* 0x000fe200078ee207 */
[----:B------:R-:W-:Y:S01]  /*11dc0*/  IMAD.IADD R196, R218, 0x1, R196 ;  /* 0x00000001dac47824 */ /* 0x000fe200078e02c4 */
        /* <DEDUP_REMOVED lines=36> */
[----:B------:R0:W1:Y:S03]  /*12010*/  SHFL.IDX PT, R6, R20, RZ, 0x181f ;  /* 0x00181fff14067589 */ /* 0x00006600000e0000 */
[----:B------:R-:W-:Y:S01]  /*12020*/  LOP3.LUT R28, R21, R0, RZ, 0xfc, !PT ;  /* 0x00000000151c7212 */ /* 0x000fe200078efcff */
[----:B------:R0:W3:Y:S01]  /*12030*/  SHFL.IDX PT, R7, R3, RZ, 0x181f ;  /* 0x00181fff03077589 */ /* 0x0000e200000e0000 */
[----:B------:R-:W-:Y:S05]  /*12040*/  @P0 BRA `(.L_x_4858) ;  /* 0x00000000007c0947 */ /* 0x000fea0003800000 */
[-C--:B------:R-:W-:Y:S02]  /*12050*/  ISETP.GE.AND P2, PT, R212, R24.reuse, PT ;  /* 0x00000018d400720c */ /* 0x080fe40003f46270 */
[-C--:B------:R-:W-:Y:S02]  /*12060*/  ISETP.GE.AND P1, PT, R193, R24.reuse, PT ;  /* 0x00000018c100720c */ /* 0x080fe40003f26270 */
[-C--:B------:R-:W-:Y:S02]  /*12070*/  ISETP.GE.AND P5, PT, R211, R24.reuse, PT ;  /* 0x00000018d300720c */ /* 0x080fe40003fa6270 */
[----:B------:R-:W-:-:S07]  /*12080*/  ISETP.GE.AND P3, PT, R210, R24, PT ;  /* 0x00000018d200720c */ /* 0x000fce0003f66270 */
[CC--:B-1----:R-:W-:Y:S02]  /*12090*/  @!P2 LEA R8, P0, R212.reuse, R6.reuse, 0x1 ;  /* 0x00000006d408a211 */ /* 0x0c2fe400078008ff */
        /* <DEDUP_REMOVED lines=26> */
.L_x_4858:
[----:B------:R-:W-:Y:S05]  /*12240*/  BSYNC B1 ;  /* 0x0000000000017941 */ /* 0x000fea0003800000 */
.L_x_4857:
[----:B------:R-:W-:Y:S01]  /*12250*/  VIADD R0, R196, 0x20 ;  /* 0x00000020c4007836 */ /* 0x000fe20000000000 */
[----:B---34-:R3:W4:Y:S04]  /*12260*/  SHFL.IDX PT, R7, R3, 0x1, 0x181f ;  /* 0x00381f0003077f89 */ /* 0x01872800000e0000 */
[----:B------:R-:W-:Y:S01]  /*12270*/  ISETP.GE.AND P0, PT, R0, R29, PT ;  /* 0x0000001d0000720c */ /* 0x000fe20003f06270 */
[----:B-1----:R3:W1:-:S12]  /*12280*/  SHFL.IDX PT, R6, R20, 0x1, 0x181f ;  /* 0x00381f0014067f89 */ /* 0x00265800000e0000 */
[----:B---3--:R-:W-:Y:S05]  /*12290*/  @P0 BRA `(.L_x_4853) ;  /* 0x00000000007c0947 */ /* 0x008fea0003800000 */
[-C--:B------:R-:W-:Y:S02]  /*122a0*/  ISETP.GE.AND P6, PT, R193, R24.reuse, PT ;  /* 0x00000018c100720c */ /* 0x080fe40003fc6270 */
[-C--:B------:R-:W-:Y:S02]  /*122b0*/  ISETP.GE.AND P5, PT, R212, R24.reuse, PT ;  /* 0x00000018d400720c */ /* 0x080fe40003fa6270 */
[-C--:B------:R-:W-:Y:S02]  /*122c0*/  ISETP.GE.AND P4, PT, R211, R24.reuse, PT ;  /* 0x00000018d300720c */ /* 0x080fe40003f86270 */
[-C--:B------:R-:W-:Y:S02]  /*122d0*/  ISETP.GE.AND P3, PT, R210, R24.reuse, PT ;  /* 0x00000018d200720c */ /* 0x080fe40003f66270 */
[-C--:B------:R-:W-:Y:S02]  /*122e0*/  ISETP.GE.AND P2, PT, R209, R24.reuse, PT ;  /* 0x00000018d100720c */ /* 0x080fe40003f46270 */
[----:B------:R-:W-:-:S03]  /*122f0*/  ISETP.GE.AND P1, PT, R208, R24, PT ;  /* 0x00000018d000720c */ /* 0x000fc60003f26270 */
[----:B-1--4-:R-:W-:Y:S02]  /*12300*/  @!P6 IMAD.WIDE R4, R193, 0x2, R6 ;  /* 0x00000002c104e825 */ /* 0x012fe400078e0206 */
        /* <DEDUP_REMOVED lines=24> */
.L_x_4853:
[----:B------:R-:W-:Y:S05]  /*12490*/  BSYNC B0 ;  /* 0x0000000000007941 */ /* 0x000fea0003800000 */
.L_x_4847:
[----:B------:R-:W-:Y:S02]  /*124a0*/  ULDC UR4, c[0x0][0xc3c] ;  /* 0x00030f0000047ab9 */ /* 0x000fe40000000800 */
[----:B------:R-:W-:-:S13]  /*124b0*/  ISETP.GE.AND P0, PT, R27, UR4, PT ;  /* 0x000000041b007c0c */ /* 0x000fda000bf06270 */
[----:B------:R-:W-:Y:S05]  /*124c0*/  @!P0 BRA `(.L_x_4859) ;  /* 0xfffffeec00488947 */ /* 0x000fea000383ffff */
[----:B------:R-:W-:Y:S05]  /*124d0*/  BRA `(.L_x_4721) ;  /* 0x0000008c00e07947 */ /* 0x000fea0003800000 */
.L_x_4719:
        /* <DEDUP_REMOVED lines=18> */
.L_x_4860:
        /* <DEDUP_REMOVED lines=41> */
.L_x_4866:
        /* <DEDUP_REMOVED lines=12> */
.L_x_4865:
[----:B------:R-:W-:Y:S05]  /*12950*/  BSYNC B0 ;  /* 0x0000000000007941 */ /* 0x000fea0003800000 */
.L_x_4864:
        /* <DEDUP_REMOVED lines=21> */
.L_x_4862:
        /* <DEDUP_REMOVED lines=20> */
.L_x_4867:
        /* <DEDUP_REMOVED lines=56> */
.L_x_4863:
[----:B------:R-:W-:Y:S02]  /*12f70*/  IMAD.MOV.U32 R17, RZ, RZ, RZ ;  /* 0x000000ffff117224 */ /* 0x000fe400078e00ff */
[----:B------:R-:W-:Y:S02]  /*12f80*/  IMAD.U32 R16, RZ, RZ, UR6 ;  /* 0x00000006ff107e24 */ /* 0x000fe4000f8e00ff */
[----:B------:R-:W-:-:S07]  /*12f90*/  IMAD.MOV.U32 R18, RZ, RZ, RZ ;  /* 0x000000ffff127224 */ /* 0x000fce00078e00ff */
.L_x_4868:
[----:B------:R-:W-:-:S13]  /*12fa0*/  ISETP.NE.AND P0, PT, R0, RZ, PT ;  /* 0x000000ff0000720c */ /* 0x000fda0003f05270 */
[----:B------:R-:W1:Y:S01]  /*12fb0*/  @!P0 S2R R3, SR_CgaCtaId ;  /* 0x0000000000038919 */ /* 0x000e620000008800 */
[----:B------:R-:W-:-:S04]  /*12fc0*/  @!P0 MOV R0, 0x400 ;  /* 0x0000040000008802 */ /* 0x000fc80000000f00 */
[----:B-1----:R-:W-:-:S05]  /*12fd0*/  @!P0 LEA R0, R3, R0, 0x18 ;  /* 0x0000000003008211 */ /* 0x002fca00078ec0ff */
[----:B------:R1:W-:Y:S01]  /*12fe0*/  @!P0 STS.128 [R0+0x28cd0], R16 ;  /* 0x028cd01000008388 */ /* 0x0003e20000000c00 */
[----:B------:R-:W-:Y:S06]  /*12ff0*/  BAR.ARV 0x5, 0x180 ;  /* 0x0146000000007b1d */ /* 0x000fec0000002000 */
.L_x_4861:
        /* <DEDUP_REMOVED lines=25> */
[----:B------:R0:W-:Y:S04]  /*13190*/  STL [R1+0x4], R3 ;  /* 0x0000040301007387 */ /* 0x0001e80000100800 */
[----:B------:R0:W-:Y:S04]  /*131a0*/  STL [R1+0x54], R2 ;  /* 0x0000540201007387 */ /* 0x0001e80000100800 */
[----:B------:R0:W-:Y:S04]  /*131b0*/  STL [R1+0x3c], RZ ;  /* 0x00003cff01007387 */ /* 0x0001e80000100800 */
[----:B------:R0:W-:Y:S04]  /*131c0*/  STL [R1+0x18], R0 ;  /* 0x0000180001007387 */ /* 0x0001e80000100800 */
[----:B------:R0:W-:Y:S04]  /*131d0*/  STL [R1+0x10], RZ ;  /* 0x000010ff01007387 */ /* 0x0001e80000100800 */
[----:B------:R0:W-:Y:S04]  /*131e0*/  STL [R1+0xc], RZ ;  /* 0x00000cff01007387 */ /* 0x0001e80000100800 */
[----:B------:R0:W-:Y:S02]  /*131f0*/  STL [R1+0x1c], R0 ;  /* 0x00001c0001007387 */ /* 0x0001e40000100800 */
.L_x_5033:
[----:B01----:R-:W0:Y:S02]  /*13200*/  LDC.64 R2, c[0x0][0xc88] ;  /* 0x00032200ff027b82 */ /* 0x003e240000000a00 */
[----:B0-----:R-:W-:-:S05]  /*13210*/  IMAD.WIDE R2, R19, 0x4, R2 ;  /* 0x0000000413027825 */ /* 0x001fca00078e0202 */
[----:B--2---:R0:W2:Y:S01]  /*13220*/  LDG.E R13, desc[UR40][R2.64] ;  /* 0x00000028020d7981 */ /* 0x0040a2000c1e1900 */
[----:B------:R-:W-:Y:S05]  /*13230*/  YIELD ;  /* 0x0000000000007946 */ /* 0x000fea0003800000 */
[----:B------:R-:W-:Y:S01]  /*13240*/  ULDC.64 UR4, c[0x0][0xa28] ;  /* 0x00028a0000047ab9 */ /* 0x000fe20000000a00 */
[----:B------:R-:W-:Y:S01]  /*13250*/  IMAD.MOV.U32 R10, RZ, RZ, RZ ;  /* 0x000000ffff0a7224 */ /* 0x000fe200078e00ff */
[----:B------:R-:W-:Y:S01]  /*13260*/  ISETP.NE.U32.AND P0, PT, RZ, UR4, PT ;  /* 0x00000004ff007c0c */ /* 0x000fe2000bf05070 */
[----:B------:R-:W-:Y:S01]  /*13270*/  ULDC.64 UR10, c[0x0][0xa18] ;  /* 0x00028600000a7ab9 */ /* 0x000fe20000000a00 */
[----:B0-----:R-:W-:Y:S01]  /*13280*/  CS2R R2, SRZ ;  /* 0x0000000000027805 */ /* 0x001fe2000001ff00 */
        /* <DEDUP_REMOVED lines=17> */
[C---:B------:R-:W-:Y:S02]  /*133a0*/  IADD3 R8, P5, R0.reuse, UR6, RZ ;  /* 0x0000000600087c10 */ /* 0x040fe4000ffbe0ff */
[----:B------:R-:W-:Y:S01]  /*133b0*/  ISETP.NE.AND.EX P3, PT, RZ, UR11, PT, P3 ;  /* 0x0000000bff007c0c */ /* 0x000fe2000bf65330 */
[----:B------:R-:W-:Y:S01]  /*133c0*/  STL [R1+0x20], R15 ;  /* 0x0000200f01007387 */ /* 0x000fe20000100800 */
[----:B------:R-:W-:Y:S02]  /*133d0*/  ISETP.NE.U32.AND P0, PT, RZ, UR6, PT ;  /* 0x00000006ff007c0c */ /* 0x000fe4000bf05070 */
[----:B-1----:R-:W-:-:S02]  /*133e0*/  IADD3 R4, P4, R0, UR4, RZ ;  /* 0x0000000400047c10 */ /* 0x002fc4000ff9e0ff */
[----:B------:R-:W-:Y:S02]  /*133f0*/  ISETP.NE.U32.AND P1, PT, RZ, UR8, PT ;  /* 0x00000008ff007c0c */ /* 0x000fe4000bf25070 */
[C---:B------:R-:W-:Y:S02]  /*13400*/  IADD3.X R5, R15.reuse, UR5, RZ, P4, !PT ;  /* 0x000000050f057c10 */ /* 0x040fe4000a7fe4ff */
[----:B0-----:R-:W-:Y:S01]  /*13410*/  IADD3 R6, P4, R0, UR8, RZ ;  /* 0x0000000800067c10 */ /* 0x001fe2000ff9e0ff */
[----:B------:R-:W-:Y:S01]  /*13420*/  ULDC UR4, c[0x0][0x288] ;  /* 0x0000a20000047ab9 */ /* 0x000fe20000000800 */
[----:B------:R-:W-:Y:S01]  /*13430*/  ISETP.NE.AND.EX P0, PT, RZ, UR7, PT, P0 ;  /* 0x00000007ff007c0c */ /* 0x000fe2000bf05300 */
[----:B------:R-:W2:Y:S01]  /*13440*/  @P2 LDG.E R10, desc[UR40][R4.64] ;  /* 0x00000028040a2981 */ /* 0x000ea2000c1e1900 */
[----:B------:R-:W-:Y:S02]  /*13450*/  IADD3.X R7, R15, UR9, RZ, P4, !PT ;  /* 0x000000090f077c10 */ /* 0x000fe4000a7fe4ff */
[----:B------:R-:W-:-:S02]  /*13460*/  ISETP.NE.AND.EX P1, PT, RZ, UR9, PT, P1 ;  /* 0x00000009ff007c0c */ /* 0x000fc4000bf25310 */
[----:B------:R-:W-:-:S07]  /*13470*/  IADD3.X R9, R15, UR7, RZ, P5, !PT ;  /* 0x000000070f097c10 */ /* 0x000fce000affe4ff */
[----:B------:R0:W5:Y:S04]  /*13480*/  @P0 LDG.E R12, desc[UR40][R8.64] ;  /* 0x00000028080c0981 */ /* 0x000168000c1e1900 */
[----:B------:R0:W5:Y:S04]  /*13490*/  @P1 LDG.E R3, desc[UR40][R6.64] ;  /* 0x0000002806031981 */ /* 0x000168000c1e1900 */
[----:B--2---:R1:W-:Y:S02]  /*134a0*/  STL [R1+0x34], R10 ;  /* 0x0000340a01007387 */ /* 0x0043e40000100800 */
[----:B-1----:R-:W-:Y:S01]  /*134b0*/  @P3 IADD3 R10, P4, R0, UR10, RZ ;  /* 0x0000000a000a3c10 */ /* 0x002fe2000ff9e0ff */
[----:B------:R-:W-:Y:S01]  /*134c0*/  IMAD.U32 R0, RZ, RZ, UR4 ;  /* 0x00000004ff007e24 */ /* 0x000fe2000f8e00ff */
[----:B------:R-:W-:-:S02]  /*134d0*/  ULDC.64 UR4, c[0x0][0x418] ;  /* 0x0001060000047ab9 */ /* 0x000fc40000000a00 */
[----:B------:R-:W-:-:S05]  /*134e0*/  @P3 IADD3.X R11, R15, UR11, RZ, P4, !PT ;  /* 0x0000000b0f0b3c10 */ /* 0x000fca000a7fe4ff */
[----:B------:R-:W2:Y:S01]  /*134f0*/  @P3 LDG.E R0, desc[UR40][R10.64] ;  /* 0x000000280a003981 */ /* 0x000ea2000c1e1900 */
[----:B------:R-:W-:-:S03]  /*13500*/  UISETP.NE.U32.AND UP0, UPT, UR4, URZ, UPT ;  /* 0x0000003f0400728c */ /* 0x000fc6000bf05070 */
[----:B------:R-:W-:Y:S01]  /*13510*/  ULDC UR4, c[0x0][0x424] ;  /* 0x0001090000047ab9 */ /* 0x000fe20000000800 */
[----:B------:R-:W-:-:S03]  /*13520*/  UISETP.NE.AND.EX UP0, UPT, UR5, URZ, UPT, UP0 ;  /* 0x0000003f0500728c */ /* 0x000fc6000bf05300 */
[----:B------:R-:W-:Y:S01]  /*13530*/  ULDC UR5, c[0x0][0x2f0] ;  /* 0x0000bc0000057ab9 */ /* 0x000fe20000000800 */
[----:B------:R-:W-:Y:S01]  /*13540*/  USEL UR4, UR4, 0x1, UP0 ;  /* 0x0000000104047887 */ /* 0x000fe20008000000 */
[----:B--2---:R1:W-:Y:S04]  /*13550*/  STL [R1+0x38], R0 ;  /* 0x0000380001007387 */ /* 0x0043e80000100800 */
[----:B------:R0:W5:Y:S01]  /*13560*/  LDL R14, [R1+0x38] ;  /* 0x00003800010e7983 */ /* 0x0001620000100800 */
[----:B------:R-:W-:-:S03]  /*13570*/  UIMAD UR4, UR4, UR5, URZ ;  /* 0x00000005040472a4 */ /* 0x000fc6000f8e023f */
[----:B------:R-:W-:Y:S02]  /*13580*/  ULDC UR5, c[0x0][0x348] ;  /* 0x0000d20000057ab9 */ /* 0x000fe40000000800 */
[----:B-1----:R-:W-:Y:S02]  /*13590*/  IMAD.U32 R0, RZ, RZ, UR5 ;  /* 0x00000005ff007e24 */ /* 0x002fe4000f8e00ff */
[----:B------:R-:W-:Y:S01]  /*135a0*/  IMAD.U32 R10, RZ, RZ, UR4 ;  /* 0x00000004ff0a7e24 */ /* 0x000fe2000f8e00ff */
[----:B0-----:R-:W-:Y:S06]  /*135b0*/  @P3 BRA `(.L_x_4870) ;  /* 0x0000000000143947 */ /* 0x001fec0003800000 */
[----:B------:R-:W-:Y:S05]  /*135c0*/  @!P2 BRA `(.L_x_4870) ;  /* 0x000000000010a947 */ /* 0x000fea0003800000 */
[----:B------:R-:W2:Y:S04]  /*135d0*/  LDG.E R11, desc[UR40][R4.64] ;  /* 0x00000028040b7981 */ /* 0x000ea8000c1e1900 */
[----:B------:R-:W2:Y:S02]  /*135e0*/  LDG.E R4, desc[UR40][R4.64+0x4] ;  /* 0x0000042804047981 */ /* 0x000ea4000c1e1900 */
[----:B--2--5:R-:W-:-:S05]  /*135f0*/  IMAD.IADD R14, R4, 0x1, -R11 ;  /* 0x00000001040e7824 */ /* 0x024fca00078e0a0b */
[----:B------:R0:W-:Y:S02]  /*13600*/  STL [R1+0x38], R14 ;  /* 0x0000380e01007387 */ /* 0x0001e40000100800 */
.L_x_4870:
[----:B-----5:R-:W-:Y:S01]  /*13610*/  IMAD.IADD R4, R12, 0x1, R2 ;  /* 0x000000010c047824 */ /* 0x020fe200078e0202 */
[----:B------:R-:W-:Y:S01]  /*13620*/  ULDC.64 UR4, c[0x0][0xa20] ;  /* 0x0002880000047ab9 */ /* 0x000fe20000000a00 */
[----:B------:R1:W-:Y:S01]  /*13630*/  STL [R1+0x14], R13 ;  /* 0x0000140d01007387 */ /* 0x0003e20000100800 */
[----:B------:R-:W-:-:S03]  /*13640*/  ISETP.NE.U32.AND P2, PT, RZ, UR4, PT ;  /* 0x00000004ff007c0c */ /* 0x000fc6000bf45070 */
[----:B------:R1:W-:Y:S01]  /*13650*/  STL [R1+0x24], R4 ;  /* 0x0000240401007387 */ /* 0x0003e20000100800 */
[----:B------:R-:W-:-:S13]  /*13660*/  ISETP.NE.AND.EX P2, PT, RZ, UR5, PT, P2 ;  /* 0x00000005ff007c0c */ /* 0x000fda000bf45320 */
[----:B-1----:R-:W-:Y:S05]  /*13670*/  @!P2 BRA `(.L_x_4871) ;  /* 0x000000000014a947 */ /* 0x002fea0003800000 */
[----:B------:R-:W2:Y:S02]  /*13680*/  LDL R4, [R1] ;  /* 0x0000000001047983 */ /* 0x000ea40000100800 */
[----:B--2---:R-:W-:-:S04]  /*13690*/  IADD3 R10, P0, R4, UR4, RZ ;  /* 0x00000004040a7c10 */ /* 0x004fc8000ff1e0ff */
[----:B------:R-:W-:-:S05]  /*136a0*/  IADD3.X R11, R15, UR5, RZ, P0, !PT ;  /* 0x000000050f0b7c10 */ /* 0x000fca00087fe4ff */
[----:B------:R1:W5:Y:S01]  /*136b0*/  LDG.E R10, desc[UR40][R10.64] ;  /* 0x000000280a0a7981 */ /* 0x000362000c1e1900 */
[----:B------:R-:W-:Y:S05]  /*136c0*/  BRA `(.L_x_4872) ;  /* 0x0000000000107947 */ /* 0x000fea0003800000 */
.L_x_4871:
[----:B------:R-:W-:Y:S05]  /*136d0*/  @!P0 BRA `(.L_x_4872) ;  /* 0x00000000000c8947 */ /* 0x000fea0003800000 */
[----:B------:R-:W2:Y:S04]  /*136e0*/  LDG.E R10, desc[UR40][R8.64] ;  /* 0x00000028080a7981 */ /* 0x000ea8000c1e1900 */
[----:B------:R-:W2:Y:S02]  /*136f0*/  LDG.E R8, desc[UR40][R8.64+0x4] ;  /* 0x0000042808087981 */ /* 0x000ea4000c1e1900 */
[----:B--2---:R-:W-:-:S07]  /*13700*/  IMAD.IADD R10, R8, 0x1, -R10 ;  /* 0x00000001080a7824 */ /* 0x004fce00078e0a0a */
.L_x_4872:
[----:B-----5:R-:W-:Y:S01]  /*13710*/  IMAD.IADD R10, R10, 0x1, -R2 ;  /* 0x000000010a0a7824 */ /* 0x020fe200078e0a02 */
[----:B------:R-:W2:Y:S01]  /*13720*/  LDC R4, c[0x0][0x448] ;  /* 0x00011200ff047b82 */ /* 0x000ea20000000800 */
[----:B------:R-:W3:Y:S04]  /*13730*/  @P1 LDG.E R2, desc[UR40][R6.64] ;  /* 0x0000002806021981 */ /* 0x000ee8000c1e1900 */
[----:B------:R-:W3:Y:S01]  /*13740*/  @P1 LDG.E R6, desc[UR40][R6.64+0x4] ;  /* 0x0000042806061981 */ /* 0x000ee2000c1e1900 */
[----:B------:R-:W-:Y:S01]  /*13750*/  BSSY B0, `(.L_x_4873) ;  /* 0x00001d2000007945 */ /* 0x000fe20003800000 */
[----:B--2---:R-:W-:-:S13]  /*13760*/  ISETP.NE.AND P0, PT, R4, 0x1, PT ;  /* 0x000000010400780c */ /* 0x004fda0003f05270 */
[----:B------:R-:W2:Y:S01]  /*13770*/  @P0 LDC R5, c[0x0][0x44c] ;  /* 0x00011300ff050b82 */ /* 0x000ea20000000800 */
[----:B---3--:R-:W-:-:S07]  /*13780*/  @P1 IMAD.IADD R0, R6, 0x1, -R2 ;  /* 0x0000000106001824 */ /* 0x008fce00078e0a02 */
[----:B------:R-:W3:Y:S01]  /*13790*/  @P0 LDC R6, c[0x0][0x450] ;  /* 0x00011400ff060b82 */ /* 0x000ee20000000800 */
[----:B------:R-:W-:-:S04]  /*137a0*/  IMAD.SHL.U32 R2, R17, 0x40, RZ ;  /* 0x0000004011027824 */ /* 0x000fc800078e00ff */
[----:B------:R-:W-:-:S04]  /*137b0*/  VIADD R2, R2, 0x3f ;  /* 0x0000003f02027836 */ /* 0x000fc80000000000 */
[----:B--2---:R-:W-:-:S04]  /*137c0*/  @P0 IMAD.HI.U32 R5, R2, R5, RZ ;  /* 0x0000000502050227 */ /* 0x004fc800078e00ff */
[----:B------:R-:W-:Y:S02]  /*137d0*/  IMAD.MOV.U32 R4, RZ, RZ, R2 ;  /* 0x000000ffff047224 */ /* 0x000fe400078e0002 */
[----:B------:R-:W-:-:S05]  /*137e0*/  IMAD.IADD R2, R10, 0x1, R0 ;  /* 0x000000010a027824 */ /* 0x000fca00078e0200 */
[C---:B------:R-:W-:Y:S02]  /*137f0*/  IADD3 R21, R2.reuse, 0x40, -R14 ;  /* 0x0000004002157810 */ /* 0x040fe40007ffe80e */
[----:B---3--:R-:W-:Y:S01]  /*13800*/  @P0 SHF.R.U32.HI R4, RZ, R6, R5 ;  /* 0x00000006ff040219 */ /* 0x008fe20000011605 */
[----:B------:R-:W-:-:S04]  /*13810*/  VIADD R5, R2, 0x3f ;  /* 0x0000003f02057836 */ /* 0x000fc80000000000 */
[----:B------:R-:W-:Y:S01]  /*13820*/  IMAD.IADD R2, R21, 0x1, R4 ;  /* 0x0000000115027824 */ /* 0x000fe200078e0204 */
[----:B------:R-:W-:-:S04]  /*13830*/  SHF.R.S32.HI R4, RZ, 0x1f, R5 ;  /* 0x0000001fff047819 */ /* 0x000fc80000011405 */
[----:B------:R-:W-:Y:S02]  /*13840*/  LEA.HI R20, R4, R5, RZ, 0x6 ;  /* 0x0000000504147211 */ /* 0x000fe400078f30ff */
[----:B------:R-:W-:Y:S02]  /*13850*/  SHF.R.S32.HI R4, RZ, 0x1f, R2 ;  /* 0x0000001fff047819 */ /* 0x000fe40000011402 */
[----:B------:R-:W-:Y:S02]  /*13860*/  SHF.R.S32.HI R20, RZ, 0x6, R20 ;  /* 0x00000006ff147819 */ /* 0x000fe40000011414 */
[----:B------:R-:W-:-:S04]  /*13870*/  LEA.HI R2, R4, R2, RZ, 0x6 ;  /* 0x0000000204027211 */ /* 0x000fc800078f30ff */
[----:B------:R-:W-:-:S04]  /*13880*/  SHF.R.S32.HI R2, RZ, 0x6, R2 ;  /* 0x00000006ff027819 */ /* 0x000fc80000011402 */
[----:B------:R-:W-:-:S05]  /*13890*/  VIMNMX R2, R20, R2, PT ;  /* 0x0000000214027248 */ /* 0x000fca0003fe0100 */
[--C-:B------:R-:W-:Y:S02]  /*138a0*/  IMAD R2, R2, 0x40, -R10.reuse ;  /* 0x0000004002027824 */ /* 0x100fe400078e0a0a */
[----:B------:R-:W-:-:S03]  /*138b0*/  IMAD.MOV R10, RZ, RZ, -R10 ;  /* 0x000000ffff0a7224 */ /* 0x000fc600078e0a0a */
[----:B------:R-:W-:Y:S02]  /*138c0*/  VIMNMX R0, R2, R0, PT ;  /* 0x0000000002007248 */ /* 0x000fe40003fe0100 */
[----:B------:R-:W-:-:S04]  /*138d0*/  VIMNMX R2, RZ, R10, !PT ;  /* 0x0000000aff027248 */ /* 0x000fc80007fe0100 */
        /* <DEDUP_REMOVED lines=13> */
[----:B------:R-:W2:Y:S02]  /*139b0*/  S2R R4, SR_TID.X ;  /* 0x0000000000047919 */ /* 0x000ea40000002100 */
[----:B--2---:R-:W-:-:S04]  /*139c0*/  SHF.R.U32.HI R4, RZ, 0x5, R4 ;  /* 0x00000005ff047819 */ /* 0x004fc80000011604 */
[----:B------:R-:W-:-:S05]  /*139d0*/  LOP3.LUT R4, R4, 0x3, RZ, 0xc0, !PT ;  /* 0x0000000304047812 */ /* 0x000fca00078ec0ff */
[----:B0-----:R0:W2:Y:S02]  /*139e0*/  SHFL.IDX PT, R14, R4, RZ, 0x1f ;  /* 0x00001fff040e7589 */ /* 0x0010a400000e0000 */
.L_x_5077:
[----:B--2---:R-:W-:Y:S02]  /*139f0*/  ISETP.NE.AND P0, PT, R14, RZ, PT ;  /* 0x000000ff0e00720c */ /* 0x004fe40003f05270 */
[----:B------:R-:W-:-:S11]  /*13a00*/  PLOP3.LUT P6, PT, PT, PT, PT, 0x8, 0x0 ;  /* 0x000000000000781c */ /* 0x000fd60003fce170 */
[----:B------:R-:W-:Y:S05]  /*13a10*/  @P0 BRA `(.L_x_4876) ;  /* 0x00000000000c0947 */ /* 0x000fea0003800000 */
[----:B------:R-:W-:-:S03]  /*13a20*/  UMOV UR4, 0xffffffff ;  /* 0xffffffff00047882 */ /* 0x000fc60000000000 */
[----:B------:R-:W-:Y:S05]  /*13a30*/  BRA.DIV UR4, `(.L_x_4877) ;  /* 0x0000008604ac7947 */ /* 0x000fea000b800000 */
[----:B------:R-:W-:-:S13]  /*13a40*/  ELECT P6, URZ, PT ;  /* 0x00000000003f782f */ /* 0x000fda00038c0000 */
.L_x_4876:
        /* <DEDUP_REMOVED lines=10> */
.L_x_5080:
[----:B------:R-:W-:Y:S05]  /*13af0*/  BSYNC B1 ;  /* 0x0000000000017941 */ /* 0x000fea0003800000 */
.L_x_4878:
[----:B------:R-:W-:Y:S04]  /*13b00*/  BSSY B1, `(.L_x_4880) ;  /* 0x00000be000017945 */ /* 0x000fe80003800000 */
[----:B------:R-:W-:Y:S05]  /*13b10*/  @!P6 BRA `(.L_x_4881) ;  /* 0x0000000800f0e947 */ /* 0x000fea0003800000 */
[----:B------:R-:W2:Y:S04]  /*13b20*/  LDL R9, [R1+0x4] ;  /* 0x0000040001097983 */ /* 0x000ea80000100800 */
        /* <DEDUP_REMOVED lines=10> */
.L_x_5081:
[----:B------:R-:W-:Y:S05]  /*13bd0*/  BSYNC B2 ;  /* 0x0000000000027941 */ /* 0x000fea0003800000 */
.L_x_4882:
        /* <DEDUP_REMOVED lines=9> */
.L_x_4885:
[----:B------:R-:W-:Y:S05]  /*13c70*/  BSYNC B2 ;  /* 0x0000000000027941 */ /* 0x000fea0003800000 */
.L_x_4884:
        /* <DEDUP_REMOVED lines=14> */
.L_x_4886:
        /* <DEDUP_REMOVED lines=13> */
.L_x_5082:
[----:B------:R-:W-:Y:S05]  /*13e30*/  BSYNC B2 ;  /* 0x0000000000027941 */ /* 0x000fea0003800000 */
.L_x_4887:
[----:B------:R-:W-:Y:S01]  /*13e40*/  BSSY B2, `(.L_x_4889) ;  /* 0x000000b000027945 */ /* 0x000fe20003800000 */
[----:B------:R-:W-:Y:S02]  /*13e50*/  IMAD.MOV.U32 R10, RZ, RZ, 0x0 ;  /* 0x00000000ff0a7424 */ /* 0x000fe400078e00ff */
[----:B-1----:R-:W-:Y:S01]  /*13e60*/  IMAD.MOV.U32 R11, RZ, RZ, 0x12f00000 ;  /* 0x12f00000ff0b7424 */ /* 0x002fe200078e00ff */
[----:B------:R-:W-:Y:S06]  /*13e70*/  @P1 BRA `(.L_x_4890) ;  /* 0x00000000001c1947 */ /* 0x000fec0003800000 */
[----:B------:R-:W1:Y:S01]  /*13e80*/  S2R R7, SR_TID.X ;  /* 0x0000000000077919 */ /* 0x000e620000002100 */
[----:B------:R-:W-:-:S04]  /*13e90*/  IMAD.MOV.U32 R6, RZ, RZ, 0x10000 ;  /* 0x00010000ff067424 */ /* 0x000fc800078e00ff */
[----:B------:R3:W-:Y:S01]  /*13ea0*/  SYNCS.ARRIVE.TRANS64 RZ, [R5+URZ+0x28cb0], R6 ;  /* 0x028cb00605ff79a7 */ /* 0x0007e2000800003f */
[----:B-1----:R-:W-:-:S04]  /*13eb0*/  LOP3.LUT R7, R7, 0x1f, RZ, 0xc0, !PT ;  /* 0x0000001f07077812 */ /* 0x002fc800078ec0ff */
[----:B------:R-:W-:-:S13]  /*13ec0*/  ISETP.NE.AND P0, PT, R7, RZ, PT ;  /* 0x000000ff0700720c */ /* 0x000fda0003f05270 */
[----:B---3--:R-:W-:Y:S05]  /*13ed0*/  @!P0 BRA `(.L_x_4890) ;  /* 0x0000000000048947 */ /* 0x008fea0003800000 */
[----:B------:R-:W-:Y:S01]  /*13ee0*/  BPT.TRAP 0x1 ;  /* 0x000000040000795c */ /* 0x000fe20000300000 */
.L_x_4890:
[----:B------:R-:W-:Y:S05]  /*13ef0*/  BSYNC B2 ;  /* 0x0000000000027941 */ /* 0x000fea0003800000 */
.L_x_4889:
[----:B------:R-:W3:Y:S04]  /*13f00*/  LDL R7, [R1+0x4] ;  /* 0x0000040001077983 */ /* 0x000ee80000100800 */
[----:B------:R-:W3:Y:S01]  /*13f10*/  LDL R6, [R1+0x10] ;  /* 0x0000100001067983 */ /* 0x000ee20000100800 */
[----:B------:R-:W-:Y:S01]  /*13f20*/  R2UR UR10, R12 ;  /* 0x000000000c0a72ca */ /* 0x000fe200000e0000 */
[----:B------:R-:W-:Y:S01]  /*13f30*/  UIADD3 UR4, UP0, UR38, 0x670, URZ ;  /* 0x0000067026047890 */ /* 0x000fe2000ff1e03f */
[----:B------:R-:W-:Y:S01]  /*13f40*/  R2UR UR6, R10 ;  /* 0x000000000a0672ca */ /* 0x000fe200000e0000 */
[----:B0-2---:R-:W-:Y:S01]  /*13f50*/  VIADD R5, R5, 0x28cb0 ;  /* 0x00028cb005057836 */ /* 0x005fe20000000000 */
[----:B------:R-:W-:Y:S01]  /*13f60*/  R2UR UR7, R11 ;  /* 0x000000000b0772ca */ /* 0x000fe200000e0000 */
[----:B------:R-:W-:Y:S01]  /*13f70*/  UIADD3.X UR5, URZ, UR39, URZ, UP0, !UPT ;  /* 0x000000273f057290 */ /* 0x000fe200087fe43f */
[----:B------:R-:W-:Y:S01]  /*13f80*/  PLOP3.LUT P0, PT, PT, PT, PT, 0x80, 0x0 ;  /* 0x000000000000781c */ /* 0x000fe20003f0f070 */
[----:B---3--:R-:W-:-:S04]  /*13f90*/  IMAD R6, R6, 0x10000, R7 ;  /* 0x0001000006067824 */ /* 0x008fc800078e0207 */
[----:B------:R-:W-:-:S08]  /*13fa0*/  VIADD R7, R6, 0x400 ;  /* 0x0000040006077836 */ /* 0x000fd00000000000 */
.L_x_4891:
        /* <DEDUP_REMOVED lines=15> */
.L_x_4892:
        /* <DEDUP_REMOVED lines=15> */
.L_x_4893:
        /* <DEDUP_REMOVED lines=15> */
.L_x_4894:
        /* <DEDUP_REMOVED lines=15> */
.L_x_4895:
        /* <DEDUP_REMOVED lines=15> */
.L_x_4896:
        /* <DEDUP_REMOVED lines=15> */
.L_x_4897:
        /* <DEDUP_REMOVED lines=15> */
.L_x_4898:
        /* <DEDUP_REMOVED lines=10> */
.L_x_4881:
[----:B------:R-:W-:Y:S05]  /*146e0*/  BSYNC B1 ;  /* 0x0000000000017941 */ /* 0x000fea0003800000 */
.L_x_4880:
        /* <DEDUP_REMOVED lines=13> */
.L_x_4918:
[----:B------:R-:W-:Y:S05]  /*147c0*/  YIELD ;  /* 0x0000000000007946 */ /* 0x000fea0003800000 */
[----:B------:R-:W-:Y:S04]  /*147d0*/  BSSY B1, `(.L_x_4899) ;  /* 0x00000bd000017945 */ /* 0x000fe80003800000 */
[----:B---3--:R-:W-:Y:S05]  /*147e0*/  @!P6 BRA `(.L_x_4900) ;  /* 0x0000000800ece947 */ /* 0x008fea0003800000 */
[----:B------:R-:W3:Y:S04]  /*147f0*/  LDL R8, [R1+0x4] ;  /* 0x0000040001087983 */ /* 0x000ee80000100800 */
[----:B--2---:R-:W3:Y:S04]  /*14800*/  LDL R5, [R1+0x10] ;  /* 0x0000100001057983 */ /* 0x004ee80000100800 */
[----:B------:R-:W2:Y:S01]  /*14810*/  LDL R6, [R1+0x1c] ;  /* 0x00001c0001067983 */ /* 0x000ea20000100800 */
[----:B------:R-:W-:Y:S01]  /*14820*/  BSSY B2, `(.L_x_4901) ;  /* 0x0000008000027945 */ /* 0x000fe20003800000 */
[----:B------:R-:W0:Y:S02]  /*14830*/  S2R R7, SR_TID.X ;  /* 0x0000000000077919 */ /* 0x000e240000002100 */
[----:B0-----:R-:W-:-:S04]  /*14840*/  LOP3.LUT R7, R7, 0x7f, RZ, 0xc0, !PT ;  /* 0x0000007f07077812 */ /* 0x001fc800078ec0ff */
[----:B------:R-:W-:Y:S01]  /*14850*/  ISETP.NE.AND P2, PT, R7, RZ, PT ;  /* 0x000000ff0700720c */ /* 0x000fe20003f45270 */
[----:B---3--:R-:W-:Y:S01]  /*14860*/  IMAD R5, R5, 0x8, R8 ;  /* 0x0000000805057824 */ /* 0x008fe200078e0208 */
[----:B--2---:R-:W-:-:S04]  /*14870*/  SHF.L.U32 R6, R6, 0x1f, RZ ;  /* 0x0000001f06067819 */ /* 0x004fc800000006ff */
[----:B------:R-:W0:Y:S02]  /*14880*/  SYNCS.PHASECHK.TRANS64.TRYWAIT P1, [R5+URZ+0x28ca0], R6 ;  /* 0x028ca006050075a7 */ /* 0x000e24000802017f */
[----:B0-----:R-:W-:Y:S05]  /*14890*/  @!P1 BRA `(.L_x_4902) ;  /* 0x0000007800749947 */ /* 0x001fea0003800000 */
.L_x_5083:
[----:B------:R-:W-:Y:S05]  /*148a0*/  BSYNC B2 ;  /* 0x0000000000027941 */ /* 0x000fea0003800000 */
.L_x_4901:
        /* <DEDUP_REMOVED lines=9> */
.L_x_4904:
[----:B------:R-:W-:Y:S05]  /*14940*/  BSYNC B2 ;  /* 0x0000000000027941 */ /* 0x000fea0003800000 */
.L_x_4903:
        /* <DEDUP_REMOVED lines=13> */
.L_x_4905:
        /* <DEDUP_REMOVED lines=13> */
.L_x_5084:
[----:B------:R-:W-:Y:S05]  /*14af0*/  BSYNC B2 ;  /* 0x0000000000027941 */ /* 0x000fea0003800000 */
.L_x_4906:
[----:B------:R-:W-:Y:S01]  /*14b00*/  BSSY B2, `(.L_x_4908) ;  /* 0x000000b000027945 */ /* 0x000fe20003800000 */
[----:B------:R-:W-:Y:S02]  /*14b10*/  IMAD.MOV.U32 R10, RZ, RZ, 0x0 ;  /* 0x00000000ff0a7424 */ /* 0x000fe400078e00ff */
[----:B-1----:R-:W-:Y:S01]  /*14b20*/  IMAD.MOV.U32 R11, RZ, RZ, 0x12f00000 ;  /* 0x12f00000ff0b7424 */ /* 0x002fe200078e00ff */
[----:B------:R-:W-:Y:S06]  /*14b30*/  @P2 BRA `(.L_x_4909) ;  /* 0x00000000001c2947 */ /* 0x000fec0003800000 */
[----:B------:R-:W1:Y:S01]  /*14b40*/  S2R R7, SR_TID.X ;  /* 0x0000000000077919 */ /* 0x000e620000002100 */
[----:B0-2---:R-:W-:-:S04]  /*14b50*/  IMAD.MOV.U32 R6, RZ, RZ, 0x10000 ;  /* 0x00010000ff067424 */ /* 0x005fc800078e00ff */
[----:B------:R3:W-:Y:S01]  /*14b60*/  SYNCS.ARRIVE.TRANS64 RZ, [R5+URZ+0x28cb0], R6 ;  /* 0x028cb00605ff79a7 */ /* 0x0007e2000800003f */
[----:B-1----:R-:W-:-:S04]  /*14b70*/  LOP3.LUT R7, R7, 0x1f, RZ, 0xc0, !PT ;  /* 0x0000001f07077812 */ /* 0x002fc800078ec0ff */
[----:B------:R-:W-:-:S13]  /*14b80*/  ISETP.NE.AND P1, PT, R7, RZ, PT ;  /* 0x000000ff0700720c */ /* 0x000fda0003f25270 */
[----:B---3--:R-:W-:Y:S05]  /*14b90*/  @!P1 BRA `(.L_x_4909) ;  /* 0x0000000000049947 */ /* 0x008fea0003800000 */
[----:B------:R-:W-:Y:S01]  /*14ba0*/  BPT.TRAP 0x1 ;  /* 0x000000040000795c */ /* 0x000fe20000300000 */
.L_x_4909:
[----:B------:R-:W-:Y:S05]  /*14bb0*/  BSYNC B2 ;  /* 0x0000000000027941 */ /* 0x000fea0003800000 */
.L_x_4908:
[----:B------:R-:W3:Y:S04]  /*14bc0*/  LDL R7, [R1+0x4] ;  /* 0x0000040001077983 */ /* 0x000ee80000100800 */
[----:B0-2---:R-:W3:Y:S01]  /*14bd0*/  LDL R6, [R1+0x10] ;  /* 0x0000100001067983 */ /* 0x005ee20000100800 */
        /* <DEDUP_REMOVED lines=9> */
.L_x_4910:
        /* <DEDUP_REMOVED lines=15> */
.L_x_4911:
        /* <DEDUP_REMOVED lines=15> */
.L_x_4912:
        /* <DEDUP_REMOVED lines=15> */
.L_x_4913:
        /* <DEDUP_REMOVED lines=15> */
.L_x_4914:
        /* <DEDUP_REMOVED lines=15> */
.L_x_4915:
        /* <DEDUP_REMOVED lines=15> */
.L_x_4916:
        /* <DEDUP_REMOVED lines=15> */
.L_x_4917:
        /* <DEDUP_REMOVED lines=10> */
.L_x_4900:
[----:B------:R-:W-:Y:S05]  /*153a0*/  BSYNC B1 ;  /* 0x0000000000017941 */ /* 0x000fea0003800000 */
.L_x_4899:
[----:B------:R-:W3:Y:S04]  /*153b0*/  LDL.LU R9, [R1+0x10] ;  /* 0x0000100001097983 */ /* 0x000ee80000300800 */
[----:B--2---:R-:W2:Y:S01]  /*153c0*/  LDL.LU R7, [R1+0x1c] ;  /* 0x00001c0001077983 */ /* 0x004ea20000300800 */
[C---:B------:R-:W-:Y:S01]  /*153d0*/  ISETP.GT.AND P2, PT, R4.reuse, R2, PT ;  /* 0x000000020400720c */ /* 0x040fe20003f44270 */
[----:B------:R-:W-:Y:S02]  /*153e0*/  VIADD R4, R4, 0xffffffff ;  /* 0xffffffff04047836 */ /* 0x000fe40000000000 */
[----:B---3--:R-:W-:-:S05]  /*153f0*/  VIADD R5, R9, 0x1 ;  /* 0x0000000109057836 */ /* 0x008fca0000000000 */
[----:B------:R-:W-:-:S04]  /*15400*/  ISETP.NE.AND P1, PT, R5, 0x2, PT ;  /* 0x000000020500780c */ /* 0x000fc80003f25270 */
[----:B------:R-:W-:Y:S02]  /*15410*/  SEL R6, RZ, 0x1, P1 ;  /* 0x00000001ff067807 */ /* 0x000fe40000800000 */
[----:B------:R-:W-:Y:S02]  /*15420*/  SEL R5, R5, RZ, P1 ;  /* 0x000000ff05057207 */ /* 0x000fe40000800000 */
[----:B--2---:R-:W-:-:S05]  /*15430*/  LOP3.LUT R7, R7, R6, RZ, 0x3c, !PT ;  /* 0x0000000607077212 */ /* 0x004fca00078e3cff */
[----:B------:R3:W-:Y:S04]  /*15440*/  STL [R1+0x1c], R7 ;  /* 0x00001c0701007387 */ /* 0x0007e80000100800 */
[----:B------:R3:W-:Y:S01]  /*15450*/  STL [R1+0x10], R5 ;  /* 0x0000100501007387 */ /* 0x0007e20000100800 */
[----:B------:R-:W-:Y:S05]  /*15460*/  @P2 BRA `(.L_x_4918) ;  /* 0xfffffff000d42947 */ /* 0x000fea000383ffff */
.L_x_4874:
[----:B------:R-:W-:Y:S05]  /*15470*/  BSYNC B0 ;  /* 0x0000000000007941 */ /* 0x000fea0003800000 */
.L_x_4873:
[----:B------:R-:W4:Y:S01]  /*15480*/  LDC R0, c[0x0][0x448] ;  /* 0x00011200ff007b82 */ /* 0x000f220000000800 */
[----:B------:R-:W-:Y:S05]  /*15490*/  @!P0 WARPSYNC.ALL ;  /* 0x0000000000008948 */ /* 0x000fea0003800000 */
[----:B------:R-:W-:Y:S02]  /*154a0*/  BSSY B7, `(.L_x_4919) ;  /* 0x00004fa000077945 */ /* 0x000fe40003800000 */
[----:B------:R-:W-:Y:S01]  /*154b0*/  @!P0 BAR.SYNC.DEFER_BLOCKING 0xc, 0x180 ;  /* 0x0306000000008b1d */ /* 0x000fe20000010000 */
[----:B----4-:R-:W-:Y:S02]  /*154c0*/  ISETP.NE.AND P1, PT, R0, 0x1, PT ;  /* 0x000000010000780c */ /* 0x010fe40003f25270 */
[----:B------:R-:W-:-:S11]  /*154d0*/  LEA R0, R17, 0x3f, 0x6 ;  /* 0x0000003f11007811 */ /* 0x000fd600078e30ff */
[----:B------:R-:W4:Y:S08]  /*154e0*/  @P1 LDC R2, c[0x0][0x44c] ;  /* 0x00011300ff021b82 */ /* 0x000f300000000800 */
[----:B------:R-:W5:Y:S01]  /*154f0*/  @P1 LDC R3, c[0x0][0x450] ;  /* 0x00011400ff031b82 */ /* 0x000f620000000800 */
[----:B----4-:R-:W-:-:S05]  /*15500*/  @P1 IMAD.HI.U32 R2, R0, R2, RZ ;  /* 0x0000000200021227 */ /* 0x010fca00078e00ff */
[----:B-----5:R-:W-:-:S05]  /*15510*/  @P1 SHF.R.U32.HI R0, RZ, R3, R2 ;  /* 0x00000003ff001219 */ /* 0x020fca0000011602 */
[----:B------:R-:W-:-:S05]  /*15520*/  IMAD.IADD R0, R21, 0x1, R0 ;  /* 0x0000000115007824 */ /* 0x000fca00078e0200 */
[----:B------:R-:W-:-:S04]  /*15530*/  SHF.R.S32.HI R2, RZ, 0x1f, R0 ;  /* 0x0000001fff027819 */ /* 0x000fc80000011400 */
[----:B------:R-:W-:-:S04]  /*15540*/  LEA.HI R0, R2, R0, RZ, 0x6 ;  /* 0x0000000002007211 */ /* 0x000fc800078f30ff */
[----:B------:R-:W-:-:S04]  /*15550*/  SHF.R.S32.HI R0, RZ, 0x6, R0 ;  /* 0x00000006ff007819 */ /* 0x000fc80000011400 */
[----:B------:R-:W-:-:S04]  /*15560*/  VIMNMX R4, R20, R0, PT ;  /* 0x0000000014047248 */ /* 0x000fc80003fe0100 */
[----:B------:R-:W-:Y:S01]  /*15570*/  ISETP.GT.AND P0, PT, R4, RZ, PT ;  /* 0x000000ff0400720c */ /* 0x000fe20003f04270 */
[----:B------:R4:W-:-:S12]  /*15580*/  STL [R1+0x30], R4 ;  /* 0x0000300401007387 */ /* 0x0009d80000100800 */
[----:B----4-:R-:W-:Y:S05]  /*15590*/  @P0 BRA `(.L_x_4920) ;  /* 0x0000000000440947 */ /* 0x010fea0003800000 */
[----:B--23--:R-:W2:Y:S02]  /*155a0*/  S2R R5, SR_TID.X ;  /* 0x0000000000057919 */ /* 0x00cea40000002100 */
[----:B--2---:R-:W-:-:S04]  /*155b0*/  LOP3.LUT R5, R5, 0x7f, RZ, 0xc0, !PT ;  /* 0x0000007f05057812 */ /* 0x004fc800078ec0ff */
[----:B------:R-:W-:-:S13]  /*155c0*/  ISETP.NE.AND P0, PT, R5, RZ, PT ;  /* 0x000000ff0500720c */ /* 0x000fda0003f05270 */
[----:B------:R-:W-:Y:S05]  /*155d0*/  @P0 BRA `(.L_x_4921) ;  /* 0x0000004c00980947 */ /* 0x000fea0003800000 */
[----:B------:R-:W2:Y:S01]  /*155e0*/  S2R R3, SR_LANEID ;  /* 0x0000000000037919 */ /* 0x000ea20000000000 */
[----:B------:R-:W-:Y:S02]  /*155f0*/  VOTEU.ANY UR4, UPT, PT ;  /* 0x0000000000047886 */ /* 0x000fe400038e0100 */
[----:B------:R-:W2:Y:S08]  /*15600*/  FLO.U32 R0, UR4 ;  /* 0x0000000400007d00 */ /* 0x000eb000080e0000 */
[----:B------:R-:W3:Y:S01]  /*15610*/  POPC R5, UR4 ;  /* 0x0000000400057d09 */ /* 0x000ee20008000000 */
[----:B--2---:R-:W-:-:S02]  /*15620*/  ISETP.EQ.U32.AND P0, PT, R0, R3, PT ;  /* 0x000000030000720c */ /* 0x004fc40003f02070 */
[----:B------:R-:W3:Y:S11]  /*15630*/  LDC.64 R2, c[0x0][0xc60] ;  /* 0x00031800ff027b82 */ /* 0x000ef60000000a00 */
[----:B---3--:R-:W2:Y:S01]  /*15640*/  @P0 ATOMG.E.ADD.STRONG.GPU PT, R3, desc[UR40][R2.64], R5 ;  /* 0x00000005020309a8 */ /* 0x008ea200081ee1e8 */
[----:B------:R-:W3:Y:S02]  /*15650*/  S2R R4, SR_LTMASK ;  /* 0x0000000000047919 */ /* 0x000ee40000003900 */
[----:B---3--:R-:W-:-:S04]  /*15660*/  LOP3.LUT R4, R4, UR4, RZ, 0xc0, !PT ;  /* 0x0000000404047c12 */ /* 0x008fc8000f8ec0ff */
[----:B------:R-:W3:Y:S01]  /*15670*/  POPC R7, R4 ;  /* 0x0000000400077309 */ /* 0x000ee20000000000 */
[----:B--2---:R-:W3:Y:S02]  /*15680*/  SHFL.IDX PT, R0, R3, R0, 0x1f ;  /* 0x00001f0003007589 */ /* 0x004ee400000e0000 */
[----:B---3--:R-:W-:Y:S01]  /*15690*/  IADD3 R16, R0, UR36, R7 ;  /* 0x0000002400107c10 */ /* 0x008fe2000fffe007 */
[----:B------:R-:W-:Y:S06]  /*156a0*/  BRA `(.L_x_4921) ;  /* 0x0000004c00647947 */ /* 0x000fec0003800000 */
.L_x_4920:
[----:B------:R-:W4:Y:S01]  /*156b0*/  LDL R0, [R1+0x4] ;  /* 0x0000040001007983 */ /* 0x000f220000100800 */
[----:B------:R-:W-:Y:S01]  /*156c0*/  BSSY B6, `(.L_x_4922) ;  /* 0x0000014000067945 */ /* 0x000fe20003800000 */
[----:B----4-:R-:W-:-:S05]  /*156d0*/  VIADD R0, R0, 0x22400 ;  /* 0x0002240000007836 */ /* 0x010fca0000000000 */
[----:B------:R-:W-:-:S13]  /*156e0*/  LOP3.LUT P0, RZ, R0, 0x3ff, RZ, 0xc0, !PT ;  /* 0x000003ff00ff7812 */ /* 0x000fda000780c0ff */
[----:B------:R-:W-:Y:S05]  /*156f0*/  @!P0 BRA `(.L_x_4923) ;  /* 0x0000000000408947 */ /* 0x000fea0003800000 */
[----:B------:R-:W-:Y:S01]  /*15700*/  MOV R2, 0x0 ;  /* 0x0000000000027802 */ /* 0x000fe20000000f00 */
[----:B------:R-:W-:Y:S01]  /*15710*/  ULDC.64 UR6, c[0x4][0x90] ;  /* 0x0100240000067ab9 */ /* 0x000fe20000000a00 */
[----:B------:R-:W-:Y:S01]  /*15720*/  ULDC.64 UR8, c[0x4][0x98] ;  /* 0x0100260000087ab9 */ /* 0x000fe20000000a00 */
[----:B------:R-:W-:Y:S01]  /*15730*/  ULDC.64 UR4, c[0x4][0x8] ;  /* 0x0100020000047ab9 */ /* 0x000fe20000000a00 */
[----:B------:R-:W-:Y:S02]  /*15740*/  IMAD.U32 R4, RZ, RZ, UR6 ;  /* 0x00000006ff047e24 */ /* 0x000fe4000f8e00ff */
[----:B------:R-:W4:Y:S01]  /*15750*/  LDC.64 R2, c[0x4][R2] ;  /* 0x0100000002027b82 */ /* 0x000f220000000a00 */
[----:B--23--:R-:W-:Y:S02]  /*15760*/  IMAD.U32 R5, RZ, RZ, UR7 ;  /* 0x00000007ff057e24 */ /* 0x00cfe4000f8e00ff */
[----:B------:R-:W-:Y:S02]  /*15770*/  IMAD.U32 R6, RZ, RZ, UR8 ;  /* 0x00000008ff067e24 */ /* 0x000fe4000f8e00ff */
[----:B------:R-:W-:-:S02]  /*15780*/  IMAD.U32 R7, RZ, RZ, UR9 ;  /* 0x00000009ff077e24 */ /* 0x000fc4000f8e00ff */
[----:B------:R-:W-:Y:S02]  /*15790*/  IMAD.U32 R10, RZ, RZ, UR4 ;  /* 0x00000004ff0a7e24 */ /* 0x000fe4000f8e00ff */
[----:B-1----:R-:W-:Y:S02]  /*157a0*/  IMAD.U32 R11, RZ, RZ, UR5 ;  /* 0x00000005ff0b7e24 */ /* 0x002fe4000f8e00ff */
[----:B------:R-:W-:Y:S02]  /*157b0*/  IMAD.MOV.U32 R8, RZ, RZ, 0x70 ;  /* 0x00000070ff087424 */ /* 0x000fe400078e00ff */
[----:B------:R-:W-:Y:S02]  /*157c0*/  IMAD.MOV.U32 R12, RZ, RZ, 0x1 ;  /* 0x00000001ff0c7424 */ /* 0x000fe400078e00ff */
[----:B------:R-:W-:-:S07]  /*157d0*/  IMAD.MOV.U32 R13, RZ, RZ, RZ ;  /* 0x000000ffff0d7224 */ /* 0x000fce00078e00ff */
[----:B------:R-:W-:-:S07]  /*157e0*/  LEPC R20, `(.L_x_4923) ;  /* 0x000000001014794e */ /* 0x000fce0000000000 */
[----:B0---4-:R-:W-:Y:S05]  /*157f0*/  CALL.ABS.NOINC R2 ;  /* 0x0000000002007343 */ /* 0x011fea0003c00000 */
.L_x_4923:
[----:B------:R-:W-:Y:S05]  /*15800*/  BSYNC B6 ;  /* 0x0000000000067941 */ /* 0x000fea0003800000 */
.L_x_4922:
        /* <DEDUP_REMOVED lines=9> */
[----:B------:R4:W0:Y:S01]  /*158a0*/  LDC.64 R2, c[0x4][R0] ;  /* 0x0100000000027b82 */ /* 0x0008220000000a00 */
[----:B------:R-:W-:Y:S02]  /*158b0*/  IMAD.U32 R4, RZ, RZ, UR6 ;  /* 0x00000006ff047e24 */ /* 0x000fe4000f8e00ff */
[----:B--23--:R-:W-:Y:S02]  /*158c0*/  IMAD.U32 R5, RZ, RZ, UR7 ;  /* 0x00000007ff057e24 */ /* 0x00cfe4000f8e00ff */
[----:B------:R-:W-:Y:S02]  /*158d0*/  IMAD.U32 R6, RZ, RZ, UR8 ;  /* 0x00000008ff067e24 */ /* 0x000fe4000f8e00ff */
[----:B------:R-:W-:-:S02]  /*158e0*/  IMAD.U32 R7, RZ, RZ, UR9 ;  /* 0x00000009ff077e24 */ /* 0x000fc4000f8e00ff */
[----:B------:R-:W-:Y:S02]  /*158f0*/  IMAD.U32 R10, RZ, RZ, UR4 ;  /* 0x00000004ff0a7e24 */ /* 0x000fe4000f8e00ff */
[----:B-1----:R-:W-:Y:S02]  /*15900*/  IMAD.U32 R11, RZ, RZ, UR5 ;  /* 0x00000005ff0b7e24 */ /* 0x002fe4000f8e00ff */
[----:B------:R-:W-:Y:S02]  /*15910*/  IMAD.MOV.U32 R8, RZ, RZ, 0x70 ;  /* 0x00000070ff087424 */ /* 0x000fe400078e00ff */
[----:B------:R-:W-:Y:S02]  /*15920*/  IMAD.MOV.U32 R12, RZ, RZ, 0x1 ;  /* 0x00000001ff0c7424 */ /* 0x000fe400078e00ff */
[----:B----4-:R-:W-:-:S07]  /*15930*/  IMAD.MOV.U32 R13, RZ, RZ, RZ ;  /* 0x000000ffff0d7224 */ /* 0x010fce00078e00ff */
[----:B------:R-:W-:-:S07]  /*15940*/  LEPC R20, `(.L_x_4926) ;  /* 0x000000001014794e */ /* 0x000fce0000000000 */
[----:B0-----:R-:W-:Y:S05]  /*15950*/  CALL.ABS.NOINC R2 ;  /* 0x0000000002007343 */ /* 0x001fea0003c00000 */
.L_x_4926:
        /* <DEDUP_REMOVED lines=16> */
.L_x_4925:
[----:B------:R-:W-:Y:S05]  /*15a60*/  BSYNC B6 ;  /* 0x0000000000067941 */ /* 0x000fea0003800000 */
.L_x_4924:
[----:B------:R-:W4:Y:S01]  /*15a70*/  LDL.LU R2, [R1] ;  /* 0x0000000001027983 */ /* 0x000f220000300800 */
[----:B------:R-:W-:-:S03]  /*15a80*/  ULDC.64 UR4, c[0x0][0x9f8] ;  /* 0x00027e0000047ab9 */ /* 0x000fc60000000a00 */
[----:B------:R-:W5:Y:S04]  /*15a90*/  LDL.LU R4, [R1+0x20] ;  /* 0x0000200001047983 */ /* 0x000f680000300800 */
[----:B--23--:R-:W2:Y:S01]  /*15aa0*/  LDL R7, [R1+0x14] ;  /* 0x0000140001077983 */ /* 0x00cea20000100800 */
[----:B------:R-:W-:-:S03]  /*15ab0*/  ISETP.NE.U32.AND P0, PT, RZ, UR4, PT ;  /* 0x00000004ff007c0c */ /* 0x000fc6000bf05070 */
[----:B------:R-:W3:Y:S01]  /*15ac0*/  LDL R0, [R1+0x30] ;  /* 0x0000300001007983 */ /* 0x000ee20000100800 */
[----:B------:R-:W-:-:S13]  /*15ad0*/  ISETP.NE.AND.EX P0, PT, RZ, UR5, PT, P0 ;  /* 0x00000005ff007c0c */ /* 0x000fda000bf05300 */
[----:B----4-:R-:W-:-:S04]  /*15ae0*/  @P0 IADD3 R2, P1, R2, UR4, RZ ;  /* 0x0000000402020c10 */ /* 0x010fc8000ff3e0ff */
[----:B-----5:R-:W-:Y:S01]  /*15af0*/  @P0 IADD3.X R3, R4, UR5, RZ, P1, !PT ;  /* 0x0000000504030c10 */ /* 0x020fe20008ffe4ff */
[----:B------:R-:W-:-:S04]  /*15b00*/  ULDC.64 UR4, c[0x0][0xa08] ;  /* 0x0002820000047ab9 */ /* 0x000fc80000000a00 */
[----:B--2---:R2:W4:Y:S02]  /*15b10*/  @P0 LDG.E R7, desc[UR40][R2.64] ;  /* 0x0000002802070981 */ /* 0x004524000c1e1900 */
[----:B--2---:R-:W2:Y:S01]  /*15b20*/  LDC.64 R2, c[0x0][0x418] ;  /* 0x00010600ff027b82 */ /* 0x004ea20000000a00 */
[----:B---3--:R-:W-:Y:S01]  /*15b30*/  VIADD R4, R0, 0xffffffff ;  /* 0xffffffff00047836 */ /* 0x008fe20000000000 */
[----:B----4-:R-:W-:Y:S01]  /*15b40*/  SHF.R.S32.HI R8, RZ, 0x1f, R7 ;  /* 0x0000001fff087819 */ /* 0x010fe20000011407 */
        /* <DEDUP_REMOVED lines=10> */
[----:B0-----:R0:W2:Y:S02]  /*15bf0*/  SHFL.IDX PT, R14, R5, RZ, 0x1f ;  /* 0x00001fff050e7589 */ /* 0x0010a400000e0000 */
.L_x_5087:
[----:B0-----:R-:W3:Y:S01]  /*15c00*/  LDL.LU R5, [R1+0x8] ;  /* 0x0000080001057983 */ /* 0x001ee20000300800 */
[----:B------:R-:W-:Y:S02]  /*15c10*/  PLOP3.LUT P1, PT, PT, PT, PT, 0x8, 0x0 ;  /* 0x000000000000781c */ /* 0x000fe40003f2e170 */
[----:B--2---:R-:W-:Y:S01]  /*15c20*/  ISETP.NE.AND P0, PT, R14, RZ, PT ;  /* 0x000000ff0e00720c */ /* 0x004fe20003f05270 */
[----:B------:R0:W-:Y:S04]  /*15c30*/  STL [R1], R0 ;  /* 0x0000000001007387 */ /* 0x0001e80000100800 */
[----:B------:R0:W-:Y:S01]  /*15c40*/  STL [R1+0x2c], R4 ;  /* 0x00002c0401007387 */ /* 0x0001e20000100800 */
[----:B---3--:R-:W-:-:S05]  /*15c50*/  LOP3.LUT R5, R5, 0xfffffffe, RZ, 0xc0, !PT ;  /* 0xfffffffe05057812 */ /* 0x008fca00078ec0ff */
[----:B------:R-:W-:-:S05]  /*15c60*/  @P1 LOP3.LUT R5, R5, 0x1, RZ, 0xfc, !PT ;  /* 0x0000000105051812 */ /* 0x000fca00078efcff */
[----:B------:R0:W-:Y:S01]  /*15c70*/  STL [R1+0x8], R5 ;  /* 0x0000080501007387 */ /* 0x0001e20000100800 */
[----:B------:R-:W-:Y:S05]  /*15c80*/  @P0 BRA `(.L_x_4928) ;  /* 0x0000000400240947 */ /* 0x000fea0003800000 */
[----:B------:R-:W-:-:S03]  /*15c90*/  UMOV UR4, 0xffffffff ;  /* 0xffffffff00047882 */ /* 0x000fc60000000000 */
[----:B------:R-:W-:Y:S05]  /*15ca0*/  BRA.DIV UR4, `(.L_x_4929) ;  /* 0x0000006604cc7947 */ /* 0x000fea000b800000 */
[----:B------:R-:W-:-:S13]  /*15cb0*/  ELECT P6, URZ, PT ;  /* 0x00000000003f782f */ /* 0x000fda00038c0000 */
.L_x_5090:
[----:B------:R-:W-:Y:S05]  /*15cc0*/  @!P6 BRA `(.L_x_4928) ;  /* 0x000000040014e947 */ /* 0x000fea0003800000 */
[----:B------:R-:W-:-:S04]  /*15cd0*/  ISETP.NE.U32.AND P0, PT, R2, RZ, PT ;  /* 0x000000ff0200720c */ /* 0x000fc80003f05070 */
[----:B------:R-:W-:-:S13]  /*15ce0*/  ISETP.NE.AND.EX P0, PT, R3, RZ, PT, P0 ;  /* 0x000000ff0300720c */ /* 0x000fda0003f05300 */
[----:B------:R-:W-:Y:S05]  /*15cf0*/  @!P0 BRA `(.L_x_4930) ;  /* 0x0000000000548947 */ /* 0x000fea0003800000 */
[----:B------:R-:W2:Y:S01]  /*15d00*/  LDC R6, c[0x0][0x43c] ;  /* 0x00010f00ff067b82 */ /* 0x000ea20000000800 */
[----:B------:R-:W-:Y:S01]  /*15d10*/  IMAD.MOV.U32 R9, RZ, RZ, R4 ;  /* 0x000000ffff097224 */ /* 0x000fe200078e0004 */
[----:B------:R-:W-:-:S03]  /*15d20*/  ULDC.64 UR4, c[0x0][0x428] ;  /* 0x00010a0000047ab9 */ /* 0x000fc60000000a00 */
[----:B0-----:R-:W-:Y:S01]  /*15d30*/  IMAD.MOV.U32 R0, RZ, RZ, R9 ;  /* 0x000000ffff007224 */ /* 0x001fe200078e0009 */
[----:B--2---:R-:W-:-:S13]  /*15d40*/  ISETP.NE.AND P0, PT, R6, 0x1, PT ;  /* 0x000000010600780c */ /* 0x004fda0003f05270 */
        /* <DEDUP_REMOVED lines=14> */
[----:B------:R-:W3:Y:S04]  /*15e30*/  LDG.E R0, desc[UR40][R2.64] ;  /* 0x0000002802007981 */ /* 0x000ee8000c1e1900 */
[----:B---3--:R2:W-:Y:S02]  /*15e40*/  STL [R1], R0 ;  /* 0x0000000001007387 */ /* 0x0085e40000100800 */
.L_x_4930:
[----:B------:R-:W3:Y:S04]  /*15e50*/  LDL R7, [R1+0x4] ;  /* 0x0000040001077983 */ /* 0x000ee80000100800 */
[----:B0-2---:R-:W3:Y:S04]  /*15e60*/  LDL R0, [R1+0xc] ;  /* 0x00000c0001007983 */ /* 0x005ee80000100800 */
[----:B------:R-:W2:Y:S01]  /*15e70*/  LDL R2, [R1+0x18] ;  /* 0x0000180001027983 */ /* 0x000ea20000100800 */
[----:B---3--:R-:W-:Y:S01]  /*15e80*/  IMAD R0, R0, 0x8, R7 ;  /* 0x0000000800007824 */ /* 0x008fe200078e0207 */
[----:B--2---:R-:W-:-:S04]  /*15e90*/  SHF.L.U32 R2, R2, 0x1f, RZ ;  /* 0x0000001f02027819 */ /* 0x004fc800000006ff */
[----:B------:R-:W0:Y:S02]  /*15ea0*/  SYNCS.PHASECHK.TRANS64.TRYWAIT P0, [R0+URZ+0x28c40], R2 ;  /* 0x028c4002000075a7 */ /* 0x000e24000800017f */
[----:B0-----:R-:W-:Y:S05]  /*15eb0*/  @!P0 BRA `(.L_x_4931) ;  /* 0x0000006400688947 */ /* 0x001fea0003800000 */
.L_x_5091:
        /* <DEDUP_REMOVED lines=11> */
.L_x_4932:
        /* <DEDUP_REMOVED lines=27> */
.L_x_4928:
[----:B--2---:R-:W2:Y:S04]  /*16120*/  LDL R2, [R1+0x4] ;  /* 0x0000040001027983 */ /* 0x004ea80000100800 */
[----:B------:R-:W3:Y:S04]  /*16130*/  LDL.LU R3, [R1+0x34] ;  /* 0x0000340001037983 */ /* 0x000ee80000300800 */
[----:B0-----:R-:W4:Y:S04]  /*16140*/  LDL.LU R5, [R1+0x28] ;  /* 0x0000280001057983 */ /* 0x001f280000300800 */
[----:B------:R-:W5:Y:S01]  /*16150*/  LDL.LU R4, [R1+0x40] ;  /* 0x0000400001047983 */ /* 0x000f620000300800 */
        /* <DEDUP_REMOVED lines=18> */
[----:B0-----:R-:W-:Y:S01]  /*16280*/  IMAD.IADD R2, R3, 0x1, R0 ;  /* 0x0000000103027824 */ /* 0x001fe200078e0200 */
        /* <DEDUP_REMOVED lines=19> */
[----:B0-----:R-:W-:Y:S05]  /*163c0*/  CALL.ABS.NOINC R2 ;  /* 0x0000000002007343 */ /* 0x001fea0003c00000 */
.L_x_4934:
[----:B------:R-:W-:Y:S05]  /*163d0*/  BSYNC B6 ;  /* 0x0000000000067941 */ /* 0x000fea0003800000 */
.L_x_4933:
[----:B------:R-:W3:Y:S01]  /*163e0*/  LDL.LU R6, [R1+0x34] ;  /* 0x0000340001067983 */ /* 0x000ee20000300800 */
[----:B------:R-:W-:Y:S01]  /*163f0*/  ULDC.64 UR4, c[0x0][0x2d8] ;  /* 0x0000b60000047ab9 */ /* 0x000fe20000000a00 */
[----:B------:R-:W0:Y:S01]  /*16400*/  LDC R7, c[0x0][0x448] ;  /* 0x00011200ff077b82 */ /* 0x000e220000000800 */
[----:B------:R-:W-:Y:S01]  /*16410*/  ULDC UR6, c[0x0][0x2b8] ;  /* 0x0000ae0000067ab9 */ /* 0x000fe20000000800 */
[----:B--2---:R-:W3:Y:S04]  /*16420*/  LDL.LU.64 R2, [R1+0x48] ;  /* 0x0000480001027983 */ /* 0x004ee80000300a00 */
[----:B------:R-:W2:Y:S04]  /*16430*/  LDL.LU R0, [R1+0x40] ;  /* 0x0000400001007983 */ /* 0x000ea80000300800 */
[----:B------:R-:W4:Y:S04]  /*16440*/  LDL.LU R4, [R1+0x50] ;  /* 0x0000500001047983 */ /* 0x000f280000300800 */
[----:B------:R-:W4:Y:S04]  /*16450*/  LDL.LU R5, [R1+0x28] ;  /* 0x0000280001057983 */ /* 0x000f280000300800 */
[----:B------:R0:W5:Y:S02]  /*16460*/  LDL R9, [R1+0x54] ;  /* 0x0000540001097983 */ /* 0x0001640000100800 */
[----:B0-----:R-:W-:Y:S01]  /*16470*/  ISETP.NE.AND P0, PT, R7, 0x1, PT ;  /* 0x000000010700780c */ /* 0x001fe20003f05270 */
[----:B------:R-:W0:Y:S01]  /*16480*/  S2R R10, SR_TID.X ;  /* 0x00000000000a7919 */ /* 0x000e220000002100 */
[----:B------:R-:W1:Y:S01]  /*16490*/  S2R R8, SR_TID.X ;  /* 0x0000000000087919 */ /* 0x000e620000002100 */
[----:B0-----:R-:W-:-:S05]  /*164a0*/  IMAD.SHL.U32 R10, R10, 0x8, RZ ;  /* 0x000000080a0a7824 */ /* 0x001fca00078e00ff */
[----:B------:R-:W-:Y:S02]  /*164b0*/  LOP3.LUT R10, R10, 0x38, RZ, 0xc0, !PT ;  /* 0x000000380a0a7812 */ /* 0x000fe400078ec0ff */
[----:B-1----:R-:W-:-:S04]  /*164c0*/  LOP3.LUT R8, R8, 0x7f, RZ, 0xc0, !PT ;  /* 0x0000007f08087812 */ /* 0x002fc800078ec0ff */
[----:B------:R-:W-:Y:S01]  /*164d0*/  SHF.R.U32.HI R8, RZ, 0x3, R8 ;  /* 0x00000003ff087819 */ /* 0x000fe20000011608 */
[----:B---3--:R-:W-:Y:S02]  /*164e0*/  IMAD.MOV.U32 R3, RZ, RZ, R6 ;  /* 0x000000ffff037224 */ /* 0x008fe400078e0006 */
[----:B------:R-:W0:Y:S01]  /*164f0*/  @P0 LDC R6, c[0x0][0x450] ;  /* 0x00011400ff060b82 */ /* 0x000e220000000800 */
[----:B--2---:R-:W-:Y:S02]  /*16500*/  IMAD R0, R0, UR4, RZ ;  /* 0x0000000400007c24 */ /* 0x004fe4000f8e02ff */
[----:B------:R-:W-:-:S04]  /*16510*/  IMAD.WIDE.U32 R2, R18, UR4, R2 ;  /* 0x0000000412027c25 */ /* 0x000fc8000f8e0002 */
[----:B------:R-:W-:Y:S01]  /*16520*/  IMAD R0, R18, UR5, R0 ;  /* 0x0000000512007c24 */ /* 0x000fe2000f8e0200 */
[----:B------:R-:W-:-:S03]  /*16530*/  ULDC.64 UR4, c[0x0][0x2e0] ;  /* 0x0000b80000047ab9 */ /* 0x000fc60000000a00 */
[----:B------:R-:W-:Y:S02]  /*16540*/  IMAD.IADD R3, R3, 0x1, R0 ;  /* 0x0000000103037824 */ /* 0x000fe400078e0200 */
[----:B----4-:R-:W-:Y:S02]  /*16550*/  IMAD R0, R4, UR4, RZ ;  /* 0x0000000404007c24 */ /* 0x010fe4000f8e02ff */
[----:B------:R-:W1:Y:S01]  /*16560*/  S2R R4, SR_TID.X ;  /* 0x0000000000047919 */ /* 0x000e620000002100 */
[----:B------:R-:W-:-:S04]  /*16570*/  IMAD.WIDE.U32 R2, R5, UR4, R2 ;  /* 0x0000000405027c25 */ /* 0x000fc8000f8e0002 */
[----:B------:R-:W-:Y:S01]  /*16580*/  IMAD R0, R5, UR5, R0 ;  /* 0x0000000505007c24 */ /* 0x000fe2000f8e0200 */
[----:B------:R-:W-:-:S03]  /*16590*/  ULDC.64 UR4, c[0x0][0x2d0] ;  /* 0x0000b40000047ab9 */ /* 0x000fc60000000a00 */
[----:B------:R-:W-:Y:S01]  /*165a0*/  IMAD.IADD R3, R3, 0x1, R0 ;  /* 0x0000000103037824 */ /* 0x000fe200078e0200 */
[----:B-1----:R-:W-:-:S04]  /*165b0*/  LOP3.LUT R4, R4, 0x7f, RZ, 0xc0, !PT ;  /* 0x0000007f04047812 */ /* 0x002fc800078ec0ff */
[----:B------:R-:W-:Y:S02]  /*165c0*/  SHF.R.U32.HI R5, RZ, 0x3, R4 ;  /* 0x00000003ff057819 */ /* 0x000fe40000011604 */
[----:B------:R-:W1:Y:S02]  /*165d0*/  S2R R4, SR_TID.X ;  /* 0x0000000000047919 */ /* 0x000e640000002100 */
[----:B-1----:R-:W-:-:S05]  /*165e0*/  IMAD.SHL.U32 R4, R4, 0x10, RZ ;  /* 0x0000001004047824 */ /* 0x002fca00078e00ff */
[----:B------:R-:W-:Y:S02]  /*165f0*/  LOP3.LUT R4, R5, 0x70, R4, 0xf8, !PT ;  /* 0x0000007005047812 */ /* 0x000fe400078ef804 */
[----:B------:R-:W1:Y:S03]  /*16600*/  @P0 LDC R5, c[0x0][0x44c] ;  /* 0x00011300ff050b82 */ /* 0x000e660000000800 */
[----:B------:R-:W-:-:S04]  /*16610*/  IMAD R0, R17, 0x40, R4 ;  /* 0x0000004011007824 */ /* 0x000fc800078e0204 */
[----:B------:R-:W-:Y:S02]  /*16620*/  IMAD.MOV.U32 R4, RZ, RZ, R0 ;  /* 0x000000ffff047224 */ /* 0x000fe400078e0000 */
[----:B-1----:R-:W-:-:S05]  /*16630*/  @P0 IMAD.HI.U32 R5, R0, R5, RZ ;  /* 0x0000000500050227 */ /* 0x002fca00078e00ff */
[----:B0-----:R-:W-:-:S05]  /*16640*/  @P0 SHF.R.U32.HI R4, RZ, R6, R5 ;  /* 0x00000006ff040219 */ /* 0x001fca0000011605 */
        /* <DEDUP_REMOVED lines=18> */
[----:B------:R-:W-:Y:S09]  /*16770*/  BRA.DIV UR4, `(.L_x_4935) ;  /* 0x0000005e044c7947 */ /* 0x000ff2000b800000 */
        /* <DEDUP_REMOVED lines=34> */
.L_x_5100:
        /* <DEDUP_REMOVED lines=11> */
.L_x_4936:
        /* <DEDUP_REMOVED lines=19> */
.L_x_5101:
[----:B------:R-:W-:Y:S05]  /*16b80*/  BSYNC B0 ;  /* 0x0000000000007941 */ /* 0x000fea0003800000 */
.L_x_4937:
[----:B0-----:R-:W2:Y:S01]  /*16b90*/  LDL R2, [R1+0x8] ;  /* 0x0000080001027983 */ /* 0x001ea20000100800 */
[----:B------:R-:W-:Y:S01]  /*16ba0*/  BSSY B0, `(.L_x_4939) ;  /* 0x00000a2000007945 */ /* 0x000fe20003800000 */
[----:B--2---:R-:W-:-:S13]  /*16bb0*/  LOP3.LUT P0, RZ, R2, 0x1, RZ, 0xc0, !PT ;  /* 0x0000000102ff7812 */ /* 0x004fda000780c0ff */
[----:B------:R-:W-:Y:S05]  /*16bc0*/  @!P0 BRA `(.L_x_4940) ;  /* 0x00000008007c8947 */ /* 0x000fea0003800000 */
[----:B------:R-:W2:Y:S04]  /*16bd0*/  LDL R5, [R1+0x4] ;  /* 0x0000040001057983 */ /* 0x000ea80000100800 */
        /* <DEDUP_REMOVED lines=10> */
.L_x_5102:
[----:B------:R-:W-:Y:S05]  /*16c80*/  BSYNC B1 ;  /* 0x0000000000017941 */ /* 0x000fea0003800000 */
.L_x_4941:
        /* <DEDUP_REMOVED lines=9> */
.L_x_4944:
[----:B------:R-:W-:Y:S05]  /*16d20*/  BSYNC B1 ;  /* 0x0000000000017941 */ /* 0x000fea0003800000 */
.L_x_4943:
        /* <DEDUP_REMOVED lines=14> */
.L_x_4945:
        /* <DEDUP_REMOVED lines=16> */
.L_x_4946:
        /* <DEDUP_REMOVED lines=16> */
.L_x_4947:
        /* <DEDUP_REMOVED lines=16> */
.L_x_4948:
        /* <DEDUP_REMOVED lines=16> */
.L_x_4949:
        /* <DEDUP_REMOVED lines=16> */
.L_x_4950:
        /* <DEDUP_REMOVED lines=16> */
.L_x_4951:
        /* <DEDUP_REMOVED lines=16> */
.L_x_4952:
        /* <DEDUP_REMOVED lines=11> */
.L_x_4940:
[----:B------:R-:W-:Y:S05]  /*175c0*/  BSYNC B0 ;  /* 0x0000000000007941 */ /* 0x000fea0003800000 */
.L_x_4939:
        /* <DEDUP_REMOVED lines=14> */
[----:B--2---:R-:W-:Y:S01]  /*176b0*/  LOP3.LUT P2, RZ, R6, 0x1, RZ, 0xc0, !PT ;  /* 0x0000000106ff7812 */ /* 0x004fe2000784c0ff */
        /* <DEDUP_REMOVED lines=33> */
.L_x_4959:
[----:B-1----:R-:W2:Y:S01]  /*178d0*/  LDL R2, [R1+0x4] ;  /* 0x0000040001027983 */ /* 0x002ea20000100800 */
[----:B------:R-:W-:Y:S01]  /*178e0*/  BSSY B3, `(.L_x_4960) ;  /* 0x0000008000037945 */ /* 0x000fe20003800000 */
[----:B------:R-:W1:Y:S02]  /*178f0*/  S2R R5, SR_TID.X ;  /* 0x0000000000057919 */ /* 0x000e640000002100 */
[----:B-1----:R-:W-:-:S04]  /*17900*/  LOP3.LUT R5, R5, 0x7f, RZ, 0xc0, !PT ;  /* 0x0000007f05057812 */ /* 0x002fc800078ec0ff */
[----:B------:R-:W-:Y:S01]  /*17910*/  ISETP.NE.AND P1, PT, R5, RZ, PT ;  /* 0x000000ff0500720c */ /* 0x000fe20003f25270 */
[----:B--2---:R-:W-:Y:S01]  /*17920*/  IMAD R3, R9, 0x8, R2 ;  /* 0x0000000809037824 */ /* 0x004fe200078e0202 */
[----:B------:R-:W-:-:S04]  /*17930*/  SHF.L.U32 R2, R8, 0x1f, RZ ;  /* 0x0000001f08027819 */ /* 0x000fc800000006ff */
[----:B------:R-:W1:Y:S02]  /*17940*/  SYNCS.PHASECHK.TRANS64.TRYWAIT P0, [R3+URZ+0x28c40], R2 ;  /* 0x028c4002030075a7 */ /* 0x000e64000800017f */
[----:B-1----:R-:W-:Y:S05]  /*17950*/  @!P0 BRA `(.L_x_4961) ;  /* 0x0000005000488947 */ /* 0x002fea0003800000 */
.L_x_5103:
[----:B------:R-:W-:Y:S05]  /*17960*/  BSYNC B3 ;  /* 0x0000000000037941 */ /* 0x000fea0003800000 */
.L_x_4960:
        /* <DEDUP_REMOVED lines=9> */
.L_x_4963:
[----:B------:R-:W-:Y:S05]  /*17a00*/  BSYNC B3 ;  /* 0x0000000000037941 */ /* 0x000fea0003800000 */
.L_x_4962:
        /* <DEDUP_REMOVED lines=14> */
.L_x_4964:
        /* <DEDUP_REMOVED lines=14> */
.L_x_5104:
[----:B------:R-:W-:Y:S05]  /*17bd0*/  BSYNC B3 ;  /* 0x0000000000037941 */ /* 0x000fea0003800000 */
.L_x_4965:
        /* <DEDUP_REMOVED lines=11> */
.L_x_4968:
[----:B------:R-:W-:Y:S05]  /*17c90*/  BSYNC B3 ;  /* 0x0000000000037941 */ /* 0x000fea0003800000 */
.L_x_4967:
        /* <DEDUP_REMOVED lines=11> */
.L_x_4969:
        /* <DEDUP_REMOVED lines=16> */
.L_x_4970:
        /* <DEDUP_REMOVED lines=16> */
.L_x_4971:
        /* <DEDUP_REMOVED lines=16> */
.L_x_4972:
        /* <DEDUP_REMOVED lines=16> */
.L_x_4973:
        /* <DEDUP_REMOVED lines=16> */
.L_x_4974:
        /* <DEDUP_REMOVED lines=16> */
.L_x_4975:
        /* <DEDUP_REMOVED lines=16> */
.L_x_4976:
        /* <DEDUP_REMOVED lines=11> */
.L_x_4958:
[----:B------:R-:W-:Y:S05]  /*18500*/  BSYNC B1 ;  /* 0x0000000000017941 */ /* 0x000fea0003800000 */
.L_x_4957:
[----:B------:R-:W2:Y:S02]  /*18510*/  LDL.LU R5, [R1+0x30] ;  /* 0x0000300001057983 */ /* 0x000ea40000300800 */
[----:B--2---:R-:W-:-:S07]  /*18520*/  VIADD R0, R5, 0xfffffffd ;  /* 0xfffffffd05007836 */ /* 0x004fce0000000000 */
.L_x_4956:
[----:B------:R-:W-:Y:S05]  /*18530*/  BSYNC B2 ;  /* 0x0000000000027941 */ /* 0x000fea0003800000 */
.L_x_4955:
[----:B------:R-:W-:-:S13]  /*18540*/  ISETP.NE.AND P0, PT, R4, RZ, PT ;  /* 0x000000ff0400720c */ /* 0x000fda0003f05270 */
[----:B------:R-:W-:Y:S05]  /*18550*/  @!P0 BRA `(.L_x_4954) ;  /* 0x0000001c00488947 */ /* 0x000fea0003800000 */
.L_x_5017:
[----:B------:R-:W2:Y:S04]  /*18560*/  LDL R4, [R1+0x8] ;  /* 0x0000080001047983 */ /* 0x000ea80000100800 */
[----:B------:R-:W3:Y:S04]  /*18570*/  LDL.LU R3, [R1+0xc] ;  /* 0x00000c0001037983 */ /* 0x000ee80000300800 */
[----:B------:R-:W4:Y:S01]  /*18580*/  LDL.LU R2, [R1+0x18] ;  /* 0x0000180001027983 */ /* 0x000f220000300800 */
[----:B------:R-:W-:Y:S05]  /*18590*/  YIELD ;  /* 0x0000000000007946 */ /* 0x000fea0003800000 */
[----:B------:R-:W-:Y:S01]  /*185a0*/  BSSY B1, `(.L_x_4977) ;  /* 0x00000e2000017945 */ /* 0x000fe20003800000 */
[----:B--2---:R-:W-:Y:S01]  /*185b0*/  LOP3.LUT P1, RZ, R4, 0x1, RZ, 0xc0, !PT ;  /* 0x0000000104ff7812 */ /* 0x004fe2000782c0ff */
[----:B---3--:R-:W-:-:S05]  /*185c0*/  VIADD R7, R3, 0x1 ;  /* 0x0000000103077836 */ /* 0x008fca0000000000 */
[----:B------:R-:W-:-:S04]  /*185d0*/  ISETP.NE.AND P0, PT, R7, 0x2, PT ;  /* 0x000000020700780c */ /* 0x000fc80003f05270 */
[----:B------:R-:W-:Y:S02]  /*185e0*/  SEL R6, RZ, 0x1, P0 ;  /* 0x00000001ff067807 */ /* 0x000fe40000000000 */
        /* <DEDUP_REMOVED lines=28> */
.L_x_4979:
[----:B0-----:R-:W2:Y:S01]  /*187b0*/  LDL R2, [R1+0x4] ;  /* 0x0000040001027983 */ /* 0x001ea20000100800 */
[----:B------:R-:W-:Y:S01]  /*187c0*/  BSSY B2, `(.L_x_4980) ;  /* 0x0000008000027945 */ /* 0x000fe20003800000 */
[----:B------:R-:W0:Y:S02]  /*187d0*/  S2R R3, SR_TID.X ;  /* 0x0000000000037919 */ /* 0x000e240000002100 */
[----:B0-----:R-:W-:-:S04]  /*187e0*/  LOP3.LUT R3, R3, 0x7f, RZ, 0xc0, !PT ;  /* 0x0000007f03037812 */ /* 0x001fc800078ec0ff */
[----:B------:R-:W-:Y:S01]  /*187f0*/  ISETP.NE.AND P1, PT, R3, RZ, PT ;  /* 0x000000ff0300720c */ /* 0x000fe20003f25270 */
[----:B--2---:R-:W-:Y:S01]  /*18800*/  IMAD R4, R7, 0x8, R2 ;  /* 0x0000000807047824 */ /* 0x004fe200078e0202 */
[----:B------:R-:W-:-:S04]  /*18810*/  SHF.L.U32 R2, R6, 0x1f, RZ ;  /* 0x0000001f06027819 */ /* 0x000fc800000006ff */
[----:B------:R-:W0:Y:S02]  /*18820*/  SYNCS.PHASECHK.TRANS64.TRYWAIT P0, [R4+URZ+0x28c40], R2 ;  /* 0x028c4002040075a7 */ /* 0x000e24000800017f */
[----:B0-----:R-:W-:Y:S05]  /*18830*/  @!P0 BRA `(.L_x_4981) ;  /* 0x0000004000b88947 */ /* 0x001fea0003800000 */
.L_x_5105:
[----:B------:R-:W-:Y:S05]  /*18840*/  BSYNC B2 ;  /* 0x0000000000027941 */ /* 0x000fea0003800000 */
.L_x_4980:
        /* <DEDUP_REMOVED lines=9> */
.L_x_4983:
[----:B------:R-:W-:Y:S05]  /*188e0*/  BSYNC B2 ;  /* 0x0000000000027941 */ /* 0x000fea0003800000 */
.L_x_4982:
        /* <DEDUP_REMOVED lines=13> */
.L_x_4984:
        /* <DEDUP_REMOVED lines=14> */
.L_x_5106:
[----:B------:R-:W-:Y:S05]  /*18aa0*/  BSYNC B2 ;  /* 0x0000000000027941 */ /* 0x000fea0003800000 */
.L_x_4985:
        /* <DEDUP_REMOVED lines=11> */
.L_x_4988:
[----:B------:R-:W-:Y:S05]  /*18b60*/  BSYNC B2 ;  /* 0x0000000000027941 */ /* 0x000fea0003800000 */
.L_x_4987:
        /* <DEDUP_REMOVED lines=10> */
.L_x_4989:
        /* <DEDUP_REMOVED lines=16> */
.L_x_4990:
        /* <DEDUP_REMOVED lines=16> */
.L_x_4991:
        /* <DEDUP_REMOVED lines=16> */
.L_x_4992:
        /* <DEDUP_REMOVED lines=16> */
.L_x_4993:
        /* <DEDUP_REMOVED lines=16> */
.L_x_4994:
        /* <DEDUP_REMOVED lines=16> */
.L_x_4995:
        /* <DEDUP_REMOVED lines=16> */
.L_x_4996:
        /* <DEDUP_REMOVED lines=11> */
.L_x_4978:
[----:B------:R-:W-:Y:S05]  /*193c0*/  BSYNC B1 ;  /* 0x0000000000017941 */ /* 0x000fea0003800000 */
.L_x_4977:
[----:B------:R-:W2:Y:S01]  /*193d0*/  LDL R2, [R1+0x8] ;  /* 0x0000080001027983 */ /* 0x000ea20000100800 */
[----:B------:R-:W-:Y:S01]  /*193e0*/  VIADD R7, R7, 0x1 ;  /* 0x0000000107077836 */ /* 0x000fe20000000000 */
[----:B------:R-:W-:Y:S04]  /*193f0*/  BSSY B1, `(.L_x_4997) ;  /* 0x00000e5000017945 */ /* 0x000fe80003800000 */
[----:B------:R-:W-:-:S04]  /*19400*/  ISETP.NE.AND P0, PT, R7, 0x2, PT ;  /* 0x000000020700780c */ /* 0x000fc80003f05270 */
[----:B0-----:R-:W-:Y:S02]  /*19410*/  SEL R9, R7, RZ, P0 ;  /* 0x000000ff07097207 */ /* 0x001fe40000000000 */
        /* <DEDUP_REMOVED lines=31> */
.L_x_4999:
        /* <DEDUP_REMOVED lines=9> */
.L_x_5107:
[----:B------:R-:W-:Y:S05]  /*196a0*/  BSYNC B2 ;  /* 0x0000000000027941 */ /* 0x000fea0003800000 */
.L_x_5000:
        /* <DEDUP_REMOVED lines=9> */
.L_x_5003:
[----:B------:R-:W-:Y:S05]  /*19740*/  BSYNC B2 ;  /* 0x0000000000027941 */ /* 0x000fea0003800000 */
.L_x_5002:
        /* <DEDUP_REMOVED lines=14> */
.L_x_5004:
        /* <DEDUP_REMOVED lines=14> */
.L_x_5108:
[----:B------:R-:W-:Y:S05]  /*19910*/  BSYNC B2 ;  /* 0x0000000000027941 */ /* 0x000fea0003800000 */
.L_x_5005:
        /* <DEDUP_REMOVED lines=11> */
.L_x_5008:
[----:B------:R-:W-:Y:S05]  /*199d0*/  BSYNC B2 ;  /* 0x0000000000027941 */ /* 0x000fea0003800000 */
.L_x_5007:
        /* <DEDUP_REMOVED lines=11> */
.L_x_5009:
        /* <DEDUP_REMOVED lines=16> */
.L_x_5010:
        /* <DEDUP_REMOVED lines=16> */
.L_x_5011:
        /* <DEDUP_REMOVED lines=16> */
.L_x_5012:
        /* <DEDUP_REMOVED lines=16> */
.L_x_5013:
        /* <DEDUP_REMOVED lines=16> */
.L_x_5014:
        /* <DEDUP_REMOVED lines=16> */
.L_x_5015:
        /* <DEDUP_REMOVED lines=16> */
.L_x_5016:
        /* <DEDUP_REMOVED lines=11> */
.L_x_4998:
[----:B------:R-:W-:Y:S05]  /*1a240*/  BSYNC B1 ;  /* 0x0000000000017941 */ /* 0x000fea0003800000 */
.L_x_4997:
[C---:B------:R-:W-:Y:S01]  /*1a250*/  ISETP.GT.AND P0, PT, R0.reuse, 0x1, PT ;  /* 0x000000010000780c */ /* 0x040fe20003f04270 */
[----:B------:R-:W-:-:S12]  /*1a260*/  VIADD R0, R0, 0xfffffffe ;  /* 0xfffffffe00007836 */ /* 0x000fd80000000000 */
[----:B------:R-:W-:Y:S05]  /*1a270*/  @P0 BRA `(.L_x_5017) ;  /* 0xffffffe000b80947 */ /* 0x000fea000383ffff */
.L_x_4954:
[----:B------:R-:W-:Y:S05]  /*1a280*/  BSYNC B0 ;  /* 0x0000000000007941 */ /* 0x000fea0003800000 */
.L_x_4953:
        /* <DEDUP_REMOVED lines=23> */
[----:B-1----:R-:W-:-:S07]  /*1a400*/  IADD3 R16, R4, UR36, R7 ;  /* 0x0000002404107c10 */ /* 0x002fce000fffe007 */
.L_x_5019:
[----:B------:R-:W-:Y:S05]  /*1a410*/  BSYNC B0 ;  /* 0x0000000000007941 */ /* 0x000fea0003800000 */
.L_x_5018:
[----:B------:R-:W-:-:S05]  /*1a420*/  SEL R0, R0, RZ, P0 ;  /* 0x000000ff00007207 */ /* 0x000fca0000000000 */
[----:B------:R2:W-:Y:S02]  /*1a430*/  STL [R1+0xc], R0 ;  /* 0x00000c0001007387 */ /* 0x0005e40000100800 */
.L_x_4921:
[----:B------:R-:W-:Y:S05]  /*1a440*/  BSYNC B7 ;  /* 0x0000000000077941 */ /* 0x000fea0003800000 */
.L_x_4919:
        /* <DEDUP_REMOVED lines=13> */
.L_x_5020:
        /* <DEDUP_REMOVED lines=13> */
[----:B------:R-:W-:Y:S01]  /*1a5f0*/  SHFL.IDX PT, R4, R16, 0x1, 0x1f ;  /* 0x00201f0010047f89 */ /* 0x000fe200000e0000 */
[C---:B------:R-:W-:Y:S02]  /*1a600*/  ISETP.GE.U32.AND P4, PT, R7.reuse, 0x8, PT ;  /* 0x000000080700780c */ /* 0x040fe40003f86070 */
[C---:B------:R-:W-:Y:S01]  /*1a610*/  ISETP.GE.U32.AND P5, PT, R7.reuse, 0x10, PT ;  /* 0x000000100700780c */ /* 0x040fe20003fa6070 */
[----:B-1----:R-:W-:Y:S02]  /*1a620*/  IMAD.MOV.U32 R2, RZ, RZ, RZ ;  /* 0x000000ffff027224 */ /* 0x002fe400078e00ff */
[----:B--2---:R-:W-:Y:S01]  /*1a630*/  @!P1 IMAD.MOV.U32 R2, RZ, RZ, R3 ;  /* 0x000000ffff029224 */ /* 0x004fe200078e0003 */
[----:B------:R-:W-:-:S04]  /*1a640*/  ISETP.NE.AND P1, PT, R7, RZ, PT ;  /* 0x000000ff0700720c */ /* 0x000fc80003f25270 */
[----:B0-----:R-:W0:Y:S02]  /*1a650*/  SHFL.UP PT, R14, R2, 0x1, RZ ;  /* 0x04200000020e7989 */ /* 0x001e2400000e00ff */
        /* <DEDUP_REMOVED lines=16> */
.L_x_5118:
[----:B------:R-:W-:Y:S02]  /*1a760*/  ULDC UR4, c[0x0][0xc38] ;  /* 0x00030e0000047ab9 */ /* 0x000fe40000000800 */
[----:B------:R-:W-:-:S04]  /*1a770*/  IMAD.U32 R5, RZ, RZ, UR4 ;  /* 0x00000004ff057e24 */ /* 0x000fc8000f8e00ff */
[----:B0-2---:R-:W-:-:S04]  /*1a780*/  IMAD R16, R16, R5, RZ ;  /* 0x0000000510107224 */ /* 0x005fc800078e02ff */
[----:B------:R-:W-:-:S05]  /*1a790*/  IMAD.IADD R4, R4, 0x1, R16 ;  /* 0x0000000104047824 */ /* 0x000fca00078e0210 */
[----:B-1----:R-:W-:-:S13]  /*1a7a0*/  ISETP.GT.AND P6, PT, R4, R0, PT ;  /* 0x000000000400720c */ /* 0x002fda0003fc4270 */
[----:B------:R-:W-:Y:S05]  /*1a7b0*/  @P6 BRA `(.L_x_5023) ;  /* 0x00000000009c6947 */ /* 0x000fea0003800000 */
.L_x_5028:
        /* <DEDUP_REMOVED lines=14> */
.L_x_5026:
[----:B------:R-:W-:Y:S05]  /*1a8a0*/  BSYNC B0 ;  /* 0x0000000000007941 */ /* 0x000fea0003800000 */
.L_x_5025:
        /* <DEDUP_REMOVED lines=18> */
.L_x_5126:
[----:B------:R-:W-:Y:S02]  /*1a9d0*/  ULDC UR4, c[0x0][0xc38] ;  /* 0x00030e0000047ab9 */ /* 0x000fe40000000800 */
[----:B------:R-:W-:-:S04]  /*1a9e0*/  IMAD.U32 R5, RZ, RZ, UR4 ;  /* 0x00000004ff057e24 */ /* 0x000fc8000f8e00ff */
[----:B-1----:R-:W-:-:S04]  /*1a9f0*/  IMAD R16, R16, R5, RZ ;  /* 0x0000000510107224 */ /* 0x002fc800078e02ff */
[----:B------:R-:W-:-:S05]  /*1aa00*/  IMAD.IADD R4, R16, 0x1, R4 ;  /* 0x0000000110047824 */ /* 0x000fca00078e0204 */
[----:B------:R-:W-:-:S13]  /*1aa10*/  ISETP.GT.AND P6, PT, R4, R0, PT ;  /* 0x000000000400720c */ /* 0x000fda0003fc4270 */
[----:B------:R-:W-:Y:S05]  /*1aa20*/  @!P6 BRA `(.L_x_5028) ;  /* 0xfffffffc0064e947 */ /* 0x000fea000383ffff */
.L_x_5023:
        /* <DEDUP_REMOVED lines=8> */
.L_x_5130:
[----:B------:R-:W-:Y:S01]  /*1aab0*/  ISETP.NE.AND P0, PT, R4, RZ, PT ;  /* 0x000000ff0400720c */ /* 0x000fe20003f05270 */
[----:B------:R-:W-:-:S12]  /*1aac0*/  IMAD.MOV.U32 R4, RZ, RZ, RZ ;  /* 0x000000ffff047224 */ /* 0x000fd800078e00ff */
[----:B------:R-:W-:Y:S05]  /*1aad0*/  @!P0 BRA `(.L_x_5030) ;  /* 0x0000000000148947 */ /* 0x000fea0003800000 */
[----:B------:R-:W-:Y:S01]  /*1aae0*/  UMOV UR4, 0xffffffff ;  /* 0xffffffff00047882 */ /* 0x000fe20000000000 */
[----:B------:R-:W-:Y:S02]  /*1aaf0*/  VIADD R12, R6, 0xffffffff ;  /* 0xffffffff060c7836 */ /* 0x000fe40000000000 */
[----:B------:R-:W-:Y:S05]  /*1ab00*/  BRA.DIV UR4, `(.L_x_5031) ;  /* 0x0000002a04987947 */ /* 0x000fea000b800000 */
[----:B0-----:R0:W3:Y:S02]  /*1ab10*/  SHFL.IDX PT, R3, R3, R12, 0x1f ;  /* 0x00001f0c03037589 */ /* 0x0010e400000e0000 */
.L_x_5133:
[----:B---3--:R-:W-:-:S07]  /*1ab20*/  IMAD.MOV.U32 R4, RZ, RZ, R3 ;  /* 0x000000ffff047224 */ /* 0x008fce00078e0003 */
.L_x_5030:
[----:B01----:R-:W0:Y:S01]  /*1ab30*/  LDC.64 R2, c[0x0][0xc90] ;  /* 0x00032400ff027b82 */ /* 0x003e220000000a00 */
[----:B------:R-:W-:-:S04]  /*1ab40*/  IMAD.IADD R19, R6, 0x1, R19 ;  /* 0x0000000106137824 */ /* 0x000fc800078e0213 */
[----:B0-----:R-:W-:-:S05]  /*1ab50*/  IMAD.WIDE R2, R19, 0x4, R2 ;  /* 0x0000000413027825 */ /* 0x001fca00078e0202 */
[----:B------:R-:W2:Y:S01]  /*1ab60*/  LDG.E R7, desc[UR40][R2.64] ;  /* 0x0000002802077981 */ /* 0x000ea2000c1e1900 */
[----:B------:R-:W-:-:S04]  /*1ab70*/  IMAD R16, R4, R5, R16 ;  /* 0x0000000504107224 */ /* 0x000fc800078e0210 */
        /* <DEDUP_REMOVED lines=61> */
.L_x_5024:
[----:B------:R-:W-:Y:S01]  /*1af50*/  UMOV UR4, URZ ;  /* 0x0000003f00047c82 */ /* 0x000fe20008000000 */
[----:B------:R-:W-:Y:S01]  /*1af60*/  UMOV UR5, URZ ;  /* 0x0000003f00057c82 */ /* 0x000fe20008000000 */
[----:B------:R-:W-:Y:S01]  /*1af70*/  ULDC UR6, c[0x0][0xc3c] ;  /* 0x00030f0000067ab9 */ /* 0x000fe20000000800 */
[----:B------:R-:W-:Y:S02]  /*1af80*/  IMAD.MOV.U32 R16, RZ, RZ, R0 ;  /* 0x000000ffff107224 */ /* 0x000fe400078e0000 */
[----:B------:R-:W-:Y:S02]  /*1af90*/  IMAD.U32 R17, RZ, RZ, UR4 ;  /* 0x00000004ff117e24 */ /* 0x000fe4000f8e00ff */
[----:B------:R-:W-:Y:S02]  /*1afa0*/  IMAD.U32 R18, RZ, RZ, UR5 ;  /* 0x00000005ff127e24 */ /* 0x000fe4000f8e00ff */
[----:B------:R-:W-:-:S07]  /*1afb0*/  IMAD.U32 R19, RZ, RZ, UR6 ;  /* 0x00000006ff137e24 */ /* 0x000fce000f8e00ff */
.L_x_5032:
        /* <DEDUP_REMOVED lines=12> */
.L_x_5021:
[----:B------:R-:W-:Y:S02]  /*1b080*/  ULDC UR4, c[0x0][0xc3c] ;  /* 0x00030f0000047ab9 */ /* 0x000fe40000000800 */
[----:B---3--:R-:W-:-:S13]  /*1b090*/  ISETP.GE.AND P0, PT, R19, UR4, PT ;  /* 0x0000000413007c0c */ /* 0x008fda000bf06270 */
[----:B------:R-:W-:Y:S05]  /*1b0a0*/  @!P0 BRA `(.L_x_5033) ;  /* 0xffffff8000548947 */ /* 0x000fea000383ffff */
[----:B------:R-:W-:Y:S05]  /*1b0b0*/  BSYNC B8 ;  /* 0x0000000000087941 */ /* 0x000fea0003800000 */
.L_x_4869:
        /* <DEDUP_REMOVED lines=12> */
.L_x_5134:
[----:B------:R-:W-:Y:S05]  /*1b180*/  BSYNC B0 ;  /* 0x0000000000007941 */ /* 0x000fea0003800000 */
.L_x_5034:
[----:B------:R-:W-:-:S03]  /*1b190*/  UMOV UR4, 0xffffffff ;  /* 0xffffffff00047882 */ /* 0x000fc60000000000 */
[----:B------:R-:W-:Y:S05]  /*1b1a0*/  BRA.DIV UR4, `(.L_x_5036) ;  /* 0x00000026042c7947 */ /* 0x000fea000b800000 */
[----:B------:R-:W1:Y:S02]  /*1b1b0*/  S2R R2, SR_TID.X ;  /* 0x0000000000027919 */ /* 0x000e640000002100 */
[----:B-1----:R-:W-:-:S04]  /*1b1c0*/  SHF.R.U32.HI R2, RZ, 0x5, R2 ;  /* 0x00000005ff027819 */ /* 0x002fc80000011602 */
[----:B------:R-:W-:-:S05]  /*1b1d0*/  LOP3.LUT R2, R2, 0x3, RZ, 0xc0, !PT ;  /* 0x0000000302027812 */ /* 0x000fca00078ec0ff */
[----:B------:R1:W2:Y:S02]  /*1b1e0*/  SHFL.IDX PT, R14, R2, RZ, 0x1f ;  /* 0x00001fff020e7589 */ /* 0x0002a400000e0000 */
.L_x_5137:
[----:B--2---:R-:W-:-:S13]  /*1b1f0*/  ISETP.NE.AND P0, PT, R14, RZ, PT ;  /* 0x000000ff0e00720c */ /* 0x004fda0003f05270 */
[----:B------:R-:W-:Y:S05]  /*1b200*/  @P0 BRA `(.L_x_4721) ;  /* 0x0000000000940947 */ /* 0x000fea0003800000 */
[----:B------:R-:W-:-:S03]  /*1b210*/  UMOV UR4, 0xffffffff ;  /* 0xffffffff00047882 */ /* 0x000fc60000000000 */
[----:B------:R-:W-:Y:S05]  /*1b220*/  BRA.DIV UR4, `(.L_x_5037) ;  /* 0x0000002604407947 */ /* 0x000fea000b800000 */
[----:B------:R-:W-:-:S13]  /*1b230*/  ELECT P6, URZ, PT ;  /* 0x00000000003f782f */ /* 0x000fda00038c0000 */
.L_x_5140:
[----:B------:R-:W-:Y:S05]  /*1b240*/  @!P6 BRA `(.L_x_4721) ;  /* 0x000000000084e947 */ /* 0x000fea0003800000 */
[----:B-1----:R-:W2:Y:S02]  /*1b250*/  LDL.LU R2, [R1+0x58] ;  /* 0x0000580001027983 */ /* 0x002ea40000300800 */
[----:B--2---:R-:W-:-:S04]  /*1b260*/  LOP3.LUT R2, R2, 0x2, RZ, 0xfc, !PT ;  /* 0x0000000202027812 */ /* 0x004fc800078efcff */
[----:B------:R-:W-:-:S13]  /*1b270*/  ISETP.NE.AND P2, PT, R2, 0x3, PT ;  /* 0x000000030200780c */ /* 0x000fda0003f45270 */
[----:B------:R-:W-:Y:S05]  /*1b280*/  @!P2 BRA `(.L_x_5038) ;  /* 0x000000000004a947 */ /* 0x000fea0003800000 */
[----:B------:R-:W-:Y:S01]  /*1b290*/  BPT.TRAP 0x1 ;  /* 0x000000040000795c */ /* 0x000fe20000300000 */
.L_x_5038:
        /* <DEDUP_REMOVED lines=14> */
.L_x_5141:
[----:B------:R-:W1:Y:S02]  /*1b380*/  SYNCS.PHASECHK.TRANS64.TRYWAIT P0, [R7+URZ], R2 ;  /* 0x00000002070075a7 */ /* 0x000e64000800017f */
[----:B-1----:R-:W-:Y:S05]  /*1b390*/  @!P0 BRA `(.L_x_5040) ;  /* 0x0000002400188947 */ /* 0x002fea0003800000 */
.L_x_5142:
[----:B------:R-:W-:Y:S05]  /*1b3a0*/  @!P2 BRA `(.L_x_5041) ;  /* 0x000000000004a947 */ /* 0x000fea0003800000 */
[----:B------:R-:W-:Y:S01]  /*1b3b0*/  BPT.TRAP 0x1 ;  /* 0x000000040000795c */ /* 0x000fe20000300000 */
.L_x_5041:
[----:B------:R-:W2:Y:S01]  /*1b3c0*/  LDL.LU R4, [R1+0xc] ;  /* 0x00000c0001047983 */ /* 0x000ea20000300800 */
[----:B------:R-:W-:-:S04]  /*1b3d0*/  VIADD R0, R0, 0x28c60 ;  /* 0x00028c6000007836 */ /* 0x000fc80000000000 */
[----:B--2---:R-:W-:-:S04]  /*1b3e0*/  IMAD R4, R4, 0x8, R0 ;  /* 0x0000000804047824 */ /* 0x004fc800078e0200 */
[----:B------:R-:W2:Y:S02]  /*1b3f0*/  SYNCS.PHASECHK.TRANS64.TRYWAIT P0, [R4+URZ], R5 ;  /* 0x00000005040075a7 */ /* 0x000ea4000800017f */
[----:B--2---:R-:W-:Y:S05]  /*1b400*/  @!P0 BRA `(.L_x_5042) ;  /* 0x0000002400108947 */ /* 0x004fea0003800000 */
.L_x_5143:
[----:B------:R-:W-:-:S07]  /*1b410*/  IMAD R3, R3, 0x8, R0 ;  /* 0x0000000803037824 */ /* 0x000fce00078e0200 */
.L_x_5043:
[----:B---3--:R3:W4:Y:S02]  /*1b420*/  SYNCS.PHASECHK.TRANS64.TRYWAIT P0, [R3+URZ], R2 ;  /* 0x00000002030075a7 */ /* 0x008724000800017f */
[----:B----4-:R-:W-:Y:S05]  /*1b430*/  @!P0 NANOSLEEP.SYNCS 0x989680 ;  /* 0x009896800000895d */ /* 0x010fea0003900000 */
[----:B------:R-:W4:Y:S02]  /*1b440*/  @!P0 SYNCS.PHASECHK.TRANS64 P0, [R3+URZ], R2 ;  /* 0x00000002030085a7 */ /* 0x000f24000800007f */
[----:B----4-:R-:W-:Y:S05]  /*1b450*/  @!P0 BRA `(.L_x_5043) ;  /* 0xfffffffc00f08947 */ /* 0x010fea000383ffff */
.L_x_4721:
[----:B------:R-:W-:Y:S05]  /*1b460*/  BSYNC B9 ;  /* 0x0000000000097941 */ /* 0x000fea0003800000 */
.L_x_4718:
[----:B------:R-:W-:Y:S05]  /*1b470*/  EXIT ;  /* 0x000000000000794d */ /* 0x000fea0003800000 */
.L_x_4737:
[----:B0-----:R0:W1:Y:S02]  /*1b480*/  SYNCS.PHASECHK.TRANS64.TRYWAIT P5, [R68+URZ+0x28c90], R73 ;  /* 0x028c9049440075a7 */ /* 0x00106400080a017f */
[----:B-1----:R-:W-:Y:S05]  /*1b490*/  @!P5 NANOSLEEP.SYNCS 0x989680 ;  /* 0x009896800000d95d */ /* 0x002fea0003900000 */
[----:B------:R-:W1:Y:S02]  /*1b4a0*/  @!P5 SYNCS.PHASECHK.TRANS64 P5, [R68+URZ+0x28c90], R73 ;  /* 0x028c90494400d5a7 */ /* 0x000e6400080a007f */
[----:B-1----:R-:W-:Y:S05]  /*1b4b0*/  @!P5 BRA `(.L_x_4737) ;  /* 0xfffffffc00f0d947 */ /* 0x002fea000383ffff */
[----:B------:R-:W-:Y:S05]  /*1b4c0*/  BRA `(.L_x_5044) ;  /* 0xfffffe7000a47947 */ /* 0x000fea000383ffff */
.L_x_4747:
[----:B0-----:R0:W1:Y:S02]  /*1b4d0*/  SYNCS.PHASECHK.TRANS64.TRYWAIT P5, [R68+URZ+0x28c90], R73 ;  /* 0x028c9049440075a7 */ /* 0x00106400080a017f */
[----:B-1----:R-:W-:Y:S05]  /*1b4e0*/  @!P5 NANOSLEEP.SYNCS 0x989680 ;  /* 0x009896800000d95d */ /* 0x002fea0003900000 */
[----:B------:R-:W1:Y:S02]  /*1b4f0*/  @!P5 SYNCS.PHASECHK.TRANS64 P5, [R68+URZ+0x28c90], R73 ;  /* 0x028c90494400d5a7 */ /* 0x000e6400080a007f */
[----:B-1----:R-:W-:Y:S05]  /*1b500*/  @!P5 BRA `(.L_x_4747) ;  /* 0xfffffffc00f0d947 */ /* 0x002fea000383ffff */
[----:B------:R-:W-:Y:S05]  /*1b510*/  BRA `(.L_x_5045) ;  /* 0xfffffe7c00147947 */ /* 0x000fea000383ffff */
.L_x_4752:
[----:B0-----:R0:W1:Y:S02]  /*1b520*/  SYNCS.PHASECHK.TRANS64.TRYWAIT P5, [R68+URZ+0x28c90], R73 ;  /* 0x028c9049440075a7 */ /* 0x00106400080a017f */
[----:B-1----:R-:W-:Y:S05]  /*1b530*/  @!P5 NANOSLEEP.SYNCS 0x989680 ;  /* 0x009896800000d95d */ /* 0x002fea0003900000 */
[----:B------:R-:W1:Y:S02]  /*1b540*/  @!P5 SYNCS.PHASECHK.TRANS64 P5, [R68+URZ+0x28c90], R73 ;  /* 0x028c90494400d5a7 */ /* 0x000e6400080a007f */
[----:B-1----:R-:W-:Y:S05]  /*1b550*/  @!P5 BRA `(.L_x_4752) ;  /* 0xfffffffc00f0d947 */ /* 0x002fea000383ffff */
[----:B------:R-:W-:Y:S05]  /*1b560*/  BRA `(.L_x_5046) ;  /* 0xfffffe8400487947 */ /* 0x000fea000383ffff */
.L_x_4756:
[----:B------:R0:W0:Y:S02]  /*1b570*/  SYNCS.PHASECHK.TRANS64.TRYWAIT P5, [R68+URZ+0x28cb0], R73 ;  /* 0x028cb049440075a7 */ /* 0x00002400080a017f */
[----:B0-----:R-:W-:Y:S05]  /*1b580*/  @!P5 NANOSLEEP.SYNCS 0x989680 ;  /* 0x009896800000d95d */ /* 0x001fea0003900000 */
[----:B------:R-:W0:Y:S02]  /*1b590*/  @!P5 SYNCS.PHASECHK.TRANS64 P5, [R68+URZ+0x28cb0], R73 ;  /* 0x028cb0494400d5a7 */ /* 0x000e2400080a007f */
[----:B0-----:R-:W-:Y:S05]  /*1b5a0*/  @!P5 BRA `(.L_x_4756) ;  /* 0xfffffffc00f0d947 */ /* 0x001fea000383ffff */
[----:B------:R-:W-:Y:S05]  /*1b5b0*/  BRA `(.L_x_5047) ;  /* 0xfffffe8400c47947 */ /* 0x000fea000383ffff */
.L_x_4767:
[----:B0-----:R0:W1:Y:S02]  /*1b5c0*/  SYNCS.PHASECHK.TRANS64.TRYWAIT P1, [R20+URZ+0x28c50], R3 ;  /* 0x028c5003140075a7 */ /* 0x001064000802017f */
[----:B-1----:R-:W-:Y:S05]  /*1b5d0*/  @!P1 NANOSLEEP.SYNCS 0x989680 ;  /* 0x009896800000995d */ /* 0x002fea0003900000 */
[----:B------:R-:W1:Y:S02]  /*1b5e0*/  @!P1 SYNCS.PHASECHK.TRANS64 P1, [R20+URZ+0x28c50], R3 ;  /* 0x028c5003140095a7 */ /* 0x000e64000802007f */
[----:B-1----:R-:W-:Y:S05]  /*1b5f0*/  @!P1 BRA `(.L_x_4767) ;  /* 0xfffffffc00f09947 */ /* 0x002fea000383ffff */
[----:B------:R-:W-:Y:S05]  /*1b600*/  BRA `(.L_x_5048) ;  /* 0xfffffe9400187947 */ /* 0x000fea000383ffff */
.L_x_4774:
[----:B-1----:R1:W2:Y:S02]  /*1b610*/  SYNCS.PHASECHK.TRANS64.TRYWAIT P2, [R3+URZ+0x28c50], R4 ;  /* 0x028c5004030075a7 */ /* 0x0022a4000804017f */
[----:B--2---:R-:W-:Y:S05]  /*1b620*/  @!P2 NANOSLEEP.SYNCS 0x989680 ;  /* 0x009896800000a95d */ /* 0x004fea0003900000 */
[----:B------:R-:W2:Y:S02]  /*1b630*/  @!P2 SYNCS.PHASECHK.TRANS64 P2, [R3+URZ+0x28c50], R4 ;  /* 0x028c50040300a5a7 */ /* 0x000ea4000804007f */
[----:B--2---:R-:W-:Y:S05]  /*1b640*/  @!P2 BRA `(.L_x_4774) ;  /* 0xfffffffc00f0a947 */ /* 0x004fea000383ffff */
[----:B------:R-:W-:Y:S05]  /*1b650*/  BRA `(.L_x_4773) ;  /* 0xfffffea000407947 */ /* 0x000fea000383ffff */
.L_x_4787:
[----:B------:R-:W-:Y:S01]  /*1b660*/  BSSY B1, `(.L_x_5049) ;  /* 0x0000008000017945 */ /* 0x000fe20003800000 */
[----:B---3--:R-:W-:Y:S02]  /*1b670*/  IMAD.MOV.U32 R13, RZ, RZ, R6 ;  /* 0x000000ffff0d7224 */ /* 0x008fe400078e0006 */
[----:B------:R-:W-:Y:S02]  /*1b680*/  IMAD.MOV.U32 R12, RZ, RZ, RZ ;  /* 0x000000ffff0c7224 */ /* 0x000fe400078e00ff */
[----:B------:R-:W-:Y:S02]  /*1b690*/  IMAD.MOV.U32 R11, RZ, RZ, 0x1c1f ;  /* 0x00001c1fff0b7424 */ /* 0x000fe400078e00ff */
[----:B------:R-:W-:-:S07]  /*1b6a0*/  IMAD.MOV.U32 R15, RZ, RZ, -0x1 ;  /* 0xffffffffff0f7424 */ /* 0x000fce00078e00ff */
[----:B------:R-:W-:Y:S05]  /*1b6b0*/  WARPSYNC.COLLECTIVE R15, `(.L_x_5050) ;  /* 0x000000000f087348 */ /* 0x000fea0003c00000 */
[----:B------:R0:W1:Y:S02]  /*1b6c0*/  SHFL.IDX P6, R14, R13, R12, R11 ;  /* 0x0000000c0d0e7389 */ /* 0x00006400000c000b */
[----:B01----:R-:W-:Y:S01]  /*1b6d0*/  ENDCOLLECTIVE ;  /* 0x000000000000791b */ /* 0x003fe20003800000 */
.L_x_5050:
[----:B------:R-:W-:Y:S05]  /*1b6e0*/  BSYNC B1 ;  /* 0x0000000000017941 */ /* 0x000fea0003800000 */
.L_x_5049:
        /* <DEDUP_REMOVED lines=8> */
.L_x_5051:
[----:B------:R-:W-:Y:S02]  /*1b770*/  IMAD.MOV.U32 R13, RZ, RZ, R8 ;  /* 0x000000ffff0d7224 */ /* 0x000fe400078e0008 */
[----:B------:R-:W-:-:S07]  /*1b780*/  IMAD.MOV.U32 R0, RZ, RZ, R14 ;  /* 0x000000ffff007224 */ /* 0x000fce00078e000e */
[----:B------:R-:W-:Y:S05]  /*1b790*/  WARPSYNC.COLLECTIVE R15, `(.L_x_5052) ;  /* 0x000000000f087348 */ /* 0x000fea0003c00000 */
[----:B------:R0:W1:Y:S02]  /*1b7a0*/  SHFL.IDX P6, R14, R13, R12, R11 ;  /* 0x0000000c0d0e7389 */ /* 0x00006400000c000b */
[----:B01----:R-:W-:Y:S01]  /*1b7b0*/  ENDCOLLECTIVE ;  /* 0x000000000000791b */ /* 0x003fe20003800000 */
.L_x_5052:
[----:B------:R-:W-:Y:S02]  /*1b7c0*/  IMAD.MOV.U32 R13, RZ, RZ, R7 ;  /* 0x000000ffff0d7224 */ /* 0x000fe400078e0007 */
[----:B------:R-:W-:-:S07]  /*1b7d0*/  IMAD.MOV.U32 R5, RZ, RZ, R14 ;  /* 0x000000ffff057224 */ /* 0x000fce00078e000e */
[----:B------:R-:W-:Y:S05]  /*1b7e0*/  WARPSYNC.COLLECTIVE R15, `(.L_x_5053) ;  /* 0x000000000f087348 */ /* 0x000fea0003c00000 */
[----:B------:R0:W1:Y:S02]  /*1b7f0*/  SHFL.IDX P6, R14, R13, R12, R11 ;  /* 0x0000000c0d0e7389 */ /* 0x00006400000c000b */
[----:B01----:R-:W-:Y:S01]  /*1b800*/  ENDCOLLECTIVE ;  /* 0x000000000000791b */ /* 0x003fe20003800000 */
.L_x_5053:
[----:B------:R-:W-:Y:S05]  /*1b810*/  BRA `(.L_x_5054) ;  /* 0xfffffeb400f07947 */ /* 0x000fea000383ffff */
.L_x_4790:
[----:B------:R-:W-:Y:S01]  /*1b820*/  BSSY B1, `(.L_x_5055) ;  /* 0x0000008000017945 */ /* 0x000fe20003800000 */
[----:B------:R-:W-:Y:S02]  /*1b830*/  IMAD.MOV.U32 R13, RZ, RZ, R6 ;  /* 0x000000ffff0d7224 */ /* 0x000fe400078e0006 */
[----:B------:R-:W-:Y:S02]  /*1b840*/  IMAD.MOV.U32 R12, RZ, RZ, 0x1 ;  /* 0x00000001ff0c7424 */ /* 0x000fe400078e00ff */
[----:B------:R-:W-:Y:S02]  /*1b850*/  IMAD.MOV.U32 R11, RZ, RZ, 0x1c1f ;  /* 0x00001c1fff0b7424 */ /* 0x000fe400078e00ff */
[----:B------:R-:W-:-:S07]  /*1b860*/  IMAD.MOV.U32 R15, RZ, RZ, -0x1 ;  /* 0xffffffffff0f7424 */ /* 0x000fce00078e00ff */
[----:B0--3--:R-:W-:Y:S05]  /*1b870*/  WARPSYNC.COLLECTIVE R15, `(.L_x_5056) ;  /* 0x000000000f087348 */ /* 0x009fea0003c00000 */
[----:B---3--:R1:W2:Y:S02]  /*1b880*/  SHFL.IDX P6, R14, R13, R12, R11 ;  /* 0x0000000c0d0e7389 */ /* 0x0082a400000c000b */
[----:B012---:R-:W-:Y:S01]  /*1b890*/  ENDCOLLECTIVE ;  /* 0x000000000000791b */ /* 0x007fe20003800000 */
.L_x_5056:
[----:B------:R-:W-:Y:S05]  /*1b8a0*/  BSYNC B1 ;  /* 0x0000000000017941 */ /* 0x000fea0003800000 */
.L_x_5055:
        /* <DEDUP_REMOVED lines=8> */
.L_x_5057:
[----:B------:R-:W-:Y:S02]  /*1b930*/  IMAD.MOV.U32 R13, RZ, RZ, R8 ;  /* 0x000000ffff0d7224 */ /* 0x000fe400078e0008 */
[----:B------:R-:W-:-:S07]  /*1b940*/  IMAD.MOV.U32 R0, RZ, RZ, R14 ;  /* 0x000000ffff007224 */ /* 0x000fce00078e000e */
[----:B------:R-:W-:Y:S05]  /*1b950*/  WARPSYNC.COLLECTIVE R15, `(.L_x_5058) ;  /* 0x000000000f087348 */ /* 0x000fea0003c00000 */
[----:B------:R0:W1:Y:S02]  /*1b960*/  SHFL.IDX P6, R14, R13, R12, R11 ;  /* 0x0000000c0d0e7389 */ /* 0x00006400000c000b */
[----:B01----:R-:W-:Y:S01]  /*1b970*/  ENDCOLLECTIVE ;  /* 0x000000000000791b */ /* 0x003fe20003800000 */
.L_x_5058:
[----:B------:R-:W-:Y:S02]  /*1b980*/  IMAD.MOV.U32 R13, RZ, RZ, R7 ;  /* 0x000000ffff0d7224 */ /* 0x000fe400078e0007 */
[----:B------:R-:W-:-:S07]  /*1b990*/  IMAD.MOV.U32 R5, RZ, RZ, R14 ;  /* 0x000000ffff057224 */ /* 0x000fce00078e000e */
[----:B------:R-:W-:Y:S05]  /*1b9a0*/  WARPSYNC.COLLECTIVE R15, `(.L_x_5059) ;  /* 0x000000000f087348 */ /* 0x000fea0003c00000 */
[----:B------:R0:W1:Y:S02]  /*1b9b0*/  SHFL.IDX P6, R14, R13, R12, R11 ;  /* 0x0000000c0d0e7389 */ /* 0x00006400000c000b */
[----:B01----:R-:W-:Y:S01]  /*1b9c0*/  ENDCOLLECTIVE ;  /* 0x000000000000791b */ /* 0x003fe20003800000 */
.L_x_5059:
[----:B------:R-:W-:Y:S05]  /*1b9d0*/  BRA `(.L_x_5060) ;  /* 0xfffffeb800487947 */ /* 0x000fea000383ffff */
.L_x_4794:
[----:B0-----:R0:W1:Y:S02]  /*1b9e0*/  SYNCS.PHASECHK.TRANS64.TRYWAIT P0, [R2+URZ+0x28c00], R35 ;  /* 0x028c0023020075a7 */ /* 0x001064000800017f */
[----:B-1----:R-:W-:Y:S05]  /*1b9f0*/  @!P0 NANOSLEEP.SYNCS 0x989680 ;  /* 0x009896800000895d */ /* 0x002fea0003900000 */
[----:B------:R-:W1:Y:S02]  /*1ba00*/  @!P0 SYNCS.PHASECHK.TRANS64 P0, [R2+URZ+0x28c00], R35 ;  /* 0x028c0023020085a7 */ /* 0x000e64000800007f */
[----:B-1----:R-:W-:Y:S05]  /*1ba10*/  @!P0 BRA `(.L_x_4794) ;  /* 0xfffffffc00f08947 */ /* 0x002fea000383ffff */
[----:B------:R-:W-:Y:S05]  /*1ba20*/  BRA `(.L_x_5061) ;  /* 0xfffffebc00307947 */ /* 0x000fea000383ffff */
.L_x_4802:
        /* <DEDUP_REMOVED lines=8> */
.L_x_5063:
[----:B------:R-:W-:Y:S05]  /*1bab0*/  BSYNC B1 ;  /* 0x0000000000017941 */ /* 0x000fea0003800000 */
.L_x_5062:
        /* <DEDUP_REMOVED lines=8> */
.L_x_5064:
[----:B------:R-:W-:Y:S02]  /*1bb40*/  IMAD.MOV.U32 R13, RZ, RZ, R7 ;  /* 0x000000ffff0d7224 */ /* 0x000fe400078e0007 */
[----:B------:R-:W-:-:S07]  /*1bb50*/  IMAD.MOV.U32 R0, RZ, RZ, R14 ;  /* 0x000000ffff007224 */ /* 0x000fce00078e000e */
[----:B------:R-:W-:Y:S05]  /*1bb60*/  WARPSYNC.COLLECTIVE R15, `(.L_x_5065) ;  /* 0x000000000f087348 */ /* 0x000fea0003c00000 */
[----:B------:R0:W1:Y:S02]  /*1bb70*/  SHFL.IDX P6, R14, R13, R12, R11 ;  /* 0x0000000c0d0e7389 */ /* 0x00006400000c000b */
[----:B01----:R-:W-:Y:S01]  /*1bb80*/  ENDCOLLECTIVE ;  /* 0x000000000000791b */ /* 0x003fe20003800000 */
.L_x_5065:
[----:B------:R-:W-:Y:S02]  /*1bb90*/  IMAD.MOV.U32 R10, RZ, RZ, R0 ;  /* 0x000000ffff0a7224 */ /* 0x000fe400078e0000 */
[----:B------:R-:W-:Y:S02]  /*1bba0*/  IMAD.MOV.U32 R13, RZ, RZ, R9 ;  /* 0x000000ffff0d7224 */ /* 0x000fe400078e0009 */
[----:B------:R-:W-:-:S07]  /*1bbb0*/  IMAD.MOV.U32 R5, RZ, RZ, R14 ;  /* 0x000000ffff057224 */ /* 0x000fce00078e000e */
[----:B------:R-:W-:Y:S05]  /*1bbc0*/  WARPSYNC.COLLECTIVE R15, `(.L_x_5066) ;  /* 0x000000000f087348 */ /* 0x000fea0003c00000 */
[----:B------:R0:W1:Y:S02]  /*1bbd0*/  SHFL.IDX P6, R14, R13, R12, R11 ;  /* 0x0000000c0d0e7389 */ /* 0x00006400000c000b */
[----:B01----:R-:W-:Y:S01]  /*1bbe0*/  ENDCOLLECTIVE ;  /* 0x000000000000791b */ /* 0x003fe20003800000 */
.L_x_5066:
[----:B------:R-:W-:Y:S01]  /*1bbf0*/  IMAD.MOV.U32 R11, RZ, RZ, R3 ;  /* 0x000000ffff0b7224 */ /* 0x000fe200078e0003 */
[----:B------:R-:W-:Y:S06]  /*1bc00*/  BRA `(.L_x_5067) ;  /* 0xfffffec800847947 */ /* 0x000fec000383ffff */
.L_x_4805:
        /* <DEDUP_REMOVED lines=8> */
.L_x_5069:
[----:B------:R-:W-:Y:S05]  /*1bc90*/  BSYNC B1 ;  /* 0x0000000000017941 */ /* 0x000fea0003800000 */
.L_x_5068:
        /* <DEDUP_REMOVED lines=8> */
.L_x_5070:
[----:B------:R-:W-:Y:S02]  /*1bd20*/  IMAD.MOV.U32 R13, RZ, RZ, R7 ;  /* 0x000000ffff0d7224 */ /* 0x000fe400078e0007 */
[----:B------:R-:W-:-:S07]  /*1bd30*/  IMAD.MOV.U32 R0, RZ, RZ, R14 ;  /* 0x000000ffff007224 */ /* 0x000fce00078e000e */
[----:B------:R-:W-:Y:S05]  /*1bd40*/  WARPSYNC.COLLECTIVE R15, `(.L_x_5071) ;  /* 0x000000000f087348 */ /* 0x000fea0003c00000 */
[----:B------:R0:W1:Y:S02]  /*1bd50*/  SHFL.IDX P6, R14, R13, R12, R11 ;  /* 0x0000000c0d0e7389 */ /* 0x00006400000c000b */
[----:B01----:R-:W-:Y:S01]  /*1bd60*/  ENDCOLLECTIVE ;  /* 0x000000000000791b */ /* 0x003fe20003800000 */
.L_x_5071:
[----:B------:R-:W-:Y:S02]  /*1bd70*/  IMAD.MOV.U32 R13, RZ, RZ, R9 ;  /* 0x000000ffff0d7224 */ /* 0x000fe400078e0009 */
[----:B------:R-:W-:-:S07]  /*1bd80*/  IMAD.MOV.U32 R7, RZ, RZ, R14 ;  /* 0x000000ffff077224 */ /* 0x000fce00078e000e */
[----:B------:R-:W-:Y:S05]  /*1bd90*/  WARPSYNC.COLLECTIVE R15, `(.L_x_5072) ;  /* 0x000000000f087348 */ /* 0x000fea0003c00000 */
[----:B------:R0:W1:Y:S02]  /*1bda0*/  SHFL.IDX P6, R14, R13, R12, R11 ;  /* 0x0000000c0d0e7389 */ /* 0x00006400000c000b */
[----:B01----:R-:W-:Y:S01]  /*1bdb0*/  ENDCOLLECTIVE ;  /* 0x000000000000791b */ /* 0x003fe20003800000 */
.L_x_5072:
[----:B------:R-:W-:Y:S02]  /*1bdc0*/  IMAD.MOV.U32 R12, RZ, RZ, R0 ;  /* 0x000000ffff0c7224 */ /* 0x000fe400078e0000 */
[----:B------:R-:W-:Y:S01]  /*1bdd0*/  IMAD.MOV.U32 R13, RZ, RZ, R3 ;  /* 0x000000ffff0d7224 */ /* 0x000fe200078e0003 */
[----:B------:R-:W-:Y:S06]  /*1bde0*/  BRA `(.L_x_5073) ;  /* 0xfffffec800a87947 */ /* 0x000fec000383ffff */
.L_x_4809:
[----:B0-----:R0:W1:Y:S02]  /*1bdf0*/  SYNCS.PHASECHK.TRANS64.TRYWAIT P1, [R2+URZ+0x28c00], R3 ;  /* 0x028c0003020075a7 */ /* 0x001064000802017f */
[----:B-1----:R-:W-:Y:S05]  /*1be00*/  @!P1 NANOSLEEP.SYNCS 0x989680 ;  /* 0x009896800000995d */ /* 0x002fea0003900000 */
[----:B------:R-:W1:Y:S02]  /*1be10*/  @!P1 SYNCS.PHASECHK.TRANS64 P1, [R2+URZ+0x28c00], R3 ;  /* 0x028c0003020095a7 */ /* 0x000e64000802007f */
[----:B-1----:R-:W-:Y:S05]  /*1be20*/  @!P1 BRA `(.L_x_4809) ;  /* 0xfffffffc00f09947 */ /* 0x002fea000383ffff */
[----:B------:R-:W-:Y:S05]  /*1be30*/  BRA `(.L_x_5074) ;  /* 0xfffffecc00487947 */ /* 0x000fea000383ffff */
.L_x_4815:
[----:B0-----:R0:W1:Y:S02]  /*1be40*/  SYNCS.PHASECHK.TRANS64.TRYWAIT P2, [R168+URZ+0x28c30], R57 ;  /* 0x028c3039a80075a7 */ /* 0x001064000804017f */
[----:B-1----:R-:W-:Y:S05]  /*1be50*/  @!P2 NANOSLEEP.SYNCS 0x989680 ;  /* 0x009896800000a95d */ /* 0x002fea0003900000 */
[----:B------:R-:W1:Y:S02]  /*1be60*/  @!P2 SYNCS.PHASECHK.TRANS64 P2, [R168+URZ+0x28c30], R57 ;  /* 0x028c3039a800a5a7 */ /* 0x000e64000804007f */
[----:B-1----:R-:W-:Y:S05]  /*1be70*/  @!P2 BRA `(.L_x_4815) ;  /* 0xfffffffc00f0a947 */ /* 0x002fea000383ffff */
[----:B------:R-:W-:Y:S05]  /*1be80*/  BRA `(.L_x_4814) ;  /* 0xfffffed800e07947 */ /* 0x000fea000383ffff */
.L_x_4820:
[----:B--2---:R2:W3:Y:S02]  /*1be90*/  SYNCS.PHASECHK.TRANS64.TRYWAIT P2, [R168+URZ+0x28c50], R57 ;  /* 0x028c5039a80075a7 */ /* 0x0044e4000804017f */
[----:B---3--:R-:W-:Y:S05]  /*1bea0*/  @!P2 NANOSLEEP.SYNCS 0x989680 ;  /* 0x009896800000a95d */ /* 0x008fea0003900000 */
[----:B------:R-:W3:Y:S02]  /*1beb0*/  @!P2 SYNCS.PHASECHK.TRANS64 P2, [R168+URZ+0x28c50], R57 ;  /* 0x028c5039a800a5a7 */ /* 0x000ee4000804007f */
[----:B---3--:R-:W-:Y:S05]  /*1bec0*/  @!P2 BRA `(.L_x_4820) ;  /* 0xfffffffc00f0a947 */ /* 0x008fea000383ffff */
[----:B------:R-:W-:Y:S05]  /*1bed0*/  BRA `(.L_x_4819) ;  /* 0xfffffeec00a47947 */ /* 0x000fea000383ffff */
.L_x_4827:
[----:B--2---:R2:W3:Y:S02]  /*1bee0*/  SYNCS.PHASECHK.TRANS64.TRYWAIT P2, [R216+URZ+0x28c30], R20 ;  /* 0x028c3014d80075a7 */ /* 0x0044e4000804017f */
[----:B---3--:R-:W-:Y:S05]  /*1bef0*/  @!P2 NANOSLEEP.SYNCS 0x989680 ;  /* 0x009896800000a95d */ /* 0x008fea0003900000 */
[----:B------:R-:W3:Y:S02]  /*1bf00*/  @!P2 SYNCS.PHASECHK.TRANS64 P2, [R216+URZ+0x28c30], R20 ;  /* 0x028c3014d800a5a7 */ /* 0x000ee4000804007f */
[----:B---3--:R-:W-:Y:S05]  /*1bf10*/  @!P2 BRA `(.L_x_4827) ;  /* 0xfffffffc00f0a947 */ /* 0x008fea000383ffff */
[----:B------:R-:W-:Y:S05]  /*1bf20*/  BRA `(.L_x_4826) ;  /* 0xfffffef000d07947 */ /* 0x000fea000383ffff */
.L_x_4832:
[----:B--2---:R2:W3:Y:S02]  /*1bf30*/  SYNCS.PHASECHK.TRANS64.TRYWAIT P2, [R216+URZ+0x28c50], R20 ;  /* 0x028c5014d80075a7 */ /* 0x0044e4000804017f */
[----:B---3--:R-:W-:Y:S05]  /*1bf40*/  @!P2 NANOSLEEP.SYNCS 0x989680 ;  /* 0x009896800000a95d */ /* 0x008fea0003900000 */
[----:B------:R-:W3:Y:S02]  /*1bf50*/  @!P2 SYNCS.PHASECHK.TRANS64 P2, [R216+URZ+0x28c50], R20 ;  /* 0x028c5014d800a5a7 */ /* 0x000ee4000804007f */
[----:B---3--:R-:W-:Y:S05]  /*1bf60*/  @!P2 BRA `(.L_x_4832) ;  /* 0xfffffffc00f0a947 */ /* 0x008fea000383ffff */
[----:B------:R-:W-:Y:S05]  /*1bf70*/  BRA `(.L_x_4831) ;  /* 0xffffff0c00b87947 */ /* 0x000fea000383ffff */
.L_x_4840:
[----:B---3--:R3:W4:Y:S02]  /*1bf80*/  SYNCS.PHASECHK.TRANS64.TRYWAIT P2, [R194+URZ+0x28c30], R20 ;  /* 0x028c3014c20075a7 */ /* 0x008724000804017f */
[----:B----4-:R-:W-:Y:S05]  /*1bf90*/  @!P2 NANOSLEEP.SYNCS 0x989680 ;  /* 0x009896800000a95d */ /* 0x010fea0003900000 */
[----:B------:R-:W4:Y:S02]  /*1bfa0*/  @!P2 SYNCS.PHASECHK.TRANS64 P2, [R194+URZ+0x28c30], R20 ;  /* 0x028c3014c200a5a7 */ /* 0x000f24000804007f */
[----:B----4-:R-:W-:Y:S05]  /*1bfb0*/  @!P2 BRA `(.L_x_4840) ;  /* 0xfffffffc00f0a947 */ /* 0x010fea000383ffff */
[----:B------:R-:W-:Y:S05]  /*1bfc0*/  BRA `(.L_x_4839) ;  /* 0xffffff1000cc7947 */ /* 0x000fea000383ffff */
.L_x_4845:
[----:B-1----:R1:W4:Y:S02]  /*1bfd0*/  SYNCS.PHASECHK.TRANS64.TRYWAIT P2, [R194+URZ+0x28c50], R20 ;  /* 0x028c5014c20075a7 */ /* 0x002324000804017f */
[----:B----4-:R-:W-:Y:S05]  /*1bfe0*/  @!P2 NANOSLEEP.SYNCS 0x989680 ;  /* 0x009896800000a95d */ /* 0x010fea0003900000 */
[----:B------:R-:W4:Y:S02]  /*1bff0*/  @!P2 SYNCS.PHASECHK.TRANS64 P2, [R194+URZ+0x28c50], R20 ;  /* 0x028c5014c200a5a7 */ /* 0x000f24000804007f */
[----:B----4-:R-:W-:Y:S05]  /*1c000*/  @!P2 BRA `(.L_x_4845) ;  /* 0xfffffffc00f0a947 */ /* 0x010fea000383ffff */
[----:B------:R-:W-:Y:S05]  /*1c010*/  BRA `(.L_x_4844) ;  /* 0xffffff2800247947 */ /* 0x000fea000383ffff */
.L_x_4875:
[----:B------:R-:W2:Y:S01]  /*1c020*/  S2R R9, SR_TID.X ;  /* 0x0000000000097919 */ /* 0x000ea20000002100 */
[----:B------:R-:W-:Y:S01]  /*1c030*/  BSSY B1, `(.L_x_5075) ;  /* 0x000000a000017945 */ /* 0x000fe20003800000 */
[----:B------:R-:W-:Y:S02]  /*1c040*/  IMAD.MOV.U32 R12, RZ, RZ, RZ ;  /* 0x000000ffff0c7224 */ /* 0x000fe400078e00ff */
[----:B-1----:R-:W-:Y:S02]  /*1c050*/  IMAD.MOV.U32 R11, RZ, RZ, 0x1f ;  /* 0x0000001fff0b7424 */ /* 0x002fe400078e00ff */
[----:B------:R-:W-:Y:S01]  /*1c060*/  IMAD.MOV.U32 R15, RZ, RZ, -0x1 ;  /* 0xffffffffff0f7424 */ /* 0x000fe200078e00ff */
[----:B--2---:R-:W-:-:S04]  /*1c070*/  SHF.R.U32.HI R9, RZ, 0x5, R9 ;  /* 0x00000005ff097819 */ /* 0x004fc80000011609 */
[----:B------:R-:W-:-:S05]  /*1c080*/  LOP3.LUT R9, R9, 0x3, RZ, 0xc0, !PT ;  /* 0x0000000309097812 */ /* 0x000fca00078ec0ff */
[----:B------:R-:W-:-:S07]  /*1c090*/  IMAD.MOV.U32 R13, RZ, RZ, R9 ;  /* 0x000000ffff0d7224 */ /* 0x000fce00078e0009 */
[----:B0-----:R-:W-:Y:S05]  /*1c0a0*/  WARPSYNC.COLLECTIVE R15, `(.L_x_5076) ;  /* 0x000000000f087348 */ /* 0x001fea0003c00000 */
[----:B0-----:R0:W1:Y:S02]  /*1c0b0*/  SHFL.IDX P6, R14, R13, R12, R11 ;  /* 0x0000000c0d0e7389 */ /* 0x00106400000c000b */
[----:B01----:R-:W-:Y:S01]  /*1c0c0*/  ENDCOLLECTIVE ;  /* 0x000000000000791b */ /* 0x003fe20003800000 */
.L_x_5076:
[----:B------:R-:W-:Y:S05]  /*1c0d0*/  BSYNC B1 ;  /* 0x0000000000017941 */ /* 0x000fea0003800000 */
.L_x_5075:
[----:B------:R-:W-:Y:S05]  /*1c0e0*/  BRA `(.L_x_5077) ;  /* 0xffffff7800407947 */ /* 0x000fea000383ffff */
.L_x_4877:
[----:B------:R-:W-:Y:S01]  /*1c0f0*/  BSSY B1, `(.L_x_5078) ;  /* 0x0000006000017945 */ /* 0x000fe20003800000 */
[----:B------:R-:W-:-:S07]  /*1c100*/  IMAD.MOV.U32 R15, RZ, RZ, -0x1 ;  /* 0xffffffffff0f7424 */ /* 0x000fce00078e00ff */
[----:B01----:R-:W-:Y:S05]  /*1c110*/  WARPSYNC.COLLECTIVE R15, `(.L_x_5079) ;  /* 0x000000000f0c7348 */ /* 0x003fea0003c00000 */
[----:B------:R-:W-:Y:S02]  /*1c120*/  ELECT P6, UR62, PT ;  /* 0x00000000003e782f */ /* 0x000fe400038c0000 */
[----:B------:R-:W-:Y:S01]  /*1c130*/  MOV R14, UR62 ;  /* 0x0000003e000e7c02 */ /* 0x000fe20008000f00 */
[----:B01----:R-:W-:Y:S10]  /*1c140*/  ENDCOLLECTIVE ;  /* 0x000000000000791b */ /* 0x003ff40003800000 */
.L_x_5079:
[----:B------:R-:W-:Y:S05]  /*1c150*/  BSYNC B1 ;  /* 0x0000000000017941 */ /* 0x000fea0003800000 */
.L_x_5078:
[----:B------:R-:W-:Y:S05]  /*1c160*/  BRA `(.L_x_4876) ;  /* 0xffffff7800387947 */ /* 0x000fea000383ffff */
.L_x_4879:
[----:B0-----:R-:W2:Y:S02]  /*1c170*/  LDL R5, [R1+0x4] ;  /* 0x0000040001057983 */ /* 0x001ea40000100800 */
[----:B--2---:R0:W2:Y:S02]  /*1c180*/  SYNCS.PHASECHK.TRANS64.TRYWAIT P0, [R5+URZ+0x28c20], R4 ;  /* 0x028c2004050075a7 */ /* 0x0040a4000800017f */
[----:B--2---:R-:W-:Y:S05]  /*1c190*/  @!P0 NANOSLEEP.SYNCS 0x989680 ;  /* 0x009896800000895d */ /* 0x004fea0003900000 */
[----:B------:R-:W2:Y:S02]  /*1c1a0*/  @!P0 SYNCS.PHASECHK.TRANS64 P0, [R5+URZ+0x28c20], R4 ;  /* 0x028c2004050085a7 */ /* 0x000ea4000800007f */
[----:B--2---:R-:W-:Y:S05]  /*1c1b0*/  @!P0 BRA `(.L_x_4879) ;  /* 0xfffffffc00ec8947 */ /* 0x004fea000383ffff */
[----:B------:R-:W-:Y:S05]  /*1c1c0*/  BRA `(.L_x_5080) ;  /* 0xffffff7800487947 */ /* 0x000fea000383ffff */
.L_x_4883:
[----:B0-----:R0:W2:Y:S02]  /*1c1d0*/  SYNCS.PHASECHK.TRANS64.TRYWAIT P0, [R5+URZ+0x28ca0], R9 ;  /* 0x028ca009050075a7 */ /* 0x0010a4000800017f */
[----:B--2---:R-:W-:Y:S05]  /*1c1e0*/  @!P0 NANOSLEEP.SYNCS 0x989680 ;  /* 0x009896800000895d */ /* 0x004fea0003900000 */
[----:B------:R-:W2:Y:S02]  /*1c1f0*/  @!P0 SYNCS.PHASECHK.TRANS64 P0, [R5+URZ+0x28ca0], R9 ;  /* 0x028ca009050085a7 */ /* 0x000ea4000800007f */
[----:B--2---:R-:W-:Y:S05]  /*1c200*/  @!P0 BRA `(.L_x_4883) ;  /* 0xfffffffc00f08947 */ /* 0x004fea000383ffff */
[----:B------:R-:W-:Y:S05]  /*1c210*/  BRA `(.L_x_5081) ;  /* 0xffffff78006c7947 */ /* 0x000fea000383ffff */
.L_x_4888:
[----:B--2---:R2:W3:Y:S02]  /*1c220*/  SYNCS.PHASECHK.TRANS64.TRYWAIT P0, [R5+URZ+0x28cc0], R9 ;  /* 0x028cc009050075a7 */ /* 0x0044e4000800017f */
[----:B---3--:R-:W-:Y:S05]  /*1c230*/  @!P0 NANOSLEEP.SYNCS 0x989680 ;  /* 0x009896800000895d */ /* 0x008fea0003900000 */
[----:B------:R-:W3:Y:S02]  /*1c240*/  @!P0 SYNCS.PHASECHK.TRANS64 P0, [R5+URZ+0x28cc0], R9 ;  /* 0x028cc009050085a7 */ /* 0x000ee4000800007f */
[----:B---3--:R-:W-:Y:S05]  /*1c250*/  @!P0 BRA `(.L_x_4888) ;  /* 0xfffffffc00f08947 */ /* 0x008fea000383ffff */
[----:B------:R-:W-:Y:S05]  /*1c260*/  BRA `(.L_x_5082) ;  /* 0xffffff7800f07947 */ /* 0x000fea000383ffff */
.L_x_4902:
[----:B0-----:R0:W2:Y:S02]  /*1c270*/  SYNCS.PHASECHK.TRANS64.TRYWAIT P1, [R5+URZ+0x28ca0], R6 ;  /* 0x028ca006050075a7 */ /* 0x0010a4000802017f */
[----:B--2---:R-:W-:Y:S05]  /*1c280*/  @!P1 NANOSLEEP.SYNCS 0x989680 ;  /* 0x009896800000995d */ /* 0x004fea0003900000 */
[----:B------:R-:W2:Y:S02]  /*1c290*/  @!P1 SYNCS.PHASECHK.TRANS64 P1, [R5+URZ+0x28ca0], R6 ;  /* 0x028ca006050095a7 */ /* 0x000ea4000802007f */
[----:B--2---:R-:W-:Y:S05]  /*1c2a0*/  @!P1 BRA `(.L_x_4902) ;  /* 0xfffffffc00f09947 */ /* 0x004fea000383ffff */
[----:B------:R-:W-:Y:S05]  /*1c2b0*/  BRA `(.L_x_5083) ;  /* 0xffffff8400787947 */ /* 0x000fea000383ffff */
.L_x_4907:
[----:B--2---:R2:W3:Y:S02]  /*1c2c0*/  SYNCS.PHASECHK.TRANS64.TRYWAIT P1, [R5+URZ+0x28cc0], R6 ;  /* 0x028cc006050075a7 */ /* 0x0044e4000802017f */
[----:B---3--:R-:W-:Y:S05]  /*1c2d0*/  @!P1 NANOSLEEP.SYNCS 0x989680 ;  /* 0x009896800000995d */ /* 0x008fea0003900000 */
[----:B------:R-:W3:Y:S02]  /*1c2e0*/  @!P1 SYNCS.PHASECHK.TRANS64 P1, [R5+URZ+0x28cc0], R6 ;  /* 0x028cc006050095a7 */ /* 0x000ee4000802007f */
[----:B---3--:R-:W-:Y:S05]  /*1c2f0*/  @!P1 BRA `(.L_x_4907) ;  /* 0xfffffffc00f09947 */ /* 0x008fea000383ffff */
[----:B------:R-:W-:Y:S05]  /*1c300*/  BRA `(.L_x_5084) ;  /* 0xffffff8400f87947 */ /* 0x000fea000383ffff */
.L_x_4927:
        /* <DEDUP_REMOVED lines=11> */
.L_x_5086:
[----:B------:R-:W-:Y:S05]  /*1c3c0*/  BSYNC B0 ;  /* 0x0000000000007941 */ /* 0x000fea0003800000 */
.L_x_5085:
[----:B------:R-:W-:Y:S05]  /*1c3d0*/  BRA `(.L_x_5087) ;  /* 0xffffff9800087947 */ /* 0x000fea000383ffff */
.L_x_4929:
[----:B------:R-:W-:Y:S01]  /*1c3e0*/  BSSY B0, `(.L_x_5088) ;  /* 0x0000006000007945 */ /* 0x000fe20003800000 */
[----:B------:R-:W-:-:S07]  /*1c3f0*/  IMAD.MOV.U32 R15, RZ, RZ, -0x1 ;  /* 0xffffffffff0f7424 */ /* 0x000fce00078e00ff */
[----:B01----:R-:W-:Y:S05]  /*1c400*/  WARPSYNC.COLLECTIVE R15, `(.L_x_5089) ;  /* 0x000000000f0c7348 */ /* 0x003fea0003c00000 */
[----:B------:R-:W-:Y:S02]  /*1c410*/  ELECT P6, UR62, PT ;  /* 0x00000000003e782f */ /* 0x000fe400038c0000 */
[----:B------:R-:W-:Y:S01]  /*1c420*/  MOV R14, UR62 ;  /* 0x0000003e000e7c02 */ /* 0x000fe20008000f00 */
[----:B01----:R-:W-:Y:S10]  /*1c430*/  ENDCOLLECTIVE ;  /* 0x000000000000791b */ /* 0x003ff40003800000 */
.L_x_5089:
[----:B------:R-:W-:Y:S05]  /*1c440*/  BSYNC B0 ;  /* 0x0000000000007941 */ /* 0x000fea0003800000 */
.L_x_5088:
[----:B------:R-:W-:Y:S05]  /*1c450*/  BRA `(.L_x_5090) ;  /* 0xffffff9800187947 */ /* 0x000fea000383ffff */
.L_x_4931:
[----:B0-----:R0:W2:Y:S02]  /*1c460*/  SYNCS.PHASECHK.TRANS64.TRYWAIT P0, [R0+URZ+0x28c40], R2 ;  /* 0x028c4002000075a7 */ /* 0x0010a4000800017f */
[----:B--2---:R-:W-:Y:S05]  /*1c470*/  @!P0 NANOSLEEP.SYNCS 0x989680 ;  /* 0x009896800000895d */ /* 0x004fea0003900000 */
[----:B------:R-:W2:Y:S02]  /*1c480*/  @!P0 SYNCS.PHASECHK.TRANS64 P0, [R0+URZ+0x28c40], R2 ;  /* 0x028c4002000085a7 */ /* 0x000ea4000800007f */
[----:B--2---:R-:W-:Y:S05]  /*1c490*/  @!P0 BRA `(.L_x_4931) ;  /* 0xfffffffc00f08947 */ /* 0x004fea000383ffff */
[----:B------:R-:W-:Y:S05]  /*1c4a0*/  BRA `(.L_x_5091) ;  /* 0xffffff9800847947 */ /* 0x000fea000383ffff */
.L_x_4935:
        /* <DEDUP_REMOVED lines=12> */
.L_x_5092:
[----:B------:R-:W-:Y:S02]  /*1c570*/  IMAD.MOV.U32 R13, RZ, RZ, R3 ;  /* 0x000000ffff0d7224 */ /* 0x000fe400078e0003 */
[----:B------:R-:W-:-:S07]  /*1c580*/  IMAD.MOV.U32 R4, RZ, RZ, R14 ;  /* 0x000000ffff047224 */ /* 0x000fce00078e000e */
[----:B------:R-:W-:Y:S05]  /*1c590*/  WARPSYNC.COLLECTIVE R15, `(.L_x_5093) ;  /* 0x000000000f087348 */ /* 0x000fea0003c00000 */
[----:B------:R0:W1:Y:S02]  /*1c5a0*/  SHFL.IDX P6, R14, R13, R12, R11 ;  /* 0x0000000c0d0e7389 */ /* 0x00006400000c000b */
[----:B01----:R-:W-:Y:S01]  /*1c5b0*/  ENDCOLLECTIVE ;  /* 0x000000000000791b */ /* 0x003fe20003800000 */
.L_x_5093:
[----:B------:R-:W-:Y:S02]  /*1c5c0*/  IMAD.MOV.U32 R13, RZ, RZ, R2 ;  /* 0x000000ffff0d7224 */ /* 0x000fe400078e0002 */
[----:B------:R-:W-:Y:S02]  /*1c5d0*/  IMAD.MOV.U32 R12, RZ, RZ, 0x1 ;  /* 0x00000001ff0c7424 */ /* 0x000fe400078e00ff */
[----:B------:R-:W-:-:S07]  /*1c5e0*/  IMAD.MOV.U32 R5, RZ, RZ, R14 ;  /* 0x000000ffff057224 */ /* 0x000fce00078e000e */
[----:B------:R-:W-:Y:S05]  /*1c5f0*/  WARPSYNC.COLLECTIVE R15, `(.L_x_5094) ;  /* 0x000000000f087348 */ /* 0x000fea0003c00000 */
[----:B------:R0:W1:Y:S02]  /*1c600*/  SHFL.IDX P6, R14, R13, R12, R11 ;  /* 0x0000000c0d0e7389 */ /* 0x00006400000c000b */
[----:B01----:R-:W-:Y:S01]  /*1c610*/  ENDCOLLECTIVE ;  /* 0x000000000000791b */ /* 0x003fe20003800000 */
.L_x_5094:
        /* <DEDUP_REMOVED lines=10> */
.L_x_5095:
        /* <DEDUP_REMOVED lines=11> */
.L_x_5096:
        /* <DEDUP_REMOVED lines=10> */
.L_x_5097:
        /* <DEDUP_REMOVED lines=12> */
.L_x_5098:
        /* <DEDUP_REMOVED lines=14> */
.L_x_5099:
[----:B------:R-:W-:Y:S01]  /*1c9b0*/  IMAD.MOV.U32 R3, RZ, RZ, R14 ;  /* 0x000000ffff037224 */ /* 0x000fe200078e000e */
[----:B------:R-:W-:Y:S06]  /*1c9c0*/  BRA `(.L_x_5100) ;  /* 0xffffff9c00f47947 */ /* 0x000fec000383ffff */
.L_x_4938:
[----:B0-----:R-:W2:Y:S02]  /*1c9d0*/  LDL R2, [R1+0x4] ;  /* 0x0000040001027983 */ /* 0x001ea40000100800 */
[----:B--2---:R0:W1:Y:S02]  /*1c9e0*/  SYNCS.PHASECHK.TRANS64.TRYWAIT P0, [R2+URZ+0x28c20], R0 ;  /* 0x028c2000020075a7 */ /* 0x004064000800017f */
[----:B-1----:R-:W-:Y:S05]  /*1c9f0*/  @!P0 NANOSLEEP.SYNCS 0x989680 ;  /* 0x009896800000895d */ /* 0x002fea0003900000 */
[----:B------:R-:W1:Y:S02]  /*1ca00*/  @!P0 SYNCS.PHASECHK.TRANS64 P0, [R2+URZ+0x28c20], R0 ;  /* 0x028c2000020085a7 */ /* 0x000e64000800007f */
[----:B-1----:R-:W-:Y:S05]  /*1ca10*/  @!P0 BRA `(.L_x_4938) ;  /* 0xfffffffc00ec8947 */ /* 0x002fea000383ffff */
[----:B------:R-:W-:Y:S05]  /*1ca20*/  BRA `(.L_x_5101) ;  /* 0xffffffa000547947 */ /* 0x000fea000383ffff */
.L_x_4942:
[----:B0-----:R0:W1:Y:S02]  /*1ca30*/  SYNCS.PHASECHK.TRANS64.TRYWAIT P0, [R0+URZ+0x28c60], R2 ;  /* 0x028c6002000075a7 */ /* 0x001064000800017f */
[----:B-1----:R-:W-:Y:S05]  /*1ca40*/  @!P0 NANOSLEEP.SYNCS 0x989680 ;  /* 0x009896800000895d */ /* 0x002fea0003900000 */
[----:B------:R-:W1:Y:S02]  /*1ca50*/  @!P0 SYNCS.PHASECHK.TRANS64 P0, [R0+URZ+0x28c60], R2 ;  /* 0x028c6002000085a7 */ /* 0x000e64000800007f */
[----:B-1----:R-:W-:Y:S05]  /*1ca60*/  @!P0 BRA `(.L_x_4942) ;  /* 0xfffffffc00f08947 */ /* 0x002fea000383ffff */
[----:B------:R-:W-:Y:S05]  /*1ca70*/  BRA `(.L_x_5102) ;  /* 0xffffffa000807947 */ /* 0x000fea000383ffff */
.L_x_4961:
[----:B-1----:R1:W2:Y:S02]  /*1ca80*/  SYNCS.PHASECHK.TRANS64.TRYWAIT P0, [R3+URZ+0x28c40], R2 ;  /* 0x028c4002030075a7 */ /* 0x0022a4000800017f */
[----:B--2---:R-:W-:Y:S05]  /*1ca90*/  @!P0 NANOSLEEP.SYNCS 0x989680 ;  /* 0x009896800000895d */ /* 0x004fea0003900000 */
[----:B------:R-:W2:Y:S02]  /*1caa0*/  @!P0 SYNCS.PHASECHK.TRANS64 P0, [R3+URZ+0x28c40], R2 ;  /* 0x028c4002030085a7 */ /* 0x000ea4000800007f */
[----:B--2---:R-:W-:Y:S05]  /*1cab0*/  @!P0 BRA `(.L_x_4961) ;  /* 0xfffffffc00f08947 */ /* 0x004fea000383ffff */
[----:B------:R-:W-:Y:S05]  /*1cac0*/  BRA `(.L_x_5103) ;  /* 0xffffffac00a47947 */ /* 0x000fea000383ffff */
.L_x_4966:
[----:B0-----:R0:W2:Y:S02]  /*1cad0*/  SYNCS.PHASECHK.TRANS64.TRYWAIT P0, [R3+URZ+0x28c60], R2 ;  /* 0x028c6002030075a7 */ /* 0x0010a4000800017f */
[----:B--2---:R-:W-:Y:S05]  /*1cae0*/  @!P0 NANOSLEEP.SYNCS 0x989680 ;  /* 0x009896800000895d */ /* 0x004fea0003900000 */
[----:B------:R-:W2:Y:S02]  /*1caf0*/  @!P0 SYNCS.PHASECHK.TRANS64 P0, [R3+URZ+0x28c60], R2 ;  /* 0x028c6002030085a7 */ /* 0x000ea4000800007f */
[----:B--2---:R-:W-:Y:S05]  /*1cb00*/  @!P0 BRA `(.L_x_4966) ;  /* 0xfffffffc00f08947 */ /* 0x004fea000383ffff */
[----:B------:R-:W-:Y:S05]  /*1cb10*/  BRA `(.L_x_5104) ;  /* 0xffffffb0002c7947 */ /* 0x000fea000383ffff */
.L_x_4981:
[----:B0-----:R0:W1:Y:S02]  /*1cb20*/  SYNCS.PHASECHK.TRANS64.TRYWAIT P0, [R4+URZ+0x28c40], R2 ;  /* 0x028c4002040075a7 */ /* 0x001064000800017f */
[----:B-1----:R-:W-:Y:S05]  /*1cb30*/  @!P0 NANOSLEEP.SYNCS 0x989680 ;  /* 0x009896800000895d */ /* 0x002fea0003900000 */
[----:B------:R-:W1:Y:S02]  /*1cb40*/  @!P0 SYNCS.PHASECHK.TRANS64 P0, [R4+URZ+0x28c40], R2 ;  /* 0x028c4002040085a7 */ /* 0x000e64000800007f */
[----:B-1----:R-:W-:Y:S05]  /*1cb50*/  @!P0 BRA `(.L_x_4981) ;  /* 0xfffffffc00f08947 */ /* 0x002fea000383ffff */
[----:B------:R-:W-:Y:S05]  /*1cb60*/  BRA `(.L_x_5105) ;  /* 0xffffffbc00347947 */ /* 0x000fea000383ffff */
.L_x_4986:
[----:B-1----:R1:W2:Y:S02]  /*1cb70*/  SYNCS.PHASECHK.TRANS64.TRYWAIT P0, [R4+URZ+0x28c60], R2 ;  /* 0x028c6002040075a7 */ /* 0x0022a4000800017f */
[----:B--2---:R-:W-:Y:S05]  /*1cb80*/  @!P0 NANOSLEEP.SYNCS 0x989680 ;  /* 0x009896800000895d */ /* 0x004fea0003900000 */
[----:B------:R-:W2:Y:S02]  /*1cb90*/  @!P0 SYNCS.PHASECHK.TRANS64 P0, [R4+URZ+0x28c60], R2 ;  /* 0x028c6002040085a7 */ /* 0x000ea4000800007f */
[----:B--2---:R-:W-:Y:S05]  /*1cba0*/  @!P0 BRA `(.L_x_4986) ;  /* 0xfffffffc00f08947 */ /* 0x004fea000383ffff */
[----:B------:R-:W-:Y:S05]  /*1cbb0*/  BRA `(.L_x_5106) ;  /* 0xffffffbc00b87947 */ /* 0x000fea000383ffff */
.L_x_5001:
[----:B-1----:R1:W2:Y:S02]  /*1cbc0*/  SYNCS.PHASECHK.TRANS64.TRYWAIT P0, [R4+URZ+0x28c40], R2 ;  /* 0x028c4002040075a7 */ /* 0x0022a4000800017f */
[----:B--2---:R-:W-:Y:S05]  /*1cbd0*/  @!P0 NANOSLEEP.SYNCS 0x989680 ;  /* 0x009896800000895d */ /* 0x004fea0003900000 */
[----:B------:R-:W2:Y:S02]  /*1cbe0*/  @!P0 SYNCS.PHASECHK.TRANS64 P0, [R4+URZ+0x28c40], R2 ;  /* 0x028c4002040085a7 */ /* 0x000ea4000800007f */
[----:B--2---:R-:W-:Y:S05]  /*1cbf0*/  @!P0 BRA `(.L_x_5001) ;  /* 0xfffffffc00f08947 */ /* 0x004fea000383ffff */
[----:B------:R-:W-:Y:S05]  /*1cc00*/  BRA `(.L_x_5107) ;  /* 0xffffffc800a47947 */ /* 0x000fea000383ffff */
.L_x_5006:
[----:B0-----:R0:W2:Y:S02]  /*1cc10*/  SYNCS.PHASECHK.TRANS64.TRYWAIT P0, [R4+URZ+0x28c60], R2 ;  /* 0x028c6002040075a7 */ /* 0x0010a4000800017f */
[----:B--2---:R-:W-:Y:S05]  /*1cc20*/  @!P0 NANOSLEEP.SYNCS 0x989680 ;  /* 0x009896800000895d */ /* 0x004fea0003900000 */
[----:B------:R-:W2:Y:S02]  /*1cc30*/  @!P0 SYNCS.PHASECHK.TRANS64 P0, [R4+URZ+0x28c60], R2 ;  /* 0x028c6002040085a7 */ /* 0x000ea4000800007f */
[----:B--2---:R-:W-:Y:S05]  /*1cc40*/  @!P0 BRA `(.L_x_5006) ;  /* 0xfffffffc00f08947 */ /* 0x004fea000383ffff */
[----:B------:R-:W-:Y:S05]  /*1cc50*/  BRA `(.L_x_5108) ;  /* 0xffffffcc002c7947 */ /* 0x000fea000383ffff */
.L_x_5022:
[----:B------:R-:W-:Y:S01]  /*1cc60*/  BSSY B0, `(.L_x_5109) ;  /* 0x0000008000007945 */ /* 0x000fe20003800000 */
[----:B------:R-:W-:Y:S02]  /*1cc70*/  IMAD.MOV.U32 R13, RZ, RZ, R16 ;  /* 0x000000ffff0d7224 */ /* 0x000fe400078e0010 */
[----:B------:R-:W-:Y:S02]  /*1cc80*/  IMAD.MOV.U32 R12, RZ, RZ, RZ ;  /* 0x000000ffff0c7224 */ /* 0x000fe400078e00ff */
[----:B-1----:R-:W-:Y:S02]  /*1cc90*/  IMAD.MOV.U32 R11, RZ, RZ, 0x1f ;  /* 0x0000001fff0b7424 */ /* 0x002fe400078e00ff */
[----:B------:R-:W-:-:S07]  /*1cca0*/  IMAD.MOV.U32 R15, RZ, RZ, -0x1 ;  /* 0xffffffffff0f7424 */ /* 0x000fce00078e00ff */
[----:B0----5:R-:W-:Y:S05]  /*1ccb0*/  WARPSYNC.COLLECTIVE R15, `(.L_x_5110) ;  /* 0x000000000f087348 */ /* 0x021fea0003c00000 */
[----:B0-----:R0:W1:Y:S02]  /*1ccc0*/  SHFL.IDX P6, R14, R13, R12, R11 ;  /* 0x0000000c0d0e7389 */ /* 0x00106400000c000b */
[----:B01---5:R-:W-:Y:S01]  /*1ccd0*/  ENDCOLLECTIVE ;  /* 0x000000000000791b */ /* 0x023fe20003800000 */
.L_x_5110:
[----:B------:R-:W-:Y:S05]  /*1cce0*/  BSYNC B0 ;  /* 0x0000000000007941 */ /* 0x000fea0003800000 */
.L_x_5109:
        /* <DEDUP_REMOVED lines=9> */
.L_x_5111:
        /* <DEDUP_REMOVED lines=18> */
.L_x_5112:
[----:B------:R-:W-:Y:S01]  /*1cea0*/  IMAD.MOV.U32 R12, RZ, RZ, 0x2 ;  /* 0x00000002ff0c7424 */ /* 0x000fe200078e00ff */
[----:B------:R-:W-:-:S05]  /*1ceb0*/  SEL R5, R14, RZ, P1 ;  /* 0x000000ff0e057207 */ /* 0x000fca0000800000 */
[----:B------:R-:W-:-:S04]  /*1cec0*/  IMAD.IADD R3, R2, 0x1, R5 ;  /* 0x0000000102037824 */ /* 0x000fc800078e0205 */
[----:B------:R-:W-:-:S07]  /*1ced0*/  IMAD.MOV.U32 R13, RZ, RZ, R3 ;  /* 0x000000ffff0d7224 */ /* 0x000fce00078e0003 */
[----:B------:R-:W-:Y:S05]  /*1cee0*/  WARPSYNC.COLLECTIVE R15, `(.L_x_5113) ;  /* 0x000000000f087348 */ /* 0x000fea0003c00000 */
[----:B------:R0:W1:Y:S02]  /*1cef0*/  SHFL.UP P6, R14, R13, R12, R11 ;  /* 0x0400000c0d0e7389 */ /* 0x00006400000c000b */
[----:B01----:R-:W-:Y:S01]  /*1cf00*/  ENDCOLLECTIVE ;  /* 0x000000000000791b */ /* 0x003fe20003800000 */
.L_x_5113:
        /* <DEDUP_REMOVED lines=8> */
.L_x_5114:
        /* <DEDUP_REMOVED lines=8> */
.L_x_5115:
        /* <DEDUP_REMOVED lines=8> */
.L_x_5116:
        /* <DEDUP_REMOVED lines=9> */
.L_x_5117:
[----:B------:R-:W-:Y:S01]  /*1d120*/  IMAD.MOV.U32 R16, RZ, RZ, R14 ;  /* 0x000000ffff107224 */ /* 0x000fe200078e000e */
[----:B------:R-:W-:Y:S06]  /*1d130*/  BRA `(.L_x_5118) ;  /* 0xffffffd400887947 */ /* 0x000fec000383ffff */
.L_x_5027:
        /* <DEDUP_REMOVED lines=8> */
.L_x_5120:
[----:B------:R-:W-:Y:S05]  /*1d1c0*/  BSYNC B0 ;  /* 0x0000000000007941 */ /* 0x000fea0003800000 */
.L_x_5119:
        /* <DEDUP_REMOVED lines=9> */
.L_x_5121:
[----:B------:R-:W-:Y:S01]  /*1d260*/  IMAD.MOV.U32 R12, RZ, RZ, 0x4 ;  /* 0x00000004ff0c7424 */ /* 0x000fe200078e00ff */
[----:B------:R-:W-:-:S05]  /*1d270*/  SEL R14, R14, RZ, P2 ;  /* 0x000000ff0e0e7207 */ /* 0x000fca0001000000 */
[----:B------:R-:W-:-:S04]  /*1d280*/  IMAD.IADD R3, R3, 0x1, R14 ;  /* 0x0000000103037824 */ /* 0x000fc800078e020e */
[----:B------:R-:W-:-:S07]  /*1d290*/  IMAD.MOV.U32 R13, RZ, RZ, R3 ;  /* 0x000000ffff0d7224 */ /* 0x000fce00078e0003 */
[----:B------:R-:W-:Y:S05]  /*1d2a0*/  WARPSYNC.COLLECTIVE R15, `(.L_x_5122) ;  /* 0x000000000f087348 */ /* 0x000fea0003c00000 */
[----:B------:R0:W1:Y:S02]  /*1d2b0*/  SHFL.UP P6, R14, R13, R12, R11 ;  /* 0x0400000c0d0e7389 */ /* 0x00006400000c000b */
[----:B01----:R-:W-:Y:S01]  /*1d2c0*/  ENDCOLLECTIVE ;  /* 0x000000000000791b */ /* 0x003fe20003800000 */
.L_x_5122:
[----:B------:R-:W-:Y:S01]  /*1d2d0*/  IMAD.MOV.U32 R12, RZ, RZ, 0x8 ;  /* 0x00000008ff0c7424 */ /* 0x000fe200078e00ff */
[----:B------:R-:W-:-:S05]  /*1d2e0*/  SEL R14, R14, RZ, P3 ;  /* 0x000000ff0e0e7207 */ /* 0x000fca0001800000 */
[----:B------:R-:W-:-:S04]  /*1d2f0*/  IMAD.IADD R3, R3, 0x1, R14 ;  /* 0x0000000103037824 */ /* 0x000fc800078e020e */
[----:B------:R-:W-:-:S07]  /*1d300*/  IMAD.MOV.U32 R13, RZ, RZ, R3 ;  /* 0x000000ffff0d7224 */ /* 0x000fce00078e0003 */
[----:B------:R-:W-:Y:S05]  /*1d310*/  WARPSYNC.COLLECTIVE R15, `(.L_x_5123) ;  /* 0x000000000f087348 */ /* 0x000fea0003c00000 */
[----:B------:R0:W1:Y:S02]  /*1d320*/  SHFL.UP P6, R14, R13, R12, R11 ;  /* 0x0400000c0d0e7389 */ /* 0x00006400000c000b */
[----:B01----:R-:W-:Y:S01]  /*1d330*/  ENDCOLLECTIVE ;  /* 0x000000000000791b */ /* 0x003fe20003800000 */
.L_x_5123:
[----:B------:R-:W-:Y:S01]  /*1d340*/  IMAD.MOV.U32 R12, RZ, RZ, 0x10 ;  /* 0x00000010ff0c7424 */ /* 0x000fe200078e00ff */
[----:B------:R-:W-:-:S05]  /*1d350*/  SEL R14, R14, RZ, P4 ;  /* 0x000000ff0e0e7207 */ /* 0x000fca0002000000 */
[----:B------:R-:W-:-:S04]  /*1d360*/  IMAD.IADD R3, R3, 0x1, R14 ;  /* 0x0000000103037824 */ /* 0x000fc800078e020e */
[----:B------:R-:W-:-:S07]  /*1d370*/  IMAD.MOV.U32 R13, RZ, RZ, R3 ;  /* 0x000000ffff0d7224 */ /* 0x000fce00078e0003 */
[----:B------:R-:W-:Y:S05]  /*1d380*/  WARPSYNC.COLLECTIVE R15, `(.L_x_5124) ;  /* 0x000000000f087348 */ /* 0x000fea0003c00000 */
[----:B------:R0:W1:Y:S02]  /*1d390*/  SHFL.UP P6, R14, R13, R12, R11 ;  /* 0x0400000c0d0e7389 */ /* 0x00006400000c000b */
[----:B01----:R-:W-:Y:S01]  /*1d3a0*/  ENDCOLLECTIVE ;  /* 0x000000000000791b */ /* 0x003fe20003800000 */
.L_x_5124:
        /* <DEDUP_REMOVED lines=8> */
.L_x_5125:
[----:B------:R-:W-:Y:S01]  /*1d430*/  IMAD.MOV.U32 R16, RZ, RZ, R14 ;  /* 0x000000ffff107224 */ /* 0x000fe200078e000e */
[----:B------:R-:W-:Y:S06]  /*1d440*/  BRA `(.L_x_5126) ;  /* 0xffffffd400607947 */ /* 0x000fec000383ffff */
.L_x_5029:
[----:B------:R-:W-:Y:S01]  /*1d450*/  BSSY B0, `(.L_x_5127) ;  /* 0x0000006000007945 */ /* 0x000fe20003800000 */
[----:B------:R-:W-:Y:S01]  /*1d460*/  PLOP3.LUT P6, PT, P6, PT, PT, 0x8, 0x0 ;  /* 0x000000000000781c */ /* 0x000fe200037ce170 */
[----:B------:R-:W-:-:S12]  /*1d470*/  IMAD.MOV.U32 R15, RZ, RZ, -0x1 ;  /* 0xffffffffff0f7424 */ /* 0x000fd800078e00ff */
[----:B0----5:R-:W-:Y:S05]  /*1d480*/  WARPSYNC.COLLECTIVE R15, `(.L_x_5128) ;  /* 0x000000000f087348 */ /* 0x021fea0003c00000 */
[----:B------:R-:W-:Y:S01]  /*1d490*/  VOTE.ANY R14, PT, P6 ;  /* 0x00000000000e7806 */ /* 0x000fe200030e0100 */
[----:B0----5:R-:W-:Y:S06]  /*1d4a0*/  ENDCOLLECTIVE ;  /* 0x000000000000791b */ /* 0x021fec0003800000 */
.L_x_5128:
[----:B------:R-:W-:Y:S05]  /*1d4b0*/  BSYNC B0 ;  /* 0x0000000000007941 */ /* 0x000fea0003800000 */
.L_x_5127:
        /* <DEDUP_REMOVED lines=9> */
.L_x_5129:
[----:B------:R-:W-:Y:S01]  /*1d550*/  IMAD.MOV.U32 R17, RZ, RZ, R14 ;  /* 0x000000ffff117224 */ /* 0x000fe200078e000e */
[----:B------:R-:W-:Y:S06]  /*1d560*/  BRA `(.L_x_5130) ;  /* 0xffffffd400507947 */ /* 0x000fec000383ffff */
.L_x_5031:
[----:B------:R-:W-:Y:S01]  /*1d570*/  BSSY B0, `(.L_x_5131) ;  /* 0x0000007000007945 */ /* 0x000fe20003800000 */
[----:B------:R-:W-:Y:S02]  /*1d580*/  IMAD.MOV.U32 R13, RZ, RZ, R3 ;  /* 0x000000ffff0d7224 */ /* 0x000fe400078e0003 */
[----:B------:R-:W-:Y:S02]  /*1d590*/  IMAD.MOV.U32 R11, RZ, RZ, 0x1f ;  /* 0x0000001fff0b7424 */ /* 0x000fe400078e00ff */
[----:B------:R-:W-:-:S07]  /*1d5a0*/  IMAD.MOV.U32 R15, RZ, RZ, -0x1 ;  /* 0xffffffffff0f7424 */ /* 0x000fce00078e00ff */
[----:B012--5:R-:W-:Y:S05]  /*1d5b0*/  WARPSYNC.COLLECTIVE R15, `(.L_x_5132) ;  /* 0x000000000f087348 */ /* 0x027fea0003c00000 */
[----:B------:R3:W4:Y:S02]  /*1d5c0*/  SHFL.IDX P6, R14, R13, R12, R11 ;  /* 0x0000000c0d0e7389 */ /* 0x00072400000c000b */
[----:B012345:R-:W-:Y:S01]  /*1d5d0*/  ENDCOLLECTIVE ;  /* 0x000000000000791b */ /* 0x03ffe20003800000 */
.L_x_5132:
[----:B------:R-:W-:Y:S05]  /*1d5e0*/  BSYNC B0 ;  /* 0x0000000000007941 */ /* 0x000fea0003800000 */
.L_x_5131:
[----:B------:R-:W-:Y:S01]  /*1d5f0*/  IMAD.MOV.U32 R3, RZ, RZ, R14 ;  /* 0x000000ffff037224 */ /* 0x000fe200078e000e */
[----:B------:R-:W-:Y:S06]  /*1d600*/  BRA `(.L_x_5133) ;  /* 0xffffffd400447947 */ /* 0x000fec000383ffff */
.L_x_5035:
[----:B0-----:R0:W1:Y:S02]  /*1d610*/  SYNCS.PHASECHK.TRANS64.TRYWAIT P0, [R0+URZ+0x28c20], R3 ;  /* 0x028c2003000075a7 */ /* 0x001064000800017f */
[----:B-1----:R-:W-:Y:S05]  /*1d620*/  @!P0 NANOSLEEP.SYNCS 0x989680 ;  /* 0x009896800000895d */ /* 0x002fea0003900000 */
[----:B------:R-:W1:Y:S02]  /*1d630*/  @!P0 SYNCS.PHASECHK.TRANS64 P0, [R0+URZ+0x28c20], R3 ;  /* 0x028c2003000085a7 */ /* 0x000e64000800007f */
[----:B-1----:R-:W-:Y:S05]  /*1d640*/  @!P0 BRA `(.L_x_5035) ;  /* 0xfffffffc00f08947 */ /* 0x002fea000383ffff */
[----:B------:R-:W-:Y:S05]  /*1d650*/  BRA `(.L_x_5134) ;  /* 0xffffffd800c87947 */ /* 0x000fea000383ffff */
.L_x_5036:
        /* <DEDUP_REMOVED lines=11> */
.L_x_5136:
[----:B------:R-:W-:Y:S05]  /*1d710*/  BSYNC B0 ;  /* 0x0000000000007941 */ /* 0x000fea0003800000 */
.L_x_5135:
[----:B------:R-:W-:Y:S05]  /*1d720*/  BRA `(.L_x_5137) ;  /* 0xffffffd800b07947 */ /* 0x000fea000383ffff */
.L_x_5037:
[----:B------:R-:W-:Y:S01]  /*1d730*/  BSSY B0, `(.L_x_5138) ;  /* 0x0000006000007945 */ /* 0x000fe20003800000 */
[----:B------:R-:W-:-:S07]  /*1d740*/  IMAD.MOV.U32 R15, RZ, RZ, -0x1 ;  /* 0xffffffffff0f7424 */ /* 0x000fce00078e00ff */
[----:B01---5:R-:W-:Y:S05]  /*1d750*/  WARPSYNC.COLLECTIVE R15, `(.L_x_5139) ;  /* 0x000000000f0c7348 */ /* 0x023fea0003c00000 */
[----:B------:R-:W-:Y:S02]  /*1d760*/  ELECT P6, UR62, PT ;  /* 0x00000000003e782f */ /* 0x000fe400038c0000 */
[----:B------:R-:W-:Y:S01]  /*1d770*/  MOV R14, UR62 ;  /* 0x0000003e000e7c02 */ /* 0x000fe20008000f00 */
[----:B01---5:R-:W-:Y:S10]  /*1d780*/  ENDCOLLECTIVE ;  /* 0x000000000000791b */ /* 0x023ff40003800000 */
.L_x_5139:
[----:B------:R-:W-:Y:S05]  /*1d790*/  BSYNC B0 ;  /* 0x0000000000007941 */ /* 0x000fea0003800000 */
.L_x_5138:
[----:B------:R-:W-:Y:S05]  /*1d7a0*/  BRA `(.L_x_5140) ;  /* 0xffffffd800a47947 */ /* 0x000fea000383ffff */
.L_x_5039:
[----:B0-----:R0:W1:Y:S02]  /*1d7b0*/  SYNCS.PHASECHK.TRANS64.TRYWAIT P0, [R6+URZ], R5 ;  /* 0x00000005060075a7 */ /* 0x001064000800017f */
[----:B-1----:R-:W-:Y:S05]  /*1d7c0*/  @!P0 NANOSLEEP.SYNCS 0x989680 ;  /* 0x009896800000895d */ /* 0x002fea0003900000 */
[----:B------:R-:W1:Y:S02]  /*1d7d0*/  @!P0 SYNCS.PHASECHK.TRANS64 P0, [R6+URZ], R5 ;  /* 0x00000005060085a7 */ /* 0x000e64000800007f */
[----:B-1----:R-:W-:Y:S05]  /*1d7e0*/  @!P0 BRA `(.L_x_5039) ;  /* 0xfffffffc00f08947 */ /* 0x002fea000383ffff */
[----:B------:R-:W-:Y:S05]  /*1d7f0*/  BRA `(.L_x_5141) ;  /* 0xffffffd800e07947 */ /* 0x000fea000383ffff */
.L_x_5040:
[----:B-1----:R1:W2:Y:S02]  /*1d800*/  SYNCS.PHASECHK.TRANS64.TRYWAIT P0, [R7+URZ], R2 ;  /* 0x00000002070075a7 */ /* 0x0022a4000800017f */
[----:B--2---:R-:W-:Y:S05]  /*1d810*/  @!P0 NANOSLEEP.SYNCS 0x989680 ;  /* 0x009896800000895d */ /* 0x004fea0003900000 */
[----:B------:R-:W2:Y:S02]  /*1d820*/  @!P0 SYNCS.PHASECHK.TRANS64 P0, [R7+URZ], R2 ;  /* 0x00000002070085a7 */ /* 0x000ea4000800007f */
[----:B--2---:R-:W-:Y:S05]  /*1d830*/  @!P0 BRA `(.L_x_5040) ;  /* 0xfffffffc00f08947 */ /* 0x004fea000383ffff */
[----:B------:R-:W-:Y:S05]  /*1d840*/  BRA `(.L_x_5142) ;  /* 0xffffffd800d47947 */ /* 0x000fea000383ffff */
.L_x_5042:
[----:B--2---:R2:W3:Y:S02]  /*1d850*/  SYNCS.PHASECHK.TRANS64.TRYWAIT P0, [R4+URZ], R5 ;  /* 0x00000005040075a7 */ /* 0x0044e4000800017f */
[----:B---3--:R-:W-:Y:S05]  /*1d860*/  @!P0 NANOSLEEP.SYNCS 0x989680 ;  /* 0x009896800000895d */ /* 0x008fea0003900000 */
[----:B------:R-:W3:Y:S02]  /*1d870*/  @!P0 SYNCS.PHASECHK.TRANS64 P0, [R4+URZ], R5 ;  /* 0x00000005040085a7 */ /* 0x000ee4000800007f */
[----:B---3--:R-:W-:Y:S05]  /*1d880*/  @!P0 BRA `(.L_x_5042) ;  /* 0xfffffffc00f08947 */ /* 0x008fea000383ffff */
[----:B------:R-:W-:Y:S05]  /*1d890*/  BRA `(.L_x_5143) ;  /* 0xffffffd800dc7947 */ /* 0x000fea000383ffff */
.L_x_5144:
        /* <DEDUP_REMOVED lines=14> */
.L_x_5882:


//--------------------- .text._ZN7cutlass13device_kernelIN5flash11enable_sm90INS1_16FlashAttnFwdSm90INS1_25CollectiveMainloopFwdSm90ILi2EN4cute5tupleIJNS5_1CILi1EEES8_S8_EEENS6_IJNS7_ILi64EEESA_SA_EEELi512ENS_10bfloat16_tEfNS_4arch4Sm90ELb1ELb0ELb0ELb1ELb0ELb0ELb1ELb0ELb0ELb1ELb0ELb0EEENS1_21CollectiveEpilogueFwdINS6_IJSA_NS7_ILi512EEESA_EEES9_SC_SE_Li256ELb1ELb1ELb0ELb0EEENS1_36VarlenDynamicPersistentTileSchedulerILi64ELi64ELi256ELi128ELb0ELb1ELb1ELb1ELb1ELb1EEEEEEEEEvNT_6ParamsE --------------------------
	.section	.text._ZN7cutlass13device_kernelIN5flash11enable_sm90INS1_16FlashAttnFwdSm90INS1_25CollectiveMainloopFwdSm90ILi2EN4cute5tupleIJNS5_1CILi1EEES8_S8_EEENS6_IJNS7_ILi64EEESA_SA_EEELi512ENS_10bfloat16_tEfNS_4arch4Sm90ELb1ELb0ELb0ELb1ELb0ELb0ELb1ELb0ELb0ELb1ELb0ELb0EEENS1_21CollectiveEpilogueFwdINS6_IJSA_NS7_ILi512EEESA_EEES9_SC_SE_Li256ELb1ELb1ELb0ELb0EEENS1_36VarlenDynamicPersistentTileSchedulerILi64ELi64ELi256ELi128ELb0ELb1ELb1ELb1ELb1ELb1EEEEEEEEEvNT_6ParamsE,"ax",@progbits
	.align	128
.text._ZN7cutlass13device_kernelIN5flash11enable_sm90INS1_16FlashAttnFwdSm90INS1_25CollectiveMainloopFwdSm90ILi2EN4cute5tupleIJNS5_1CILi1EEES8_S8_EEENS6_IJNS7_ILi64EEESA_SA_EEELi512ENS_10bfloat16_tEfNS_4arch4Sm90ELb1ELb0ELb0ELb1ELb0ELb0ELb1ELb0ELb0ELb1ELb0ELb0EEENS1_21CollectiveEpilogueFwdINS6_IJSA_NS7_ILi512EEESA_EEES9_SC_SE_Li256ELb1ELb1ELb0ELb0EEENS1_36VarlenDynamicPersistentTileSchedulerILi64ELi64ELi256ELi128ELb0ELb1ELb1ELb1ELb1ELb1EEEEEEEEEvNT_6ParamsE:
        .type           _ZN7cutlass13device_kernelIN5flash11enable_sm90INS1_16FlashAttnFwdSm90INS1_25CollectiveMainloopFwdSm90ILi2EN4cute5tupleIJNS5_1CILi1EEES8_S8_EEENS6_IJNS7_ILi64EEESA_SA_EEELi512ENS_10bfloat16_tEfNS_4arch4Sm90ELb1ELb0ELb0ELb1ELb0ELb0ELb1ELb0ELb0ELb1ELb0ELb0EEENS1_21CollectiveEpilogueFwdINS6_IJSA_NS7_ILi512EEESA_EEES9_SC_SE_Li256ELb1ELb1ELb0ELb0EEENS1_36VarlenDynamicPersistentTileSchedulerILi64ELi64ELi256ELi128ELb0ELb1ELb1ELb1ELb1ELb1EEEEEEEEEvNT_6ParamsE,@function
        .size           _ZN7cutlass13device_kernelIN5flash11enable_sm90INS1_16FlashAttnFwdSm90INS1_25CollectiveMainloopFwdSm90ILi2EN4cute5tupleIJNS5_1CILi1EEES8_S8_EEENS6_IJNS7_ILi64EEESA_SA_EEELi512ENS_10bfloat16_tEfNS_4arch4Sm90ELb1ELb0ELb0ELb1ELb0ELb0ELb1ELb0ELb0ELb1ELb0ELb0EEENS1_21CollectiveEpilogueFwdINS6_IJSA_NS7_ILi512EEESA_EEES9_SC_SE_Li256ELb1ELb1ELb0ELb0EEENS1_36VarlenDynamicPersistentTileSchedulerILi64ELi64ELi256ELi128ELb0ELb1ELb1ELb1ELb1ELb1EEEEEEEEEvNT_6ParamsE,(.L_x_5883 - _ZN7cutlass13device_kernelIN5flash11enable_sm90INS1_16FlashAttnFwdSm90INS1_25CollectiveMainloopFwdSm90ILi2EN4cute5tupleIJNS5_1CILi1EEES8_S8_EEENS6_IJNS7_ILi64EEESA_SA_EEELi512ENS_10bfloat16_tEfNS_4arch4Sm90ELb1ELb0ELb0ELb1ELb0ELb0ELb1ELb0ELb0ELb1ELb0ELb0EEENS1_21CollectiveEpilogueFwdINS6_IJSA_NS7_ILi512EEESA_EEES9_SC_SE_Li256ELb1ELb1ELb0ELb0EEENS1_36VarlenDynamicPersistentTileSchedulerILi64ELi64ELi256ELi128ELb0ELb1ELb1ELb1ELb1ELb1EEEEEEEEEvNT_6ParamsE)
        .other          _ZN7cutlass13device_kernelIN5flash11enable_sm90INS1_16FlashAttnFwdSm90INS1_25CollectiveMainloopFwdSm90ILi2EN4cute5tupleIJNS5_1CILi1EEES8_S8_EEENS6_IJNS7_ILi64EEESA_SA_EEELi512ENS_10bfloat16_tEfNS_4arch4Sm90ELb1ELb0ELb0ELb1ELb0ELb0ELb1ELb0ELb0ELb1ELb0ELb0EEENS1_21CollectiveEpilogueFwdINS6_IJSA_NS7_ILi512EEESA_EEES9_SC_SE_Li256ELb1ELb1ELb0ELb0EEENS1_36VarlenDynamicPersistentTileSchedulerILi64ELi64ELi256ELi128ELb0ELb1ELb1ELb1ELb1ELb1EEEEEEEEEvNT_6ParamsE,@"STO_CUDA_ENTRY STV_DEFAULT"
_ZN7cutlass13device_kernelIN5flash11enable_sm90INS1_16FlashAttnFwdSm90INS1_25CollectiveMainloopFwdSm90ILi2EN4cute5tupleIJNS5_1CILi1EEES8_S8_EEENS6_IJNS7_ILi64EEESA_SA_EEELi512ENS_10bfloat16_tEfNS_4arch4Sm90ELb1ELb0ELb0ELb1ELb0ELb0ELb1ELb0ELb0ELb1ELb0ELb0EEENS1_21CollectiveEpilogueFwdINS6_IJSA_NS7_ILi512EEESA_EEES9_SC_SE_Li256ELb1ELb1ELb0ELb0EEENS1_36VarlenDynamicPersistentTileSchedulerILi64ELi64ELi256ELi128ELb0ELb1ELb1ELb1ELb1ELb1EEEEEEEEEvNT_6ParamsE:
        /* <DEDUP_REMOVED lines=18> */
.L_x_5146:
[----:B------:R-:W-:Y:S05]  /*0120*/  BSYNC B0 ;  /* 0x0000000000007941 */ /* 0x000fea0003800000 */
.L_x_5145:
        /* <DEDUP_REMOVED lines=39> */
.L_x_5147:
        /* <DEDUP_REMOVED lines=22> */
.L_x_5148:
        /* <DEDUP_REMOVED lines=18> */
.L_x_5149:
        /* <DEDUP_REMOVED lines=22> */
.L_x_5150:
        /* <DEDUP_REMOVED lines=22> */
.L_x_5151:
[----:B------:R-:W-:Y:S01]  /*08e0*/  PLOP3.LUT P0, PT, PT, PT, UP0, 0x80, 0x0 ;  /* 0x000000000000781c */ /* 0x000fe20003f0f008 */
[----:B------:R-:W-:Y:S01]  /*08f0*/  UMOV UR36, 0x1 ;  /* 0x0000000100247882 */ /* 0x000fe20000000000 */
[----:B------:R-:W-:Y:S01]  /*0900*/  NOP ;  /* 0x0000000000007918 */ /* 0x000fe20000000000 */
[----:B------:R-:W-:Y:S01]  /*0910*/  USEL UR36, UR36, 0x2, !UP0 ;  /* 0x0000000224247887 */ /* 0x000fe2000c000000 */
[----:B------:R-:W-:Y:S01]  /*0920*/  ULDC.64 UR44, c[0x0][0x208] ;  /* 0x00008200002c7ab9 */ /* 0x000fe20000000a00 */
[----:B0123--:R-:W-:Y:S08]  /*0930*/  BAR.SYNC.DEFER_BLOCKING 0x0 ;  /* 0x0000000000007b1d */ /* 0x00fff00000010000 */
[----:B------:R-:W-:Y:S05]  /*0940*/  @!P0 BRA `(.L_x_5152) ;  /* 0x000000f400508947 */ /* 0x000fea0003800000 */
.L_x_5153:
        /* <DEDUP_REMOVED lines=9> */
[----:B0-----:R-:W-:Y:S01]  /*09e0*/  LOP3.LUT R0, R2, 0xffffff80, RZ, 0xc0, !PT ;  /* 0xffffff8002007812 */ /* 0x001fe200078ec0ff */
[----:B------:R-:W-:-:S03]  /*09f0*/  ULDC UR4, c[0x0][0xd3c] ;  /* 0x00034f0000047ab9 */ /* 0x000fc60000000800 */
[----:B------:R-:W-:-:S13]  /*0a00*/  ISETP.NE.AND P0, PT, R0, 0x80, PT ;  /* 0x000000800000780c */ /* 0x000fda0003f05270 */
[----:B------:R-:W-:Y:S06]  /*0a10*/  @!P0 BAR.ARV 0x8, 0x100 ;  /* 0x0204000000008b1d */ /* 0x000fec0000002000 */
[----:B------:R-:W-:-:S13]  /*0a20*/  ISETP.GE.U32.AND P0, PT, R2, 0x100, PT ;  /* 0x000001000200780c */ /* 0x000fda0003f06070 */
[----:B------:R-:W-:Y:S08]  /*0a30*/  @P0 BAR.ARV 0xf, 0x100 ;  /* 0x03c4000000000b1d */ /* 0x000ff00000002000 */
[----:B------:R-:W-:Y:S06]  /*0a40*/  BAR.SYNC.DEFER_BLOCKING 0x5, 0x180 ;  /* 0x0146000000007b1d */ /* 0x000fec0000010000 */
[----:B------:R-:W0:Y:S02]  /*0a50*/  LDS.128 R12, [R17+0x388d0] ;  /* 0x0388d000110c7984 */ /* 0x000e240000000c00 */
        /* <DEDUP_REMOVED lines=9> */
[----:B------:R-:W-:Y:S01]  /*0af0*/  ULOP3.LUT UR42, UR36, 0x1, URZ, 0xfc, !UPT ;  /* 0x00000001242a7892 */ /* 0x000fe2000f8efc3f */
[----:B------:R-:W-:Y:S02]  /*0b00*/  UMOV UR37, URZ ;  /* 0x0000003f00257c82 */ /* 0x000fe40008000000 */
[CC--:B------:R-:W-:Y:S02]  /*0b10*/  LEA.HI R3, R0.reuse, R203.reuse, RZ, 0x4 ;  /* 0x000000cb00037211 */ /* 0x0c0fe400078f20ff */
[----:B------:R-:W-:-:S02]  /*0b20*/  LEA.HI R198, R0, R203, RZ, 0x3 ;  /* 0x000000cb00c67211 */ /* 0x000fc400078f18ff */
[----:B------:R-:W-:Y:S02]  /*0b30*/  SHF.R.S32.HI R2, RZ, 0x4, R3 ;  /* 0x00000004ff027819 */ /* 0x000fe40000011403 */
[C---:B------:R-:W-:Y:S02]  /*0b40*/  LOP3.LUT R6, R3.reuse, 0xfffffff0, RZ, 0xc0, !PT ;  /* 0xfffffff003067812 */ /* 0x040fe400078ec0ff */
[----:B------:R-:W-:-:S03]  /*0b50*/  LEA.HI R4, R3, R2, RZ, 0x1 ;  /* 0x0000000203047211 */ /* 0x000fc600078f08ff */
[----:B------:R-:W-:Y:S01]  /*0b60*/  IMAD.IADD R6, R203, 0x1, -R6 ;  /* 0x00000001cb067824 */ /* 0x000fe200078e0a06 */
[----:B------:R-:W-:Y:S02]  /*0b70*/  LOP3.LUT R5, R4, 0x1ffffffe, RZ, 0xc0, !PT ;  /* 0x1ffffffe04057812 */ /* 0x000fe400078ec0ff */
[----:B------:R-:W-:-:S03]  /*0b80*/  LEA.HI R4, R0, R203, RZ, 0x5 ;  /* 0x000000cb00047211 */ /* 0x000fc600078f28ff */
[----:B------:R-:W-:Y:S01]  /*0b90*/  IMAD.IADD R8, R2, 0x1, -R5 ;  /* 0x0000000102087824 */ /* 0x000fe200078e0a05 */
[-C--:B------:R-:W-:Y:S02]  /*0ba0*/  LEA.HI R2, R0, R203.reuse, RZ, 0x7 ;  /* 0x000000cb00027211 */ /* 0x080fe400078f38ff */
[--C-:B------:R-:W-:Y:S01]  /*0bb0*/  SHF.R.S32.HI R10, RZ, 0x5, R4.reuse ;  /* 0x00000005ff0a7819 */ /* 0x100fe20000011404 */
[----:B------:R-:W-:Y:S01]  /*0bc0*/  IMAD.SHL.U32 R8, R8, 0x8, RZ ;  /* 0x0000000808087824 */ /* 0x000fe200078e00ff */
[----:B------:R-:W-:Y:S02]  /*0bd0*/  SHF.R.S32.HI R3, RZ, 0x1f, R4 ;  /* 0x0000001fff037819 */ /* 0x000fe40000011404 */
[----:B------:R-:W-:Y:S02]  /*0be0*/  LOP3.LUT R4, R2, 0xffffff80, RZ, 0xc0, !PT ;  /* 0xffffff8002047812 */ /* 0x000fe400078ec0ff */
[----:B------:R-:W-:Y:S02]  /*0bf0*/  LEA.HI R5, R0, R203, RZ, 0x2 ;  /* 0x000000cb00057211 */ /* 0x000fe400078f10ff */
[----:B------:R-:W-:Y:S01]  /*0c00*/  LEA.HI R3, R3, R10, RZ, 0x2 ;  /* 0x0000000a03037211 */ /* 0x000fe200078f10ff */
[----:B------:R-:W-:Y:S01]  /*0c10*/  IMAD.IADD R4, R203, 0x1, -R4 ;  /* 0x00000001cb047824 */ /* 0x000fe200078e0a04 */
[----:B------:R-:W-:-:S02]  /*0c20*/  LOP3.LUT R12, R5, 0xfffffffc, RZ, 0xc0, !PT ;  /* 0xfffffffc050c7812 */ /* 0x000fc400078ec0ff */
[----:B------:R-:W-:Y:S02]  /*0c30*/  SHF.R.S32.HI R199, RZ, 0x7, R2 ;  /* 0x00000007ffc77819 */ /* 0x000fe40000011402 */
[----:B------:R-:W-:Y:S01]  /*0c40*/  LOP3.LUT R9, R3, 0x3ffffc, RZ, 0xc0, !PT ;  /* 0x003ffffc03097812 */ /* 0x000fe200078ec0ff */
[----:B------:R-:W-:Y:S01]  /*0c50*/  IMAD.IADD R12, R203, 0x1, -R12 ;  /* 0x00000001cb0c7824 */ /* 0x000fe200078e0a0c */
[--C-:B------:R-:W-:Y:S01]  /*0c60*/  SHF.R.S32.HI R5, RZ, 0x1f, R6.reuse ;  /* 0x0000001fff057819 */ /* 0x100fe20000011406 */
[----:B------:R-:W-:Y:S01]  /*0c70*/  IMAD R14, R199, 0x100, R6 ;  /* 0x00000100c70e7824 */ /* 0x000fe200078e0206 */
[----:B------:R-:W-:Y:S01]  /*0c80*/  SHF.R.S32.HI R3, RZ, 0x1f, R4 ;  /* 0x0000001fff037819 */ /* 0x000fe20000011404 */
[----:B------:R-:W-:Y:S01]  /*0c90*/  IMAD.IADD R11, R10, 0x1, -R9 ;  /* 0x000000010a0b7824 */ /* 0x000fe200078e0a09 */
[----:B------:R-:W-:Y:S02]  /*0ca0*/  LEA.HI R7, R5, R6, RZ, 0x3 ;  /* 0x0000000605077211 */ /* 0x000fe400078f18ff */
[-C--:B------:R-:W-:Y:S01]  /*0cb0*/  LEA.HI R5, R3, R4.reuse, RZ, 0x2 ;  /* 0x0000000403057211 */ /* 0x080fe200078f10ff */
[----:B------:R-:W-:Y:S01]  /*0cc0*/  IMAD R19, R11, 0x10, R14 ;  /* 0x000000100b137824 */ /* 0x000fe200078e020e */
[C---:B------:R-:W-:Y:S01]  /*0cd0*/  LOP3.LUT R9, R7.reuse, 0xfffffff8, RZ, 0xc0, !PT ;  /* 0xfffffff807097812 */ /* 0x040fe200078ec0ff */
[----:B------:R-:W-:Y:S01]  /*0ce0*/  IMAD.SHL.U32 R7, R7, 0x40, RZ ;  /* 0x0000004007077824 */ /* 0x000fe200078e00ff */
[----:B------:R-:W-:Y:S01]  /*0cf0*/  LOP3.LUT R11, R5, 0x7ffffffc, RZ, 0xc0, !PT ;  /* 0x7ffffffc050b7812 */ /* 0x000fe200078ec0ff */
[----:B------:R-:W-:Y:S01]  /*0d00*/  IMAD.U32 R202, R19, 0x40, R8 ;  /* 0x0000004013ca7824 */ /* 0x000fe200078e0008 */
[----:B------:R-:W-:Y:S01]  /*0d10*/  LOP3.LUT R0, R198, 0xfffffff8, RZ, 0xc0, !PT ;  /* 0xfffffff8c6007812 */ /* 0x000fe200078ec0ff */
[----:B------:R-:W-:Y:S01]  /*0d20*/  IMAD.IADD R9, R6, 0x1, -R9 ;  /* 0x0000000106097824 */ /* 0x000fe200078e0a09 */
[----:B------:R-:W-:Y:S01]  /*0d30*/  LEA.HI R6, R3, R4, RZ, 0x5 ;  /* 0x0000000403067211 */ /* 0x000fe200078f28ff */
[----:B------:R-:W-:Y:S01]  /*0d40*/  IMAD.IADD R11, R4, 0x1, -R11 ;  /* 0x00000001040b7824 */ /* 0x000fe200078e0a0b */
[--C-:B------:R-:W-:Y:S01]  /*0d50*/  SHF.R.S32.HI R3, RZ, 0x2, R5.reuse ;  /* 0x00000002ff037819 */ /* 0x100fe20000011405 */
        /* <DEDUP_REMOVED lines=15> */
[----:B------:R-:W-:Y:S01]  /*0e50*/  LEA.HI R13, R12, R12, RZ, 0x1 ;  /* 0x0000000c0c0d7211 */ /* 0x000fe200078f08ff */
[C---:B------:R-:W-:Y:S01]  /*0e60*/  VIADD R193, R23.reuse, 0x100 ;  /* 0x0000010017c17836 */ /* 0x040fe20000000000 */
[----:B------:R-:W-:Y:S01]  /*0e70*/  LOP3.LUT R8, R8, R5, RZ, 0x3c, !PT ;  /* 0x0000000508087212 */ /* 0x000fe200078e3cff */
[C---:B------:R-:W-:Y:S01]  /*0e80*/  VIADD R192, R23.reuse, 0x140 ;  /* 0x0000014017c07836 */ /* 0x040fe20000000000 */
[----:B------:R-:W-:Y:S01]  /*0e90*/  LOP3.LUT R4, R4, 0xfffffff8, RZ, 0xc0, !PT ;  /* 0xfffffff804047812 */ /* 0x000fe200078ec0ff */
[----:B------:R-:W-:Y:S01]  /*0ea0*/  VIADD R201, R23, 0x180 ;  /* 0x0000018017c97836 */ /* 0x000fe20000000000 */
[----:B------:R-:W-:Y:S01]  /*0eb0*/  LEA.HI R2, R2, R199, RZ, 0x1 ;  /* 0x000000c702027211 */ /* 0x000fe200078f08ff */
[----:B------:R-:W-:Y:S01]  /*0ec0*/  IMAD.IADD R8, R7, 0x1, R8 ;  /* 0x0000000107087824 */ /* 0x000fe200078e0208 */
[----:B------:R-:W-:Y:S01]  /*0ed0*/  LOP3.LUT R13, R13, 0x1ffffffe, RZ, 0xc0, !PT ;  /* 0x1ffffffe0d0d7812 */ /* 0x000fe200078ec0ff */
[----:B------:R-:W-:Y:S01]  /*0ee0*/  IMAD.IADD R3, R3, 0x1, -R4 ;  /* 0x0000000103037824 */ /* 0x000fe200078e0a04 */
[----:B------:R-:W-:Y:S01]  /*0ef0*/  SHF.R.S32.HI R6, RZ, 0x5, R6 ;  /* 0x00000005ff067819 */ /* 0x000fe20000011406 */
[----:B------:R-:W-:Y:S01]  /*0f00*/  IMAD R185, R8, 0x2, R17 ;  /* 0x0000000208b97824 */ /* 0x000fe200078e0211 */
[----:B------:R-:W-:Y:S01]  /*0f10*/  LOP3.LUT R0, R2, 0xfffffe, RZ, 0xc0, !PT ;  /* 0x00fffffe02007812 */ /* 0x000fe200078ec0ff */
[----:B------:R-:W-:Y:S01]  /*0f20*/  VIADD R200, R23, 0x1c0 ;  /* 0x000001c017c87836 */ /* 0x000fe20000000000 */
[----:B------:R-:W-:Y:S01]  /*0f30*/  SEL R189, R189, 0xffffffc0, !P2 ;  /* 0xffffffc0bdbd7807 */ /* 0x000fe20005000000 */
        /* <DEDUP_REMOVED lines=8> */
[----:B------:R-:W-:Y:S01]  /*0fc0*/  IMAD.IADD R0, R199, 0x1, -R0 ;  /* 0x00000001c7007824 */ /* 0x000fe200078e0a00 */
[----:B------:R-:W-:Y:S01]  /*0fd0*/  SHF.R.S32.HI R207, RZ, 0x1f, R193 ;  /* 0x0000001fffcf7819 */ /* 0x000fe200000114c1 */
[C---:B------:R-:W-:Y:S01]  /*0fe0*/  @P1 VIADD R186, R190.reuse, 0xffffffe0 ;  /* 0xffffffe0beba1836 */ /* 0x040fe20000000000 */
[----:B------:R-:W-:Y:S01]  /*0ff0*/  SHF.R.S32.HI R206, RZ, 0x1f, R192 ;  /* 0x0000001fffce7819 */ /* 0x000fe200000114c0 */
[----:B------:R-:W-:Y:S01]  /*1000*/  IMAD.IADD R190, R190, 0x1, R189 ;  /* 0x00000001bebe7824 */ /* 0x000fe200078e02bd */
[----:B------:R-:W-:Y:S01]  /*1010*/  SHF.R.S32.HI R205, RZ, 0x1f, R201 ;  /* 0x0000001fffcd7819 */ /* 0x000fe200000114c9 */
[----:B------:R-:W-:Y:S01]  /*1020*/  IMAD.MOV.U32 R7, RZ, RZ, R15 ;  /* 0x000000ffff077224 */ /* 0x000fe200078e000f */
[----:B------:R-:W-:Y:S01]  /*1030*/  SHF.R.S32.HI R204, RZ, 0x1f, R200 ;  /* 0x0000001fffcc7819 */ /* 0x000fe200000114c8 */
[----:B------:R-:W-:-:S02]  /*1040*/  IMAD.MOV.U32 R2, RZ, RZ, RZ ;  /* 0x000000ffff027224 */ /* 0x000fc400078e00ff */
[----:B------:R-:W-:Y:S02]  /*1050*/  IMAD.SHL.U32 R184, R0, 0x100, RZ ;  /* 0x0000010000b87824 */ /* 0x000fe400078e00ff */
[----:B------:R-:W-:Y:S02]  /*1060*/  IMAD R191, R13, 0x8, R22 ;  /* 0x000000080dbf7824 */ /* 0x000fe400078e0216 */
[----:B------:R-:W-:-:S07]  /*1070*/  IMAD.IADD R189, R189, 0x1, R186 ;  /* 0x00000001bdbd7824 */ /* 0x000fce00078e02ba */
.L_x_5204:
[----:B012---:R-:W0:Y:S01]  /*1080*/  LDC.64 R4, c[0x0][0xd88] ;  /* 0x00036200ff047b82 */ /* 0x007e220000000a00 */
[----:B------:R-:W-:Y:S01]  /*1090*/  ULDC.64 UR8, c[0x0][0xb20] ;  /* 0x0002c80000087ab9 */ /* 0x000fe20000000a00 */
[----:B------:R-:W-:-:S06]  /*10a0*/  ULDC.64 UR10, c[0x0][0xb10] ;  /* 0x0002c400000a7ab9 */ /* 0x000fcc0000000a00 */
[----:B------:R-:W1:Y:S08]  /*10b0*/  LDC R187, c[0x0][0x288] ;  /* 0x0000a200ffbb7b82 */ /* 0x000e700000000800 */
[----:B---34-:R-:W2:Y:S01]  /*10c0*/  LDC.64 R8, c[0x0][0x418] ;  /* 0x00010600ff087b82 */ /* 0x018ea20000000a00 */
[----:B0-----:R-:W-:-:S07]  /*10d0*/  IMAD.WIDE R4, R7, 0x4, R4 ;  /* 0x0000000407047825 */ /* 0x001fce00078e0204 */
[----:B------:R-:W0:Y:S01]  /*10e0*/  LDC R0, c[0x0][0x424] ;  /* 0x00010900ff007b82 */ /* 0x000e220000000800 */
[----:B------:R-:W3:Y:S01]  /*10f0*/  LDG.E R4, desc[UR44][R4.64] ;  /* 0x0000002c04047981 */ /* 0x000ee2000c1e1900 */
[----:B------:R-:W-:Y:S01]  /*1100*/  UISETP.NE.U32.AND UP0, UPT, UR8, URZ, UPT ;  /* 0x0000003f0800728c */ /* 0x000fe2000bf05070 */
[----:B------:R-:W-:Y:S01]  /*1110*/  IMAD.MOV.U32 R3, RZ, RZ, RZ ;  /* 0x000000ffff037224 */ /* 0x000fe200078e00ff */
[----:B------:R-:W-:-:S04]  /*1120*/  UISETP.NE.U32.AND UP1, UPT, UR10, URZ, UPT ;  /* 0x0000003f0a00728c */ /* 0x000fc8000bf25070 */
[----:B------:R-:W4:Y:S01]  /*1130*/  LDC R11, c[0x0][0x2f0] ;  /* 0x0000bc00ff0b7b82 */ /* 0x000f220000000800 */
[----:B------:R-:W-:Y:S02]  /*1140*/  UISETP.NE.AND.EX UP0, UPT, UR9, URZ, UPT, UP0 ;  /* 0x0000003f0900728c */ /* 0x000fe4000bf05300 */
[----:B------:R-:W-:-:S04]  /*1150*/  UISETP.NE.AND.EX UP1, UPT, UR11, URZ, UPT, UP1 ;  /* 0x0000003f0b00728c */ /* 0x000fc8000bf25310 */
[----:B------:R-:W-:Y:S02]  /*1160*/  PLOP3.LUT P0, PT, PT, PT, UP0, 0x80, 0x0 ;  /* 0x000000000000781c */ /* 0x000fe40003f0f008 */
[----:B------:R-:W-:Y:S02]  /*1170*/  PLOP3.LUT P2, PT, PT, PT, UP1, 0x80, 0x0 ;  /* 0x000000000000781c */ /* 0x000fe40003f4f018 */
[----:B---3--:R-:W-:-:S13]  /*1180*/  R2UR UR41, R4 ;  /* 0x00000000042972ca */ /* 0x008fda00000e0000 */
        /* <DEDUP_REMOVED lines=8> */
[----:B------:R-:W-:-:S03]  /*1210*/  IMAD.U32 R6, RZ, RZ, UR10 ;  /* 0x0000000aff067e24 */ /* 0x000fc6000f8e00ff */
[----:B------:R-:W-:Y:S01]  /*1220*/  IMAD.U32 R7, RZ, RZ, UR11 ;  /* 0x0000000bff077e24 */ /* 0x000fe2000f8e00ff */
[----:B------:R3:W5:Y:S04]  /*1230*/  @P0 LDG.E R3, desc[UR44][R4.64] ;  /* 0x0000002c04030981 */ /* 0x000768000c1e1900 */
[----:B-1----:R3:W5:Y:S01]  /*1240*/  @P2 LDG.E R187, desc[UR44][R6.64] ;  /* 0x0000002c06bb2981 */ /* 0x002762000c1e1900 */
[----:B--2---:R-:W-:Y:S01]  /*1250*/  ISETP.NE.U32.AND P0, PT, R8, RZ, PT ;  /* 0x000000ff0800720c */ /* 0x004fe20003f05070 */
[----:B------:R-:W-:Y:S01]  /*1260*/  UMOV UR39, UR6 ;  /* 0x0000000600277c82 */ /* 0x000fe20008000000 */
[----:B------:R-:W-:Y:S02]  /*1270*/  ISETP.NE.U32.AND P1, PT, RZ, UR8, PT ;  /* 0x00000008ff007c0c */ /* 0x000fe4000bf25070 */
[----:B------:R-:W-:-:S02]  /*1280*/  ISETP.NE.AND.EX P0, PT, R9, RZ, PT, P0 ;  /* 0x000000ff0900720c */ /* 0x000fc40003f05300 */
[----:B------:R-:W-:Y:S02]  /*1290*/  ISETP.NE.AND.EX P1, PT, RZ, UR9, PT, P1 ;  /* 0x00000009ff007c0c */ /* 0x000fe4000bf25310 */
[----:B0-----:R-:W-:Y:S01]  /*12a0*/  SEL R0, R0, 0x1, P0 ;  /* 0x0000000100007807 */ /* 0x001fe20000000000 */
[----:B---34-:R-:W-:Y:S10]  /*12b0*/  @P2 BRA `(.L_x_5154) ;  /* 0x00000000002c2947 */ /* 0x018ff40003800000 */
        /* <DEDUP_REMOVED lines=8> */
[----:B-----5:R-:W2:Y:S04]  /*1340*/  LDG.E R187, desc[UR44][R4.64] ;  /* 0x0000002c04bb7981 */ /* 0x020ea8000c1e1900 */
[----:B------:R-:W2:Y:S02]  /*1350*/  LDG.E R6, desc[UR44][R4.64+0x4] ;  /* 0x0000042c04067981 */ /* 0x000ea4000c1e1900 */
[----:B--2---:R-:W-:-:S07]  /*1360*/  IMAD.IADD R187, R6, 0x1, -R187 ;  /* 0x0000000106bb7824 */ /* 0x004fce00078e0abb */
.L_x_5154:
[----:B------:R-:W-:Y:S01]  /*1370*/  IMAD R188, R0, R11, RZ ;  /* 0x0000000b00bc7224 */ /* 0x000fe200078e02ff */
[----:B------:R-:W-:Y:S06]  /*1380*/  @!P1 BRA `(.L_x_5155) ;  /* 0x0000000000189947 */ /* 0x000fec0003800000 */
[----:B------:R-:W-:-:S04]  /*1390*/  ULEA UR4, UP0, UR41, UR8, 0x2 ;  /* 0x0000000829047291 */ /* 0x000fc8000f80103f */
[----:B------:R-:W-:Y:S02]  /*13a0*/  ULEA.HI.X UR6, UR41, UR9, UR40, 0x2, UP0 ;  /* 0x0000000929067291 */ /* 0x000fe400080f1428 */
[----:B------:R-:W-:-:S04]  /*13b0*/  IMAD.U32 R4, RZ, RZ, UR4 ;  /* 0x00000004ff047e24 */ /* 0x000fc8000f8e00ff */
[----:B------:R-:W-:-:S05]  /*13c0*/  IMAD.U32 R5, RZ, RZ, UR6 ;  /* 0x00000006ff057e24 */ /* 0x000fca000f8e00ff */
[----:B------:R0:W5:Y:S01]  /*13d0*/  LDG.E R188, desc[UR44][R4.64] ;  /* 0x0000002c04bc7981 */ /* 0x000162000c1e1900 */
[----:B------:R-:W-:Y:S05]  /*13e0*/  BRA `(.L_x_5156) ;  /* 0x00000000002c7947 */ /* 0x000fea0003800000 */
.L_x_5155:
        /* <DEDUP_REMOVED lines=9> */
[----:B------:R-:W2:Y:S02]  /*1480*/  LDG.E R7, desc[UR44][R4.64+0x4] ;  /* 0x0000042c04077981 */ /* 0x000ea4000c1e1900 */
[----:B--2---:R-:W-:-:S07]  /*1490*/  IMAD.IADD R188, R7, 0x1, -R188 ;  /* 0x0000000107bc7824 */ /* 0x004fce00078e0abc */
.L_x_5156:
[----:B------:R-:W-:Y:S01]  /*14a0*/  UISETP.NE.AND UP0, UPT, UR43, 0x1, UPT ;  /* 0x000000012b00788c */ /* 0x000fe2000bf05270 */
[----:B-----5:R-:W-:Y:S01]  /*14b0*/  IMAD.IADD R188, R188, 0x1, -R3 ;  /* 0x00000001bcbc7824 */ /* 0x020fe200078e0a03 */
[----:B------:R-:W-:-:S03]  /*14c0*/  USHF.L.U32 UR38, UR5, 0x6, URZ ;  /* 0x0000000605267899 */ /* 0x000fc6000800063f */
[----:B------:R-:W-:Y:S01]  /*14d0*/  VIADD R0, R188, 0x3f ;  /* 0x0000003fbc007836 */ /* 0x000fe20000000000 */
[----:B------:R-:W-:-:S04]  /*14e0*/  PLOP3.LUT P0, PT, PT, PT, UP0, 0x80, 0x0 ;  /* 0x000000000000781c */ /* 0x000fc80003f0f008 */
[----:B------:R-:W-:-:S04]  /*14f0*/  SHF.R.S32.HI R3, RZ, 0x1f, R0 ;  /* 0x0000001fff037819 */ /* 0x000fc80000011400 */
[----:B------:R-:W-:-:S04]  /*1500*/  LEA.HI R3, R3, R0, RZ, 0x6 ;  /* 0x0000000003037211 */ /* 0x000fc800078f30ff */
[----:B------:R-:W-:Y:S01]  /*1510*/  SHF.R.S32.HI R168, RZ, 0x6, R3 ;  /* 0x00000006ffa87819 */ /* 0x000fe20000011403 */
[----:B------:R-:W-:Y:S06]  /*1520*/  @!P0 BRA `(.L_x_5157) ;  /* 0x0000001c003c8947 */ /* 0x000fec0003800000 */
[----:B------:R-:W1:Y:S01]  /*1530*/  LDC R0, c[0x0][0x448] ;  /* 0x00011200ff007b82 */ /* 0x000e620000000800 */
[----:B------:R-:W-:Y:S01]  /*1540*/  UIADD3 UR4, UR38, 0x3f, URZ ;  /* 0x0000003f26047890 */ /* 0x000fe2000fffe03f */
[----:B------:R-:W-:Y:S02]  /*1550*/  IADD3 R187, R188, 0x40, -R187 ;  /* 0x00000040bcbb7810 */ /* 0x000fe40007ffe8bb */
        /* <DEDUP_REMOVED lines=21> */
[----:B-1----:R-:W-:Y:S01]  /*16b0*/  ISETP.NE.AND P0, PT, R0, 0x1, PT ;  /* 0x000000010000780c */ /* 0x002fe20003f05270 */
        /* <DEDUP_REMOVED lines=12> */
[----:B------:R-:W1:Y:S01]  /*1780*/  @P0 LDC R3, c[0x0][0x44c] ;  /* 0x00011300ff030b82 */ /* 0x000e620000000800 */
[----:B------:R-:W-:Y:S01]  /*1790*/  IMAD.MOV.U32 R19, RZ, RZ, RZ ;  /* 0x000000ffff137224 */ /* 0x000fe200078e00ff */
[----:B------:R-:W-:Y:S02]  /*17a0*/  CS2R R92, SRZ ;  /* 0x00000000005c7805 */ /* 0x000fe4000001ff00 */
[----:B------:R-:W-:-:S02]  /*17b0*/  CS2R R90, SRZ ;  /* 0x00000000005a7805 */ /* 0x000fc4000001ff00 */
[----:B------:R-:W-:Y:S02]  /*17c0*/  CS2R R88, SRZ ;  /* 0x0000000000587805 */ /* 0x000fe4000001ff00 */
[----:B------:R-:W-:Y:S02]  /*17d0*/  CS2R R86, SRZ ;  /* 0x0000000000567805 */ /* 0x000fe4000001ff00 */
[----:B------:R-:W-:Y:S02]  /*17e0*/  CS2R R84, SRZ ;  /* 0x0000000000547805 */ /* 0x000fe4000001ff00 */
[----:B------:R-:W-:Y:S01]  /*17f0*/  CS2R R82, SRZ ;  /* 0x0000000000527805 */ /* 0x000fe2000001ff00 */
[----:B0-----:R-:W0:Y:S01]  /*1800*/  @P0 LDC R4, c[0x0][0x450] ;  /* 0x00011400ff040b82 */ /* 0x001e220000000800 */
        /* <DEDUP_REMOVED lines=15> */
[----:B-1----:R-:W-:Y:S01]  /*1900*/  @P0 IMAD.HI.U32 R3, R3, UR4, RZ ;  /* 0x0000000403030c27 */ /* 0x002fe2000f8e00ff */
[----:B------:R-:W-:Y:S02]  /*1910*/  CS2R R14, SRZ ;  /* 0x00000000000e7805 */ /* 0x000fe4000001ff00 */
[----:B------:R-:W-:Y:S02]  /*1920*/  CS2R R12, SRZ ;  /* 0x00000000000c7805 */ /* 0x000fe4000001ff00 */
[----:B------:R-:W-:Y:S02]  /*1930*/  CS2R R170, SRZ ;  /* 0x0000000000aa7805 */ /* 0x000fe4000001ff00 */
[----:B------:R-:W-:Y:S01]  /*1940*/  CS2R R38, SRZ ;  /* 0x0000000000267805 */ /* 0x000fe2000001ff00 */
[----:B------:R-:W-:Y:S01]  /*1950*/  IMAD.MOV.U32 R169, RZ, RZ, RZ ;  /* 0x000000ffffa97224 */ /* 0x000fe200078e00ff */
[----:B------:R-:W-:-:S02]  /*1960*/  CS2R R172, SRZ ;  /* 0x0000000000ac7805 */ /* 0x000fc4000001ff00 */
[----:B------:R-:W-:Y:S02]  /*1970*/  CS2R R34, SRZ ;  /* 0x0000000000227805 */ /* 0x000fe4000001ff00 */
[----:B0-----:R-:W-:Y:S01]  /*1980*/  @P0 SHF.R.U32.HI R0, RZ, R4, R3 ;  /* 0x00000004ff000219 */ /* 0x001fe20000011603 */
[----:B------:R-:W-:Y:S01]  /*1990*/  IMAD.MOV.U32 R31, RZ, RZ, RZ ;  /* 0x000000ffff1f7224 */ /* 0x000fe200078e00ff */
[----:B------:R-:W-:Y:S02]  /*19a0*/  PLOP3.LUT P0, PT, PT, PT, PT, 0x80, 0x0 ;  /* 0x000000000000781c */ /* 0x000fe40003f0f070 */
[----:B------:R-:W-:Y:S02]  /*19b0*/  CS2R R10, SRZ ;  /* 0x00000000000a7805 */ /* 0x000fe4000001ff00 */
[----:B------:R-:W-:Y:S01]  /*19c0*/  CS2R R174, SRZ ;  /* 0x0000000000ae7805 */ /* 0x000fe2000001ff00 */
[----:B------:R-:W-:Y:S02]  /*19d0*/  IMAD.IADD R0, R187, 0x1, R0 ;  /* 0x00000001bb007824 */ /* 0x000fe400078e0200 */
[----:B------:R-:W-:-:S02]  /*19e0*/  IMAD.MOV.U32 R27, RZ, RZ, RZ ;  /* 0x000000ffff1b7224 */ /* 0x000fc400078e00ff */
[----:B------:R-:W-:Y:S01]  /*19f0*/  IMAD.MOV.U32 R9, RZ, RZ, RZ ;  /* 0x000000ffff097224 */ /* 0x000fe200078e00ff */
[----:B------:R-:W-:Y:S01]  /*1a00*/  SHF.R.S32.HI R3, RZ, 0x1f, R0 ;  /* 0x0000001fff037819 */ /* 0x000fe20000011400 */
[----:B------:R-:W-:-:S03]  /*1a10*/  IMAD.MOV.U32 R20, RZ, RZ, RZ ;  /* 0x000000ffff147224 */ /* 0x000fc600078e00ff */
        /* <DEDUP_REMOVED lines=69> */
.L_x_5160:
        /* <DEDUP_REMOVED lines=172> */
.L_x_5159:
        /* <DEDUP_REMOVED lines=143> */
.L_x_5157:
[----:B------:R-:W1:Y:S01]  /*3220*/  LDC R0, c[0x0][0x448] ;  /* 0x00011200ff007b82 */ /* 0x000e620000000800 */
[----:B------:R-:W-:Y:S01]  /*3230*/  UIADD3 UR4, UR38, 0x3f, URZ ;  /* 0x0000003f26047890 */ /* 0x000fe2000fffe03f */
[----:B0-----:R-:W-:Y:S02]  /*3240*/  IADD3 R5, R188, 0x40, -R187 ;  /* 0x00000040bc057810 */ /* 0x001fe40007ffe8bb */
        /* <DEDUP_REMOVED lines=21> */
[----:B-1----:R-:W-:-:S02]  /*33a0*/  ISETP.NE.AND P0, PT, R0, 0x1, PT ;  /* 0x000000010000780c */ /* 0x002fc40003f05270 */
        /* <DEDUP_REMOVED lines=12> */
[----:B------:R-:W0:Y:S01]  /*3470*/  @P0 LDC R0, c[0x0][0x44c] ;  /* 0x00011300ff000b82 */ /* 0x000e220000000800 */
[----:B------:R-:W-:-:S02]  /*3480*/  CS2R R92, SRZ ;  /* 0x00000000005c7805 */ /* 0x000fc4000001ff00 */
[----:B------:R-:W-:Y:S02]  /*3490*/  CS2R R90, SRZ ;  /* 0x00000000005a7805 */ /* 0x000fe4000001ff00 */
        /* <DEDUP_REMOVED lines=24> */
[----:B------:R-:W-:Y:S01]  /*3620*/  CS2R R38, SRZ ;  /* 0x0000000000267805 */ /* 0x000fe2000001ff00 */
[----:B------:R-:W-:Y:S01]  /*3630*/  IMAD.U32 R0, RZ, RZ, UR4 ;  /* 0x00000004ff007e24 */ /* 0x000fe2000f8e00ff */
[----:B------:R-:W-:Y:S01]  /*3640*/  CS2R R172, SRZ ;  /* 0x0000000000ac7805 */ /* 0x000fe2000001ff00 */
[----:B------:R-:W-:Y:S01]  /*3650*/  IMAD.MOV.U32 R169, RZ, RZ, RZ ;  /* 0x000000ffffa97224 */ /* 0x000fe200078e00ff */
[----:B------:R-:W-:-:S02]  /*3660*/  CS2R R34, SRZ ;  /* 0x0000000000227805 */ /* 0x000fc4000001ff00 */
[----:B-1----:R-:W-:Y:S01]  /*3670*/  @P0 SHF.R.U32.HI R0, RZ, R4, R3 ;  /* 0x00000004ff000219 */ /* 0x002fe20000011603 */
[----:B------:R-:W-:Y:S01]  /*3680*/  IMAD.MOV.U32 R31, RZ, RZ, RZ ;  /* 0x000000ffff1f7224 */ /* 0x000fe200078e00ff */
[----:B------:R-:W-:Y:S02]  /*3690*/  PLOP3.LUT P0, PT, PT, PT, PT, 0x80, 0x0 ;  /* 0x000000000000781c */ /* 0x000fe40003f0f070 */
[----:B------:R-:W-:Y:S02]  /*36a0*/  CS2R R10, SRZ ;  /* 0x00000000000a7805 */ /* 0x000fe4000001ff00 */
[----:B------:R-:W-:Y:S01]  /*36b0*/  CS2R R174, SRZ ;  /* 0x0000000000ae7805 */ /* 0x000fe2000001ff00 */
[----:B------:R-:W-:Y:S02]  /*36c0*/  IMAD.IADD R0, R5, 0x1, R0 ;  /* 0x0000000105007824 */ /* 0x000fe400078e0200 */
[----:B------:R-:W-:Y:S02]  /*36d0*/  IMAD.MOV.U32 R27, RZ, RZ, RZ ;  /* 0x000000ffff1b7224 */ /* 0x000fe400078e00ff */
        /* <DEDUP_REMOVED lines=38> */
.L_x_5161:
        /* <DEDUP_REMOVED lines=9> */
.L_x_5351:
[----:B------:R-:W-:Y:S05]  /*39d0*/  @!P0 BRA `(.L_x_5163) ;  /* 0x0000000000048947 */ /* 0x000fea0003800000 */
[----:B------:R-:W-:Y:S01]  /*39e0*/  BPT.TRAP 0x1 ;  /* 0x000000040000795c */ /* 0x000fe20000300000 */
.L_x_5163:
[----:B------:R-:W-:Y:S01]  /*39f0*/  IMAD R5, R2, 0x8, R17 ;  /* 0x0000000802057824 */ /* 0x000fe200078e0211 */
[----:B------:R-:W-:-:S04]  /*3a00*/  SHF.L.U32 R8, R16, 0x1f, RZ ;  /* 0x0000001f10087819 */ /* 0x000fc800000006ff */
[----:B------:R1:W2:Y:S01]  /*3a10*/  SYNCS.PHASECHK.TRANS64.TRYWAIT P1, [R5+URZ+0x38830], R8 ;  /* 0x03883008050075a7 */ /* 0x0002a2000802017f */
[----:B------:R-:W-:Y:S05]  /*3a20*/  @!P0 BRA `(.L_x_5164) ;  /* 0x0000000000048947 */ /* 0x000fea0003800000 */
[----:B------:R-:W-:Y:S01]  /*3a30*/  BPT.TRAP 0x1 ;  /* 0x000000040000795c */ /* 0x000fe20000300000 */
.L_x_5164:
[----:B------:R-:W-:-:S05]  /*3a40*/  VIADD R0, R17, 0x22400 ;  /* 0x0002240011007836 */ /* 0x000fca0000000000 */
[----:B------:R-:W-:-:S04]  /*3a50*/  SHF.R.U32.HI R0, RZ, 0x4, R0 ;  /* 0x00000004ff007819 */ /* 0x000fc80000011600 */
[----:B------:R-:W-:Y:S01]  /*3a60*/  LOP3.LUT R0, R0, 0x3fff, RZ, 0xc0, !PT ;  /* 0x00003fff00007812 */ /* 0x000fe200078ec0ff */
[----:B--2---:R-:W-:Y:S06]  /*3a70*/  @P1 BRA `(.L_x_5165) ;  /* 0x0000000000081947 */ /* 0x004fec0003800000 */
[----:B------:R-:W2:Y:S02]  /*3a80*/  SYNCS.PHASECHK.TRANS64.TRYWAIT P1, [R5+URZ+0x38830], R8 ;  /* 0x03883008050075a7 */ /* 0x000ea4000802017f */
[----:B--2---:R-:W-:Y:S05]  /*3a90*/  @!P1 BRA `(.L_x_5166) ;  /* 0x0000014400d09947 */ /* 0x004fea0003800000 */
.L_x_5165:
        /* <DEDUP_REMOVED lines=18> */
[C---:B------:R-:W-:Y:S02]  /*3bc0*/  VIADD R6, R3.reuse, 0x2 ;  /* 0x0000000203067836 */ /* 0x040fe40000000000 */
        /* <DEDUP_REMOVED lines=21> */
.L_x_5352:
[----:B------:R-:W-:Y:S05]  /*3d20*/  @!P0 BRA `(.L_x_5168) ;  /* 0x0000000000048947 */ /* 0x000fea0003800000 */
[----:B------:R-:W-:Y:S01]  /*3d30*/  BPT.TRAP 0x1 ;  /* 0x000000040000795c */ /* 0x000fe20000300000 */
.L_x_5168:
[----:B------:R4:W0:Y:S01]  /*3d40*/  SYNCS.PHASECHK.TRANS64.TRYWAIT P1, [R5+URZ+0x38850], R8 ;  /* 0x03885008050075a7 */ /* 0x000822000802017f */
[----:B------:R-:W-:Y:S05]  /*3d50*/  @!P0 BRA `(.L_x_5169) ;  /* 0x0000000000048947 */ /* 0x000fea0003800000 */
[----:B------:R-:W-:Y:S01]  /*3d60*/  BPT.TRAP 0x1 ;  /* 0x000000040000795c */ /* 0x000fe20000300000 */
.L_x_5169:
        /* <DEDUP_REMOVED lines=12> */
.L_x_5170:
[----:B------:R-:W-:Y:S01]  /*3e30*/  R2UR UR20, R4 ;  /* 0x00000000041472ca */ /* 0x000fe200000e0000 */
[----:B------:R-:W-:Y:S01]  /*3e40*/  WARPGROUP.ARRIVE ;  /* 0x00000000000079c5 */ /* 0x000fe20000000000 */
[----:B------:R-:W-:Y:S01]  /*3e50*/  R2UR UR22, R6 ;  /* 0x00000000061672ca */ /* 0x000fe200000e0000 */
[----:B------:R-:W-:Y:S01]  /*3e60*/  UMOV UR21, 0x40000040 ;  /* 0x4000004000157882 */ /* 0x000fe20000000000 */
[----:B------:R-:W-:Y:S01]  /*3e70*/  UMOV UR23, 0x40000040 ;  /* 0x4000004000177882 */ /* 0x000fe20000000000 */
[----:B012-4-:R-:W-:Y:S01]  /*3e80*/  VIADD R8, R4, 0x2 ;  /* 0x0000000204087836 */ /* 0x017fe20000000000 */
[----:B------:R-:W-:Y:S01]  /*3e90*/  UMOV UR25, 0x40000040 ;  /* 0x4000004000197882 */ /* 0x000fe20000000000 */
[----:B------:R-:W-:Y:S01]  /*3ea0*/  VIADD R7, R6, 0x2 ;  /* 0x0000000206077836 */ /* 0x000fe20000000000 */
        /* <DEDUP_REMOVED lines=8> */
[----:B------:R-:W-:-:S02]  /*3f30*/  VIADD R10, R6, 0x800 ;  /* 0x00000800060a7836 */ /* 0x000fc40000000000 */
[----:B------:R-:W1:Y:S01]  /*3f40*/  S2R R57, SR_TID.X ;  /* 0x0000000000397919 */ /* 0x000e620000002100 */
[----:B------:R-:W-:Y:S01]  /*3f50*/  IMAD R217, R2, 0x1000, R19 ;  /* 0x0000100002d97824 */ /* 0x000fe200078e0213 */
[----:B------:R-:W-:-:S03]  /*3f60*/  UMOV UR7, 0x40000040 ;  /* 0x4000004000077882 */ /* 0x000fc60000000000 */
[C---:B------:R-:W-:Y:S01]  /*3f70*/  VIADD R219, R217.reuse, 0x80 ;  /* 0x00000080d9db7836 */ /* 0x040fe20000000000 */
[----:B------:R-:W-:Y:S02]  /*3f80*/  R2UR UR6, R217 ;  /* 0x00000000d90672ca */ /* 0x000fe400000e0000 */
        /* <DEDUP_REMOVED lines=277> */
[----:B------:R-:W-:-:S02]  /*50e0*/  IMAD.IADD R10, R11, 0x1, R10 ;  /* 0x000000010b0a7824 */ /* 0x000fc400078e020a */
[----:B------:R-:W-:Y:S01]  /*50f0*/  IMAD.MOV.U32 R11, RZ, RZ, 0x40 ;  /* 0x00000040ff0b7424 */ /* 0x000fe200078e00ff */
[----:B------:R-:W-:Y:S02]  /*5100*/  WARPGROUP.DEPBAR.LE gsb0, 0x0 ;  /* 0x00008000000079c5 */ /* 0x000fe40000010000 */
        /* <DEDUP_REMOVED lines=15> */
[----:B------:R-:W-:Y:S01]  /*5200*/  IMAD.MOV.U32 R8, RZ, RZ, 0x1000 ;  /* 0x00001000ff087424 */ /* 0x000fe200078e00ff */
[----:B------:R-:W0:Y:S04]  /*5210*/  LDC R10, c[0x0][0x448] ;  /* 0x00011200ff0a7b82 */ /* 0x000e280000000800 */
[----:B------:R-:W-:-:S04]  /*5220*/  SEL R8, R8, 0xf80, P1 ;  /* 0x00000f8008087807 */ /* 0x000fc80000800000 */
[----:B------:R-:W-:-:S04]  /*5230*/  LOP3.LUT R8, R8, 0x1e00, RZ, 0xc0, !PT ;  /* 0x00001e0008087812 */ /* 0x000fc800078ec0ff */
[CC--:B------:R-:W-:Y:S02]  /*5240*/  IADD3 R9, R7.reuse, R8.reuse, R4 ;  /* 0x0000000807097210 */ /* 0x0c0fe40007ffe004 */
[----:B------:R-:W-:Y:S02]  /*5250*/  IADD3 R6, R7, R8, R6 ;  /* 0x0000000807067210 */ /* 0x000fe40007ffe006 */
[----:B0-----:R-:W-:-:S13]  /*5260*/  ISETP.NE.AND P1, PT, R10, 0x1, PT ;  /* 0x000000010a00780c */ /* 0x001fda0003f25270 */
[----:B------:R-:W0:Y:S08]  /*5270*/  @P1 LDC R7, c[0x0][0x44c] ;  /* 0x00011300ff071b82 */ /* 0x000e300000000800 */
[----:B------:R-:W1:Y:S01]  /*5280*/  @P1 LDC R8, c[0x0][0x450] ;  /* 0x00011400ff081b82 */ /* 0x000e620000000800 */
        /* <DEDUP_REMOVED lines=8> */
[----:B0-----:R-:W-:-:S05]  /*5310*/  @P1 IMAD.HI.U32 R7, R6, R7, RZ ;  /* 0x0000000706071227 */ /* 0x001fca00078e00ff */
[----:B-1----:R-:W-:Y:S01]  /*5320*/  @P1 SHF.R.U32.HI R6, RZ, R8, R7 ;  /* 0x00000008ff061219 */ /* 0x002fe20000011607 */
[C---:B------:R-:W-:Y:S02]  /*5330*/  IMAD R7, R168.reuse, -0x40, R11 ;  /* 0xffffffc0a8077824 */ /* 0x040fe400078e020b */
[----:B------:R-:W-:Y:S02]  /*5340*/  VIADD R168, R168, 0xfffffffe ;  /* 0xfffffffea8a87836 */ /* 0x000fe40000000000 */
[----:B------:R-:W0:Y:S01]  /*5350*/  SHFL.IDX PT, R9, R6, RZ, 0x1c1f ;  /* 0x001c1fff06097589 */ /* 0x000e2200000e0000 */
[----:B------:R-:W-:Y:S02]  /*5360*/  IADD3 R8, R188, 0x1, R7 ;  /* 0x00000001bc087810 */ /* 0x000fe40007ffe007 */
[----:B------:R-:W-:Y:S01]  /*5370*/  IADD3 R7, -R18, R7, R188 ;  /* 0x0000000712077210 */ /* 0x000fe20007ffe1bc */
[----:B------:R-:W1:Y:S01]  /*5380*/  SHFL.IDX PT, R6, R6, 0x1, 0x1c1f ;  /* 0x003c1f0006067f89 */ /* 0x000e6200000e0000 */
[----:B------:R-:W-:-:S02]  /*5390*/  IADD3 R8, -R187, R8, -R18 ;  /* 0x00000008bb087210 */ /* 0x000fc40007ffe912 */
[----:B------:R-:W-:Y:S02]  /*53a0*/  R2UR UR30, R168 ;  /* 0x00000000a81e72ca */ /* 0x000fe400000e0000 */
[----:B0-----:R-:W-:-:S04]  /*53b0*/  VIADDMNMX R9, R9, R8, R7, PT ;  /* 0x0000000809097246 */ /* 0x001fc80003800107 */
[C---:B------:R-:W-:Y:S02]  /*53c0*/  ISETP.GT.AND P2, PT, R9.reuse, RZ, PT ;  /* 0x000000ff0900720c */ /* 0x040fe40003f44270 */
[C---:B------:R-:W-:Y:S02]  /*53d0*/  ISETP.GT.AND P3, PT, R9.reuse, 0x1, PT ;  /* 0x000000010900780c */ /* 0x040fe40003f64270 */
[----:B------:R-:W-:Y:S02]  /*53e0*/  ISETP.GT.AND P4, PT, R9, 0x8, PT ;  /* 0x000000080900780c */ /* 0x000fe40003f84270 */
[----:B-1----:R-:W-:Y:S01]  /*53f0*/  VIADDMNMX R8, R6, R8, R7, PT ;  /* 0x0000000806087246 */ /* 0x002fe20003800107 */
        /* <DEDUP_REMOVED lines=64> */
[----:B0-----:R-:W-:Y:S02]  /*5800*/  FMNMX.FTZ R11, R10, R9, !PT ;  /* 0x000000090a0b7209 */ /* 0x001fe40007810000 */
[----:B------:R-:W-:Y:S02]  /*5810*/  FSEL R35, R35, -INF , P2 ;  /* 0xff80000023237808 */ /* 0x000fe40001000000 */
[----:B------:R-:W-:Y:S01]  /*5820*/  FMNMX.FTZ R6, R34, R7, !PT ;  /* 0x0000000722067209 */ /* 0x000fe20007810000 */
[----:B------:R-:W0:Y:S01]  /*5830*/  SHFL.BFLY PT, R12, R11, 0x1, 0x1f ;  /* 0x0c201f000b0c7f89 */ /* 0x000e2200000e0000 */
        /* <DEDUP_REMOVED lines=15> */
[----:B0-----:R-:W-:Y:S02]  /*5930*/  FMNMX.FTZ R7, R11, R12, !PT ;  /* 0x0000000c0b077209 */ /* 0x001fe40007810000 */
[----:B------:R-:W-:Y:S02]  /*5940*/  ISETP.GT.AND P2, PT, R8, 0x30, PT ;  /* 0x000000300800780c */ /* 0x000fe40003f44270 */
[----:B------:R-:W-:Y:S01]  /*5950*/  FSEL R47, R47, -INF , P4 ;  /* 0xff8000002f2f7808 */ /* 0x000fe20002000000 */
[C---:B------:R-:W-:Y:S01]  /*5960*/  FMUL.FTZ R10, R7.reuse, UR28 ;  /* 0x0000001c070a7c20 */ /* 0x040fe20008410000 */
        /* <DEDUP_REMOVED lines=12> */
[----:B------:R-:W-:Y:S01]  /*5a30*/  MUFU.EX2 R6, R24 ;  /* 0x0000001800067308 */ /* 0x000fe20000000800 */
        /* <DEDUP_REMOVED lines=14> */
[--C-:B------:R-:W-:Y:S01]  /*5b20*/  FFMA.FTZ R171, R48, UR28, -R56.reuse ;  /* 0x0000001c30ab7c23 */ /* 0x100fe20008010838 */
[----:B------:R-:W0:Y:S01]  /*5b30*/  SHFL.BFLY PT, R21, R8, 0x2, 0x1f ;  /* 0x0c401f0008157f89 */ /* 0x000e2200000e0000 */
[--C-:B------:R-:W-:Y:S01]  /*5b40*/  FFMA.FTZ R172, R49, UR28, -R56.reuse ;  /* 0x0000001c31ac7c23 */ /* 0x100fe20008010838 */
[--C-:B------:R-:W-:Y:S01]  /*5b50*/  FFMA.FTZ R173, R52, UR28, -R56.reuse ;  /* 0x0000001c34ad7c23 */ /* 0x100fe20008010838 */
[--C-:B------:R-:W-:Y:S01]  /*5b60*/  FFMA.FTZ R174, R53, UR28, -R56.reuse ;  /* 0x0000001c35ae7c23 */ /* 0x100fe20008010838 */
[----:B------:R-:W1:Y:S08]  /*5b70*/  MUFU.EX2 R9, R9 ;  /* 0x0000000900097308 */ /* 0x000e700000000800 */
[----:B------:R-:W-:Y:S08]  /*5b80*/  MUFU.EX2 R10, R10 ;  /* 0x0000000a000a7308 */ /* 0x000ff00000000800 */
[----:B------:R-:W2:Y:S01]  /*5b90*/  MUFU.EX2 R11, R11 ;  /* 0x0000000b000b7308 */ /* 0x000ea20000000800 */
[----:B-1----:R-:W-:Y:S01]  /*5ba0*/  F2FP.BF16.F32.PACK_AB R152, R9, R6 ;  /* 0x000000060998723e */ /* 0x002fe200000010ff */
[----:B------:R-:W-:Y:S01]  /*5bb0*/  FADD.FTZ R9, R6, R9 ;  /* 0x0000000906097221 */ /* 0x000fe20000010000 */
[----:B------:R-:W-:Y:S01]  /*5bc0*/  IMAD.U32 R6, RZ, RZ, UR38 ;  /* 0x00000026ff067e24 */ /* 0x000fe2000f8e00ff */
[----:B0-----:R-:W-:Y:S01]  /*5bd0*/  FMNMX.FTZ R24, R8, R21, !PT ;  /* 0x0000001508187209 */ /* 0x001fe20007810000 */
[----:B------:R-:W-:-:S03]  /*5be0*/  FFMA.FTZ R21, R41, UR28, -R56 ;  /* 0x0000001c29157c23 */ /* 0x000fc60008010838 */
        /* <DEDUP_REMOVED lines=8> */
[----:B0-----:R-:W-:-:S02]  /*5c70*/  FMNMX.FTZ R8, R24, R25, !PT ;  /* 0x0000001918087209 */ /* 0x001fc40007810000 */
[C---:B-1----:R-:W-:Y:S01]  /*5c80*/  F2FP.BF16.F32.PACK_AB R156, R13.reuse, R12 ;  /* 0x0000000c0d9c723e */ /* 0x042fe200000010ff */
[----:B------:R-:W-:Y:S01]  /*5c90*/  FADD.FTZ R12, R12, R11 ;  /* 0x0000000b0c0c7221 */ /* 0x000fe20000010000 */
[C---:B------:R-:W-:Y:S01]  /*5ca0*/  FSETP.NEU.FTZ.AND P2, PT, R8.reuse, -INF , PT ;  /* 0xff8000000800780b */ /* 0x040fe20003f5d000 */
[----:B------:R-:W-:Y:S02]  /*5cb0*/  FMUL.FTZ R24, R8, UR28 ;  /* 0x0000001c08187c20 */ /* 0x000fe40008410000 */
[----:B------:R-:W-:Y:S01]  /*5cc0*/  MUFU.EX2 R20, R20 ;  /* 0x0000001400147308 */ /* 0x000fe20000000800 */
[----:B------:R-:W-:Y:S02]  /*5cd0*/  FADD.FTZ R13, R13, R12 ;  /* 0x0000000c0d0d7221 */ /* 0x000fe40000010000 */
[----:B------:R-:W-:Y:S02]  /*5ce0*/  FSEL R25, R24, RZ, P2 ;  /* 0x000000ff18197208 */ /* 0x000fe40001000000 */
        /* <DEDUP_REMOVED lines=21> */
[----:B--2---:R-:W-:Y:S01]  /*5e40*/  F2FP.BF16.F32.PACK_AB R158, R15, R14 ;  /* 0x0000000e0f9e723e */ /* 0x004fe200000010ff */
[----:B------:R-:W-:Y:S01]  /*5e50*/  FADD.FTZ R14, R14, R13 ;  /* 0x0000000d0e0e7221 */ /* 0x000fe20000010000 */
[----:B------:R-:W-:-:S03]  /*5e60*/  @!P2 VIADD R5, R5, 0x38860 ;  /* 0x000388600505a836 */ /* 0x000fc60000000000 */
[----:B------:R-:W-:Y:S01]  /*5e70*/  FADD.FTZ R15, R15, R14 ;  /* 0x0000000e0f0f7221 */ /* 0x000fe20000010000 */
[----:B------:R-:W1:Y:S01]  /*5e80*/  MUFU.EX2 R176, R176 ;  /* 0x000000b000b07308 */ /* 0x000e620000000800 */
[----:B------:R-:W-:-:S07]  /*5e90*/  @!P2 PRMT R5, RZ, 0x654, R5 ;  /* 0x00000654ff05a816 */ /* 0x000fce0000000005 */
[----:B------:R-:W-:Y:S08]  /*5ea0*/  MUFU.EX2 R177, R177 ;  /* 0x000000b100b17308 */ /* 0x000ff00000000800 */
[----:B------:R-:W2:Y:S01]  /*5eb0*/  MUFU.EX2 R178, R178 ;  /* 0x000000b200b27308 */ /* 0x000ea20000000800 */
[----:B-1----:R-:W-:Y:S01]  /*5ec0*/  F2FP.BF16.F32.PACK_AB R153, R176, R175 ;  /* 0x000000afb099723e */ /* 0x002fe200000010ff */
[----:B------:R-:W-:-:S06]  /*5ed0*/  FADD.FTZ R176, R175, R176 ;  /* 0x000000b0afb07221 */ /* 0x000fcc0000010000 */
[----:B------:R-:W-:Y:S08]  /*5ee0*/  MUFU.EX2 R179, R179 ;  /* 0x000000b300b37308 */ /* 0x000ff00000000800 */
[----:B------:R-:W1:Y:S01]  /*5ef0*/  MUFU.EX2 R180, R180 ;  /* 0x000000b400b47308 */ /* 0x000e620000000800 */
[----:B--2---:R-:W-:Y:S01]  /*5f00*/  F2FP.BF16.F32.PACK_AB R155, R178, R177 ;  /* 0x000000b1b29b723e */ /* 0x004fe200000010ff */
[----:B------:R-:W-:Y:S01]  /*5f10*/  BAR.SYNC.DEFER_BLOCKING 0xf, 0x100 ;  /* 0x03c4000000007b1d */ /* 0x000fe20000010000 */
[----:B------:R-:W-:-:S04]  /*5f20*/  FADD.FTZ R177, R177, R176 ;  /* 0x000000b0b1b17221 */ /* 0x000fc80000010000 */
[----:B------:R-:W-:Y:S01]  /*5f30*/  FADD.FTZ R178, R178, R177 ;  /* 0x000000b1b2b27221 */ /* 0x000fe20000010000 */
[----:B------:R-:W-:Y:S08]  /*5f40*/  MUFU.EX2 R181, R181 ;  /* 0x000000b500b57308 */ /* 0x000ff00000000800 */
[----:B------:R-:W2:Y:S01]  /*5f50*/  MUFU.EX2 R182, R182 ;  /* 0x000000b600b67308 */ /* 0x000ea20000000800 */
[----:B-1----:R-:W-:Y:S01]  /*5f60*/  F2FP.BF16.F32.PACK_AB R157, R180, R179 ;  /* 0x000000b3b49d723e */ /* 0x002fe200000010ff */
[----:B------:R-:W-:-:S04]  /*5f70*/  FADD.FTZ R179, R179, R178 ;  /* 0x000000b2b3b37221 */ /* 0x000fc80000010000 */
[----:B------:R-:W-:Y:S02]  /*5f80*/  FADD.FTZ R180, R180, R179 ;  /* 0x000000b3b4b47221 */ /* 0x000fe40000010000 */
[----:B------:R-:W1:Y:S01]  /*5f90*/  MUFU.EX2 R21, R21 ;  /* 0x0000001500157308 */ /* 0x000e620000000800 */
[----:B------:R3:W-:Y:S07]  /*5fa0*/  STSM.16.M88.4 [R185+0x36400], R152 ;  /* 0x03640098b9007844 */ /* 0x0007ee0000000200 */
[----:B------:R-:W-:Y:S01]  /*5fb0*/  MUFU.EX2 R169, R169 ;  /* 0x000000a900a97308 */ /* 0x000fe20000000800 */
[----:B--2---:R-:W-:Y:S01]  /*5fc0*/  F2FP.BF16.F32.PACK_AB R159, R182, R181 ;  /* 0x000000b5b69f723e */ /* 0x004fe200000010ff */
[----:B------:R-:W-:-:S04]  /*5fd0*/  FADD.FTZ R181, R181, R180 ;  /* 0x000000b4b5b57221 */ /* 0x000fc80000010000 */
[----:B------:R2:W-:Y:S01]  /*5fe0*/  STSM.16.M88.4 [R186], R156 ;  /* 0x0000009cba007844 */ /* 0x0005e20000000200 */
[----:B------:R-:W-:Y:S01]  /*5ff0*/  FADD.FTZ R182, R182, R181 ;  /* 0x000000b5b6b67221 */ /* 0x000fe20000010000 */
[----:B------:R-:W4:Y:S01]  /*6000*/  MUFU.EX2 R170, R170 ;  /* 0x000000aa00aa7308 */ /* 0x000f220000000800 */
[----:B-1----:R-:W-:Y:S01]  /*6010*/  F2FP.BF16.F32.PACK_AB R160, R21, R20 ;  /* 0x0000001415a0723e */ /* 0x002fe200000010ff */
[----:B------:R-:W-:-:S04]  /*6020*/  FADD.FTZ R20, R20, R15 ;  /* 0x0000000f14147221 */ /* 0x000fc80000010000 */
[----:B------:R-:W-:Y:S02]  /*6030*/  FADD.FTZ R20, R21, R20 ;  /* 0x0000001415147221 */ /* 0x000fe40000010000 */
[----:B------:R-:W-:Y:S08]  /*6040*/  MUFU.EX2 R183, R183 ;  /* 0x000000b700b77308 */ /* 0x000ff00000000800 */
[----:B------:R-:W1:Y:S01]  /*6050*/  MUFU.EX2 R212, R212 ;  /* 0x000000d400d47308 */ /* 0x000e620000000800 */
[----:B----4-:R-:W-:Y:S01]  /*6060*/  F2FP.BF16.F32.PACK_AB R162, R170, R169 ;  /* 0x000000a9aaa2723e */ /* 0x010fe200000010ff */
[----:B------:R-:W-:-:S04]  /*6070*/  FADD.FTZ R169, R169, R20 ;  /* 0x00000014a9a97221 */ /* 0x000fc80000010000 */
[----:B------:R-:W-:Y:S02]  /*6080*/  FADD.FTZ R170, R170, R169 ;  /* 0x000000a9aaaa7221 */ /* 0x000fe40000010000 */
[----:B------:R-:W-:Y:S08]  /*6090*/  MUFU.EX2 R211, R211 ;  /* 0x000000d300d37308 */ /* 0x000ff00000000800 */
        /* <DEDUP_REMOVED lines=8> */
[----:B------:R2:W-:Y:S01]  /*6120*/  STSM.16.M88.4 [R190], R160 ;  /* 0x000000a0be007844 */ /* 0x0005e20000000200 */
[----:B------:R-:W-:Y:S01]  /*6130*/  FADD.FTZ R214, R214, R211 ;  /* 0x000000d3d6d67221 */ /* 0x000fe20000010000 */
[----:B------:R-:W-:Y:S08]  /*6140*/  MUFU.EX2 R173, R173 ;  /* 0x000000ad00ad7308 */ /* 0x000ff00000000800 */
[----:B------:R-:W4:Y:S01]  /*6150*/  MUFU.EX2 R174, R174 ;  /* 0x000000ae00ae7308 */ /* 0x000f220000000800 */
[----:B-1----:R-:W-:Y:S01]  /*6160*/  F2FP.BF16.F32.PACK_AB R164, R172, R171 ;  /* 0x000000abaca4723e */ /* 0x002fe200000010ff */
[----:B------:R-:W-:-:S04]  /*6170*/  FADD.FTZ R171, R171, R170 ;  /* 0x000000aaabab7221 */ /* 0x000fc80000010000 */
[----:B------:R-:W-:Y:S02]  /*6180*/  FADD.FTZ R172, R172, R171 ;  /* 0x000000abacac7221 */ /* 0x000fe40000010000 */
[----:B------:R-:W-:Y:S08]  /*6190*/  MUFU.EX2 R213, R213 ;  /* 0x000000d500d57308 */ /* 0x000ff00000000800 */
[----:B------:R-:W1:Y:S01]  /*61a0*/  MUFU.EX2 R216, R216 ;  /* 0x000000d800d87308 */ /* 0x000e620000000800 */
[----:B----4-:R-:W-:-:S07]  /*61b0*/  F2FP.BF16.F32.PACK_AB R166, R174, R173 ;  /* 0x000000adaea6723e */ /* 0x010fce00000010ff */
[----:B------:R-:W-:Y:S08]  /*61c0*/  MUFU.EX2 R215, R215 ;  /* 0x000000d700d77308 */ /* 0x000ff00000000800 */
[----:B------:R-:W4:Y:S01]  /*61d0*/  MUFU.EX2 R218, R218 ;  /* 0x000000da00da7308 */ /* 0x000f220000000800 */
[----:B-1----:R-:W-:Y:S01]  /*61e0*/  F2FP.BF16.F32.PACK_AB R165, R216, R213 ;  /* 0x000000d5d8a5723e */ /* 0x002fe200000010ff */
[----:B------:R-:W-:-:S04]  /*61f0*/  FADD.FTZ R213, R213, R214 ;  /* 0x000000d6d5d57221 */ /* 0x000fc80000010000 */
[----:B------:R-:W-:Y:S01]  /*6200*/  FADD.FTZ R216, R216, R213 ;  /* 0x000000d5d8d87221 */ /* 0x000fe20000010000 */
[----:B----4-:R-:W-:-:S03]  /*6210*/  F2FP.BF16.F32.PACK_AB R167, R218, R215 ;  /* 0x000000d7daa7723e */ /* 0x010fc600000010ff */
[----:B------:R-:W-:Y:S02]  /*6220*/  FADD.FTZ R215, R215, R216 ;  /* 0x000000d8d7d77221 */ /* 0x000fe40000010000 */
[----:B------:R2:W-:Y:S01]  /*6230*/  STSM.16.M88.4 [R189], R164 ;  /* 0x000000a4bd007844 */ /* 0x0005e20000000200 */
[----:B0-----:R-:W-:-:S06]  /*6240*/  WARPGROUP.ARRIVE ;  /* 0x00000000000079c5 */ /* 0x001fcc0000000000 */
[----:B------:R-:W-:Y:S01]  /*6250*/  HGMMA.64x256x16.F32.BF16 R24, R152, gdesc[UR4].tnspB, RZ, !UPT, gsb0 ;  /* 0x43e0000498187df0 */ /* 0x000fe2000c0018ff */
[----:B------:R-:W-:Y:S01]  /*6260*/  R2UR UR6, R219 ;  /* 0x00000000db0672ca */ /* 0x000fe200000e0000 */
[----:B------:R-:W-:Y:S01]  /*6270*/  UMOV UR7, 0x40000040 ;  /* 0x4000004000077882 */ /* 0x000fe20000000000 */
[C---:B------:R-:W-:Y:S02]  /*6280*/  VIADD R219, R217.reuse, 0x100 ;  /* 0x00000100d9db7836 */ /* 0x040fe40000000000 */
[----:B------:R-:W-:Y:S01]  /*6290*/  VIADD R217, R217, 0x180 ;  /* 0x00000180d9d97836 */ /* 0x000fe20000000000 */
[----:B------:R-:W-:Y:S02]  /*62a0*/  WARPGROUP.DEPBAR.LE gsb0, 0x0 ;  /* 0x00008000000079c5 */ /* 0x000fe40000010000 */
[----:B------:R-:W-:Y:S01]  /*62b0*/  WARPGROUP.ARRIVE ;  /* 0x00000000000079c5 */ /* 0x000fe20000000000 */
[----:B---3--:R-:W0:-:S15]  /*62c0*/  @P1 LDC R152, c[0x0][0x44c] ;  /* 0x00011300ff981b82 */ /* 0x008e1e0000000800 */
[----:B------:R-:W-:-:S04]  /*62d0*/  NOP ;  /* 0x0000000000007918 */ /* 0x000fc80000000000 */
[----:B------:R-:W-:Y:S01]  /*62e0*/  HGMMA.64x256x16.F32.BF16 R24, R156, gdesc[UR4].tnspB, R24, gsb0 ;  /* 0x43e000049c187df0 */ /* 0x000fe20008001818 */
[----:B------:R-:W-:Y:S01]  /*62f0*/  R2UR UR6, R219 ;  /* 0x00000000db0672ca */ /* 0x000fe200000e0000 */
[----:B------:R-:W-:Y:S01]  /*6300*/  UMOV UR7, 0x40000040 ;  /* 0x4000004000077882 */ /* 0x000fe20000000000 */
[----:B------:R-:W1:Y:S01]  /*6310*/  @P1 LDC R154, c[0x0][0x450] ;  /* 0x00011400ff9a1b82 */ /* 0x000e620000000800 */
[----:B0-----:R-:W-:-:S05]  /*6320*/  @P1 IMAD.HI.U32 R9, R152, UR38, RZ ;  /* 0x0000002698091c27 */ /* 0x001fca000f8e00ff */
[----:B-1----:R-:W-:-:S04]  /*6330*/  @P1 SHF.R.U32.HI R6, RZ, R154, R9 ;  /* 0x0000009aff061219 */ /* 0x002fc80000011609 */
[----:B------:R-:W-:-:S04]  /*6340*/  IADD3 R6, R6, R188, -R187 ;  /* 0x000000bc06067210 */ /* 0x000fc80007ffe8bb */
[----:B------:R-:W-:-:S04]  /*6350*/  SHF.R.S32.HI R9, RZ, 0x1f, R6 ;  /* 0x0000001fff097819 */ /* 0x000fc80000011406 */
[----:B------:R-:W-:Y:S01]  /*6360*/  LEA.HI R9, R9, R6, RZ, 0x6 ;  /* 0x0000000609097211 */ /* 0x000fe200078f30ff */
[----:B------:R-:W-:-:S03]  /*6370*/  FADD.FTZ R6, R218, R215 ;  /* 0x000000d7da067221 */ /* 0x000fc60000010000 */
[----:B------:R-:W-:-:S04]  /*6380*/  SHF.R.S32.HI R9, RZ, 0x6, R9 ;  /* 0x00000006ff097819 */ /* 0x000fc80000011409 */
[----:B------:R-:W-:-:S13]  /*6390*/  R2UR UR29, R9 ;  /* 0x00000000091d72ca */ /* 0x000fda00000e0000 */
[----:B------:R-:W-:-:S04]  /*63a0*/  UISETP.LT.AND UP0, UPT, URZ, UR29, UPT ;  /* 0x0000001d3f00728c */ /* 0x000fc8000bf01270 */
[----:B------:R-:W-:-:S04]  /*63b0*/  USEL UR29, URZ, UR29, !UP0 ;  /* 0x0000001d3f1d7287 */ /* 0x000fc8000c000000 */
[----:B------:R-:W-:-:S06]  /*63c0*/  UISETP.GE.AND UP0, UPT, UR30, UR29, UPT ;  /* 0x0000001d1e00728c */ /* 0x000fcc000bf06270 */
[----:B------:R-:W-:Y:S01]  /*63d0*/  PLOP3.LUT P3, PT, PT, PT, UP0, 0x80, 0x0 ;  /* 0x000000000000781c */ /* 0x000fe20003f6f008 */
        /* <DEDUP_REMOVED lines=19> */
[----:B0-----:R-:W-:-:S04]  /*6510*/  FADD.FTZ R5, R173, R172 ;  /* 0x000000acad057221 */ /* 0x001fc80000010000 */
[----:B------:R-:W-:Y:S01]  /*6520*/  FADD.FTZ R5, R174, R5 ;  /* 0x00000005ae057221 */ /* 0x000fe20000010000 */
[----:B--2---:R-:W-:Y:S06]  /*6530*/  @!P3 BRA `(.L_x_5172) ;  /* 0x000000300088b947 */ /* 0x004fec0003800000 */
[----:B------:R-:W-:Y:S01]  /*6540*/  IMAD.MOV.U32 R10, RZ, RZ, R8 ;  /* 0x000000ffff0a7224 */ /* 0x000fe200078e0008 */
[----:B------:R-:W-:Y:S01]  /*6550*/  ULDC UR28, c[0x0][0xa80] ;  /* 0x0002a000001c7ab9 */ /* 0x000fe20000000800 */
[----:B------:R-:W-:Y:S02]  /*6560*/  IMAD.MOV.U32 R11, RZ, RZ, R7 ;  /* 0x000000ffff0b7224 */ /* 0x000fe400078e0007 */
[----:B------:R-:W-:-:S07]  /*6570*/  IMAD.MOV.U32 R13, RZ, RZ, R2 ;  /* 0x000000ffff0d7224 */ /* 0x000fce00078e0002 */
.L_x_5181:
[----:B------:R-:W-:-:S05]  /*6580*/  VIADD R2, R13, 0x1 ;  /* 0x000000010d027836 */ /* 0x000fca0000000000 */
[----:B------:R-:W-:-:S04]  /*6590*/  ISETP.NE.AND P3, PT, R2, 0x2, PT ;  /* 0x000000020200780c */ /* 0x000fc80003f65270 */
[----:B------:R-:W-:Y:S02]  /*65a0*/  SEL R7, RZ, 0x1, P3 ;  /* 0x00000001ff077807 */ /* 0x000fe40001800000 */
[----:B------:R-:W-:Y:S02]  /*65b0*/  SEL R2, R2, RZ, P3 ;  /* 0x000000ff02027207 */ /* 0x000fe40001800000 */
[----:B------:R-:W-:Y:S01]  /*65c0*/  LOP3.LUT R16, R16, R7, RZ, 0x3c, !PT ;  /* 0x0000000710107212 */ /* 0x000fe200078e3cff */
[----:B0-----:R-:W-:Y:S06]  /*65d0*/  @!P0 BRA `(.L_x_5173) ;  /* 0x0000000000048947 */ /* 0x001fec0003800000 */
[----:B------:R-:W-:Y:S01]  /*65e0*/  BPT.TRAP 0x1 ;  /* 0x000000040000795c */ /* 0x000fe20000300000 */
.L_x_5173:
[----:B------:R-:W-:Y:S01]  /*65f0*/  IMAD R9, R2, 0x8, R17 ;  /* 0x0000000802097824 */ /* 0x000fe200078e0211 */
[----:B------:R-:W-:-:S04]  /*6600*/  SHF.L.U32 R8, R16, 0x1f, RZ ;  /* 0x0000001f10087819 */ /* 0x000fc800000006ff */
[----:B------:R0:W1:Y:S01]  /*6610*/  SYNCS.PHASECHK.TRANS64.TRYWAIT P3, [R9+URZ+0x38830], R8 ;  /* 0x03883008090075a7 */ /* 0x000062000806017f */
[----:B------:R-:W-:Y:S05]  /*6620*/  @!P0 BRA `(.L_x_5174) ;  /* 0x0000000000048947 */ /* 0x000fea0003800000 */
[----:B------:R-:W-:Y:S01]  /*6630*/  BPT.TRAP 0x1 ;  /* 0x000000040000795c */ /* 0x000fe20000300000 */
.L_x_5174:
[----:B------:R-:W-:Y:S01]  /*6640*/  IMAD R7, R2, 0x200, R0 ;  /* 0x0000020002077824 */ /* 0x000fe200078e0200 */
[----:B-1----:R-:W-:Y:S06]  /*6650*/  @P3 BRA `(.L_x_5175) ;  /* 0x0000000000083947 */ /* 0x002fec0003800000 */
[----:B------:R-:W1:Y:S02]  /*6660*/  SYNCS.PHASECHK.TRANS64.TRYWAIT P3, [R9+URZ+0x38830], R8 ;  /* 0x03883008090075a7 */ /* 0x000e64000806017f */
[----:B-1----:R-:W-:Y:S05]  /*6670*/  @!P3 BRA `(.L_x_5176) ;  /* 0x0000011c0014b947 */ /* 0x002fea0003800000 */
.L_x_5175:
        /* <DEDUP_REMOVED lines=22> */
.L_x_5177:
[----:B------:R2:W3:Y:S01]  /*67e0*/  SYNCS.PHASECHK.TRANS64.TRYWAIT P3, [R9+URZ+0x38850], R8 ;  /* 0x03885008090075a7 */ /* 0x0004e2000806017f */
[----:B------:R-:W-:Y:S05]  /*67f0*/  @!P0 BRA `(.L_x_5178) ;  /* 0x0000000000048947 */ /* 0x000fea0003800000 */
[----:B------:R-:W-:Y:S01]  /*6800*/  BPT.TRAP 0x1 ;  /* 0x000000040000795c */ /* 0x000fe20000300000 */
.L_x_5178:
[----:B---3--:R-:W-:Y:S05]  /*6810*/  @P3 BRA `(.L_x_5179) ;  /* 0x0000000000083947 */ /* 0x008fea0003800000 */
[----:B------:R-:W3:Y:S02]  /*6820*/  SYNCS.PHASECHK.TRANS64.TRYWAIT P3, [R9+URZ+0x38850], R8 ;  /* 0x03885008090075a7 */ /* 0x000ee4000806017f */
[----:B---3--:R-:W-:Y:S05]  /*6830*/  @!P3 BRA `(.L_x_5180) ;  /* 0x0000011800b8b947 */ /* 0x008fea0003800000 */
.L_x_5179:
        /* <DEDUP_REMOVED lines=13> */
[----:B------:R-:W-:Y:S01]  /*6910*/  UMOV UR6, 0xffffffc0 ;  /* 0xffffffc000067882 */ /* 0x000fe20000000000 */
[----:B------:R-:W-:Y:S01]  /*6920*/  VIADD R21, R4, 0x800 ;  /* 0x0000080004157836 */ /* 0x000fe20000000000 */
[----:B------:R-:W-:Y:S01]  /*6930*/  UIMAD UR6, UR30, UR6, 0x1 ;  /* 0x000000011e0674a4 */ /* 0x000fe2000f8e0206 */
[----:B------:R-:W-:Y:S01]  /*6940*/  VIADD R15, R7, 0x800 ;  /* 0x00000800070f7836 */ /* 0x000fe20000000000 */
[----:B------:R-:W-:Y:S01]  /*6950*/  UMOV UR7, 0x40000040 ;  /* 0x4000004000077882 */ /* 0x000fe20000000000 */
[----:B------:R-:W-:Y:S01]  /*6960*/  HGMMA.64x64x16.F32.BF16 R152, gdesc[UR20], R152, gsb0 ;  /* 0x00e00000149879f0 */ /* 0x000fe20008001898 */
[----:B------:R-:W-:Y:S01]  /*6970*/  IMAD R223, R2, 0x1000, R19 ;  /* 0x0000100002df7824 */ /* 0x000fe200078e0213 */
[----:B------:R-:W-:-:S02]  /*6980*/  UISETP.GT.AND UP0, UPT, UR30, UR29, UPT ;  /* 0x0000001d1e00728c */ /* 0x000fc4000bf04270 */
[----:B------:R-:W-:Y:S01]  /*6990*/  UIADD3 UR30, UR30, -0x1, URZ ;  /* 0xffffffff1e1e7890 */ /* 0x000fe2000fffe03f */
        /* <DEDUP_REMOVED lines=297> */
[----:B------:R-:W-:Y:S02]  /*7c30*/  IADD3 R7, R8, R15, R7 ;  /* 0x0000000f08077210 */ /* 0x000fe40007ffe007 */
[----:B------:R-:W0:Y:S08]  /*7c40*/  @P1 LDC R8, c[0x0][0x44c] ;  /* 0x00011300ff081b82 */ /* 0x000e300000000800 */
[----:B------:R-:W1:Y:S01]  /*7c50*/  @P1 LDC R15, c[0x0][0x450] ;  /* 0x00011400ff0f1b82 */ /* 0x000e620000000800 */
[----:B------:R-:W-:-:S02]  /*7c60*/  WARPGROUP.DEPBAR.LE gsb0, 0x0 ;  /* 0x00008000000079c5 */ /* 0x000fc40000010000 */
[----:B------:R-:W-:-:S06]  /*7c70*/  WARPGROUP.ARRIVE ;  /* 0x00000000000079c5 */ /* 0x000fcc0000000000 */
[----:B------:R-:W-:Y:S01]  /*7c80*/  HGMMA.64x64x16.F32.BF16 R152, gdesc[UR24], R152, gsb0 ;  /* 0x00e00000189879f0 */ /* 0x000fe20008001898 */
[----:B------:R-:W-:Y:S01]  /*7c90*/  R2UR UR24, R12 ;  /* 0x000000000c1872ca */ /* 0x000fe200000e0000 */
[----:B------:R-:W-:Y:S01]  /*7ca0*/  UMOV UR25, 0x40000040 ;  /* 0x4000004000197882 */ /* 0x000fe20000000000 */
[----:B------:R-:W-:Y:S01]  /*7cb0*/  R2UR UR26, R7 ;  /* 0x00000000071a72ca */ /* 0x000fe200000e0000 */
[----:B------:R-:W-:Y:S01]  /*7cc0*/  UMOV UR27, 0x40000040 ;  /* 0x40000040001b7882 */ /* 0x000fe20000000000 */
[----:B------:R-:W-:Y:S01]  /*7cd0*/  VIADD R7, R191, UR38 ;  /* 0x00000026bf077c36 */ /* 0x000fe20008000000 */
[----:B------:R-:W-:Y:S02]  /*7ce0*/  IADD3 R12, R188, UR6, -R18 ;  /* 0x00000006bc0c7c10 */ /* 0x000fe4000fffe812 */
[----:B------:R-:W-:Y:S01]  /*7cf0*/  R2UR UR6, R223 ;  /* 0x00000000df0672ca */ /* 0x000fe200000e0000 */
[----:B0-----:R-:W-:-:S04]  /*7d00*/  @P1 IMAD.HI.U32 R8, R7, R8, RZ ;  /* 0x0000000807081227 */ /* 0x001fc800078e00ff */
[----:B------:R-:W-:Y:S01]  /*7d10*/  IMAD.IADD R12, R12, 0x1, -R187 ;  /* 0x000000010c0c7824 */ /* 0x000fe200078e0abb */
[----:B-1----:R-:W-:-:S05]  /*7d20*/  @P1 SHF.R.U32.HI R7, RZ, R15, R8 ;  /* 0x0000000fff071219 */ /* 0x002fca0000011608 */
[----:B------:R-:W0:Y:S04]  /*7d30*/  SHFL.IDX PT, R15, R7, RZ, 0x1c1f ;  /* 0x001c1fff070f7589 */ /* 0x000e2800000e0000 */
[----:B------:R-:W1:Y:S01]  /*7d40*/  SHFL.IDX PT, R7, R7, 0x1, 0x1c1f ;  /* 0x003c1f0007077f89 */ /* 0x000e6200000e0000 */
[----:B0-----:R-:W-:-:S05]  /*7d50*/  IMAD.IADD R15, R12, 0x1, R15 ;  /* 0x000000010c0f7824 */ /* 0x001fca00078e020f */
        /* <DEDUP_REMOVED lines=50> */
[----:B------:R-:W-:-:S04]  /*8080*/  FMNMX.FTZ R14, R180, R15, !PT ;  /* 0x0000000fb40e7209 */ /* 0x000fc80007810000 */
[----:B------:R-:W-:Y:S01]  /*8090*/  FMNMX.FTZ R20, R181, R14, !PT ;  /* 0x0000000eb5147209 */ /* 0x000fe20007810000 */
[----:B-1----:R-:W-:-:S04]  /*80a0*/  IMAD.IADD R14, R12, 0x1, R7 ;  /* 0x000000010c0e7824 */ /* 0x002fc800078e0207 */
[----:B------:R-:W0:Y:S01]  /*80b0*/  SHFL.BFLY PT, R15, R20, 0x2, 0x1f ;  /* 0x0c401f00140f7f89 */ /* 0x000e2200000e0000 */
[C---:B------:R-:W-:Y:S02]  /*80c0*/  ISETP.GT.AND P3, PT, R14.reuse, RZ, PT ;  /* 0x000000ff0e00720c */ /* 0x040fe40003f64270 */
[C---:B------:R-:W-:Y:S02]  /*80d0*/  ISETP.GT.AND P4, PT, R14.reuse, 0x1, PT ;  /* 0x000000010e00780c */ /* 0x040fe40003f84270 */
[C---:B------:R-:W-:Y:S02]  /*80e0*/  ISETP.GT.AND P5, PT, R14.reuse, 0x28, PT ;  /* 0x000000280e00780c */ /* 0x040fe40003fa4270 */
        /* <DEDUP_REMOVED lines=9> */
[----:B0-----:R-:W-:Y:S02]  /*8180*/  FMNMX.FTZ R152, R20, R15, !PT ;  /* 0x0000000f14987209 */ /* 0x001fe40007810000 */
[----:B------:R-:W-:Y:S02]  /*8190*/  FSEL R15, R154, -INF , P3 ;  /* 0xff8000009a0f7808 */ /* 0x000fe40001800000 */
[----:B------:R-:W-:Y:S01]  /*81a0*/  ISETP.GT.AND P3, PT, R14, 0x8, PT ;  /* 0x000000080e00780c */ /* 0x000fe20003f64270 */
[----:B------:R-:W0:Y:S01]  /*81b0*/  SHFL.BFLY PT, R211, R152, 0x1, 0x1f ;  /* 0x0c201f0098d37f89 */ /* 0x000e2200000e0000 */
        /* <DEDUP_REMOVED lines=19> */
[----:B------:R-:W-:Y:S02]  /*82f0*/  FSEL R154, R171, -INF , P4 ;  /* 0xff800000ab9a7808 */ /* 0x000fe40002000000 */
[----:B------:R-:W-:Y:S02]  /*8300*/  FMNMX.FTZ R21, R152, R21, !PT ;  /* 0x0000001598157209 */ /* 0x000fe40007810000 */
[----:B------:R-:W-:-:S02]  /*8310*/  ISETP.GT.AND P3, PT, R14, 0x29, PT ;  /* 0x000000290e00780c */ /* 0x000fc40003f64270 */
[----:B------:R-:W-:Y:S02]  /*8320*/  FMNMX.FTZ R21, R154, R21, !PT ;  /* 0x000000159a157209 */ /* 0x000fe40007810000 */
[----:B------:R-:W-:Y:S02]  /*8330*/  FSEL R211, R175, -INF , P3 ;  /* 0xff800000afd37808 */ /* 0x000fe40001800000 */
[----:B------:R-:W-:Y:S02]  /*8340*/  FMNMX.FTZ R12, R174, R21, !PT ;  /* 0x00000015ae0c7209 */ /* 0x000fe40007810000 */
[----:B------:R-:W-:Y:S02]  /*8350*/  FSETP.NEU.FTZ.AND P4, PT, R7, -INF , PT ;  /* 0xff8000000700780b */ /* 0x000fe40003f9d000 */
[----:B------:R-:W-:Y:S02]  /*8360*/  ISETP.GT.AND P3, PT, R14, 0x31, PT ;  /* 0x000000310e00780c */ /* 0x000fe40003f64270 */
[----:B------:R-:W-:-:S02]  /*8370*/  FMNMX.FTZ R21, R211, R12, !PT ;  /* 0x0000000cd3157209 */ /* 0x000fc40007810000 */
        /* <DEDUP_REMOVED lines=9> */
[----:B------:R-:W-:Y:S01]  /*8410*/  IMAD.MOV R157, RZ, RZ, -R184 ;  /* 0x000000ffff9d7224 */ /* 0x000fe200078e0ab8 */
[----:B------:R-:W-:Y:S01]  /*8420*/  FMNMX.FTZ R153, R212, R21, !PT ;  /* 0x00000015d4997209 */ /* 0x000fe20007810000 */
[----:B------:R0:W-:Y:S01]  /*8430*/  MUFU.EX2 R12, R20 ;  /* 0x00000014000c7308 */ /* 0x0001e20000000800 */
[----:B------:R-:W-:Y:S01]  /*8440*/  FSEL R183, R183, -INF , P3 ;  /* 0xff800000b7b77808 */ /* 0x000fe20001800000 */
[--C-:B------:R-:W-:Y:S01]  /*8450*/  FFMA.FTZ R14, R156, UR28, -R213.reuse ;  /* 0x0000001c9c0e7c23 */ /* 0x100fe200080108d5 */
[----:B------:R-:W-:Y:S01]  /*8460*/  FMNMX.FTZ R8, R182, R153, !PT ;  /* 0x00000099b6087209 */ /* 0x000fe20007810000 */
[--C-:B------:R-:W-:Y:S01]  /*8470*/  FFMA.FTZ R175, R161, UR28, -R213.reuse ;  /* 0x0000001ca1af7c23 */ /* 0x100fe200080108d5 */
[--C-:B------:R-:W-:Y:S01]  /*8480*/  FFMA.FTZ R179, R165, UR28, -R213.reuse ;  /* 0x0000001ca5b37c23 */ /* 0x100fe200080108d5 */
[--C-:B------:R-:W-:Y:S01]  /*8490*/  FFMA.FTZ R168, R168, UR28, -R213.reuse ;  /* 0x0000001ca8a87c23 */ /* 0x100fe200080108d5 */
[----:B------:R-:W-:Y:S01]  /*84a0*/  FMNMX.FTZ R8, R183, R8, !PT ;  /* 0x00000008b7087209 */ /* 0x000fe20007810000 */
[----:B------:R1:W-:Y:S01]  /*84b0*/  MUFU.EX2 R21, R170 ;  /* 0x000000aa00157308 */ /* 0x0003e20000000800 */
[--C-:B0-----:R-:W-:Y:S01]  /*84c0*/  FFMA.FTZ R20, R160, UR28, -R213.reuse ;  /* 0x0000001ca0147c23 */ /* 0x101fe200080108d5 */
[--C-:B------:R-:W-:Y:S01]  /*84d0*/  FFMA.FTZ R169, R169, UR28, -R213.reuse ;  /* 0x0000001ca9a97c23 */ /* 0x100fe200080108d5 */
[--C-:B------:R-:W-:Y:S01]  /*84e0*/  FFMA.FTZ R172, R172, UR28, -R213.reuse ;  /* 0x0000001cacac7c23 */ /* 0x100fe200080108d5 */
[----:B------:R-:W0:Y:S01]  /*84f0*/  SHFL.BFLY PT, R153, R8, 0x2, 0x1f ;  /* 0x0c401f0008997f89 */ /* 0x000e2200000e0000 */
[--C-:B------:R-:W-:Y:S01]  /*8500*/  FFMA.FTZ R173, R173, UR28, -R213.reuse ;  /* 0x0000001cadad7c23 */ /* 0x100fe200080108d5 */
[--C-:B------:R-:W-:Y:S01]  /*8510*/  FFMA.FTZ R176, R176, UR28, -R213.reuse ;  /* 0x0000001cb0b07c23 */ /* 0x100fe200080108d5 */
[--C-:B------:R-:W-:Y:S01]  /*8520*/  FFMA.FTZ R177, R177, UR28, -R213.reuse ;  /* 0x0000001cb1b17c23 */ /* 0x100fe200080108d5 */
[--C-:B------:R-:W-:Y:S01]  /*8530*/  FFMA.FTZ R180, R180, UR28, -R213.reuse ;  /* 0x0000001cb4b47c23 */ /* 0x100fe200080108d5 */
[--C-:B-1----:R-:W-:Y:S01]  /*8540*/  FFMA.FTZ R170, R164, UR28, -R213.reuse ;  /* 0x0000001ca4aa7c23 */ /* 0x102fe200080108d5 */
[----:B------:R-:W-:Y:S01]  /*8550*/  FFMA.FTZ R181, R181, UR28, -R213 ;  /* 0x0000001cb5b57c23 */ /* 0x000fe200080108d5 */
[----:B------:R-:W-:Y:S08]  /*8560*/  MUFU.EX2 R14, R14 ;  /* 0x0000000e000e7308 */ /* 0x000ff00000000800 */
[----:B------:R-:W-:Y:S08]  /*8570*/  MUFU.EX2 R171, R171 ;  /* 0x000000ab00ab7308 */ /* 0x000ff00000000800 */
[----:B------:R-:W-:Y:S01]  /*8580*/  MUFU.EX2 R20, R20 ;  /* 0x0000001400147308 */ /* 0x000fe20000000800 */
[----:B0-----:R-:W-:-:S05]  /*8590*/  FMNMX.FTZ R153, R8, R153, !PT ;  /* 0x0000009908997209 */ /* 0x001fca0007810000 */
[----:B------:R-:W0:Y:S02]  /*85a0*/  SHFL.BFLY PT, R8, R153, 0x1, 0x1f ;  /* 0x0c201f0099087f89 */ /* 0x000e2400000e0000 */
[----:B------:R-:W1:Y:S08]  /*85b0*/  MUFU.EX2 R175, R175 ;  /* 0x000000af00af7308 */ /* 0x000e700000000800 */
[----:B------:R-:W-:Y:S08]  /*85c0*/  MUFU.EX2 R170, R170 ;  /* 0x000000aa00aa7308 */ /* 0x000ff00000000800 */
[----:B------:R-:W2:Y:S01]  /*85d0*/  MUFU.EX2 R179, R179 ;  /* 0x000000b300b37308 */ /* 0x000ea20000000800 */
[----:B-1----:R-:W-:-:S02]  /*85e0*/  F2FP.BF16.F32.PACK_AB R156, R175, R20 ;  /* 0x00000014af9c723e */ /* 0x002fc400000010ff */
[----:B0-----:R-:W-:-:S05]  /*85f0*/  FMNMX.FTZ R8, R153, R8, !PT ;  /* 0x0000000899087209 */ /* 0x001fca0007810000 */
[----:B------:R-:W-:Y:S01]  /*8600*/  MUFU.EX2 R168, R168 ;  /* 0x000000a800a87308 */ /* 0x000fe20000000800 */
[C---:B------:R-:W-:Y:S01]  /*8610*/  FSETP.NEU.FTZ.AND P3, PT, R8.reuse, -INF , PT ;  /* 0xff8000000800780b */ /* 0x040fe20003f7d000 */
[----:B------:R-:W-:-:S05]  /*8620*/  FMUL.FTZ R153, R8, UR28 ;  /* 0x0000001c08997c20 */ /* 0x000fca0008410000 */
[----:B------:R-:W-:Y:S01]  /*8630*/  FSEL R153, R153, RZ, P3 ;  /* 0x000000ff99997208 */ /* 0x000fe20001800000 */
[----:B------:R-:W-:Y:S04]  /*8640*/  MUFU.EX2 R169, R169 ;  /* 0x000000a900a97308 */ /* 0x000fe80000000800 */
[--C-:B------:R-:W-:Y:S01]  /*8650*/  FFMA.FTZ R214, R155, UR28, -R153.reuse ;  /* 0x0000001c9bd67c23 */ /* 0x100fe20008010899 */
        /* <DEDUP_REMOVED lines=16> */
[----:B------:R-:W0:Y:S01]  /*8760*/  MUFU.EX2 R221, R221 ;  /* 0x000000dd00dd7308 */ /* 0x000e220000000800 */
[----:B------:R-:W-:Y:S01]  /*8770*/  @!P2 PRMT R152, RZ, 0x654, R152 ;  /* 0x00000654ff98a816 */ /* 0x000fe20000000098 */
[----:B------:R-:W-:Y:S02]  /*8780*/  @!P3 IMAD R154, R13, 0x40, R22 ;  /* 0x000000400d9ab824 */ /* 0x000fe400078e0216 */
[--C-:B------:R-:W-:Y:S01]  /*8790*/  FFMA.FTZ R220, R167, UR28, -R153.reuse ;  /* 0x0000001ca7dc7c23 */ /* 0x100fe20008010899 */
[--C-:B------:R-:W-:Y:S01]  /*87a0*/  FFMA.FTZ R174, R174, UR28, -R153.reuse ;  /* 0x0000001caeae7c23 */ /* 0x100fe20008010899 */
[----:B------:R-:W-:Y:S01]  /*87b0*/  FFMA.FTZ R211, R211, UR28, -R153 ;  /* 0x0000001cd3d37c23 */ /* 0x000fe20008010899 */
[----:B------:R-:W-:-:S02]  /*87c0*/  @!P3 IMAD R160, R154, 0x4, R17 ;  /* 0x000000049aa0b824 */ /* 0x000fc400078e0211 */
[--C-:B------:R-:W-:Y:S01]  /*87d0*/  FFMA.FTZ R13, R182, UR28, -R153.reuse ;  /* 0x0000001cb60d7c23 */ /* 0x100fe20008010899 */
[----:B------:R-:W1:Y:S01]  /*87e0*/  MUFU.EX2 R10, R10 ;  /* 0x0000000a000a7308 */ /* 0x000e620000000800 */
[----:B------:R3:W-:Y:S01]  /*87f0*/  @!P2 SYNCS.ARRIVE.TRANS64.RED.A1T0 RZ, [R152+URZ], RZ ;  /* 0x000000ff98ffa9a7 */ /* 0x0007e2000810043f */
[--C-:B------:R-:W-:Y:S01]  /*8800*/  FFMA.FTZ R178, R178, UR28, -R153.reuse ;  /* 0x0000001cb2b27c23 */ /* 0x100fe20008010899 */
[--C-:B------:R-:W-:Y:S01]  /*8810*/  FFMA.FTZ R182, R183, UR28, -R153.reuse ;  /* 0x0000001cb7b67c23 */ /* 0x100fe20008010899 */
[----:B------:R-:W-:Y:S01]  /*8820*/  FFMA.FTZ R212, R212, UR28, -R153 ;  /* 0x0000001cd4d47c23 */ /* 0x000fe20008010899 */
[----:B------:R-:W-:Y:S01]  /*8830*/  F2FP.BF16.F32.PACK_AB R154, R171, R14 ;  /* 0x0000000eab9a723e */ /* 0x000fe200000010ff */
[----:B------:R-:W-:Y:S01]  /*8840*/  VIADD R183, R223, 0x80 ;  /* 0x00000080dfb77836 */ /* 0x000fe20000000000 */
[----:B--2---:R-:W-:Y:S01]  /*8850*/  F2FP.BF16.F32.PACK_AB R158, R179, R170 ;  /* 0x000000aab39e723e */ /* 0x004fe200000010ff */
[----:B------:R-:W-:Y:S01]  /*8860*/  MUFU.EX2 R15, R15 ;  /* 0x0000000f000f7308 */ /* 0x000fe20000000800 */
[----:B0-----:R-:W-:Y:S01]  /*8870*/  @!P3 STS [R160+0x38400], R221 ;  /* 0x038400dda000b388 */ /* 0x001fe20000000800 */
[----:B---3--:R-:W-:Y:S01]  /*8880*/  F2FP.BF16.F32.PACK_AB R152, R21, R12 ;  /* 0x0000000c1598723e */ /* 0x008fe200000010ff */
[-C--:B------:R-:W-:Y:S01]  /*8890*/  FMUL.FTZ R24, R24, R221.reuse ;  /* 0x000000dd18187220 */ /* 0x080fe20000410000 */
[-C--:B------:R-:W-:Y:S01]  /*88a0*/  FMUL.FTZ R25, R25, R221.reuse ;  /* 0x000000dd19197220 */ /* 0x080fe20000410000 */
[-C--:B------:R-:W-:Y:S01]  /*88b0*/  FMUL.FTZ R28, R28, R221.reuse ;  /* 0x000000dd1c1c7220 */ /* 0x080fe20000410000 */
[-C--:B------:R-:W-:Y:S01]  /*88c0*/  FMUL.FTZ R29, R29, R221.reuse ;  /* 0x000000dd1d1d7220 */ /* 0x080fe20000410000 */
[-C--:B------:R-:W-:Y:S01]  /*88d0*/  FMUL.FTZ R32, R32, R221.reuse ;  /* 0x000000dd20207220 */ /* 0x080fe20000410000 */
[----:B------:R-:W0:Y:S01]  /*88e0*/  MUFU.EX2 R214, R214 ;  /* 0x000000d600d67308 */ /* 0x000e220000000800 */
[----:B-1----:R1:W-:Y:S01]  /*88f0*/  @!P3 STS [R160+0x38420], R10 ;  /* 0x0384200aa000b388 */ /* 0x0023e20000000800 */
        /* <DEDUP_REMOVED lines=9> */
[----:B-1----:R-:W-:Y:S01]  /*8990*/  F2FP.BF16.F32.PACK_AB R160, R169, R168 ;  /* 0x000000a8a9a0723e */ /* 0x002fe200000010ff */
        /* <DEDUP_REMOVED lines=138> */
[-C--:B------:R-:W-:Y:S01]  /*9240*/  FMUL.FTZ R150, R150, R10.reuse ;  /* 0x0000000a96967220 */ /* 0x080fe20000410000 */
[----:B------:R-:W-:Y:S01]  /*9250*/  FMUL.FTZ R151, R151, R10 ;  /* 0x0000000a97977220 */ /* 0x000fe20000410000 */
[----:B------:R-:W-:Y:S01]  /*9260*/  MUFU.EX2 R13, R13 ;  /* 0x0000000d000d7308 */ /* 0x000fe20000000800 */
[----:B0-----:R-:W-:Y:S01]  /*9270*/  F2FP.BF16.F32.PACK_AB R164, R177, R176 ;  /* 0x000000b0b1a4723e */ /* 0x001fe200000010ff */
[----:B------:R0:W-:Y:S01]  /*9280*/  STSM.16.M88.4 [R185+0x36400], R152 ;  /* 0x03640098b9007844 */ /* 0x0001e20000000200 */
[----:B-1----:R-:W-:Y:S01]  /*9290*/  F2FP.BF16.F32.PACK_AB R166, R181, R180 ;  /* 0x000000b4b5a6723e */ /* 0x002fe200000010ff */
[----:B------:R-:W-:Y:S01]  /*92a0*/  FFMA.FTZ R15, R10, R6, R15 ;  /* 0x000000060a0f7223 */ /* 0x000fe2000001000f */
[----:B------:R-:W-:Y:S01]  /*92b0*/  FFMA.FTZ R12, R221, R5, R12 ;  /* 0x00000005dd0c7223 */ /* 0x000fe2000001000c */
[----:B------:R0:W-:Y:S01]  /*92c0*/  STSM.16.M88.4 [R186], R156 ;  /* 0x0000009cba007844 */ /* 0x0001e20000000200 */
[----:B------:R-:W-:Y:S01]  /*92d0*/  PLOP3.LUT P3, PT, PT, PT, UP0, 0x80, 0x0 ;  /* 0x000000000000781c */ /* 0x000fe20003f6f008 */
[----:B------:R-:W1:Y:S01]  /*92e0*/  MUFU.EX2 R182, R182 ;  /* 0x000000b600b67308 */ /* 0x000e620000000800 */
[----:B--2---:R-:W-:Y:S01]  /*92f0*/  F2FP.BF16.F32.PACK_AB R165, R178, R11 ;  /* 0x0000000bb2a5723e */ /* 0x004fe200000010ff */
[----:B------:R0:W-:Y:S01]  /*9300*/  STSM.16.M88.4 [R190], R160 ;  /* 0x000000a0be007844 */ /* 0x0001e20000000200 */
[----:B------:R-:W-:Y:S01]  /*9310*/  FADD.FTZ R214, R214, R15 ;  /* 0x0000000fd6d67221 */ /* 0x000fe20000010000 */
[----:B------:R-:W-:Y:S01]  /*9320*/  FADD.FTZ R21, R21, R12 ;  /* 0x0000000c15157221 */ /* 0x000fe20000010000 */
[----:B------:R-:W-:-:S02]  /*9330*/  @!P2 VIADD R9, R9, 0x38860 ;  /* 0x000388600909a836 */ /* 0x000fc40000000000 */
[----:B------:R-:W-:Y:S01]  /*9340*/  FADD.FTZ R213, R213, R214 ;  /* 0x000000d6d5d57221 */ /* 0x000fe20000010000 */
[----:B------:R-:W-:Y:S01]  /*9350*/  FADD.FTZ R14, R14, R21 ;  /* 0x000000150e0e7221 */ /* 0x000fe20000010000 */
[----:B------:R-:W-:Y:S01]  /*9360*/  IMAD.MOV.U32 R10, RZ, RZ, R8 ;  /* 0x000000ffff0a7224 */ /* 0x000fe200078e0008 */
[----:B------:R-:W-:Y:S01]  /*9370*/  @!P2 PRMT R9, RZ, 0x654, R9 ;  /* 0x00000654ff09a816 */ /* 0x000fe20000000009 */
        /* <DEDUP_REMOVED lines=29> */
[----:B------:R-:W-:Y:S02]  /*9550*/  IMAD.MOV.U32 R11, RZ, RZ, R7 ;  /* 0x000000ffff0b7224 */ /* 0x000fe400078e0007 */
[----:B------:R-:W-:Y:S01]  /*9560*/  FADD.FTZ R177, R177, R176 ;  /* 0x000000b0b1b17221 */ /* 0x000fe20000010000 */
[----:B------:R-:W-:-:S03]  /*9570*/  FADD.FTZ R13, R13, R178 ;  /* 0x000000b20d0d7221 */ /* 0x000fc60000010000 */
[----:B------:R-:W-:Y:S01]  /*9580*/  FADD.FTZ R180, R180, R177 ;  /* 0x000000b1b4b47221 */ /* 0x000fe20000010000 */
[----:B------:R-:W-:Y:S01]  /*9590*/  FADD.FTZ R6, R182, R13 ;  /* 0x0000000db6067221 */ /* 0x000fe20000010000 */
[----:B------:R-:W-:Y:S02]  /*95a0*/  IMAD.MOV.U32 R13, RZ, RZ, R2 ;  /* 0x000000ffff0d7224 */ /* 0x000fe400078e0002 */
        /* <DEDUP_REMOVED lines=27> */
.L_x_5172:
[----:B------:R-:W-:-:S13]  /*9760*/  ISETP.LE.AND P1, PT, RZ, UR30, PT ;  /* 0x0000001eff007c0c */ /* 0x000fda000bf23270 */
[----:B------:R-:W-:Y:S05]  /*9770*/  @!P1 BRA `(.L_x_5182) ;  /* 0x0000002c003c9947 */ /* 0x000fea0003800000 */
[----:B------:R-:W-:Y:S01]  /*9780*/  IMAD.MOV.U32 R211, RZ, RZ, R8 ;  /* 0x000000ffffd37224 */ /* 0x000fe200078e0008 */
[----:B------:R-:W-:Y:S01]  /*9790*/  ULDC UR28, c[0x0][0xa80] ;  /* 0x0002a000001c7ab9 */ /* 0x000fe20000000800 */
[----:B------:R-:W-:Y:S02]  /*97a0*/  IMAD.MOV.U32 R10, RZ, RZ, R7 ;  /* 0x000000ffff0a7224 */ /* 0x000fe400078e0007 */
[----:B------:R-:W-:-:S07]  /*97b0*/  IMAD.MOV.U32 R187, RZ, RZ, R2 ;  /* 0x000000ffffbb7224 */ /* 0x000fce00078e0002 */
.L_x_5191:
[----:B------:R-:W-:-:S05]  /*97c0*/  VIADD R2, R187, 0x1 ;  /* 0x00000001bb027836 */ /* 0x000fca0000000000 */
[----:B------:R-:W-:-:S04]  /*97d0*/  ISETP.NE.AND P1, PT, R2, 0x2, PT ;  /* 0x000000020200780c */ /* 0x000fc80003f25270 */
[----:B------:R-:W-:Y:S02]  /*97e0*/  SEL R7, RZ, 0x1, P1 ;  /* 0x00000001ff077807 */ /* 0x000fe40000800000 */
[----:B------:R-:W-:Y:S02]  /*97f0*/  SEL R2, R2, RZ, P1 ;  /* 0x000000ff02027207 */ /* 0x000fe40000800000 */
[----:B------:R-:W-:Y:S01]  /*9800*/  LOP3.LUT R16, R16, R7, RZ, 0x3c, !PT ;  /* 0x0000000710107212 */ /* 0x000fe200078e3cff */
[----:B--2---:R-:W-:Y:S06]  /*9810*/  @!P0 BRA `(.L_x_5183) ;  /* 0x0000000000048947 */ /* 0x004fec0003800000 */
[----:B------:R-:W-:Y:S01]  /*9820*/  BPT.TRAP 0x1 ;  /* 0x000000040000795c */ /* 0x000fe20000300000 */
.L_x_5183:
[----:B0-----:R-:W-:Y:S01]  /*9830*/  IMAD R9, R2, 0x8, R17 ;  /* 0x0000000802097824 */ /* 0x001fe200078e0211 */
[----:B------:R-:W-:-:S04]  /*9840*/  SHF.L.U32 R8, R16, 0x1f, RZ ;  /* 0x0000001f10087819 */ /* 0x000fc800000006ff */
[----:B------:R0:W1:Y:S01]  /*9850*/  SYNCS.PHASECHK.TRANS64.TRYWAIT P1, [R9+URZ+0x38830], R8 ;  /* 0x03883008090075a7 */ /* 0x000062000802017f */
[----:B------:R-:W-:Y:S05]  /*9860*/  @!P0 BRA `(.L_x_5184) ;  /* 0x0000000000048947 */ /* 0x000fea0003800000 */
[----:B------:R-:W-:Y:S01]  /*9870*/  BPT.TRAP 0x1 ;  /* 0x000000040000795c */ /* 0x000fe20000300000 */
.L_x_5184:
[----:B------:R-:W-:Y:S01]  /*9880*/  IMAD R7, R2, 0x200, R0 ;  /* 0x0000020002077824 */ /* 0x000fe200078e0200 */
[----:B-1----:R-:W-:Y:S06]  /*9890*/  @P1 BRA `(.L_x_5185) ;  /* 0x0000000000081947 */ /* 0x002fec0003800000 */
[----:B------:R-:W1:Y:S02]  /*98a0*/  SYNCS.PHASECHK.TRANS64.TRYWAIT P1, [R9+URZ+0x38830], R8 ;  /* 0x03883008090075a7 */ /* 0x000e64000802017f */
[----:B-1----:R-:W-:Y:S05]  /*98b0*/  @!P1 BRA `(.L_x_5186) ;  /* 0x000000e800ac9947 */ /* 0x002fea0003800000 */
.L_x_5185:
        /* <DEDUP_REMOVED lines=22> */
.L_x_5187:
[----:B------:R2:W3:Y:S01]  /*9a20*/  SYNCS.PHASECHK.TRANS64.TRYWAIT P1, [R9+URZ+0x38850], R8 ;  /* 0x03885008090075a7 */ /* 0x0004e2000802017f */
[----:B------:R-:W-:Y:S05]  /*9a30*/  @!P0 BRA `(.L_x_5188) ;  /* 0x0000000000048947 */ /* 0x000fea0003800000 */
[----:B------:R-:W-:Y:S01]  /*9a40*/  BPT.TRAP 0x1 ;  /* 0x000000040000795c */ /* 0x000fe20000300000 */
.L_x_5188:
[----:B---3--:R-:W-:Y:S05]  /*9a50*/  @P1 BRA `(.L_x_5189) ;  /* 0x0000000000081947 */ /* 0x008fea0003800000 */
[----:B------:R-:W3:Y:S02]  /*9a60*/  SYNCS.PHASECHK.TRANS64.TRYWAIT P1, [R9+URZ+0x38850], R8 ;  /* 0x03885008090075a7 */ /* 0x000ee4000802017f */
[----:B---3--:R-:W-:Y:S05]  /*9a70*/  @!P1 BRA `(.L_x_5190) ;  /* 0x000000e800509947 */ /* 0x008fea0003800000 */
.L_x_5189:
        /* <DEDUP_REMOVED lines=12> */
[----:B------:R-:W-:Y:S01]  /*9b40*/  VIADD R8, R7, 0x4 ;  /* 0x0000000407087836 */ /* 0x000fe20000000000 */
[----:B------:R-:W-:Y:S01]  /*9b50*/  UMOV UR7, 0x40000040 ;  /* 0x4000004000077882 */ /* 0x000fe20000000000 */
[----:B------:R-:W-:-:S02]  /*9b60*/  VIADD R15, R4, 0x800 ;  /* 0x00000800040f7836 */ /* 0x000fc40000000000 */
[----:B------:R-:W-:Y:S02]  /*9b70*/  VIADD R13, R7, 0x800 ;  /* 0x00000800070d7836 */ /* 0x000fe40000000000 */
        /* <DEDUP_REMOVED lines=655> */
.L_x_5182:
[----:B------:R-:W1:Y:S01]  /*c470*/  SHFL.BFLY PT, R0, R5, 0x2, 0x1f ;  /* 0x0c401f0005007f89 */ /* 0x000e6200000e0000 */
[----:B0-2---:R-:W-:Y:S01]  /*c480*/  IMAD.MOV R9, RZ, RZ, -R184 ;  /* 0x000000ffff097224 */ /* 0x005fe200078e0ab8 */
[----:B------:R-:W-:Y:S02]  /*c490*/  UIADD3 UR37, UR37, 0x1, URZ ;  /* 0x0000000125257890 */ /* 0x000fe4000fffe03f */
[----:B------:R-:W0:Y:S01]  /*c4a0*/  SHFL.BFLY PT, R3, R6, 0x2, 0x1f ;  /* 0x0c401f0006037f89 */ /* 0x000e2200000e0000 */
[----:B------:R-:W-:Y:S08]  /*c4b0*/  BAR.ARV 0x8, 0x100 ;  /* 0x0204000000007b1d */ /* 0x000ff00000002000 */
[----:B------:R-:W-:Y:S01]  /*c4c0*/  BAR.SYNC.DEFER_BLOCKING 0xf, 0x100 ;  /* 0x03c4000000007b1d */ /* 0x000fe20000010000 */
[----:B------:R-:W-:Y:S01]  /*c4d0*/  ISETP.NE.AND P0, PT, R18, R9, PT ;  /* 0x000000091200720c */ /* 0x000fe20003f05270 */
[----:B-1----:R-:W-:Y:S01]  /*c4e0*/  FADD.FTZ R0, R0, R5 ;  /* 0x0000000500007221 */ /* 0x002fe20000010000 */
[----:B------:R-:W-:-:S02]  /*c4f0*/  VIADD R5, R2, 0x1 ;  /* 0x0000000102057836 */ /* 0x000fc40000000000 */
[----:B0-----:R-:W-:Y:S02]  /*c500*/  FADD.FTZ R3, R3, R6 ;  /* 0x0000000603037221 */ /* 0x001fe40000010000 */
[----:B------:R-:W0:Y:S01]  /*c510*/  SHFL.BFLY PT, R11, R0, 0x1, 0x1f ;  /* 0x0c201f00000b7f89 */ /* 0x000e2200000e0000 */
[----:B------:R-:W-:Y:S01]  /*c520*/  IMAD.MOV.U32 R6, RZ, RZ, RZ ;  /* 0x000000ffff067224 */ /* 0x000fe200078e00ff */
[----:B------:R-:W-:-:S05]  /*c530*/  ISETP.NE.AND P1, PT, R5, 0x2, PT ;  /* 0x000000020500780c */ /* 0x000fca0003f25270 */
[----:B------:R-:W-:Y:S01]  /*c540*/  @!P0 IMAD R2, R2, 0x40, R22 ;  /* 0x0000004002028824 */ /* 0x000fe200078e0216 */
[----:B------:R-:W1:Y:S03]  /*c550*/  SHFL.BFLY PT, R4, R3, 0x1, 0x1f ;  /* 0x0c201f0003047f89 */ /* 0x000e6600000e0000 */
[----:B------:R-:W-:Y:S02]  /*c560*/  @!P0 IMAD R17, R2, 0x4, R17 ;  /* 0x0000000402118824 */ /* 0x000fe400078e0211 */
[----:B------:R-:W-:Y:S02]  /*c570*/  IMAD.U32 R2, RZ, RZ, UR28 ;  /* 0x0000001cff027e24 */ /* 0x000fe4000f8e00ff */
[----:B0-----:R-:W-:Y:S01]  /*c580*/  FADD.FTZ R11, R0, R11 ;  /* 0x0000000b000b7221 */ /* 0x001fe20000010000 */
[----:B------:R-:W-:Y:S02]  /*c590*/  IMAD.MOV.U32 R0, RZ, RZ, -0x800000 ;  /* 0xff800000ff007424 */ /* 0x000fe400078e00ff */
[----:B-1----:R-:W-:-:S02]  /*c5a0*/  FADD.FTZ R15, R3, R4 ;  /* 0x00000004030f7221 */ /* 0x002fc40000010000 */
[----:B------:R-:W-:Y:S01]  /*c5b0*/  FSETP.NE.FTZ.AND P2, PT, R11, RZ, PT ;  /* 0x000000ff0b00720b */ /* 0x000fe20003f55000 */
[----:B------:R-:W-:Y:S01]  /*c5c0*/  IMAD.MOV.U32 R4, RZ, RZ, RZ ;  /* 0x000000ffff047224 */ /* 0x000fe200078e00ff */
[----:B------:R-:W-:Y:S02]  /*c5d0*/  SEL R3, RZ, 0x1, P1 ;  /* 0x00000001ff037807 */ /* 0x000fe40000800000 */
[----:B------:R-:W-:Y:S02]  /*c5e0*/  FSETP.NE.FTZ.AND P3, PT, R15, RZ, PT ;  /* 0x000000ff0f00720b */ /* 0x000fe40003f75000 */
[----:B------:R-:W-:Y:S01]  /*c5f0*/  LOP3.LUT R16, R16, R3, RZ, 0x3c, !PT ;  /* 0x0000000310107212 */ /* 0x000fe200078e3cff */
[----:B------:R-:W-:-:S06]  /*c600*/  IMAD.MOV.U32 R3, RZ, RZ, -0x800000 ;  /* 0xff800000ff037424 */ /* 0x000fcc00078e00ff */
[----:B------:R-:W0:Y:S01]  /*c610*/  @P2 MUFU.RCP R6, R11 ;  /* 0x0000000b00062308 */ /* 0x000e220000001000 */
[----:B------:R-:W-:-:S07]  /*c620*/  @P2 FMUL.FTZ R2, R2, 0.69314718246459960938 ;  /* 0x3f31721802022820 */ /* 0x000fce0000410000 */
[----:B------:R-:W1:Y:S08]  /*c630*/  @P3 MUFU.RCP R4, R15 ;  /* 0x0000000f00043308 */ /* 0x000e700000001000 */
[----:B------:R-:W2:Y:S01]  /*c640*/  @P3 MUFU.LG2 R21, R15 ;  /* 0x0000000f00153308 */ /* 0x000ea20000000c00 */
[-C--:B0-----:R-:W-:Y:S01]  /*c650*/  FMUL.FTZ R175, R24, R6.reuse ;  /* 0x0000000618af7220 */ /* 0x081fe20000410000 */
[-C--:B------:R-:W-:Y:S01]  /*c660*/  FMUL.FTZ R174, R28, R6.reuse ;  /* 0x000000061cae7220 */ /* 0x080fe20000410000 */
[----:B------:R0:W-:Y:S01]  /*c670*/  @!P0 STS [R17+0x38400], R6 ;  /* 0x0384000611008388 */ /* 0x0001e20000000800 */
        /* <DEDUP_REMOVED lines=62> */
[----:B-1----:R1:W-:Y:S01]  /*ca60*/  @!P0 STS [R17+0x38420], R4 ;  /* 0x0384200411008388 */ /* 0x0023e20000000800 */
[----:B0-----:R0:W1:Y:S01]  /*ca70*/  @P2 MUFU.LG2 R6, R11 ;  /* 0x0000000b00062308 */ /* 0x0010620000000c00 */
[----:B------:R-:W-:-:S02]  /*ca80*/  IMAD.U32 R32, RZ, RZ, UR28 ;  /* 0x0000001cff207e24 */ /* 0x000fc4000f8e00ff */
[----:B--2---:R-:W-:Y:S01]  /*ca90*/  @P3 FMUL.FTZ R21, R21, 0.69314718246459960938 ;  /* 0x3f31721815153820 */ /* 0x004fe20000410000 */
[-C--:B------:R-:W-:Y:S01]  /*caa0*/  FMUL.FTZ R13, R42, R4.reuse ;  /* 0x000000042a0d7220 */ /* 0x080fe20000410000 */
[-C--:B------:R-:W-:Y:S01]  /*cab0*/  FMUL.FTZ R15, R46, R4.reuse ;  /* 0x000000042e0f7220 */ /* 0x080fe20000410000 */
[----:B------:R-:W-:Y:S01]  /*cac0*/  @P3 FMUL.FTZ R32, R32, 0.69314718246459960938 ;  /* 0x3f31721820203820 */ /* 0x000fe20000410000 */
[-C--:B------:R-:W-:Y:S01]  /*cad0*/  FMUL.FTZ R25, R50, R4.reuse ;  /* 0x0000000432197220 */ /* 0x080fe20000410000 */
[-C--:B------:R-:W-:Y:S01]  /*cae0*/  FMUL.FTZ R29, R58, R4.reuse ;  /* 0x000000043a1d7220 */ /* 0x080fe20000410000 */
[----:B------:R-:W-:Y:S01]  /*caf0*/  PLOP3.LUT P0, PT, PT, PT, PT, 0x8, 0x0 ;  /* 0x000000000000781c */ /* 0x000fe20003f0e170 */
        /* <DEDUP_REMOVED lines=12> */
[----:B------:R-:W-:Y:S01]  /*cbc0*/  @P2 FFMA.FTZ R3, R2, R7, R17 ;  /* 0x0000000702032223 */ /* 0x000fe20000010011 */
        /* <DEDUP_REMOVED lines=52> */
.L_x_5158:
[----:B------:R-:W0:Y:S01]  /*cf10*/  S2R R4, SR_CgaCtaId ;  /* 0x0000000000047919 */ /* 0x000e220000008800 */
[----:B------:R-:W-:Y:S01]  /*cf20*/  MOV R17, 0x400 ;  /* 0x0000040000117802 */ /* 0x000fe20000000f00 */
[----:B------:R-:W-:Y:S01]  /*cf30*/  BSSY B0, `(.L_x_5192) ;  /* 0x00002f1000007945 */ /* 0x000fe20003800000 */
[----:B------:R-:W-:Y:S02]  /*cf40*/  BAR.SYNC.DEFER_BLOCKING 0x5, 0x180 ;  /* 0x0146000000007b1d */ /* 0x000fe40000010000 */
[----:B0-----:R-:W-:-:S05]  /*cf50*/  LEA R17, R4, R17, 0x18 ;  /* 0x0000001104117211 */ /* 0x001fca00078ec0ff */
[----:B------:R-:W0:Y:S02]  /*cf60*/  LDS.128 R4, [R17+0x388d0] ;  /* 0x0388d00011047984 */ /* 0x000e240000000c00 */
[----:B0-----:R-:W-:Y:S02]  /*cf70*/  R2UR UR5, R5 ;  /* 0x00000000050572ca */ /* 0x001fe400000e0000 */
[----:B------:R-:W-:Y:S01]  /*cf80*/  R2UR UR6, R6 ;  /* 0x00000000060672ca */ /* 0x000fe200000e0000 */
[----:B------:R-:W-:Y:S06]  /*cf90*/  BAR.ARV 0x4, 0x180 ;  /* 0x0106000000007b1d */ /* 0x000fec0000002000 */
[----:B------:R-:W-:Y:S08]  /*cfa0*/  @P0 BRA `(.L_x_5193) ;  /* 0x0000002000240947 */ /* 0x000ff00003800000 */
[----:B------:R-:W0:Y:S01]  /*cfb0*/  S2R R6, SR_SWINHI ;  /* 0x0000000000067919 */ /* 0x000e220000002f00 */
[----:B------:R-:W-:Y:S01]  /*cfc0*/  F2FP.BF16.F32.PACK_AB R9, R27, R9 ;  /* 0x000000091b09723e */ /* 0x000fe200000010ff */
[----:B------:R-:W-:Y:S01]  /*cfd0*/  USHF.L.U32 UR10, UR41, 0x2, URZ ;  /* 0x00000002290a7899 */ /* 0x000fe2000800063f */
[----:B------:R-:W-:Y:S01]  /*cfe0*/  F2FP.BF16.F32.PACK_AB R10, R10, R174 ;  /* 0x000000ae0a0a723e */ /* 0x000fe200000010ff */
[----:B------:R-:W-:Y:S01]  /*cff0*/  BAR.SYNC.DEFER_BLOCKING 0x1, 0x100 ;  /* 0x0044000000007b1d */ /* 0x000fe20000010000 */
[----:B------:R-:W-:Y:S01]  /*d000*/  F2FP.BF16.F32.PACK_AB R11, R31, R11 ;  /* 0x0000000b1f0b723e */ /* 0x000fe200000010ff */
[----:B------:R-:W-:Y:S01]  /*d010*/  USHF.L.U64.HI UR11, UR41, 0x2, UR40 ;  /* 0x00000002290b7899 */ /* 0x000fe20008010228 */
[----:B------:R-:W-:Y:S02]  /*d020*/  F2FP.BF16.F32.PACK_AB R12, R12, R170 ;  /* 0x000000aa0c0c723e */ /* 0x000fe400000010ff */
[----:B------:R-:W-:Y:S01]  /*d030*/  F2FP.BF16.F32.PACK_AB R13, R43, R13 ;  /* 0x0000000d2b0d723e */ /* 0x000fe200000010ff */
[----:B------:R-:W-:Y:S01]  /*d040*/  ULDC.64 UR8, c[0x0][0xd00] ;  /* 0x0003400000087ab9 */ /* 0x000fe20000000a00 */
[----:B------:R-:W-:Y:S01]  /*d050*/  F2FP.BF16.F32.PACK_AB R14, R14, R167 ;  /* 0x000000a70e0e723e */ /* 0x000fe200000010ff */
[----:B------:R-:W-:Y:S01]  /*d060*/  UISETP.NE.U32.AND UP0, UPT, UR8, URZ, UPT ;  /* 0x0000003f0800728c */ /* 0x000fe2000bf05070 */
[----:B------:R-:W-:Y:S01]  /*d070*/  F2FP.BF16.F32.PACK_AB R15, R47, R15 ;  /* 0x0000000f2f0f723e */ /* 0x000fe200000010ff */
[----:B------:R-:W-:Y:S01]  /*d080*/  UIADD3 UR4, UP1, UR10, UR8, URZ ;  /* 0x000000080a047290 */ /* 0x000fe2000ff3e03f */
[----:B------:R-:W-:Y:S01]  /*d090*/  F2FP.BF16.F32.PACK_AB R24, R24, R166 ;  /* 0x000000a61818723e */ /* 0x000fe200000010ff */
[----:B------:R-:W-:Y:S01]  /*d0a0*/  UISETP.NE.AND.EX UP0, UPT, UR9, URZ, UPT, UP0 ;  /* 0x0000003f0900728c */ /* 0x000fe2000bf05300 */
[----:B------:R-:W-:Y:S01]  /*d0b0*/  F2FP.BF16.F32.PACK_AB R25, R51, R25 ;  /* 0x000000193319723e */ /* 0x000fe200000010ff */
[----:B------:R-:W-:Y:S01]  /*d0c0*/  UIADD3.X UR7, UR11, UR9, URZ, UP1, !UPT ;  /* 0x000000090b077290 */ /* 0x000fe20008ffe43f */
[----:B------:R-:W-:-:S02]  /*d0d0*/  F2FP.BF16.F32.PACK_AB R64, R65, R64 ;  /* 0x000000404140723e */ /* 0x000fc400000010ff */
[----:B------:R-:W-:Y:S01]  /*d0e0*/  F2FP.BF16.F32.PACK_AB R29, R59, R29 ;  /* 0x0000001d3b1d723e */ /* 0x000fe200000010ff */
[----:B------:R-:W-:Y:S01]  /*d0f0*/  ULDC.64 UR8, c[0x0][0xd08] ;  /* 0x0003420000087ab9 */ /* 0x000fe20000000a00 */
[----:B------:R-:W-:Y:S02]  /*d100*/  F2FP.BF16.F32.PACK_AB R31, R63, R62 ;  /* 0x0000003e3f1f723e */ /* 0x000fe400000010ff */
[----:B------:R-:W-:Y:S02]  /*d110*/  F2FP.BF16.F32.PACK_AB R65, R67, R66 ;  /* 0x000000424341723e */ /* 0x000fe400000010ff */
[----:B------:R-:W-:Y:S02]  /*d120*/  F2FP.BF16.F32.PACK_AB R72, R73, R72 ;  /* 0x000000484948723e */ /* 0x000fe400000010ff */
[----:B------:R-:W-:Y:S02]  /*d130*/  F2FP.BF16.F32.PACK_AB R66, R69, R68 ;  /* 0x000000444542723e */ /* 0x000fe400000010ff */
[----:B------:R-:W-:-:S02]  /*d140*/  F2FP.BF16.F32.PACK_AB R67, R71, R70 ;  /* 0x000000464743723e */ /* 0x000fc400000010ff */
[----:B------:R-:W-:Y:S02]  /*d150*/  MOV R4, R17 ;  /* 0x0000001100047202 */ /* 0x000fe40000000f00 */
[----:B0-----:R-:W-:Y:S02]  /*d160*/  MOV R5, R6 ;  /* 0x0000000600057202 */ /* 0x001fe40000000f00 */
[----:B------:R-:W-:Y:S02]  /*d170*/  F2FP.BF16.F32.PACK_AB R73, R75, R74 ;  /* 0x0000004a4b49723e */ /* 0x000fe400000010ff */
[----:B------:R-:W-:Y:S01]  /*d180*/  F2FP.BF16.F32.PACK_AB R80, R81, R80 ;  /* 0x000000505150723e */ /* 0x000fe200000010ff */
[----:B------:R-:W-:Y:S01]  /*d190*/  IMAD.WIDE R126, R202, 0x2, R4 ;  /* 0x00000002ca7e7825 */ /* 0x000fe200078e0204 */
[----:B------:R-:W-:Y:S02]  /*d1a0*/  F2FP.BF16.F32.PACK_AB R74, R77, R76 ;  /* 0x0000004c4d4a723e */ /* 0x000fe400000010ff */
[----:B------:R-:W-:-:S02]  /*d1b0*/  F2FP.BF16.F32.PACK_AB R75, R79, R78 ;  /* 0x0000004e4f4b723e */ /* 0x000fc400000010ff */
[C---:B------:R-:W-:Y:S02]  /*d1c0*/  IADD3 R177, P1, R126.reuse, 0x20, RZ ;  /* 0x000000207eb17810 */ /* 0x040fe40007f3e0ff */
[C---:B------:R-:W-:Y:S02]  /*d1d0*/  IADD3 R179, P0, R126.reuse, 0x40, RZ ;  /* 0x000000407eb37810 */ /* 0x040fe40007f1e0ff */
[----:B------:R-:W-:Y:S01]  /*d1e0*/  LOP3.LUT R32, R177, 0x380, RZ, 0xc0, !PT ;  /* 0x00000380b1207812 */ /* 0x000fe200078ec0ff */
[--C-:B------:R-:W-:Y:S01]  /*d1f0*/  IMAD.X R33, RZ, RZ, R127.reuse, P1 ;  /* 0x000000ffff217224 */ /* 0x100fe200008e067f */
[----:B------:R-:W-:Y:S01]  /*d200*/  LOP3.LUT R21, R126, 0x380, RZ, 0xc0, !PT ;  /* 0x000003807e157812 */ /* 0x000fe200078ec0ff */
[----:B------:R-:W-:Y:S01]  /*d210*/  IMAD.X R37, RZ, RZ, R127, P0 ;  /* 0x000000ffff257224 */ /* 0x000fe200000e067f */
[----:B------:R-:W-:Y:S02]  /*d220*/  SHF.R.U64 R32, R32, 0x3, RZ ;  /* 0x0000000320207819 */ /* 0x000fe400000012ff */
[----:B------:R-:W-:-:S02]  /*d230*/  IADD3 R8, P0, R126, 0x4020, RZ ;  /* 0x000040207e087810 */ /* 0x000fc40007f1e0ff */
        /* <DEDUP_REMOVED lines=15> */
[----:B------:R-:W-:-:S02]  /*d330*/  SHF.R.U64 R21, R21, 0x3, RZ ;  /* 0x0000000315157819 */ /* 0x000fc400000012ff */
        /* <DEDUP_REMOVED lines=12> */
[----:B------:R-:W-:Y:S01]  /*d400*/  IMAD.X R123, RZ, RZ, R127, P2 ;  /* 0x000000ffff7b7224 */ /* 0x000fe200010e067f */
[----:B------:R-:W-:-:S02]  /*d410*/  LOP3.LUT R40, R181, 0x380, RZ, 0xc0, !PT ;  /* 0x00000380b5287812 */ /* 0x000fc400078ec0ff */
[----:B------:R-:W-:Y:S01]  /*d420*/  LOP3.LUT R126, R21, R126, RZ, 0x3c, !PT ;  /* 0x0000007e157e7212 */ /* 0x000fe200078e3cff */
[----:B------:R-:W-:Y:S01]  /*d430*/  IMAD.X R21, RZ, RZ, R127, P1 ;  /* 0x000000ffff157224 */ /* 0x000fe200008e067f */
[----:B------:R-:W-:Y:S02]  /*d440*/  LOP3.LUT R44, R183, 0x380, RZ, 0xc0, !PT ;  /* 0x00000380b72c7812 */ /* 0x000fe400078ec0ff */
[----:B------:R-:W-:Y:S02]  /*d450*/  SHF.R.U64 R36, R36, 0x3, RZ ;  /* 0x0000000324247819 */ /* 0x000fe400000012ff */
[----:B------:R-:W-:Y:S02]  /*d460*/  LOP3.LUT R48, R187, 0x380, RZ, 0xc0, !PT ;  /* 0x00000380bb307812 */ /* 0x000fe400078ec0ff */
[----:B------:R-:W-:Y:S02]  /*d470*/  LOP3.LUT R102, R177, R8, RZ, 0x3c, !PT ;  /* 0x00000008b1667212 */ /* 0x000fe400078e3cff */
[----:B------:R-:W-:-:S02]  /*d480*/  SHF.R.U64 R40, R40, 0x3, RZ ;  /* 0x0000000328287819 */ /* 0x000fc400000012ff */
[----:B------:R-:W-:Y:S02]  /*d490*/  LOP3.LUT R52, R211, 0x380, RZ, 0xc0, !PT ;  /* 0x00000380d3347812 */ /* 0x000fe400078ec0ff */
[----:B------:R-:W-:Y:S02]  /*d4a0*/  F2FP.BF16.F32.PACK_AB R8, R20, R175 ;  /* 0x000000af1408723e */ /* 0x000fe400000010ff */
[----:B------:R-:W-:Y:S02]  /*d4b0*/  LOP3.LUT R27, R6, 0x380, RZ, 0xc0, !PT ;  /* 0x00000380061b7812 */ /* 0x000fe400078ec0ff */
[----:B------:R-:W-:Y:S02]  /*d4c0*/  LOP3.LUT R177, R26, 0x380, RZ, 0xc0, !PT ;  /* 0x000003801ab17812 */ /* 0x000fe400078ec0ff */
[----:B------:R-:W-:Y:S02]  /*d4d0*/  SHF.R.U64 R44, R44, 0x3, RZ ;  /* 0x000000032c2c7819 */ /* 0x000fe400000012ff */
[----:B------:R-:W-:-:S02]  /*d4e0*/  LOP3.LUT R94, R213, 0x380, RZ, 0xc0, !PT ;  /* 0x00000380d55e7812 */ /* 0x000fc400078ec0ff */
[----:B------:R-:W-:Y:S02]  /*d4f0*/  MOV R127, R126 ;  /* 0x0000007e007f7202 */ /* 0x000fe40000000f00 */
[----:B------:R-:W-:Y:S02]  /*d500*/  LOP3.LUT R175, R30, 0x380, RZ, 0xc0, !PT ;  /* 0x000003801eaf7812 */ /* 0x000fe400078ec0ff */
[----:B------:R-:W-:Y:S01]  /*d510*/  LOP3.LUT R36, R36, R179, RZ, 0x3c, !PT ;  /* 0x000000b324247212 */ /* 0x000fe200078e3cff */
[----:B------:R0:W-:Y:S01]  /*d520*/  STSM.16.M88.4 [R127], R8 ;  /* 0x000000087f007844 */ /* 0x0001e20000000200 */
[----:B------:R-:W-:Y:S02]  /*d530*/  LOP3.LUT R98, R215, 0x380, RZ, 0xc0, !PT ;  /* 0x00000380d7627812 */ /* 0x000fe400078ec0ff */
[----:B------:R-:W-:Y:S02]  /*d540*/  SHF.R.U64 R48, R48, 0x3, RZ ;  /* 0x0000000330307819 */ /* 0x000fe400000012ff */
[----:B------:R-:W-:-:S02]  /*d550*/  LOP3.LUT R179, R106, 0x380, RZ, 0xc0, !PT ;  /* 0x000003806ab37812 */ /* 0x000fc400078ec0ff */
[----:B------:R-:W-:Y:S02]  /*d560*/  LOP3.LUT R40, R40, R181, RZ, 0x3c, !PT ;  /* 0x000000b528287212 */ /* 0x000fe400078e3cff */
[----:B------:R-:W-:Y:S02]  /*d570*/  SHF.R.U64 R52, R52, 0x3, RZ ;  /* 0x0000000334347819 */ /* 0x000fe400000012ff */
[----:B------:R-:W-:Y:S02]  /*d580*/  SHF.R.U64 R27, R27, 0x3, RZ ;  /* 0x000000031b1b7819 */ /* 0x000fe400000012ff */
[----:B------:R-:W-:Y:S02]  /*d590*/  SHF.R.U64 R177, R177, 0x3, RZ ;  /* 0x00000003b1b17819 */ /* 0x000fe400000012ff */
[----:B------:R-:W-:Y:S02]  /*d5a0*/  LOP3.LUT R44, R44, R183, RZ, 0x3c, !PT ;  /* 0x000000b72c2c7212 */ /* 0x000fe400078e3cff */
[----:B------:R-:W-:-:S02]  /*d5b0*/  SHF.R.U64 R94, R94, 0x3, RZ ;  /* 0x000000035e5e7819 */ /* 0x000fc400000012ff */
[----:B------:R-:W-:Y:S02]  /*d5c0*/  LOP3.LUT R181, R110, 0x380, RZ, 0xc0, !PT ;  /* 0x000003806eb57812 */ /* 0x000fe400078ec0ff */
[----:B------:R-:W-:Y:S02]  /*d5d0*/  SHF.R.U64 R175, R175, 0x3, RZ ;  /* 0x00000003afaf7819 */ /* 0x000fe400000012ff */
[----:B------:R-:W-:Y:S02]  /*d5e0*/  SHF.R.U64 R98, R98, 0x3, RZ ;  /* 0x0000000362627819 */ /* 0x000fe400000012ff */
[----:B------:R-:W-:Y:S02]  /*d5f0*/  LOP3.LUT R183, R114, 0x380, RZ, 0xc0, !PT ;  /* 0x0000038072b77812 */ /* 0x000fe400078ec0ff */
[----:B------:R-:W-:Y:S02]  /*d600*/  LOP3.LUT R48, R48, R187, RZ, 0x3c, !PT ;  /* 0x000000bb30307212 */ /* 0x000fe400078e3cff */
[----:B------:R-:W-:-:S02]  /*d610*/  SHF.R.U64 R179, R179, 0x3, RZ ;  /* 0x00000003b3b37819 */ /* 0x000fc400000012ff */
[----:B------:R-:W-:Y:S02]  /*d620*/  MOV R126, R32 ;  /* 0x00000020007e7202 */ /* 0x000fe40000000f00 */
[----:B0-----:R-:W-:Y:S02]  /*d630*/  F2FP.BF16.F32.PACK_AB R8, R171, R173 ;  /* 0x000000adab08723e */ /* 0x001fe400000010ff */
[----:B------:R-:W-:Y:S02]  /*d640*/  F2FP.BF16.F32.PACK_AB R9, R35, R34 ;  /* 0x000000222309723e */ /* 0x000fe400000010ff */
[----:B------:R-:W-:Y:S02]  /*d650*/  F2FP.BF16.F32.PACK_AB R10, R169, R172 ;  /* 0x000000aca90a723e */ /* 0x000fe400000010ff */
[----:B------:R-:W-:Y:S02]  /*d660*/  F2FP.BF16.F32.PACK_AB R11, R39, R38 ;  /* 0x00000026270b723e */ /* 0x000fe400000010ff */
[----:B------:R-:W-:-:S02]  /*d670*/  LOP3.LUT R52, R52, R211, RZ, 0x3c, !PT ;  /* 0x000000d334347212 */ /* 0x000fc400078e3cff */
[----:B------:R-:W-:Y:S01]  /*d680*/  LOP3.LUT R118, R27, R6, RZ, 0x3c, !PT ;  /* 0x000000061b767212 */ /* 0x000fe200078e3cff */
[----:B------:R0:W-:Y:S01]  /*d690*/  STSM.16.M88.4 [R126], R8 ;  /* 0x000000087e007844 */ /* 0x0001e20000000200 */
[----:B------:R-:W-:Y:S02]  /*d6a0*/  LOP3.LUT R20, R177, R26, RZ, 0x3c, !PT ;  /* 0x0000001ab1147212 */ /* 0x000fe400078e3cff */
[----:B------:R-:W-:Y:S02]  /*d6b0*/  MOV R36, R36 ;  /* 0x0000002400247202 */ /* 0x000fe40000000f00 */
[----:B------:R-:W-:Y:S02]  /*d6c0*/  LOP3.LUT R94, R94, R213, RZ, 0x3c, !PT ;  /* 0x000000d55e5e7212 */ /* 0x000fe400078e3cff */
[----:B------:R-:W-:Y:S01]  /*d6d0*/  SHF.R.U64 R181, R181, 0x3, RZ ;  /* 0x00000003b5b57819 */ /* 0x000fe200000012ff */
[----:B------:R1:W-:Y:S01]  /*d6e0*/  STSM.16.M88.4 [R36], R12 ;  /* 0x0000000c24007844 */ /* 0x0003e20000000200 */
[----:B------:R-:W-:-:S02]  /*d6f0*/  LOP3.LUT R122, R175, R30, RZ, 0x3c, !PT ;  /* 0x0000001eaf7a7212 */ /* 0x000fc400078e3cff */
[----:B------:R-:W-:Y:S02]  /*d700*/  MOV R40, R40 ;  /* 0x0000002800287202 */ /* 0x000fe40000000f00 */
[----:B------:R-:W-:Y:S02]  /*d710*/  F2FP.BF16.F32.PACK_AB R26, R28, R161 ;  /* 0x000000a11c1a723e */ /* 0x000fe400000010ff */
[----:B------:R-:W-:Y:S02]  /*d720*/  F2FP.BF16.F32.PACK_AB R27, R55, R54 ;  /* 0x00000036371b723e */ /* 0x000fe400000010ff */
[----:B------:R-:W-:Y:S02]  /*d730*/  F2FP.BF16.F32.PACK_AB R88, R89, R88 ;  /* 0x000000585958723e */ /* 0x000fe400000010ff */
[----:B------:R-:W-:Y:S01]  /*d740*/  F2FP.BF16.F32.PACK_AB R96, R97, R96 ;  /* 0x000000606160723e */ /* 0x000fe200000010ff */
[----:B------:R2:W-:Y:S01]  /*d750*/  STSM.16.M88.4 [R40], R24 ;  /* 0x0000001828007844 */ /* 0x0005e20000000200 */
[----:B------:R-:W-:-:S02]  /*d760*/  LOP3.LUT R98, R98, R215, RZ, 0x3c, !PT ;  /* 0x000000d762627212 */ /* 0x000fc400078e3cff */
[----:B------:R-:W-:Y:S02]  /*d770*/  F2FP.BF16.F32.PACK_AB R104, R105, R104 ;  /* 0x000000686968723e */ /* 0x000fe400000010ff */
[----:B------:R-:W-:Y:S02]  /*d780*/  F2FP.BF16.F32.PACK_AB R157, R158, R157 ;  /* 0x0000009d9e9d723e */ /* 0x000fe400000010ff */
[----:B------:R-:W-:Y:S02]  /*d790*/  F2FP.BF16.F32.PACK_AB R159, R160, R159 ;  /* 0x0000009fa09f723e */ /* 0x000fe400000010ff */
[----:B------:R-:W-:Y:S02]  /*d7a0*/  F2FP.BF16.F32.PACK_AB R120, R121, R120 ;  /* 0x000000787978723e */ /* 0x000fe400000010ff */
[----:B------:R-:W-:Y:S02]  /*d7b0*/  F2FP.BF16.F32.PACK_AB R128, R129, R128 ;  /* 0x000000808180723e */ /* 0x000fe400000010ff */
[----:B------:R-:W-:-:S02]  /*d7c0*/  F2FP.BF16.F32.PACK_AB R136, R137, R136 ;  /* 0x000000888988723e */ /* 0x000fc400000010ff */
[----:B------:R-:W-:Y:S01]  /*d7d0*/  F2FP.BF16.F32.PACK_AB R144, R145, R144 ;  /* 0x000000909190723e */ /* 0x000fe200000010ff */
[----:B------:R-:W-:Y:S01]  /*d7e0*/  UISETP.NE.U32.AND UP1, UPT, UR8, URZ, UPT ;  /* 0x0000003f0800728c */ /* 0x000fe2000bf25070 */
[----:B------:R-:W-:Y:S01]  /*d7f0*/  SHF.R.U64 R183, R183, 0x3, RZ ;  /* 0x00000003b7b77819 */ /* 0x000fe200000012ff */
[----:B0-----:R-:W-:Y:S01]  /*d800*/  IMAD.U32 R10, RZ, RZ, UR4 ;  /* 0x00000004ff0a7e24 */ /* 0x001fe2000f8e00ff */
[----:B------:R-:W-:Y:S01]  /*d810*/  MOV R44, R44 ;  /* 0x0000002c002c7202 */ /* 0x000fe20000000f00 */
[----:B------:R-:W-:Y:S01]  /*d820*/  IMAD.U32 R11, RZ, RZ, UR7 ;  /* 0x00000007ff0b7e24 */ /* 0x000fe2000f8e00ff */
[----:B------:R-:W-:Y:S02]  /*d830*/  F2FP.BF16.F32.PACK_AB R28, R57, R153 ;  /* 0x00000099391c723e */ /* 0x000fe400000010ff */
[----:B------:R-:W-:Y:S02]  /*d840*/  F2FP.BF16.F32.PACK_AB R30, R61, R60 ;  /* 0x0000003c3d1e723e */ /* 0x000fe400000010ff */
[----:B------:R-:W-:-:S02]  /*d850*/  LOP3.LUT R106, R179, R106, RZ, 0x3c, !PT ;  /* 0x0000006ab36a7212 */ /* 0x000fc400078e3cff */
[----:B------:R-:W-:Y:S01]  /*d860*/  MOV R48, R48 ;  /* 0x0000003000307202 */ /* 0x000fe20000000f00 */
[----:B------:R-:W-:Y:S01]  /*d870*/  STSM.16.M88.4 [R44], R28 ;  /* 0x0000001c2c007844 */ /* 0x000fe20000000200 */
[----:B------:R-:W-:Y:S02]  /*d880*/  MOV R52, R52 ;  /* 0x0000003400347202 */ /* 0x000fe40000000f00 */
[----:B------:R-:W-:Y:S01]  /*d890*/  F2FP.BF16.F32.PACK_AB R81, R83, R82 ;  /* 0x000000525351723e */ /* 0x000fe200000010ff */
[----:B------:R-:W-:Y:S01]  /*d8a0*/  STSM.16.M88.4 [R48], R64 ;  /* 0x0000004030007844 */ /* 0x000fe20000000200 */
[----:B------:R-:W-:Y:S02]  /*d8b0*/  LOP3.LUT R110, R181, R110, RZ, 0x3c, !PT ;  /* 0x0000006eb56e7212 */ /* 0x000fe400078e3cff */
[----:B------:R-:W-:Y:S01]  /*d8c0*/  MOV R94, R94 ;  /* 0x0000005e005e7202 */ /* 0x000fe20000000f00 */
[----:B------:R-:W-:Y:S01]  /*d8d0*/  STSM.16.M88.4 [R52], R72 ;  /* 0x0000004834007844 */ /* 0x000fe20000000200 */
[----:B------:R-:W-:-:S02]  /*d8e0*/  F2FP.BF16.F32.PACK_AB R82, R85, R84 ;  /* 0x000000545552723e */ /* 0x000fc400000010ff */
[----:B------:R-:W-:Y:S02]  /*d8f0*/  F2FP.BF16.F32.PACK_AB R83, R87, R86 ;  /* 0x000000565753723e */ /* 0x000fe400000010ff */
[----:B------:R-:W-:Y:S02]  /*d900*/  F2FP.BF16.F32.PACK_AB R89, R91, R90 ;  /* 0x0000005a5b59723e */ /* 0x000fe400000010ff */
[----:B------:R-:W-:Y:S01]  /*d910*/  LOP3.LUT R114, R183, R114, RZ, 0x3c, !PT ;  /* 0x00000072b7727212 */ /* 0x000fe200078e3cff */
[----:B------:R-:W-:Y:S01]  /*d920*/  STSM.16.M88.4 [R94], R80 ;  /* 0x000000505e007844 */ /* 0x000fe20000000200 */
[----:B------:R-:W-:Y:S02]  /*d930*/  MOV R33, R98 ;  /* 0x0000006200217202 */ /* 0x000fe40000000f00 */
[----:B------:R-:W-:Y:S02]  /*d940*/  F2FP.BF16.F32.PACK_AB R90, R93, R92 ;  /* 0x0000005c5d5a723e */ /* 0x000fe400000010ff */
[----:B------:R-:W-:-:S02]  /*d950*/  F2FP.BF16.F32.PACK_AB R91, R42, R19 ;  /* 0x000000132a5b723e */ /* 0x000fc400000010ff */
[----:B------:R-:W-:Y:S02]  /*d960*/  MOV R102, R102 ;  /* 0x0000006600667202 */ /* 0x000fe40000000f00 */
        /* <DEDUP_REMOVED lines=9> */
[----:B------:R-:W-:Y:S02]  /*da00*/  MOV R110, R110 ;  /* 0x0000006e006e7202 */ /* 0x000fe40000000f00 */
[----:B------:R-:W-:Y:S01]  /*da10*/  MOV R6, R122 ;  /* 0x0000007a00067202 */ /* 0x000fe20000000f00 */
[----:B------:R-:W-:Y:S01]  /*da20*/  STSM.16.M88.4 [R32], R104 ;  /* 0x0000006820007844 */ /* 0x000fe20000000200 */
        /* <DEDUP_REMOVED lines=13> */
[----:B------:R-:W-:Y:S01]  /*db00*/  F2FP.BF16.F32.PACK_AB R138, R141, R140 ;  /* 0x0000008c8d8a723e */ /* 0x000fe200000010ff */
[----:B------:R-:W-:Y:S01]  /*db10*/  STSM.16.M88.4 [R118], R128 ;  /* 0x0000008076007844 */ /* 0x000fe20000000200 */
[----:B------:R-:W-:Y:S02]  /*db20*/  F2FP.BF16.F32.PACK_AB R139, R143, R142 ;  /* 0x0000008e8f8b723e */ /* 0x000fe400000010ff */
[----:B------:R-:W-:Y:S02]  /*db30*/  F2FP.BF16.F32.PACK_AB R145, R147, R146 ;  /* 0x000000929391723e */ /* 0x000fe400000010ff */
[----:B------:R-:W-:Y:S01]  /*db40*/  MOV R20, R20 ;  /* 0x0000001400147202 */ /* 0x000fe20000000f00 */
[----:B------:R0:W-:Y:S01]  /*db50*/  STSM.16.M88.4 [R6], R136 ;  /* 0x0000008806007844 */ /* 0x0001e20000000200 */
[----:B------:R-:W-:-:S02]  /*db60*/  F2FP.BF16.F32.PACK_AB R146, R149, R148 ;  /* 0x000000949592723e */ /* 0x000fc400000010ff */
[----:B------:R-:W-:Y:S02]  /*db70*/  F2FP.BF16.F32.PACK_AB R147, R151, R150 ;  /* 0x000000969793723e */ /* 0x000fe400000010ff */
[----:B------:R-:W-:-:S03]  /*db80*/  PLOP3.LUT P0, PT, PT, PT, UP0, 0x80, 0x0 ;  /* 0x000000000000781c */ /* 0x000fc60003f0f008 */
[----:B------:R3:W-:Y:S01]  /*db90*/  STSM.16.M88.4 [R20], R144 ;  /* 0x0000009014007844 */ /* 0x0007e20000000200 */
[----:B------:R-:W-:Y:S01]  /*dba0*/  BAR.SYNC.DEFER_BLOCKING 0x1, 0x100 ;  /* 0x0044000000007b1d */ /* 0x000fe20000010000 */
[----:B------:R-:W-:Y:S01]  /*dbb0*/  UISETP.NE.AND.EX UP1, UPT, UR9, URZ, UPT, UP1 ;  /* 0x0000003f0900728c */ /* 0x000fe2000bf25310 */
[----:B------:R-:W-:-:S05]  /*dbc0*/  IMAD R9, R198, 0x40, R23 ;  /* 0x00000040c6097824 */ /* 0x000fca00078e0217 */
[----:B------:R-:W-:-:S05]  /*dbd0*/  PLOP3.LUT P6, PT, PT, PT, UP1, 0x80, 0x0 ;  /* 0x000000000000781c */ /* 0x000fca0003fcf018 */
[----:B------:R-:W-:-:S04]  /*dbe0*/  @UP1 UIADD3 UR8, UP2, UR10, UR8, URZ ;  /* 0x000000080a081290 */ /* 0x000fc8000ff5e03f */
[----:B------:R-:W-:Y:S01]  /*dbf0*/  @UP1 UIADD3.X UR9, UR11, UR9, URZ, UP2, !UPT ;  /* 0x000000090b091290 */ /* 0x000fe200097fe43f */
[----:B------:R-:W-:Y:S01]  /*dc00*/  IMAD.WIDE R8, R9, 0x2, R4 ;  /* 0x0000000209087825 */ /* 0x000fe200078e0204 */
[----:B------:R-:W-:-:S03]  /*dc10*/  ULDC UR4, c[0x0][0xb88] ;  /* 0x0002e20000047ab9 */ /* 0x000fc60000000800 */
[----:B------:R-:W-:Y:S01]  /*dc20*/  IMAD.U32 R4, RZ, RZ, UR4 ;  /* 0x00000004ff047e24 */ /* 0x000fe2000f8e00ff */
[----:B-1----:R-:W4:Y:S01]  /*dc30*/  @P0 LDG.E R13, desc[UR44][R10.64] ;  /* 0x0000002c0a0d0981 */ /* 0x002f22000c1e1900 */
[----:B------:R-:W-:Y:S01]  /*dc40*/  IMAD.U32 R14, RZ, RZ, UR8 ;  /* 0x00000008ff0e7e24 */ /* 0x000fe2000f8e00ff */
[C---:B------:R-:W-:Y:S01]  /*dc50*/  IADD3 R5, P2, R8.reuse, 0x1000, RZ ;  /* 0x0000100008057810 */ /* 0x040fe20007f5e0ff */
[----:B------:R-:W-:Y:S01]  /*dc60*/  IMAD.U32 R15, RZ, RZ, UR9 ;  /* 0x00000009ff0f7e24 */ /* 0x000fe2000f8e00ff */
[C---:B--2---:R-:W-:Y:S02]  /*dc70*/  IADD3 R25, P1, R8.reuse, 0x2000, RZ ;  /* 0x0000200008197810 */ /* 0x044fe40007f3e0ff */
[----:B0-----:R-:W-:Y:S02]  /*dc80*/  P2R R6, PR, RZ, 0x4 ;  /* 0x00000004ff067803 */ /* 0x001fe40000000000 */
[----:B------:R3:W5:Y:S01]  /*dc90*/  @P6 LDG.E R4, desc[UR44][R14.64] ;  /* 0x0000002c0e046981 */ /* 0x000762000c1e1900 */
[----:B------:R-:W-:-:S02]  /*dca0*/  IADD3 R29, P2, R8, 0x3000, RZ ;  /* 0x00003000081d7810 */ /* 0x000fc40007f5e0ff */
[C---:B------:R-:W-:Y:S02]  /*dcb0*/  IADD3 R33, P3, R8.reuse, 0x4000, RZ ;  /* 0x0000400008217810 */ /* 0x040fe40007f7e0ff */
[C---:B------:R-:W-:Y:S02]  /*dcc0*/  IADD3 R37, P4, R8.reuse, 0x5000, RZ ;  /* 0x0000500008257810 */ /* 0x040fe40007f9e0ff */
[----:B------:R-:W-:Y:S02]  /*dcd0*/  IADD3 R41, P5, R8, 0x6000, RZ ;  /* 0x0000600008297810 */ /* 0x000fe40007fbe0ff */
[----:B------:R-:W-:Y:S02]  /*dce0*/  LOP3.LUT R12, R5, 0x380, RZ, 0xc0, !PT ;  /* 0x00000380050c7812 */ /* 0x000fe400078ec0ff */
[----:B------:R-:W-:Y:S02]  /*dcf0*/  LOP3.LUT R24, R25, 0x380, RZ, 0xc0, !PT ;  /* 0x0000038019187812 */ /* 0x000fe400078ec0ff */
[----:B------:R-:W-:-:S02]  /*dd00*/  LOP3.LUT R28, R29, 0x380, RZ, 0xc0, !PT ;  /* 0x000003801d1c7812 */ /* 0x000fc400078ec0ff */
[----:B------:R-:W-:Y:S02]  /*dd10*/  LOP3.LUT R32, R33, 0x380, RZ, 0xc0, !PT ;  /* 0x0000038021207812 */ /* 0x000fe400078ec0ff */
[----:B------:R-:W-:Y:S02]  /*dd20*/  LOP3.LUT R36, R37, 0x380, RZ, 0xc0, !PT ;  /* 0x0000038025247812 */ /* 0x000fe400078ec0ff */
[----:B------:R-:W-:Y:S01]  /*dd30*/  LOP3.LUT R40, R41, 0x380, RZ, 0xc0, !PT ;  /* 0x0000038029287812 */ /* 0x000fe200078ec0ff */
[----:B------:R-:W-:Y:S01]  /*dd40*/  UMOV UR4, URZ ;  /* 0x0000003f00047c82 */ /* 0x000fe20008000000 */
[----:B------:R-:W-:Y:S02]  /*dd50*/  SHF.R.U64 R12, R12, 0x3, RZ ;  /* 0x000000030c0c7819 */ /* 0x000fe400000012ff */
[----:B------:R-:W-:Y:S02]  /*dd60*/  SHF.R.U64 R24, R24, 0x3, RZ ;  /* 0x0000000318187819 */ /* 0x000fe400000012ff */
[----:B------:R-:W-:-:S02]  /*dd70*/  SHF.R.U64 R28, R28, 0x3, RZ ;  /* 0x000000031c1c7819 */ /* 0x000fc400000012ff */
[----:B------:R-:W-:Y:S02]  /*dd80*/  SHF.R.U64 R32, R32, 0x3, RZ ;  /* 0x0000000320207819 */ /* 0x000fe400000012ff */
[----:B------:R-:W-:Y:S02]  /*dd90*/  SHF.R.U64 R36, R36, 0x3, RZ ;  /* 0x0000000324247819 */ /* 0x000fe400000012ff */
[----:B------:R-:W-:Y:S02]  /*dda0*/  SHF.R.U64 R40, R40, 0x3, RZ ;  /* 0x0000000328287819 */ /* 0x000fe400000012ff */
[----:B------:R-:W-:Y:S02]  /*ddb0*/  LOP3.LUT R12, R12, R5, RZ, 0x3c, !PT ;  /* 0x000000050c0c7212 */ /* 0x000fe400078e3cff */
[----:B------:R-:W-:Y:S02]  /*ddc0*/  LOP3.LUT R24, R24, R25, RZ, 0x3c, !PT ;  /* 0x0000001918187212 */ /* 0x000fe400078e3cff */
[----:B------:R-:W-:-:S02]  /*ddd0*/  LOP3.LUT R28, R28, R29, RZ, 0x3c, !PT ;  /* 0x0000001d1c1c7212 */ /* 0x000fc400078e3cff */
[----:B------:R-:W-:Y:S02]  /*dde0*/  LOP3.LUT R32, R32, R33, RZ, 0x3c, !PT ;  /* 0x0000002120207212 */ /* 0x000fe400078e3cff */
[----:B------:R-:W-:Y:S02]  /*ddf0*/  LOP3.LUT R36, R36, R37, RZ, 0x3c, !PT ;  /* 0x0000002524247212 */ /* 0x000fe400078e3cff */
[----:B------:R-:W-:Y:S02]  /*de00*/  LOP3.LUT R40, R40, R41, RZ, 0x3c, !PT ;  /* 0x0000002928287212 */ /* 0x000fe400078e3cff */
[----:B----4-:R-:W-:Y:S01]  /*de10*/  @P0 R2UR UR4, R13 ;  /* 0x000000000d0402ca */ /* 0x010fe200000e0000 */
[----:B---3--:R-:W-:-:S14]  /*de20*/  @P6 BRA `(.L_x_5194) ;  /* 0x0000000000106947 */ /* 0x008fdc0003800000 */
[----:B------:R-:W-:Y:S05]  /*de30*/  @!P0 BRA `(.L_x_5194) ;  /* 0x00000000000c8947 */ /* 0x000fea0003800000 */
[----:B------:R-:W2:Y:S04]  /*de40*/  LDG.E R5, desc[UR44][R10.64] ;  /* 0x0000002c0a057981 */ /* 0x000ea8000c1e1900 */
[----:B-----5:R-:W2:Y:S02]  /*de50*/  LDG.E R4, desc[UR44][R10.64+0x4] ;  /* 0x0000042c0a047981 */ /* 0x020ea4000c1e1900 */
[----:B--2---:R-:W-:-:S07]  /*de60*/  IMAD.IADD R4, R4, 0x1, -R5 ;  /* 0x0000000104047824 */ /* 0x004fce00078e0a05 */
.L_x_5194:
        /* <DEDUP_REMOVED lines=72> */
[----:B------:R-:W-:Y:S01]  /*e2f0*/  VIADD R21, R22, UR38 ;  /* 0x0000002616157c36 */ /* 0x000fe20008000000 */
[----:B------:R-:W-:-:S02]  /*e300*/  UIMAD UR7, UR39, UR11, UR7 ;  /* 0x0000000b270772a4 */ /* 0x000fc4000f8e0207 */
[----:B------:R-:W-:Y:S02]  /*e310*/  UIMAD UR10, UR40, UR12, URZ ;  /* 0x0000000c280a72a4 */ /* 0x000fe4000f8e023f */
[----:B------:R-:W-:Y:S02]  /*e320*/  UIADD3 UR9, UR9, UR7, URZ ;  /* 0x0000000709097290 */ /* 0x000fe4000fffe03f */
        /* <DEDUP_REMOVED lines=34> */
.L_x_5195:
[----:B------:R-:W1:Y:S01]  /*e550*/  LDC R81, c[0x0][0xce8] ;  /* 0x00033a00ff517b82 */ /* 0x000e620000000800 */
[----:B------:R-:W-:Y:S01]  /*e560*/  ULDC UR12, c[0x0][0xbc8] ;  /* 0x0002f200000c7ab9 */ /* 0x000fe20000000800 */
[----:B------:R-:W-:Y:S01]  /*e570*/  ULDC.64 UR10, c[0x0][0xba0] ;  /* 0x0002e800000a7ab9 */ /* 0x000fe20000000a00 */
[----:B------:R-:W-:Y:S01]  /*e580*/  ISETP.GE.AND P0, PT, R196, UR12, PT ;  /* 0x0000000cc4007c0c */ /* 0x000fe2000bf06270 */
[----:B0-----:R-:W5:Y:S01]  /*e590*/  LD.E.128 R8, desc[UR44][R10.64] ;  /* 0x0000002c0a087980 */ /* 0x001f62000c101d00 */
        /* <DEDUP_REMOVED lines=15> */
[----:B------:R-:W0:Y:S01]  /*e690*/  @P2 LDC R19, c[0x0][0xcec] ;  /* 0x00033b00ff132b82 */ /* 0x000e220000000800 */
[----:B------:R-:W-:Y:S01]  /*e6a0*/  IMAD.SHL.U32 R3, R3, 0x4, RZ ;  /* 0x0000000403037824 */ /* 0x000fe200078e00ff */
[----:B------:R-:W-:Y:S01]  /*e6b0*/  ISETP.GE.AND P0, PT, R194, UR12, PT ;  /* 0x0000000cc2007c0c */ /* 0x000fe2000bf06270 */
[----:B------:R-:W-:Y:S01]  /*e6c0*/  UIMAD UR7, UR14, UR10, URZ ;  /* 0x0000000a0e0772a4 */ /* 0x000fe2000f8e023f */
[----:B------:R-:W5:Y:S04]  /*e6d0*/  LD.E.128 R48, desc[UR44][R48.64] ;  /* 0x0000002c30307980 */ /* 0x000f68000c101d00 */
[----:B------:R-:W1:Y:S01]  /*e6e0*/  @P2 LDC R21, c[0x0][0xcf0] ;  /* 0x00033c00ff152b82 */ /* 0x000e620000000800 */
        /* <DEDUP_REMOVED lines=8> */
[----:B------:R-:W-:Y:S01]  /*e770*/  IMAD.SHL.U32 R6, R5, 0x8, RZ ;  /* 0x0000000805067824 */ /* 0x000fe200078e00ff */
[----:B------:R-:W-:Y:S01]  /*e780*/  UIMAD UR4, UR15, UR10, URZ ;  /* 0x0000000a0f0472a4 */ /* 0x000fe2000f8e023f */
[----:B------:R-:W-:Y:S01]  /*e790*/  VIADD R82, R0, UR38 ;  /* 0x0000002600527c36 */ /* 0x000fe20008000000 */
[----:B------:R-:W-:Y:S01]  /*e7a0*/  SEL R0, RZ, 0xffffffff, P0 ;  /* 0xffffffffff007807 */ /* 0x000fe20000000000 */
[----:B------:R-:W-:Y:S01]  /*e7b0*/  UIMAD.WIDE.U32 UR8, UR39, UR10, UR8 ;  /* 0x0000000a270872a5 */ /* 0x000fe2000f8e0008 */
[----:B------:R-:W-:Y:S01]  /*e7c0*/  LOP3.LUT R5, R6, 0x8, R3, 0xe2, !PT ;  /* 0x0000000806057812 */ /* 0x000fe200078ee203 */
[----:B------:R-:W-:Y:S01]  /*e7d0*/  UIMAD UR4, UR39, UR11, UR4 ;  /* 0x0000000b270472a4 */ /* 0x000fe2000f8e0204 */
[----:B------:R-:W5:Y:S01]  /*e7e0*/  LD.E.128 R52, desc[UR44][R52.64] ;  /* 0x0000002c34347980 */ /* 0x000f62000c101d00 */
[----:B------:R-:W-:Y:S01]  /*e7f0*/  IMAD.SHL.U32 R6, R0, 0x10, RZ ;  /* 0x0000001000067824 */ /* 0x000fe200078e00ff */
[----:B------:R-:W-:Y:S01]  /*e800*/  ULDC.64 UR10, c[0x0][0xbf0] ;  /* 0x0002fc00000a7ab9 */ /* 0x000fe20000000a00 */
[----:B0-----:R-:W-:Y:S01]  /*e810*/  @P2 IMAD.HI.U32 R0, R82, R19, RZ ;  /* 0x0000001352002227 */ /* 0x001fe200078e00ff */
[----:B------:R-:W-:Y:S01]  /*e820*/  UIADD3 UR9, UR9, UR4, URZ ;  /* 0x0000000409097290 */ /* 0x000fe2000fffe03f */
[----:B------:R-:W5:Y:S01]  /*e830*/  LD.E.128 R56, desc[UR44][R56.64] ;  /* 0x0000002c38387980 */ /* 0x000f62000c101d00 */
[----:B------:R-:W-:Y:S01]  /*e840*/  UIMAD UR4, UR40, UR10, URZ ;  /* 0x0000000a280472a4 */ /* 0x000fe2000f8e023f */
[----:B------:R-:W-:Y:S01]  /*e850*/  IMAD.MOV.U32 R3, RZ, RZ, R82 ;  /* 0x000000ffff037224 */ /* 0x000fe200078e0052 */
[----:B------:R-:W-:Y:S01]  /*e860*/  UIMAD.WIDE.U32 UR8, UR41, UR10, UR8 ;  /* 0x0000000a290872a5 */ /* 0x000fe2000f8e0008 */
[----:B-1----:R-:W-:Y:S01]  /*e870*/  @P2 SHF.R.U32.HI R3, RZ, R21, R0 ;  /* 0x00000015ff032219 */ /* 0x002fe20000011600 */
        /* <DEDUP_REMOVED lines=20> */
[----:B------:R-:W-:Y:S01]  /*e9c0*/  IMAD R19, R3, UR9, R80 ;  /* 0x0000000903137c24 */ /* 0x000fe2000f8e0250 */
[----:B------:R-:W-:Y:S01]  /*e9d0*/  ISETP.GE.AND P0, PT, R201, UR12, PT ;  /* 0x0000000cc9007c0c */ /* 0x000fe2000bf06270 */
[----:B------:R-:W-:Y:S01]  /*e9e0*/  IMAD.WIDE.U32 R20, R3, UR8, R20 ;  /* 0x0000000803147c25 */ /* 0x000fe2000f8e0014 */
[----:B------:R-:W-:Y:S01]  /*e9f0*/  @!PT LDS RZ, [RZ] ;  /* 0x00000000fffff984 */ /* 0x000fe20000000800 */
[----:B------:R-:W-:Y:S01]  /*ea00*/  @!PT LDS RZ, [RZ] ;  /* 0x00000000fffff984 */ /* 0x000fe20000000800 */
[----:B------:R-:W-:Y:S01]  /*ea10*/  @!PT LDS RZ, [RZ] ;  /* 0x00000000fffff984 */ /* 0x000fe20000000800 */
[----:B------:R-:W-:Y:S01]  /*ea20*/  @!PT LDS RZ, [RZ] ;  /* 0x00000000fffff984 */ /* 0x000fe20000000800 */
[----:B------:R0:W-:Y:S06]  /*ea30*/  MEMBAR.ALL.CTA ;  /* 0x0000000000007992 */ /* 0x0001ec0000008000 */
[----:B0-----:R-:W0:Y:S01]  /*ea40*/  FENCE.VIEW.ASYNC.S ;  /* 0x00000000000073c6 */ /* 0x001e220000000000 */
[----:B------:R-:W-:Y:S01]  /*ea50*/  ULDC.64 UR8, c[0x0][0xbd8] ;  /* 0x0002f60000087ab9 */ /* 0x000fe20000000a00 */
[----:B------:R-:W-:Y:S01]  /*ea60*/  LOP3.LUT R6, R83, 0x20, R6, 0xe2, !PT ;  /* 0x0000002053067812 */ /* 0x000fe200078ee206 */
[----:B------:R-:W-:Y:S01]  /*ea70*/  IMAD R0, R0, UR8, RZ ;  /* 0x0000000800007c24 */ /* 0x000fe2000f8e02ff */
[----:B------:R-:W-:Y:S01]  /*ea80*/  SEL R3, RZ, 0x40, P0 ;  /* 0x00000040ff037807 */ /* 0x000fe20000000000 */
[----:B------:R-:W-:Y:S01]  /*ea90*/  IMAD.IADD R21, R21, 0x1, R19 ;  /* 0x0000000115157824 */ /* 0x000fe200078e0213 */
[----:B------:R-:W-:Y:S01]  /*eaa0*/  ISETP.GE.AND P0, PT, R200, UR12, PT ;  /* 0x0000000cc8007c0c */ /* 0x000fe2000bf06270 */
[----:B-----5:R-:W-:Y:S01]  /*eab0*/  IMAD R88, R4, R81, RZ ;  /* 0x0000005104587224 */ /* 0x020fe200078e02ff */
        /* <DEDUP_REMOVED lines=8> */
[----:B------:R-:W-:Y:S01]  /*eb40*/  LOP3.LUT R6, R3, R6, RZ, 0xfc, !PT ;  /* 0x0000000603067212 */ /* 0x000fe200078efcff */
[----:B------:R-:W-:Y:S01]  /*eb50*/  IMAD.IADD R5, R5, 0x1, R19 ;  /* 0x0000000105057824 */ /* 0x000fe200078e0213 */
[----:B------:R-:W-:Y:S01]  /*eb60*/  LEA R19, P2, R4, UR8, 0x1 ;  /* 0x0000000804137c11 */ /* 0x000fe2000f8408ff */
[----:B------:R-:W-:-:S03]  /*eb70*/  VIADD R0, R17, 0x38820 ;  /* 0x0003882011007836 */ /* 0x000fc60000000000 */
[----:B------:R-:W-:Y:S01]  /*eb80*/  LEA.HI.X R86, R4, UR9, R5, 0x1, P2 ;  /* 0x0000000904567c11 */ /* 0x000fe200090f0c05 */
[----:B0-----:R0:W1:Y:S01]  /*eb90*/  SHFL.IDX PT, R20, R19, RZ, 0x181f ;  /* 0x00181fff13147589 */ /* 0x00106200000e0000 */
[----:B------:R-:W-:-:S03]  /*eba0*/  PRMT R0, RZ, 0x654, R0 ;  /* 0x00000654ff007816 */ /* 0x000fc60000000000 */
[----:B------:R0:W2:Y:S01]  /*ebb0*/  SHFL.IDX PT, R21, R86, RZ, 0x181f ;  /* 0x00181fff56157589 */ /* 0x0000a200000e0000 */
[----:B------:R0:W-:Y:S01]  /*ebc0*/  SYNCS.ARRIVE.TRANS64.RED.A1T0 RZ, [R0+URZ], RZ ;  /* 0x000000ff00ff79a7 */ /* 0x0001e2000810043f */
        /* <DEDUP_REMOVED lines=32> */
.L_x_5197:
[----:B------:R-:W-:Y:S05]  /*edd0*/  BSYNC B1 ;  /* 0x0000000000017941 */ /* 0x000fea0003800000 */
.L_x_5196:
[----:B0-----:R-:W-:Y:S01]  /*ede0*/  VIADD R0, R87, 0x20 ;  /* 0x0000002057007836 */ /* 0x001fe20000000000 */
[----:B---3--:R0:W3:Y:S04]  /*edf0*/  SHFL.IDX PT, R9, R86, 0x1, 0x181f ;  /* 0x00381f0056097f89 */ /* 0x0080e800000e0000 */
[----:B------:R-:W-:Y:S01]  /*ee00*/  ISETP.GE.AND P0, PT, R0, R88, PT ;  /* 0x000000580000720c */ /* 0x000fe20003f06270 */
[----:B------:R0:W4:-:S12]  /*ee10*/  SHFL.IDX PT, R8, R19, 0x1, 0x181f ;  /* 0x00381f0013087f89 */ /* 0x00011800000e0000 */
[----:B0-----:R-:W-:Y:S05]  /*ee20*/  @P0 BRA `(.L_x_5198) ;  /* 0x0000001000040947 */ /* 0x001fea0003800000 */
[----:B------:R-:W-:Y:S02]  /*ee30*/  ISETP.GE.AND P0, PT, R23, UR12, PT ;  /* 0x0000000c17007c0c */ /* 0x000fe4000bf06270 */
[----:B------:R-:W-:Y:S02]  /*ee40*/  ISETP.GE.AND P5, PT, R196, UR12, PT ;  /* 0x0000000cc4007c0c */ /* 0x000fe4000bfa6270 */
[----:B------:R-:W-:Y:S02]  /*ee50*/  ISETP.GE.AND P3, PT, R195, UR12, PT ;  /* 0x0000000cc3007c0c */ /* 0x000fe4000bf66270 */
[----:B------:R-:W-:Y:S02]  /*ee60*/  ISETP.GE.AND P2, PT, R194, UR12, PT ;  /* 0x0000000cc2007c0c */ /* 0x000fe4000bf46270 */
[----:B------:R-:W-:-:S05]  /*ee70*/  ISETP.GE.AND P1, PT, R193, UR12, PT ;  /* 0x0000000cc1007c0c */ /* 0x000fca000bf26270 */
[----:B---34-:R-:W-:Y:S02]  /*ee80*/  @!P0 IMAD.WIDE R4, R23, 0x2, R8 ;  /* 0x0000000217048825 */ /* 0x018fe400078e0208 */
        /* <DEDUP_REMOVED lines=27> */
.L_x_5193:
        /* <DEDUP_REMOVED lines=31> */
.L_x_5199:
        /* <DEDUP_REMOVED lines=45> */
.L_x_5201:
[----:B------:R-:W-:Y:S05]  /*f500*/  BSYNC B1 ;  /* 0x0000000000017941 */ /* 0x000fea0003800000 */
.L_x_5200:
        /* <DEDUP_REMOVED lines=110> */
.L_x_5203:
[----:B------:R-:W-:Y:S05]  /*fbf0*/  BSYNC B1 ;  /* 0x0000000000017941 */ /* 0x000fea0003800000 */
.L_x_5202:
        /* <DEDUP_REMOVED lines=36> */
.L_x_5198:
[----:B------:R-:W-:Y:S05]  /*fe40*/  BSYNC B0 ;  /* 0x0000000000007941 */ /* 0x000fea0003800000 */
.L_x_5192:
[----:B------:R-:W-:Y:S02]  /*fe50*/  ULDC UR4, c[0x0][0xd3c] ;  /* 0x00034f0000047ab9 */ /* 0x000fe40000000800 */
[----:B------:R-:W-:-:S13]  /*fe60*/  ISETP.GE.AND P0, PT, R7, UR4, PT ;  /* 0x0000000407007c0c */ /* 0x000fda000bf06270 */
[----:B------:R-:W-:Y:S05]  /*fe70*/  @!P0 BRA `(.L_x_5204) ;  /* 0xffffff1000808947 */ /* 0x000fea000383ffff */
[----:B------:R-:W-:Y:S05]  /*fe80*/  EXIT ;  /* 0x000000000000794d */ /* 0x000fea0003800000 */
.L_x_5152:
        /* <DEDUP_REMOVED lines=18> */
.L_x_5205:
[----:B------:R-:W1:Y:S01]  /*ffb0*/  S2R R0, SR_TID.X ;  /* 0x0000000000007919 */ /* 0x000e620000002100 */
[----:B------:R-:W-:Y:S01]  /*ffc0*/  ULDC UR4, c[0x0][0xd3c] ;  /* 0x00034f0000047ab9 */ /* 0x000fe20000000800 */
[----:B------:R-:W2:Y:S01]  /*ffd0*/  S2UR UR6, SR_CTAID.X ;  /* 0x00000000000679c3 */ /* 0x000ea20000002500 */
[----:B------:R-:W-:Y:S01]  /*ffe0*/  ULDC UR5, c[0x0][0xd38] ;  /* 0x00034e0000057ab9 */ /* 0x000fe20000000800 */
[----:B-1----:R-:W-:-:S04]  /*fff0*/  LOP3.LUT R0, R0, 0x1f, RZ, 0xc0, !PT ;  /* 0x0000001f00007812 */ /* 0x002fc800078ec0ff */
[----:B------:R-:W-:-:S04]  /*10000*/  ISETP.NE.AND P0, PT, R0, 0x1f, PT ;  /* 0x0000001f0000780c */ /* 0x000fc80003f05270 */
[----:B------:R-:W-:-:S13]  /*10010*/  ISETP.GE.OR P1, PT, R0, UR4, !P0 ;  /* 0x0000000400007c0c */ /* 0x000fda000c726670 */
[----:B0-----:R-:W0:Y:S02]  /*10020*/  @!P1 LDC.64 R2, c[0x0][0xd80] ;  /* 0x00036000ff029b82 */ /* 0x001e240000000a00 */
[----:B0-----:R-:W-:-:S05]  /*10030*/  @!P1 IMAD.WIDE.U32 R2, R0, 0x4, R2 ;  /* 0x0000000400029825 */ /* 0x001fca00078e0002 */
[----:B------:R-:W3:Y:S01]  /*10040*/  @!P1 LDG.E R4, desc[UR44][R2.64] ;  /* 0x0000002c02049981 */ /* 0x000ee2000c1e1900 */
[C---:B------:R-:W-:Y:S01]  /*10050*/  ISETP.NE.AND P1, PT, R0.reuse, RZ, PT ;  /* 0x000000ff0000720c */ /* 0x040fe20003f25270 */
[----:B------:R-:W-:Y:S01]  /*10060*/  UMOV UR4, URZ ;  /* 0x0000003f00047c82 */ /* 0x000fe20008000000 */
[C---:B------:R-:W-:Y:S01]  /*10070*/  ISETP.GE.U32.AND P2, PT, R0.reuse, 0x2, PT ;  /* 0x000000020000780c */ /* 0x040fe20003f46070 */
[----:B------:R-:W-:Y:S01]  /*10080*/  IMAD.MOV.U32 R16, RZ, RZ, RZ ;  /* 0x000000ffff107224 */ /* 0x000fe200078e00ff */
[C---:B------:R-:W-:Y:S02]  /*10090*/  ISETP.GE.U32.AND P3, PT, R0.reuse, 0x4, PT ;  /* 0x000000040000780c */ /* 0x040fe40003f66070 */
[C---:B------:R-:W-:Y:S02]  /*100a0*/  ISETP.GE.U32.AND P4, PT, R0.reuse, 0x8, PT ;  /* 0x000000080000780c */ /* 0x040fe40003f86070 */
[----:B------:R-:W-:Y:S01]  /*100b0*/  ISETP.GE.U32.AND P5, PT, R0, 0x10, PT ;  /* 0x000000100000780c */ /* 0x000fe20003fa6070 */
[----:B---3--:R-:W0:Y:S02]  /*100c0*/  SHFL.UP PT, R5, R4, 0x1, RZ ;  /* 0x0420000004057989 */ /* 0x008e2400000e00ff */
        /* <DEDUP_REMOVED lines=17> */
[----:B--2---:R-:W-:-:S13]  /*101e0*/  ISETP.GT.AND P6, PT, R6, UR6, PT ;  /* 0x0000000606007c0c */ /* 0x004fda000bfc4270 */
[----:B------:R-:W-:Y:S05]  /*101f0*/  @P6 BRA `(.L_x_5207) ;  /* 0x00000000009c6947 */ /* 0x000fea0003800000 */
[----:B------:R-:W0:Y:S01]  /*10200*/  LDC R5, c[0x0][0xd3c] ;  /* 0x00034f00ff057b82 */ /* 0x000e220000000800 */
[----:B------:R-:W-:Y:S01]  /*10210*/  IMAD.MOV.U32 R6, RZ, RZ, R3 ;  /* 0x000000ffff067224 */ /* 0x000fe200078e0003 */
[----:B------:R-:W-:Y:S01]  /*10220*/  UMOV UR4, URZ ;  /* 0x0000003f00047c82 */ /* 0x000fe20008000000 */
[----:B------:R-:W-:Y:S01]  /*10230*/  ULDC UR7, c[0x0][0xd3c] ;  /* 0x00034f0000077ab9 */ /* 0x000fe20000000800 */
[----:B------:R-:W-:-:S05]  /*10240*/  ULDC UR5, c[0x0][0xd38] ;  /* 0x00034e0000057ab9 */ /* 0x000fca0000000800 */
.L_x_5211:
        /* <DEDUP_REMOVED lines=12> */
.L_x_5210:
[----:B------:R-:W-:Y:S05]  /*10310*/  BSYNC B0 ;  /* 0x0000000000007941 */ /* 0x000fea0003800000 */
.L_x_5209:
        /* <DEDUP_REMOVED lines=21> */
.L_x_5207:
        /* <DEDUP_REMOVED lines=20> */
.L_x_5212:
        /* <DEDUP_REMOVED lines=56> */
.L_x_5208:
[----:B------:R-:W-:Y:S02]  /*10930*/  IMAD.MOV.U32 R17, RZ, RZ, RZ ;  /* 0x000000ffff117224 */ /* 0x000fe400078e00ff */
[----:B------:R-:W-:Y:S02]  /*10940*/  IMAD.U32 R16, RZ, RZ, UR6 ;  /* 0x00000006ff107e24 */ /* 0x000fe4000f8e00ff */
[----:B------:R-:W-:-:S07]  /*10950*/  IMAD.MOV.U32 R18, RZ, RZ, RZ ;  /* 0x000000ffff127224 */ /* 0x000fce00078e00ff */
.L_x_5213:
[----:B------:R-:W-:-:S13]  /*10960*/  ISETP.NE.AND P0, PT, R0, RZ, PT ;  /* 0x000000ff0000720c */ /* 0x000fda0003f05270 */
[----:B------:R-:W1:Y:S01]  /*10970*/  @!P0 S2R R3, SR_CgaCtaId ;  /* 0x0000000000038919 */ /* 0x000e620000008800 */
[----:B------:R-:W-:-:S04]  /*10980*/  @!P0 MOV R0, 0x400 ;  /* 0x0000040000008802 */ /* 0x000fc80000000f00 */
[----:B-1----:R-:W-:-:S05]  /*10990*/  @!P0 LEA R0, R3, R0, 0x18 ;  /* 0x0000000003008211 */ /* 0x002fca00078ec0ff */
[----:B------:R2:W-:Y:S01]  /*109a0*/  @!P0 STS.128 [R0+0x388d0], R16 ;  /* 0x0388d01000008388 */ /* 0x0005e20000000c00 */
[----:B------:R-:W-:Y:S06]  /*109b0*/  BAR.ARV 0x5, 0x180 ;  /* 0x0146000000007b1d */ /* 0x000fec0000002000 */
.L_x_5206:
        /* <DEDUP_REMOVED lines=11> */
[----:B------:R-:W-:Y:S01]  /*10a70*/  ULDC UR37, c[0x0][0xc] ;  /* 0x0000030000257ab9 */ /* 0x000fe20000000800 */
[----:B------:R-:W-:Y:S01]  /*10a80*/  ULDC.64 UR38, c[0x0][0x198] ;  /* 0x0000660000267ab9 */ /* 0x000fe20000000a00 */
        /* <DEDUP_REMOVED lines=26> */
.L_x_5338:
        /* <DEDUP_REMOVED lines=56> */
.L_x_5215:
        /* <DEDUP_REMOVED lines=12> */
.L_x_5216:
[----:B------:R-:W-:Y:S05]  /*11070*/  @!P0 BRA `(.L_x_5217) ;  /* 0x00000000000c8947 */ /* 0x000fea0003800000 */
[----:B------:R-:W2:Y:S04]  /*11080*/  LDG.E R6, desc[UR44][R4.64] ;  /* 0x0000002c04067981 */ /* 0x000ea8000c1e1900 */
[----:B------:R-:W2:Y:S02]  /*11090*/  LDG.E R4, desc[UR44][R4.64+0x4] ;  /* 0x0000042c04047981 */ /* 0x000ea4000c1e1900 */
[----:B--2---:R-:W-:-:S07]  /*110a0*/  IMAD.IADD R6, R4, 0x1, -R6 ;  /* 0x0000000104067824 */ /* 0x004fce00078e0a06 */
.L_x_5217:
        /* <DEDUP_REMOVED lines=9> */
[----:B----4-:R-:W-:Y:S01]  /*11140*/  @P0 SHF.R.U32.HI R0, RZ, R3, R2 ;  /* 0x00000003ff000219 */ /* 0x010fe20000011602 */
[C---:B------:R-:W-:Y:S01]  /*11150*/  VIADD R3, R6.reuse, 0x3f ;  /* 0x0000003f06037836 */ /* 0x040fe20000000000 */
[----:B------:R-:W-:-:S05]  /*11160*/  IADD3 R2, R6, 0x40, -R9 ;  /* 0x0000004006027810 */ /* 0x000fca0007ffe809 */
[----:B------:R-:W-:Y:S01]  /*11170*/  IMAD.IADD R0, R2, 0x1, R0 ;  /* 0x0000000102007824 */ /* 0x000fe200078e0200 */
[----:B------:R-:W-:-:S04]  /*11180*/  SHF.R.S32.HI R2, RZ, 0x1f, R3 ;  /* 0x0000001fff027819 */ /* 0x000fc80000011403 */
[----:B------:R-:W-:Y:S02]  /*11190*/  LEA.HI R3, R2, R3, RZ, 0x6 ;  /* 0x0000000302037211 */ /* 0x000fe400078f30ff */
[----:B------:R-:W-:Y:S02]  /*111a0*/  SHF.R.S32.HI R2, RZ, 0x1f, R0 ;  /* 0x0000001fff027819 */ /* 0x000fe40000011400 */
[----:B------:R-:W-:Y:S02]  /*111b0*/  SHF.R.S32.HI R3, RZ, 0x6, R3 ;  /* 0x00000006ff037819 */ /* 0x000fe40000011403 */
[----:B------:R-:W-:-:S04]  /*111c0*/  LEA.HI R2, R2, R0, RZ, 0x6 ;  /* 0x0000000002027211 */ /* 0x000fc800078f30ff */
        /* <DEDUP_REMOVED lines=10> */
[----:B------:R-:W-:Y:S02]  /*11270*/  VOTEU.ANY UR4, UPT, PT ;  /* 0x0000000000047886 */ /* 0x000fe400038e0100 */
[----:B------:R-:W3:Y:S08]  /*11280*/  FLO.U32 R0, UR4 ;  /* 0x0000000400007d00 */ /* 0x000ef000080e0000 */
[----:B------:R-:W4:Y:S01]  /*11290*/  POPC R4, UR4 ;  /* 0x0000000400047d09 */ /* 0x000f220008000000 */
[----:B---3--:R-:W-:-:S02]  /*112a0*/  ISETP.EQ.U32.AND P0, PT, R0, R2, PT ;  /* 0x000000020000720c */ /* 0x008fc40003f02070 */
[----:B------:R-:W4:Y:S11]  /*112b0*/  LDC.64 R2, c[0x0][0xd60] ;  /* 0x00035800ff027b82 */ /* 0x000f360000000a00 */
[----:B----4-:R-:W3:Y:S04]  /*112c0*/  @P0 ATOMG.E.ADD.STRONG.GPU PT, R2, desc[UR44][R2.64], R4 ;  /* 0x00000004020209a8 */ /* 0x010ee800081ee1ec */
[----:B---3--:R3:W4:Y:S02]  /*112d0*/  SHFL.IDX PT, R2, R2, R0, 0x1f ;  /* 0x00001f0002027589 */ /* 0x00872400000e0000 */
[----:B---3--:R-:W3:Y:S02]  /*112e0*/  S2R R0, SR_LTMASK ;  /* 0x0000000000007919 */ /* 0x008ee40000003900 */
[----:B---3--:R-:W-:-:S06]  /*112f0*/  LOP3.LUT R0, R0, UR4, RZ, 0xc0, !PT ;  /* 0x0000000400007c12 */ /* 0x008fcc000f8ec0ff */
[----:B------:R-:W4:Y:S02]  /*11300*/  POPC R0, R0 ;  /* 0x0000000000007309 */ /* 0x000f240000000000 */
[----:B----4-:R-:W-:Y:S01]  /*11310*/  IADD3 R16, R2, UR37, R0 ;  /* 0x0000002502107c10 */ /* 0x010fe2000fffe000 */
[----:B------:R-:W-:Y:S06]  /*11320*/  BRA `(.L_x_5220) ;  /* 0x0000005c00847947 */ /* 0x000fec0003800000 */
.L_x_5219:
        /* <DEDUP_REMOVED lines=21> */
.L_x_5222:
[----:B------:R-:W-:Y:S05]  /*11480*/  BSYNC B6 ;  /* 0x0000000000067941 */ /* 0x000fea0003800000 */
.L_x_5221:
        /* <DEDUP_REMOVED lines=21> */
.L_x_5225:
        /* <DEDUP_REMOVED lines=16> */
.L_x_5224:
[----:B------:R-:W-:Y:S05]  /*116e0*/  BSYNC B6 ;  /* 0x0000000000067941 */ /* 0x000fea0003800000 */
.L_x_5223:
        /* <DEDUP_REMOVED lines=25> */
.L_x_5355:
[----:B--2---:R-:W2:Y:S01]  /*11880*/  LDL.LU R5, [R1+0x8] ;  /* 0x0000080001057983 */ /* 0x004ea20000300800 */
[----:B------:R-:W-:Y:S02]  /*11890*/  PLOP3.LUT P1, PT, PT, PT, PT, 0x8, 0x0 ;  /* 0x000000000000781c */ /* 0x000fe40003f2e170 */
[----:B---3--:R-:W-:Y:S01]  /*118a0*/  ISETP.NE.AND P0, PT, R14, RZ, PT ;  /* 0x000000ff0e00720c */ /* 0x008fe20003f05270 */
[----:B------:R3:W-:Y:S04]  /*118b0*/  STL [R1], R0 ;  /* 0x0000000001007387 */ /* 0x0007e80000100800 */
[----:B------:R3:W-:Y:S01]  /*118c0*/  STL [R1+0x2c], R4 ;  /* 0x00002c0401007387 */ /* 0x0007e20000100800 */
[----:B--2---:R-:W-:-:S05]  /*118d0*/  LOP3.LUT R5, R5, 0xfffffffe, RZ, 0xc0, !PT ;  /* 0xfffffffe05057812 */ /* 0x004fca00078ec0ff */
[----:B------:R-:W-:-:S05]  /*118e0*/  @P1 LOP3.LUT R5, R5, 0x1, RZ, 0xfc, !PT ;  /* 0x0000000105051812 */ /* 0x000fca00078efcff */
[----:B------:R3:W-:Y:S01]  /*118f0*/  STL [R1+0x8], R5 ;  /* 0x0000080501007387 */ /* 0x0007e20000100800 */
[----:B------:R-:W-:Y:S05]  /*11900*/  @P0 BRA `(.L_x_5227) ;  /* 0x0000000400240947 */ /* 0x000fea0003800000 */
[----:B------:R-:W-:-:S03]  /*11910*/  UMOV UR4, 0xffffffff ;  /* 0xffffffff00047882 */ /* 0x000fc60000000000 */
[----:B------:R-:W-:Y:S05]  /*11920*/  BRA.DIV UR4, `(.L_x_5228) ;  /* 0x0000006a04ec7947 */ /* 0x000fea000b800000 */
[----:B------:R-:W-:-:S13]  /*11930*/  ELECT P6, URZ, PT ;  /* 0x00000000003f782f */ /* 0x000fda00038c0000 */
.L_x_5358:
[----:B------:R-:W-:Y:S05]  /*11940*/  @!P6 BRA `(.L_x_5227) ;  /* 0x000000040014e947 */ /* 0x000fea0003800000 */
[----:B------:R-:W-:-:S04]  /*11950*/  ISETP.NE.U32.AND P0, PT, R2, RZ, PT ;  /* 0x000000ff0200720c */ /* 0x000fc80003f05070 */
[----:B------:R-:W-:-:S13]  /*11960*/  ISETP.NE.AND.EX P0, PT, R3, RZ, PT, P0 ;  /* 0x000000ff0300720c */ /* 0x000fda0003f05300 */
[----:B------:R-:W-:Y:S05]  /*11970*/  @!P0 BRA `(.L_x_5229) ;  /* 0x0000000000548947 */ /* 0x000fea0003800000 */
[----:B------:R-:W2:Y:S01]  /*11980*/  LDC R6, c[0x0][0x43c] ;  /* 0x00010f00ff067b82 */ /* 0x000ea20000000800 */
[----:B01----:R-:W-:Y:S01]  /*11990*/  IMAD.MOV.U32 R9, RZ, RZ, R4 ;  /* 0x000000ffff097224 */ /* 0x003fe200078e0004 */
[----:B------:R-:W-:-:S03]  /*119a0*/  ULDC.64 UR4, c[0x0][0x428] ;  /* 0x00010a0000047ab9 */ /* 0x000fc60000000a00 */
[----:B---3--:R-:W-:Y:S01]  /*119b0*/  IMAD.MOV.U32 R0, RZ, RZ, R9 ;  /* 0x000000ffff007224 */ /* 0x008fe200078e0009 */
        /* <DEDUP_REMOVED lines=17> */
.L_x_5229:
[----:B------:R-:W4:Y:S04]  /*11ad0*/  LDL R7, [R1+0x4] ;  /* 0x0000040001077983 */ /* 0x000f280000100800 */
[----:B--23--:R-:W4:Y:S04]  /*11ae0*/  LDL R0, [R1+0xc] ;  /* 0x00000c0001007983 */ /* 0x00cf280000100800 */
[----:B------:R-:W2:Y:S01]  /*11af0*/  LDL R2, [R1+0x18] ;  /* 0x0000180001027983 */ /* 0x000ea20000100800 */
[----:B----4-:R-:W-:Y:S01]  /*11b00*/  IMAD R0, R0, 0x8, R7 ;  /* 0x0000000800007824 */ /* 0x010fe200078e0207 */
[----:B--2---:R-:W-:-:S04]  /*11b10*/  SHF.L.U32 R2, R2, 0x1f, RZ ;  /* 0x0000001f02027819 */ /* 0x004fc800000006ff */
[----:B------:R-:W2:Y:S02]  /*11b20*/  SYNCS.PHASECHK.TRANS64.TRYWAIT P0, [R0+URZ+0x38840], R2 ;  /* 0x03884002000075a7 */ /* 0x000ea4000800017f */
[----:B--2---:R-:W-:Y:S05]  /*11b30*/  @!P0 BRA `(.L_x_5230) ;  /* 0x0000006800888947 */ /* 0x004fea0003800000 */
.L_x_5359:
        /* <DEDUP_REMOVED lines=11> */
.L_x_5231:
[----:B------:R-:W3:Y:S04]  /*11bf0*/  LDL R6, [R1+0x4] ;  /* 0x0000040001067983 */ /* 0x000ee80000100800 */
[----:B------:R-:W3:Y:S04]  /*11c00*/  LDL R5, [R1+0xc] ;  /* 0x00000c0001057983 */ /* 0x000ee80000100800 */
[----:B------:R-:W4:Y:S04]  /*11c10*/  LDL R7, [R1+0x2c] ;  /* 0x00002c0001077983 */ /* 0x000f280000100800 */
[----:B------:R-:W5:Y:S04]  /*11c20*/  LDL R4, [R1+0x20] ;  /* 0x0000200001047983 */ /* 0x000f680000100800 */
[----:B------:R-:W5:Y:S04]  /*11c30*/  LDL R3, [R1] ;  /* 0x0000000001037983 */ /* 0x000f680000100800 */
[----:B--2---:R-:W2:Y:S01]  /*11c40*/  LDL.LU R2, [R1+0x8] ;  /* 0x0000080001027983 */ /* 0x004ea20000300800 */
        /* <DEDUP_REMOVED lines=8> */
[----:B---3--:R-:W-:Y:S01]  /*11cd0*/  IMAD R0, R5, 0x2000, R6 ;  /* 0x0000200005007824 */ /* 0x008fe200078e0206 */
[----:B----4-:R-:W-:-:S04]  /*11ce0*/  R2UR UR11, R7 ;  /* 0x00000000070b72ca */ /* 0x010fc800000e0000 */
[----:B------:R-:W-:Y:S02]  /*11cf0*/  R2UR UR8, R0 ;  /* 0x00000000000872ca */ /* 0x000fe400000e0000 */
[----:B-----5:R-:W-:Y:S02]  /*11d00*/  R2UR UR4, R4 ;  /* 0x00000000040472ca */ /* 0x020fe400000e0000 */
[----:B------:R-:W-:Y:S02]  /*11d10*/  R2UR UR13, R3 ;  /* 0x00000000030d72ca */ /* 0x000fe400000e0000 */
[----:B--2---:R-:W-:-:S07]  /*11d20*/  LOP3.LUT R2, R2, 0xfffffffe, RZ, 0xc0, !PT ;  /* 0xfffffffe02027812 */ /* 0x004fce00078ec0ff */
[----:B------:R-:W-:Y:S02]  /*11d30*/  UIADD3 UR8, UR8, 0x22400, URZ ;  /* 0x0002240008087890 */ /* 0x000fe4000fffe03f */
[----:B------:R-:W-:Y:S01]  /*11d40*/  ULEA UR11, UR11, UR4, 0x6 ;  /* 0x000000040b0b7291 */ /* 0x000fe2000f8e303f */
[----:B------:R-:W-:Y:S02]  /*11d50*/  @P0 LOP3.LUT R2, R2, 0x1, RZ, 0xfc, !PT ;  /* 0x0000000102020812 */ /* 0x000fe400078efcff */
[----:B------:R-:W-:-:S03]  /*11d60*/  UMOV UR4, 0x0 ;  /* 0x0000000000047882 */ /* 0x000fc60000000000 */
[----:B------:R2:W-:Y:S03]  /*11d70*/  STL [R1+0x8], R2 ;  /* 0x0000080201007387 */ /* 0x0005e60000100800 */
[----:B------:R2:W-:Y:S01]  /*11d80*/  UTMALDG.4D [UR8], [UR6], desc[UR4] ;  /* 0x00000408060075b4 */ /* 0x0005e20008019000 */
[----:B------:R-:W-:Y:S02]  /*11d90*/  NOP ;  /* 0x0000000000007918 */ /* 0x000fe40000000000 */
.L_x_5227:
[----:B---3--:R-:W3:Y:S04]  /*11da0*/  LDL R0, [R1+0x4] ;  /* 0x0000040001007983 */ /* 0x008ee80000100800 */
        /* <DEDUP_REMOVED lines=16> */
[----:B---3--:R-:W-:-:S05]  /*11eb0*/  SHF.R.S32.HI R0, RZ, 0x1f, R18 ;  /* 0x0000001fff007819 */ /* 0x008fca0000011412 */
        /* <DEDUP_REMOVED lines=19> */
.L_x_5233:
[----:B------:R-:W-:Y:S05]  /*11ff0*/  BSYNC B6 ;  /* 0x0000000000067941 */ /* 0x000fea0003800000 */
.L_x_5232:
[----:B------:R-:W3:Y:S01]  /*12000*/  LDL R4, [R1+0x40] ;  /* 0x0000400001047983 */ /* 0x000ee20000100800 */
[----:B------:R-:W4:Y:S01]  /*12010*/  LDC R7, c[0x0][0x448] ;  /* 0x00011200ff077b82 */ /* 0x000f220000000800 */
[----:B------:R-:W-:Y:S01]  /*12020*/  ULDC.64 UR4, c[0x0][0x298] ;  /* 0x0000a60000047ab9 */ /* 0x000fe20000000a00 */
[----:B------:R-:W-:Y:S01]  /*12030*/  ULDC.64 UR6, c[0x0][0x280] ;  /* 0x0000a00000067ab9 */ /* 0x000fe20000000a00 */
[----:B------:R-:W3:Y:S04]  /*12040*/  LDL R10, [R1+0x28] ;  /* 0x00002800010a7983 */ /* 0x000ee80000100800 */
[----:B01----:R-:W3:Y:S01]  /*12050*/  LDL R9, [R1+0x4c] ;  /* 0x00004c0001097983 */ /* 0x003ee20000100800 */
[----:B--2---:R-:W0:Y:S01]  /*12060*/  S2R R2, SR_TID.X ;  /* 0x0000000000027919 */ /* 0x004e220000002100 */
[----:B------:R-:W1:Y:S02]  /*12070*/  S2R R0, SR_TID.X ;  /* 0x0000000000007919 */ /* 0x000e640000002100 */
[----:B------:R-:W2:Y:S04]  /*12080*/  LDL R8, [R1+0x50] ;  /* 0x0000500001087983 */ /* 0x000ea80000100800 */
[----:B------:R-:W2:Y:S01]  /*12090*/  LDL R6, [R1+0x38] ;  /* 0x0000380001067983 */ /* 0x000ea20000100800 */
[----:B----4-:R-:W-:-:S13]  /*120a0*/  ISETP.NE.AND P0, PT, R7, 0x1, PT ;  /* 0x000000010700780c */ /* 0x010fda0003f05270 */
[----:B------:R-:W4:Y:S01]  /*120b0*/  @P0 LDC R3, c[0x0][0x450] ;  /* 0x00011400ff030b82 */ /* 0x000f220000000800 */
[----:B0-----:R-:W-:-:S04]  /*120c0*/  LOP3.LUT R2, R2, 0x7f, RZ, 0xc0, !PT ;  /* 0x0000007f02027812 */ /* 0x001fc800078ec0ff */
[----:B------:R-:W-:Y:S01]  /*120d0*/  SHF.R.U32.HI R2, RZ, 0x3, R2 ;  /* 0x00000003ff027819 */ /* 0x000fe20000011602 */
[----:B-1----:R-:W-:-:S05]  /*120e0*/  IMAD.SHL.U32 R0, R0, 0x10, RZ ;  /* 0x0000001000007824 */ /* 0x002fca00078e00ff */
[----:B------:R-:W-:Y:S02]  /*120f0*/  LOP3.LUT R0, R2, 0x70, R0, 0xf8, !PT ;  /* 0x0000007002007812 */ /* 0x000fe400078ef800 */
[----:B------:R-:W0:Y:S03]  /*12100*/  @P0 LDC R2, c[0x0][0x44c] ;  /* 0x00011300ff020b82 */ /* 0x000e260000000800 */
[----:B------:R-:W-:-:S04]  /*12110*/  IMAD R5, R17, 0x40, R0 ;  /* 0x0000004011057824 */ /* 0x000fc800078e0200 */
[----:B------:R-:W-:Y:S01]  /*12120*/  IMAD.MOV.U32 R0, RZ, RZ, R5 ;  /* 0x000000ffff007224 */ /* 0x000fe200078e0005 */
[----:B------:R1:W-:Y:S01]  /*12130*/  STL [R1+0x24], R5 ;  /* 0x0000240501007387 */ /* 0x0003e20000100800 */
[----:B0-----:R-:W-:-:S05]  /*12140*/  @P0 IMAD.HI.U32 R2, R5, R2, RZ ;  /* 0x0000000205020227 */ /* 0x001fca00078e00ff */
[----:B----4-:R-:W-:Y:S01]  /*12150*/  @P0 SHF.R.U32.HI R0, RZ, R3, R2 ;  /* 0x00000003ff000219 */ /* 0x010fe20000011602 */
[----:B---3--:R-:W-:-:S04]  /*12160*/  IMAD R2, R4, UR4, RZ ;  /* 0x0000000404027c24 */ /* 0x008fc8000f8e02ff */
[C---:B------:R-:W-:Y:S02]  /*12170*/  IMAD R4, R10.reuse, UR5, R2 ;  /* 0x000000050a047c24 */ /* 0x040fe4000f8e0202 */
        /* <DEDUP_REMOVED lines=9> */
[----:B--2---:R-:W-:Y:S02]  /*12210*/  IMAD R4, R8, UR4, RZ ;  /* 0x0000000408047c24 */ /* 0x004fe4000f8e02ff */
[----:B------:R-:W2:Y:S01]  /*12220*/  S2R R8, SR_TID.X ;  /* 0x0000000000087919 */ /* 0x000ea20000002100 */
        /* <DEDUP_REMOVED lines=15> */
[----:B-1----:R-:W-:Y:S01]  /*12320*/  IMAD.WIDE.U32 R4, R0, UR4, R2 ;  /* 0x0000000400047c25 */ /* 0x002fe2000f8e0002 */
        /* <DEDUP_REMOVED lines=47> */
.L_x_5368:
        /* <DEDUP_REMOVED lines=12> */
.L_x_5235:
        /* <DEDUP_REMOVED lines=38> */
.L_x_5237:
[----:B------:R-:W-:Y:S05]  /*12940*/  BSYNC B6 ;  /* 0x0000000000067941 */ /* 0x000fea0003800000 */
.L_x_5236:
        /* <DEDUP_REMOVED lines=188> */
.L_x_5378:
        /* <DEDUP_REMOVED lines=31> */
.L_x_5240:
[----:B------:R-:W-:Y:S05]  /*13700*/  BSYNC B0 ;  /* 0x0000000000007941 */ /* 0x000fea0003800000 */
.L_x_5239:
[----:B--2---:R2:W5:Y:S01]  /*13710*/  LDL R0, [R1+0x4] ;  /* 0x0000040001007983 */ /* 0x0045620000100800 */
[----:B------:R-:W-:Y:S01]  /*13720*/  PLOP3.LUT P0, PT, PT, PT, PT, 0x80, 0x0 ;  /* 0x000000000000781c */ /* 0x000fe20003f0f070 */
[----:B------:R-:W-:-:S12]  /*13730*/  NOP ;  /* 0x0000000000007918 */ /* 0x000fd80000000000 */
.L_x_5241:
        /* <DEDUP_REMOVED lines=19> */
.L_x_5379:
[----:B------:R-:W-:Y:S05]  /*13870*/  BSYNC B0 ;  /* 0x0000000000007941 */ /* 0x000fea0003800000 */
.L_x_5242:
        /* <DEDUP_REMOVED lines=8> */
[----:B------:R-:W3:Y:S02]  /*13900*/  LDL R2, [R1+0x18] ;  /* 0x0000180001027983 */ /* 0x000ee40000100800 */
[----:B----4-:R-:W-:Y:S01]  /*13910*/  IMAD R0, R4, 0x8, R5 ;  /* 0x0000000804007824 */ /* 0x010fe200078e0205 */
[----:B0-----:R-:W-:Y:S01]  /*13920*/  LOP3.LUT R3, R3, 0x7f, RZ, 0xc0, !PT ;  /* 0x0000007f03037812 */ /* 0x001fe200078ec0ff */
[----:B------:R-:W-:Y:S03]  /*13930*/  BSSY B1, `(.L_x_5246) ;  /* 0x0000005000017945 */ /* 0x000fe60003800000 */
[----:B------:R-:W-:-:S02]  /*13940*/  ISETP.NE.AND P1, PT, R3, RZ, PT ;  /* 0x000000ff0300720c */ /* 0x000fc40003f25270 */
[----:B---3--:R-:W-:-:S04]  /*13950*/  SHF.L.U32 R2, R2, 0x1f, RZ ;  /* 0x0000001f02027819 */ /* 0x008fc800000006ff */
[----:B------:R-:W0:Y:S02]  /*13960*/  SYNCS.PHASECHK.TRANS64.TRYWAIT P0, [R0+URZ+0x38860], R2 ;  /* 0x03886002000075a7 */ /* 0x000e24000800017f */
[----:B0-----:R-:W-:Y:S05]  /*13970*/  @!P0 BRA `(.L_x_5247) ;  /* 0x0000005c00588947 */ /* 0x001fea0003800000 */
.L_x_5380:
[----:B------:R-:W-:Y:S05]  /*13980*/  BSYNC B1 ;  /* 0x0000000000017941 */ /* 0x000fea0003800000 */
.L_x_5246:
        /* <DEDUP_REMOVED lines=9> */
.L_x_5249:
[----:B------:R-:W-:Y:S05]  /*13a20*/  BSYNC B1 ;  /* 0x0000000000017941 */ /* 0x000fea0003800000 */
.L_x_5248:
[----:B------:R-:W3:Y:S04]  /*13a30*/  LDL R5, [R1+0x20] ;  /* 0x0000200001057983 */ /* 0x000ee80000100800 */
[----:B------:R-:W3:Y:S04]  /*13a40*/  LDL.LU R3, [R1+0x2c] ;  /* 0x00002c0001037983 */ /* 0x000ee80000300800 */
[----:B------:R-:W4:Y:S04]  /*13a50*/  LDL R4, [R1+0x4] ;  /* 0x0000040001047983 */ /* 0x000f280000100800 */
        /* <DEDUP_REMOVED lines=11> */
.L_x_5250:
        /* <DEDUP_REMOVED lines=16> */
.L_x_5251:
        /* <DEDUP_REMOVED lines=16> */
.L_x_5252:
        /* <DEDUP_REMOVED lines=16> */
.L_x_5253:
        /* <DEDUP_REMOVED lines=16> */
.L_x_5254:
        /* <DEDUP_REMOVED lines=16> */
.L_x_5255:
        /* <DEDUP_REMOVED lines=16> */
.L_x_5256:
        /* <DEDUP_REMOVED lines=16> */
.L_x_5257:
        /* <DEDUP_REMOVED lines=11> */
.L_x_5245:
[----:B------:R-:W-:Y:S05]  /*142c0*/  BSYNC B0 ;  /* 0x0000000000007941 */ /* 0x000fea0003800000 */
.L_x_5244:
[----:B-1----:R-:W3:Y:S01]  /*142d0*/  LDL R4, [R1+0x30] ;  /* 0x0000300001047983 */ /* 0x002ee20000100800 */
[----:B------:R-:W-:Y:S01]  /*142e0*/  BSSY B0, `(.L_x_5258) ;  /* 0x00002ca000007945 */ /* 0x000fe20003800000 */
[----:B---3--:R-:W-:-:S13]  /*142f0*/  ISETP.GE.AND P0, PT, R4, 0x2, PT ;  /* 0x000000020400780c */ /* 0x008fda0003f06270 */
[----:B------:R-:W-:Y:S05]  /*14300*/  @!P0 BRA `(.L_x_5259) ;  /* 0x0000002c001c8947 */ /* 0x000fea0003800000 */
[C---:B------:R-:W-:Y:S01]  /*14310*/  LOP3.LUT R0, R4.reuse, 0x1, RZ, 0xc0, !PT ;  /* 0x0000000104007812 */ /* 0x040fe200078ec0ff */
[----:B------:R-:W-:Y:S01]  /*14320*/  VIADD R4, R4, 0xfffffffe ;  /* 0xfffffffe04047836 */ /* 0x000fe20000000000 */
[----:B------:R-:W-:Y:S02]  /*14330*/  BSSY B2, `(.L_x_5260) ;  /* 0x00000f0000027945 */ /* 0x000fe40003800000 */
[----:B------:R-:W-:Y:S01]  /*14340*/  ISETP.NE.U32.AND P0, PT, R0, 0x1, PT ;  /* 0x000000010000780c */ /* 0x000fe20003f05070 */
[----:B------:R-:W-:-:S12]  /*14350*/  IMAD.MOV.U32 R0, RZ, RZ, R4 ;  /* 0x000000ffff007224 */ /* 0x000fd800078e0004 */
[----:B------:R-:W-:Y:S05]  /*14360*/  @!P0 BRA `(.L_x_5261) ;  /* 0x0000000c00b08947 */ /* 0x000fea0003800000 */
        /* <DEDUP_REMOVED lines=38> */
.L_x_5264:
        /* <DEDUP_REMOVED lines=9> */
.L_x_5381:
[----:B------:R-:W-:Y:S05]  /*14660*/  BSYNC B3 ;  /* 0x0000000000037941 */ /* 0x000fea0003800000 */
.L_x_5265:
        /* <DEDUP_REMOVED lines=9> */
.L_x_5268:
[----:B------:R-:W-:Y:S05]  /*14700*/  BSYNC B3 ;  /* 0x0000000000037941 */ /* 0x000fea0003800000 */
.L_x_5267:
[----:B------:R-:W3:Y:S04]  /*14710*/  LDL R7, [R1+0x4] ;  /* 0x0000040001077983 */ /* 0x000ee80000100800 */
[----:B------:R-:W3:Y:S04]  /*14720*/  LDL R5, [R1+0xc] ;  /* 0x00000c0001057983 */ /* 0x000ee80000100800 */
[----:B------:R-:W4:Y:S01]  /*14730*/  LDL R6, [R1+0x20] ;  /* 0x0000200001067983 */ /* 0x000f220000100800 */
[----:B0-----:R-:W-:Y:S01]  /*14740*/  IMAD.MOV.U32 R8, RZ, RZ, RZ ;  /* 0x000000ffff087224 */ /* 0x001fe200078e00ff */
        /* <DEDUP_REMOVED lines=10> */
.L_x_5269:
        /* <DEDUP_REMOVED lines=14> */
.L_x_5382:
[----:B------:R-:W-:Y:S05]  /*148d0*/  BSYNC B3 ;  /* 0x0000000000037941 */ /* 0x000fea0003800000 */
.L_x_5270:
        /* <DEDUP_REMOVED lines=11> */
.L_x_5273:
[----:B------:R-:W-:Y:S05]  /*14990*/  BSYNC B3 ;  /* 0x0000000000037941 */ /* 0x000fea0003800000 */
.L_x_5272:
        /* <DEDUP_REMOVED lines=11> */
.L_x_5274:
        /* <DEDUP_REMOVED lines=16> */
.L_x_5275:
        /* <DEDUP_REMOVED lines=16> */
.L_x_5276:
        /* <DEDUP_REMOVED lines=16> */
.L_x_5277:
        /* <DEDUP_REMOVED lines=16> */
.L_x_5278:
        /* <DEDUP_REMOVED lines=16> */
.L_x_5279:
        /* <DEDUP_REMOVED lines=16> */
.L_x_5280:
        /* <DEDUP_REMOVED lines=16> */
.L_x_5281:
        /* <DEDUP_REMOVED lines=11> */
.L_x_5263:
[----:B------:R-:W-:Y:S05]  /*15200*/  BSYNC B1 ;  /* 0x0000000000017941 */ /* 0x000fea0003800000 */
.L_x_5262:
[----:B------:R-:W3:Y:S02]  /*15210*/  LDL.LU R5, [R1+0x30] ;  /* 0x0000300001057983 */ /* 0x000ee40000300800 */
[----:B---3--:R-:W-:-:S07]  /*15220*/  VIADD R0, R5, 0xfffffffd ;  /* 0xfffffffd05007836 */ /* 0x008fce0000000000 */
.L_x_5261:
[----:B------:R-:W-:Y:S05]  /*15230*/  BSYNC B2 ;  /* 0x0000000000027941 */ /* 0x000fea0003800000 */
.L_x_5260:
[----:B------:R-:W-:-:S13]  /*15240*/  ISETP.NE.AND P0, PT, R4, RZ, PT ;  /* 0x000000ff0400720c */ /* 0x000fda0003f05270 */
[----:B------:R-:W-:Y:S05]  /*15250*/  @!P0 BRA `(.L_x_5259) ;  /* 0x0000001c00488947 */ /* 0x000fea0003800000 */
.L_x_5322:
[----:B------:R-:W3:Y:S04]  /*15260*/  LDL R4, [R1+0x8] ;  /* 0x0000080001047983 */ /* 0x000ee80000100800 */
[----:B------:R-:W4:Y:S04]  /*15270*/  LDL.LU R3, [R1+0xc] ;  /* 0x00000c0001037983 */ /* 0x000f280000300800 */
[----:B------:R-:W5:Y:S01]  /*15280*/  LDL.LU R2, [R1+0x18] ;  /* 0x0000180001027983 */ /* 0x000f620000300800 */
[----:B------:R-:W-:Y:S05]  /*15290*/  YIELD ;  /* 0x0000000000007946 */ /* 0x000fea0003800000 */
[----:B------:R-:W-:Y:S01]  /*152a0*/  BSSY B1, `(.L_x_5282) ;  /* 0x00000e2000017945 */ /* 0x000fe20003800000 */
[----:B---3--:R-:W-:Y:S01]  /*152b0*/  LOP3.LUT P1, RZ, R4, 0x1, RZ, 0xc0, !PT ;  /* 0x0000000104ff7812 */ /* 0x008fe2000782c0ff */
[----:B----4-:R-:W-:-:S05]  /*152c0*/  VIADD R7, R3, 0x1 ;  /* 0x0000000103077836 */ /* 0x010fca0000000000 */
[----:B------:R-:W-:-:S04]  /*152d0*/  ISETP.NE.AND P0, PT, R7, 0x2, PT ;  /* 0x000000020700780c */ /* 0x000fc80003f05270 */
[----:B------:R-:W-:Y:S02]  /*152e0*/  SEL R6, RZ, 0x1, P0 ;  /* 0x00000001ff067807 */ /* 0x000fe40000000000 */
[----:B------:R-:W-:Y:S02]  /*152f0*/  SEL R7, R7, RZ, P0 ;  /* 0x000000ff07077207 */ /* 0x000fe40000000000 */
[----:B-----5:R-:W-:Y:S01]  /*15300*/  LOP3.LUT R6, R2, R6, RZ, 0x3c, !PT ;  /* 0x0000000602067212 */ /* 0x020fe200078e3cff */
[----:B------:R-:W-:Y:S06]  /*15310*/  @!P1 BRA `(.L_x_5283) ;  /* 0x0000000c00689947 */ /* 0x000fec0003800000 */
[----:B------:R-:W-:Y:S01]  /*15320*/  ULDC.64 UR4, c[0x0][0x418] ;  /* 0x0001060000047ab9 */ /* 0x000fe20000000a00 */
[----:B0-----:R-:W-:Y:S01]  /*15330*/  IMAD.MOV.U32 R8, RZ, RZ, R0 ;  /* 0x000000ffff087224 */ /* 0x001fe200078e0000 */
        /* <DEDUP_REMOVED lines=23> */
.L_x_5284:
        /* <DEDUP_REMOVED lines=9> */
.L_x_5383:
[----:B------:R-:W-:Y:S05]  /*15540*/  BSYNC B2 ;  /* 0x0000000000027941 */ /* 0x000fea0003800000 */
.L_x_5285:
        /* <DEDUP_REMOVED lines=9> */
.L_x_5288:
[----:B------:R-:W-:Y:S05]  /*155e0*/  BSYNC B2 ;  /* 0x0000000000027941 */ /* 0x000fea0003800000 */
.L_x_5287:
        /* <DEDUP_REMOVED lines=13> */
.L_x_5289:
        /* <DEDUP_REMOVED lines=14> */
.L_x_5384:
[----:B------:R-:W-:Y:S05]  /*157a0*/  BSYNC B2 ;  /* 0x0000000000027941 */ /* 0x000fea0003800000 */
.L_x_5290:
        /* <DEDUP_REMOVED lines=11> */
.L_x_5293:
[----:B------:R-:W-:Y:S05]  /*15860*/  BSYNC B2 ;  /* 0x0000000000027941 */ /* 0x000fea0003800000 */
.L_x_5292:
        /* <DEDUP_REMOVED lines=10> */
.L_x_5294:
        /* <DEDUP_REMOVED lines=16> */
.L_x_5295:
        /* <DEDUP_REMOVED lines=16> */
.L_x_5296:
        /* <DEDUP_REMOVED lines=16> */
.L_x_5297:
        /* <DEDUP_REMOVED lines=16> */
.L_x_5298:
        /* <DEDUP_REMOVED lines=16> */
.L_x_5299:
        /* <DEDUP_REMOVED lines=16> */
.L_x_5300:
        /* <DEDUP_REMOVED lines=16> */
.L_x_5301:
        /* <DEDUP_REMOVED lines=11> */
.L_x_5283:
[----:B------:R-:W-:Y:S05]  /*160c0*/  BSYNC B1 ;  /* 0x0000000000017941 */ /* 0x000fea0003800000 */
.L_x_5282:
[----:B------:R-:W3:Y:S01]  /*160d0*/  LDL R2, [R1+0x8] ;  /* 0x0000080001027983 */ /* 0x000ee20000100800 */
[----:B------:R-:W-:Y:S01]  /*160e0*/  VIADD R7, R7, 0x1 ;  /* 0x0000000107077836 */ /* 0x000fe20000000000 */
[----:B------:R-:W-:Y:S04]  /*160f0*/  BSSY B1, `(.L_x_5302) ;  /* 0x00000e5000017945 */ /* 0x000fe80003800000 */
[----:B------:R-:W-:-:S04]  /*16100*/  ISETP.NE.AND P0, PT, R7, 0x2, PT ;  /* 0x000000020700780c */ /* 0x000fc80003f05270 */
[----:B0-----:R-:W-:Y:S02]  /*16110*/  SEL R9, R7, RZ, P0 ;  /* 0x000000ff07097207 */ /* 0x001fe40000000000 */
        /* <DEDUP_REMOVED lines=31> */
.L_x_5304:
        /* <DEDUP_REMOVED lines=9> */
.L_x_5385:
[----:B------:R-:W-:Y:S05]  /*163a0*/  BSYNC B2 ;  /* 0x0000000000027941 */ /* 0x000fea0003800000 */
.L_x_5305:
        /* <DEDUP_REMOVED lines=9> */
.L_x_5308:
[----:B------:R-:W-:Y:S05]  /*16440*/  BSYNC B2 ;  /* 0x0000000000027941 */ /* 0x000fea0003800000 */
.L_x_5307:
        /* <DEDUP_REMOVED lines=14> */
.L_x_5309:
        /* <DEDUP_REMOVED lines=14> */
.L_x_5386:
[----:B------:R-:W-:Y:S05]  /*16610*/  BSYNC B2 ;  /* 0x0000000000027941 */ /* 0x000fea0003800000 */
.L_x_5310:
        /* <DEDUP_REMOVED lines=11> */
.L_x_5313:
[----:B------:R-:W-:Y:S05]  /*166d0*/  BSYNC B2 ;  /* 0x0000000000027941 */ /* 0x000fea0003800000 */
.L_x_5312:
        /* <DEDUP_REMOVED lines=11> */
.L_x_5314:
        /* <DEDUP_REMOVED lines=16> */
.L_x_5315:
        /* <DEDUP_REMOVED lines=16> */
.L_x_5316:
        /* <DEDUP_REMOVED lines=16> */
.L_x_5317:
        /* <DEDUP_REMOVED lines=16> */
.L_x_5318:
        /* <DEDUP_REMOVED lines=16> */
.L_x_5319:
        /* <DEDUP_REMOVED lines=16> */
.L_x_5320:
        /* <DEDUP_REMOVED lines=16> */
.L_x_5321:
        /* <DEDUP_REMOVED lines=11> */
.L_x_5303:
[----:B------:R-:W-:Y:S05]  /*16f40*/  BSYNC B1 ;  /* 0x0000000000017941 */ /* 0x000fea0003800000 */
.L_x_5302:
[C---:B------:R-:W-:Y:S01]  /*16f50*/  ISETP.GT.AND P0, PT, R0.reuse, 0x1, PT ;  /* 0x000000010000780c */ /* 0x040fe20003f04270 */
[----:B------:R-:W-:-:S12]  /*16f60*/  VIADD R0, R0, 0xfffffffe ;  /* 0xfffffffe00007836 */ /* 0x000fd80000000000 */
[----:B------:R-:W-:Y:S05]  /*16f70*/  @P0 BRA `(.L_x_5322) ;  /* 0xffffffe000b80947 */ /* 0x000fea000383ffff */
.L_x_5259:
[----:B------:R-:W-:Y:S05]  /*16f80*/  BSYNC B0 ;  /* 0x0000000000007941 */ /* 0x000fea0003800000 */
.L_x_5258:
        /* <DEDUP_REMOVED lines=12> */
[----:B------:R-:W3:Y:S01]  /*17050*/  S2R R2, SR_LANEID ;  /* 0x0000000000027919 */ /* 0x000ee20000000000 */
[----:B------:R-:W-:Y:S02]  /*17060*/  VOTEU.ANY UR4, UPT, PT ;  /* 0x0000000000047886 */ /* 0x000fe400038e0100 */
[----:B------:R-:W3:Y:S08]  /*17070*/  FLO.U32 R4, UR4 ;  /* 0x0000000400047d00 */ /* 0x000ef000080e0000 */
[----:B------:R-:W4:Y:S01]  /*17080*/  POPC R5, UR4 ;  /* 0x0000000400057d09 */ /* 0x000f220008000000 */
[----:B---3--:R-:W-:-:S02]  /*17090*/  ISETP.EQ.U32.AND P1, PT, R4, R2, PT ;  /* 0x000000020400720c */ /* 0x008fc40003f22070 */
[----:B-1----:R-:W4:Y:S11]  /*170a0*/  LDC.64 R2, c[0x0][0xd60] ;  /* 0x00035800ff027b82 */ /* 0x002f360000000a00 */
[----:B----4-:R1:W3:Y:S02]  /*170b0*/  @P1 ATOMG.E.ADD.STRONG.GPU PT, R2, desc[UR44][R2.64], R5 ;  /* 0x00000005020219a8 */ /* 0x0102e400081ee1ec */
[----:B-1----:R-:W1:Y:S02]  /*170c0*/  S2R R3, SR_LTMASK ;  /* 0x0000000000037919 */ /* 0x002e640000003900 */
[----:B-1----:R-:W-:-:S06]  /*170d0*/  LOP3.LUT R3, R3, UR4, RZ, 0xc0, !PT ;  /* 0x0000000403037c12 */ /* 0x002fcc000f8ec0ff */
[----:B------:R-:W1:Y:S01]  /*170e0*/  POPC R3, R3 ;  /* 0x0000000300037309 */ /* 0x000e620000000000 */
[----:B---3--:R-:W1:Y:S02]  /*170f0*/  SHFL.IDX PT, R2, R2, R4, 0x1f ;  /* 0x00001f0402027589 */ /* 0x008e6400000e0000 */
[----:B-1----:R-:W-:-:S07]  /*17100*/  IADD3 R16, R2, UR37, R3 ;  /* 0x0000002502107c10 */ /* 0x002fce000fffe003 */
.L_x_5324:
[----:B------:R-:W-:Y:S05]  /*17110*/  BSYNC B0 ;  /* 0x0000000000007941 */ /* 0x000fea0003800000 */
.L_x_5323:
[----:B------:R-:W-:-:S05]  /*17120*/  SEL R0, R0, RZ, P0 ;  /* 0x000000ff00007207 */ /* 0x000fca0000000000 */
[----:B------:R3:W-:Y:S02]  /*17130*/  STL [R1+0xc], R0 ;  /* 0x00000c0001007387 */ /* 0x0007e40000100800 */
.L_x_5220:
[----:B------:R-:W-:Y:S05]  /*17140*/  BSYNC B7 ;  /* 0x0000000000077941 */ /* 0x000fea0003800000 */
.L_x_5218:
        /* <DEDUP_REMOVED lines=13> */
.L_x_5325:
        /* <DEDUP_REMOVED lines=36> */
.L_x_5396:
[----:B------:R-:W-:Y:S02]  /*17460*/  ULDC UR4, c[0x0][0xd38] ;  /* 0x00034e0000047ab9 */ /* 0x000fe40000000800 */
[----:B------:R-:W-:-:S04]  /*17470*/  IMAD.U32 R4, RZ, RZ, UR4 ;  /* 0x00000004ff047e24 */ /* 0x000fc8000f8e00ff */
[----:B---3--:R-:W-:-:S04]  /*17480*/  IMAD R16, R16, R4, RZ ;  /* 0x0000000410107224 */ /* 0x008fc800078e02ff */
[----:B------:R-:W-:-:S05]  /*17490*/  IMAD.IADD R5, R5, 0x1, R16 ;  /* 0x0000000105057824 */ /* 0x000fca00078e0210 */
[----:B------:R-:W-:-:S13]  /*174a0*/  ISETP.GT.AND P6, PT, R5, R0, PT ;  /* 0x000000000500720c */ /* 0x000fda0003fc4270 */
[----:B------:R-:W-:Y:S05]  /*174b0*/  @P6 BRA `(.L_x_5328) ;  /* 0x00000000009c6947 */ /* 0x000fea0003800000 */
.L_x_5333:
        /* <DEDUP_REMOVED lines=14> */
.L_x_5331:
[----:B------:R-:W-:Y:S05]  /*175a0*/  BSYNC B0 ;  /* 0x0000000000007941 */ /* 0x000fea0003800000 */
.L_x_5330:
        /* <DEDUP_REMOVED lines=18> */
.L_x_5404:
[----:B------:R-:W-:Y:S02]  /*176d0*/  ULDC UR4, c[0x0][0xd38] ;  /* 0x00034e0000047ab9 */ /* 0x000fe40000000800 */
[----:B------:R-:W-:-:S04]  /*176e0*/  IMAD.U32 R4, RZ, RZ, UR4 ;  /* 0x00000004ff047e24 */ /* 0x000fc8000f8e00ff */
[----:B---3--:R-:W-:-:S04]  /*176f0*/  IMAD R16, R16, R4, RZ ;  /* 0x0000000410107224 */ /* 0x008fc800078e02ff */
[----:B------:R-:W-:-:S05]  /*17700*/  IMAD.IADD R5, R16, 0x1, R5 ;  /* 0x0000000110057824 */ /* 0x000fca00078e0205 */
[----:B------:R-:W-:-:S13]  /*17710*/  ISETP.GT.AND P6, PT, R5, R0, PT ;  /* 0x000000000500720c */ /* 0x000fda0003fc4270 */
[----:B------:R-:W-:Y:S05]  /*17720*/  @!P6 BRA `(.L_x_5333) ;  /* 0xfffffffc0064e947 */ /* 0x000fea000383ffff */
.L_x_5328:
        /* <DEDUP_REMOVED lines=8> */
.L_x_5408:
[----:B------:R-:W-:Y:S01]  /*177b0*/  ISETP.NE.AND P0, PT, R5, RZ, PT ;  /* 0x000000ff0500720c */ /* 0x000fe20003f05270 */
[----:B------:R-:W-:-:S12]  /*177c0*/  IMAD.MOV.U32 R5, RZ, RZ, RZ ;  /* 0x000000ffff057224 */ /* 0x000fd800078e00ff */
[----:B------:R-:W-:Y:S05]  /*177d0*/  @!P0 BRA `(.L_x_5335) ;  /* 0x0000000000148947 */ /* 0x000fea0003800000 */
[----:B------:R-:W-:Y:S01]  /*177e0*/  UMOV UR4, 0xffffffff ;  /* 0xffffffff00047882 */ /* 0x000fe20000000000 */
[----:B------:R-:W-:Y:S02]  /*177f0*/  VIADD R12, R6, 0xffffffff ;  /* 0xffffffff060c7836 */ /* 0x000fe40000000000 */
[----:B------:R-:W-:Y:S05]  /*17800*/  BRA.DIV UR4, `(.L_x_5336) ;  /* 0x0000002a049c7947 */ /* 0x000fea000b800000 */
[----:B-1----:R1:W0:Y:S02]  /*17810*/  SHFL.IDX PT, R3, R3, R12, 0x1f ;  /* 0x00001f0c03037589 */ /* 0x00222400000e0000 */
.L_x_5411:
[----:B0-----:R-:W-:-:S07]  /*17820*/  IMAD.MOV.U32 R5, RZ, RZ, R3 ;  /* 0x000000ffff057224 */ /* 0x001fce00078e0003 */
.L_x_5335:
[----:B-1-3--:R-:W1:Y:S01]  /*17830*/  LDC.64 R2, c[0x0][0xd90] ;  /* 0x00036400ff027b82 */ /* 0x00ae620000000a00 */
[----:B------:R-:W-:-:S04]  /*17840*/  IMAD.IADD R19, R6, 0x1, R19 ;  /* 0x0000000106137824 */ /* 0x000fc800078e0213 */
[----:B-1----:R-:W-:-:S05]  /*17850*/  IMAD.WIDE R2, R19, 0x4, R2 ;  /* 0x0000000413027825 */ /* 0x002fca00078e0202 */
[----:B--2---:R-:W4:Y:S01]  /*17860*/  LDG.E R7, desc[UR44][R2.64] ;  /* 0x0000002c02077981 */ /* 0x004f22000c1e1900 */
[----:B------:R-:W-:-:S04]  /*17870*/  IMAD R16, R5, R4, R16 ;  /* 0x0000000405107224 */ /* 0x000fc800078e0210 */
[----:B------:R-:W-:Y:S02]  /*17880*/  IMAD.IADD R0, R0, 0x1, -R16 ;  /* 0x0000000100007824 */ /* 0x000fe400078e0a10 */
[----:B----4-:R-:W-:-:S05]  /*17890*/  IMAD R6, R17, R7, RZ ;  /* 0x0000000711067224 */ /* 0x010fca00078e02ff */
[----:B0-----:R-:W-:-:S04]  /*178a0*/  IABS R8, R6 ;  /* 0x0000000600087213 */ /* 0x001fc80000000000 */
        /* <DEDUP_REMOVED lines=58> */
.L_x_5329:
[----:B------:R-:W-:Y:S01]  /*17c50*/  UMOV UR4, URZ ;  /* 0x0000003f00047c82 */ /* 0x000fe20008000000 */
[----:B------:R-:W-:Y:S01]  /*17c60*/  UMOV UR5, URZ ;  /* 0x0000003f00057c82 */ /* 0x000fe20008000000 */
[----:B------:R-:W-:Y:S01]  /*17c70*/  ULDC UR6, c[0x0][0xd3c] ;  /* 0x00034f0000067ab9 */ /* 0x000fe20000000800 */
[----:B------:R-:W-:Y:S02]  /*17c80*/  IMAD.MOV.U32 R16, RZ, RZ, R0 ;  /* 0x000000ffff107224 */ /* 0x000fe400078e0000 */
[----:B------:R-:W-:Y:S02]  /*17c90*/  IMAD.U32 R17, RZ, RZ, UR4 ;  /* 0x00000004ff117e24 */ /* 0x000fe4000f8e00ff */
[----:B------:R-:W-:Y:S02]  /*17ca0*/  IMAD.U32 R18, RZ, RZ, UR5 ;  /* 0x00000005ff127e24 */ /* 0x000fe4000f8e00ff */
[----:B------:R-:W-:-:S07]  /*17cb0*/  IMAD.U32 R19, RZ, RZ, UR6 ;  /* 0x00000006ff137e24 */ /* 0x000fce000f8e00ff */
.L_x_5337:
[----:B-1----:R1:W3:Y:S01]  /*17cc0*/  LDL R3, [R1+0x4] ;  /* 0x0000040001037983 */ /* 0x0022e20000100800 */
        /* <DEDUP_REMOVED lines=11> */
.L_x_5326:
[----:B------:R-:W-:Y:S02]  /*17d80*/  ULDC UR4, c[0x0][0xd3c] ;  /* 0x00034f0000047ab9 */ /* 0x000fe40000000800 */
[----:B----4-:R-:W-:-:S13]  /*17d90*/  ISETP.GE.AND P0, PT, R19, UR4, PT ;  /* 0x0000000413007c0c */ /* 0x010fda000bf06270 */
[----:B------:R-:W-:Y:S05]  /*17da0*/  @!P0 BRA `(.L_x_5338) ;  /* 0xffffff8c00a08947 */ /* 0x000fea000383ffff */
[----:B------:R-:W-:Y:S05]  /*17db0*/  BSYNC B8 ;  /* 0x0000000000087941 */ /* 0x000fea0003800000 */
.L_x_5214:
        /* <DEDUP_REMOVED lines=12> */
.L_x_5412:
[----:B------:R-:W-:Y:S05]  /*17e80*/  BSYNC B0 ;  /* 0x0000000000007941 */ /* 0x000fea0003800000 */
.L_x_5339:
[----:B------:R-:W-:-:S03]  /*17e90*/  UMOV UR4, 0xffffffff ;  /* 0xffffffff00047882 */ /* 0x000fc60000000000 */
[----:B------:R-:W-:Y:S05]  /*17ea0*/  BRA.DIV UR4, `(.L_x_5341) ;  /* 0x0000002604307947 */ /* 0x000fea000b800000 */
[----:B------:R-:W1:Y:S02]  /*17eb0*/  S2R R2, SR_TID.X ;  /* 0x0000000000027919 */ /* 0x000e640000002100 */
[----:B-1----:R-:W-:-:S04]  /*17ec0*/  SHF.R.U32.HI R2, RZ, 0x5, R2 ;  /* 0x00000005ff027819 */ /* 0x002fc80000011602 */
[----:B------:R-:W-:-:S05]  /*17ed0*/  LOP3.LUT R2, R2, 0x3, RZ, 0xc0, !PT ;  /* 0x0000000302027812 */ /* 0x000fca00078ec0ff */
[----:B------:R1:W3:Y:S02]  /*17ee0*/  SHFL.IDX PT, R14, R2, RZ, 0x1f ;  /* 0x00001fff020e7589 */ /* 0x0002e400000e0000 */
.L_x_5415:
[----:B---3--:R-:W-:Y:S01]  /*17ef0*/  ISETP.NE.AND P0, PT, R14, RZ, PT ;  /* 0x000000ff0e00720c */ /* 0x008fe20003f05270 */
[----:B------:R-:W-:-:S12]  /*17f00*/  BSSY B0, `(.L_x_5342) ;  /* 0x0000027000007945 */ /* 0x000fd80003800000 */
[----:B------:R-:W-:Y:S05]  /*17f10*/  @P0 BRA `(.L_x_5343) ;  /* 0x0000000000940947 */ /* 0x000fea0003800000 */
[----:B------:R-:W-:-:S03]  /*17f20*/  UMOV UR4, 0xffffffff ;  /* 0xffffffff00047882 */ /* 0x000fc60000000000 */
[----:B------:R-:W-:Y:S05]  /*17f30*/  BRA.DIV UR4, `(.L_x_5344) ;  /* 0x0000002604407947 */ /* 0x000fea000b800000 */
[----:B------:R-:W-:-:S13]  /*17f40*/  ELECT P6, URZ, PT ;  /* 0x00000000003f782f */ /* 0x000fda00038c0000 */
.L_x_5418:
[----:B------:R-:W-:Y:S05]  /*17f50*/  @!P6 BRA `(.L_x_5343) ;  /* 0x000000000084e947 */ /* 0x000fea0003800000 */
[----:B------:R-:W-:-:S06]  /*17f60*/  ULOP3.LUT UR4, UR36, 0x2, URZ, 0xfc, !UPT ;  /* 0x0000000224047892 */ /* 0x000fcc000f8efc3f */
[----:B-1----:R-:W-:-:S05]  /*17f70*/  IMAD.U32 R2, RZ, RZ, UR4 ;  /* 0x00000004ff027e24 */ /* 0x002fca000f8e00ff */
[----:B------:R-:W-:-:S13]  /*17f80*/  ISETP.NE.AND P2, PT, R2, 0x3, PT ;  /* 0x000000030200780c */ /* 0x000fda0003f45270 */
[----:B------:R-:W-:Y:S05]  /*17f90*/  @!P2 BRA `(.L_x_5345) ;  /* 0x000000000004a947 */ /* 0x000fea0003800000 */
[----:B------:R-:W-:Y:S01]  /*17fa0*/  BPT.TRAP 0x1 ;  /* 0x000000040000795c */ /* 0x000fe20000300000 */
.L_x_5345:
        /* <DEDUP_REMOVED lines=14> */
.L_x_5419:
[----:B------:R-:W1:Y:S02]  /*18090*/  SYNCS.PHASECHK.TRANS64.TRYWAIT P0, [R7+URZ], R2 ;  /* 0x00000002070075a7 */ /* 0x000e64000800017f */
[----:B-1----:R-:W-:Y:S05]  /*180a0*/  @!P0 BRA `(.L_x_5347) ;  /* 0x0000002400188947 */ /* 0x002fea0003800000 */
.L_x_5420:
[----:B------:R-:W-:Y:S05]  /*180b0*/  @!P2 BRA `(.L_x_5348) ;  /* 0x000000000004a947 */ /* 0x000fea0003800000 */
[----:B------:R-:W-:Y:S01]  /*180c0*/  BPT.TRAP 0x1 ;  /* 0x000000040000795c */ /* 0x000fe20000300000 */
.L_x_5348:
[----:B------:R-:W2:Y:S01]  /*180d0*/  LDL.LU R4, [R1+0xc] ;  /* 0x00000c0001047983 */ /* 0x000ea20000300800 */
[----:B------:R-:W-:-:S04]  /*180e0*/  VIADD R0, R0, 0x38860 ;  /* 0x0003886000007836 */ /* 0x000fc80000000000 */
[----:B--2---:R-:W-:-:S04]  /*180f0*/  IMAD R4, R4, 0x8, R0 ;  /* 0x0000000804047824 */ /* 0x004fc800078e0200 */
[----:B------:R-:W2:Y:S02]  /*18100*/  SYNCS.PHASECHK.TRANS64.TRYWAIT P0, [R4+URZ], R5 ;  /* 0x00000005040075a7 */ /* 0x000ea4000800017f */
[----:B--2---:R-:W-:Y:S05]  /*18110*/  @!P0 BRA `(.L_x_5349) ;  /* 0x0000002400108947 */ /* 0x004fea0003800000 */
.L_x_5421:
[----:B------:R-:W-:-:S07]  /*18120*/  IMAD R3, R3, 0x8, R0 ;  /* 0x0000000803037824 */ /* 0x000fce00078e0200 */
.L_x_5350:
[----:B---3--:R3:W4:Y:S02]  /*18130*/  SYNCS.PHASECHK.TRANS64.TRYWAIT P0, [R3+URZ], R2 ;  /* 0x00000002030075a7 */ /* 0x008724000800017f */
[----:B----4-:R-:W-:Y:S05]  /*18140*/  @!P0 NANOSLEEP.SYNCS 0x989680 ;  /* 0x009896800000895d */ /* 0x010fea0003900000 */
[----:B------:R-:W4:Y:S02]  /*18150*/  @!P0 SYNCS.PHASECHK.TRANS64 P0, [R3+URZ], R2 ;  /* 0x00000002030085a7 */ /* 0x000f24000800007f */
[----:B----4-:R-:W-:Y:S05]  /*18160*/  @!P0 BRA `(.L_x_5350) ;  /* 0xfffffffc00f08947 */ /* 0x010fea000383ffff */
.L_x_5343:
[----:B------:R-:W-:Y:S05]  /*18170*/  BSYNC B0 ;  /* 0x0000000000007941 */ /* 0x000fea0003800000 */
.L_x_5342:
[----:B------:R-:W-:Y:S05]  /*18180*/  EXIT ;  /* 0x000000000000794d */ /* 0x000fea0003800000 */
.L_x_5162:
[----:B0-----:R0:W1:Y:S02]  /*18190*/  SYNCS.PHASECHK.TRANS64.TRYWAIT P1, [R17+URZ+0x38800], R4 ;  /* 0x03880004110075a7 */ /* 0x001064000802017f */
[----:B-1----:R-:W-:Y:S05]  /*181a0*/  @!P1 NANOSLEEP.SYNCS 0x989680 ;  /* 0x009896800000995d */ /* 0x002fea0003900000 */
[----:B------:R-:W1:Y:S02]  /*181b0*/  @!P1 SYNCS.PHASECHK.TRANS64 P1, [R17+URZ+0x38800], R4 ;  /* 0x03880004110095a7 */ /* 0x000e64000802007f */
[----:B-1----:R-:W-:Y:S05]  /*181c0*/  @!P1 BRA `(.L_x_5162) ;  /* 0xfffffffc00f09947 */ /* 0x002fea000383ffff */
[----:B------:R-:W-:Y:S05]  /*181d0*/  BRA `(.L_x_5351) ;  /* 0xfffffeb400fc7947 */ /* 0x000fea000383ffff */
.L_x_5166:
[----:B--2---:R2:W3:Y:S02]  /*181e0*/  SYNCS.PHASECHK.TRANS64.TRYWAIT P1, [R5+URZ+0x38830], R8 ;  /* 0x03883008050075a7 */ /* 0x0044e4000802017f */
[----:B---3--:R-:W-:Y:S05]  /*181f0*/  @!P1 NANOSLEEP.SYNCS 0x989680 ;  /* 0x009896800000995d */ /* 0x008fea0003900000 */
[----:B------:R-:W3:Y:S02]  /*18200*/  @!P1 SYNCS.PHASECHK.TRANS64 P1, [R5+URZ+0x38830], R8 ;  /* 0x03883008050095a7 */ /* 0x000ee4000802007f */
[----:B---3--:R-:W-:Y:S05]  /*18210*/  @!P1 BRA `(.L_x_5166) ;  /* 0xfffffffc00f09947 */ /* 0x008fea000383ffff */
[----:B------:R-:W-:Y:S05]  /*18220*/  BRA `(.L_x_5165) ;  /* 0xfffffeb8001c7947 */ /* 0x000fea000383ffff */
.L_x_5167:
[----:B---3--:R3:W4:Y:S02]  /*18230*/  SYNCS.PHASECHK.TRANS64.TRYWAIT P1, [R17+URZ+0x38810], R4 ;  /* 0x03881004110075a7 */ /* 0x008724000802017f */
[----:B----4-:R-:W-:Y:S05]  /*18240*/  @!P1 NANOSLEEP.SYNCS 0x989680 ;  /* 0x009896800000995d */ /* 0x010fea0003900000 */
[----:B------:R-:W4:Y:S02]  /*18250*/  @!P1 SYNCS.PHASECHK.TRANS64 P1, [R17+URZ+0x38810], R4 ;  /* 0x03881004110095a7 */ /* 0x000f24000802007f */
[----:B----4-:R-:W-:Y:S05]  /*18260*/  @!P1 BRA `(.L_x_5167) ;  /* 0xfffffffc00f09947 */ /* 0x010fea000383ffff */
[----:B------:R-:W-:Y:S05]  /*18270*/  BRA `(.L_x_5352) ;  /* 0xfffffeb800a87947 */ /* 0x000fea000383ffff */
.L_x_5171:
[----:B0-----:R0:W3:Y:S02]  /*18280*/  SYNCS.PHASECHK.TRANS64.TRYWAIT P1, [R5+URZ+0x38850], R8 ;  /* 0x03885008050075a7 */ /* 0x0010e4000802017f */
[----:B---3--:R-:W-:Y:S05]  /*18290*/  @!P1 NANOSLEEP.SYNCS 0x989680 ;  /* 0x009896800000995d */ /* 0x008fea0003900000 */
[----:B------:R-:W3:Y:S02]  /*182a0*/  @!P1 SYNCS.PHASECHK.TRANS64 P1, [R5+URZ+0x38850], R8 ;  /* 0x03885008050095a7 */ /* 0x000ee4000802007f */
[----:B---3--:R-:W-:Y:S05]  /*182b0*/  @!P1 BRA `(.L_x_5171) ;  /* 0xfffffffc00f09947 */ /* 0x008fea000383ffff */
[----:B------:R-:W-:Y:S05]  /*182c0*/  BRA `(.L_x_5170) ;  /* 0xfffffeb800d87947 */ /* 0x000fea000383ffff */
.L_x_5176:
[----:B-1----:R1:W2:Y:S02]  /*182d0*/  SYNCS.PHASECHK.TRANS64.TRYWAIT P3, [R9+URZ+0x38830], R8 ;  /* 0x03883008090075a7 */ /* 0x0022a4000806017f */
[----:B--2---:R-:W-:Y:S05]  /*182e0*/  @!P3 NANOSLEEP.SYNCS 0x989680 ;  /* 0x009896800000b95d */ /* 0x004fea0003900000 */
[----:B------:R-:W2:Y:S02]  /*182f0*/  @!P3 SYNCS.PHASECHK.TRANS64 P3, [R9+URZ+0x38830], R8 ;  /* 0x038830080900b5a7 */ /* 0x000ea4000806007f */
[----:B--2---:R-:W-:Y:S05]  /*18300*/  @!P3 BRA `(.L_x_5176) ;  /* 0xfffffffc00f0b947 */ /* 0x004fea000383ffff */
[----:B------:R-:W-:Y:S05]  /*18310*/  BRA `(.L_x_5175) ;  /* 0xfffffee000d87947 */ /* 0x000fea000383ffff */
.L_x_5180:
[----:B---3--:R3:W4:Y:S02]  /*18320*/  SYNCS.PHASECHK.TRANS64.TRYWAIT P3, [R9+URZ+0x38850], R8 ;  /* 0x03885008090075a7 */ /* 0x008724000806017f */
[----:B----4-:R-:W-:Y:S05]  /*18330*/  @!P3 NANOSLEEP.SYNCS 0x989680 ;  /* 0x009896800000b95d */ /* 0x010fea0003900000 */
[----:B------:R-:W4:Y:S02]  /*18340*/  @!P3 SYNCS.PHASECHK.TRANS64 P3, [R9+URZ+0x38850], R8 ;  /* 0x038850080900b5a7 */ /* 0x000f24000806007f */
[----:B----4-:R-:W-:Y:S05]  /*18350*/  @!P3 BRA `(.L_x_5180) ;  /* 0xfffffffc00f0b947 */ /* 0x010fea000383ffff */
[----:B------:R-:W-:Y:S05]  /*18360*/  BRA `(.L_x_5179) ;  /* 0xfffffee400347947 */ /* 0x000fea000383ffff */
.L_x_5186:
[----:B-1----:R1:W2:Y:S02]  /*18370*/  SYNCS.PHASECHK.TRANS64.TRYWAIT P1, [R9+URZ+0x38830], R8 ;  /* 0x03883008090075a7 */ /* 0x0022a4000802017f */
[----:B--2---:R-:W-:Y:S05]  /*18380*/  @!P1 NANOSLEEP.SYNCS 0x989680 ;  /* 0x009896800000995d */ /* 0x004fea0003900000 */
[----:B------:R-:W2:Y:S02]  /*18390*/  @!P1 SYNCS.PHASECHK.TRANS64 P1, [R9+URZ+0x38830], R8 ;  /* 0x03883008090095a7 */ /* 0x000ea4000802007f */
[----:B--2---:R-:W-:Y:S05]  /*183a0*/  @!P1 BRA `(.L_x_5186) ;  /* 0xfffffffc00f09947 */ /* 0x004fea000383ffff */
[----:B------:R-:W-:Y:S05]  /*183b0*/  BRA `(.L_x_5185) ;  /* 0xffffff1400407947 */ /* 0x000fea000383ffff */
.L_x_5190:
[----:B---3--:R3:W4:Y:S02]  /*183c0*/  SYNCS.PHASECHK.TRANS64.TRYWAIT P1, [R9+URZ+0x38850], R8 ;  /* 0x03885008090075a7 */ /* 0x008724000802017f */
[----:B----4-:R-:W-:Y:S05]  /*183d0*/  @!P1 NANOSLEEP.SYNCS 0x989680 ;  /* 0x009896800000995d */ /* 0x010fea0003900000 */
[----:B------:R-:W4:Y:S02]  /*183e0*/  @!P1 SYNCS.PHASECHK.TRANS64 P1, [R9+URZ+0x38850], R8 ;  /* 0x03885008090095a7 */ /* 0x000f24000802007f */
[----:B----4-:R-:W-:Y:S05]  /*183f0*/  @!P1 BRA `(.L_x_5190) ;  /* 0xfffffffc00f09947 */ /* 0x010fea000383ffff */
[----:B------:R-:W-:Y:S05]  /*18400*/  BRA `(.L_x_5189) ;  /* 0xffffff14009c7947 */ /* 0x000fea000383ffff */
.L_x_5226:
        /* <DEDUP_REMOVED lines=11> */
.L_x_5354:
[----:B------:R-:W-:Y:S05]  /*184c0*/  BSYNC B0 ;  /* 0x0000000000007941 */ /* 0x000fea0003800000 */
.L_x_5353:
[----:B------:R-:W-:Y:S05]  /*184d0*/  BRA `(.L_x_5355) ;  /* 0xffffff9000e87947 */ /* 0x000fea000383ffff */
.L_x_5228:
[----:B------:R-:W-:Y:S01]  /*184e0*/  BSSY B0, `(.L_x_5356) ;  /* 0x0000006000007945 */ /* 0x000fe20003800000 */
[----:B------:R-:W-:-:S07]  /*184f0*/  IMAD.MOV.U32 R15, RZ, RZ, -0x1 ;  /* 0xffffffffff0f7424 */ /* 0x000fce00078e00ff */
[----:B01-3--:R-:W-:Y:S05]  /*18500*/  WARPSYNC.COLLECTIVE R15, `(.L_x_5357) ;  /* 0x000000000f0c7348 */ /* 0x00bfea0003c00000 */
[----:B------:R-:W-:Y:S02]  /*18510*/  ELECT P6, UR62, PT ;  /* 0x00000000003e782f */ /* 0x000fe400038c0000 */
[----:B------:R-:W-:Y:S01]  /*18520*/  MOV R14, UR62 ;  /* 0x0000003e000e7c02 */ /* 0x000fe20008000f00 */
[----:B01-3--:R-:W-:Y:S10]  /*18530*/  ENDCOLLECTIVE ;  /* 0x000000000000791b */ /* 0x00bff40003800000 */
.L_x_5357:
[----:B------:R-:W-:Y:S05]  /*18540*/  BSYNC B0 ;  /* 0x0000000000007941 */ /* 0x000fea0003800000 */
.L_x_5356:
[----:B------:R-:W-:Y:S05]  /*18550*/  BRA `(.L_x_5358) ;  /* 0xffffff9000f87947 */ /* 0x000fea000383ffff */
.L_x_5230:
[----:B--2---:R2:W3:Y:S02]  /*18560*/  SYNCS.PHASECHK.TRANS64.TRYWAIT P0, [R0+URZ+0x38840], R2 ;  /* 0x03884002000075a7 */ /* 0x0044e4000800017f */
[----:B---3--:R-:W-:Y:S05]  /*18570*/  @!P0 NANOSLEEP.SYNCS 0x989680 ;  /* 0x009896800000895d */ /* 0x008fea0003900000 */
[----:B------:R-:W3:Y:S02]  /*18580*/  @!P0 SYNCS.PHASECHK.TRANS64 P0, [R0+URZ+0x38840], R2 ;  /* 0x03884002000085a7 */ /* 0x000ee4000800007f */
[----:B---3--:R-:W-:Y:S05]  /*18590*/  @!P0 BRA `(.L_x_5230) ;  /* 0xfffffffc00f08947 */ /* 0x008fea000383ffff */
[----:B------:R-:W-:Y:S05]  /*185a0*/  BRA `(.L_x_5359) ;  /* 0xffffff9400647947 */ /* 0x000fea000383ffff */
.L_x_5234:
        /* <DEDUP_REMOVED lines=9> */
.L_x_5360:
[----:B------:R-:W-:Y:S02]  /*18640*/  IMAD.MOV.U32 R13, RZ, RZ, R3 ;  /* 0x000000ffff0d7224 */ /* 0x000fe400078e0003 */
[----:B------:R-:W-:-:S07]  /*18650*/  IMAD.MOV.U32 R4, RZ, RZ, R14 ;  /* 0x000000ffff047224 */ /* 0x000fce00078e000e */
[----:B------:R-:W-:Y:S05]  /*18660*/  WARPSYNC.COLLECTIVE R15, `(.L_x_5361) ;  /* 0x000000000f087348 */ /* 0x000fea0003c00000 */
[----:B------:R0:W1:Y:S02]  /*18670*/  SHFL.IDX P6, R14, R13, R12, R11 ;  /* 0x0000000c0d0e7389 */ /* 0x00006400000c000b */
[----:B01----:R-:W-:Y:S01]  /*18680*/  ENDCOLLECTIVE ;  /* 0x000000000000791b */ /* 0x003fe20003800000 */
.L_x_5361:
[----:B------:R-:W-:Y:S02]  /*18690*/  IMAD.MOV.U32 R13, RZ, RZ, R2 ;  /* 0x000000ffff0d7224 */ /* 0x000fe400078e0002 */
[----:B------:R-:W-:Y:S02]  /*186a0*/  IMAD.MOV.U32 R12, RZ, RZ, 0x1 ;  /* 0x00000001ff0c7424 */ /* 0x000fe400078e00ff */
[----:B------:R-:W-:-:S07]  /*186b0*/  IMAD.MOV.U32 R5, RZ, RZ, R14 ;  /* 0x000000ffff057224 */ /* 0x000fce00078e000e */
[----:B------:R-:W-:Y:S05]  /*186c0*/  WARPSYNC.COLLECTIVE R15, `(.L_x_5362) ;  /* 0x000000000f087348 */ /* 0x000fea0003c00000 */
[----:B------:R0:W1:Y:S02]  /*186d0*/  SHFL.IDX P6, R14, R13, R12, R11 ;  /* 0x0000000c0d0e7389 */ /* 0x00006400000c000b */
[----:B01----:R-:W-:Y:S01]  /*186e0*/  ENDCOLLECTIVE ;  /* 0x000000000000791b */ /* 0x003fe20003800000 */
.L_x_5362:
[----:B------:R-:W-:Y:S02]  /*186f0*/  IMAD.MOV.U32 R13, RZ, RZ, R3 ;  /* 0x000000ffff0d7224 */ /* 0x000fe400078e0003 */
[----:B------:R-:W-:Y:S02]  /*18700*/  IMAD R0, R6, R7, RZ ;  /* 0x0000000706007224 */ /* 0x000fe400078e02ff */
[----:B------:R-:W-:-:S07]  /*18710*/  IMAD.MOV.U32 R6, RZ, RZ, R14 ;  /* 0x000000ffff067224 */ /* 0x000fce00078e000e */
[----:B------:R-:W-:Y:S05]  /*18720*/  WARPSYNC.COLLECTIVE R15, `(.L_x_5363) ;  /* 0x000000000f087348 */ /* 0x000fea0003c00000 */
[----:B------:R0:W1:Y:S02]  /*18730*/  SHFL.IDX P6, R14, R13, R12, R11 ;  /* 0x0000000c0d0e7389 */ /* 0x00006400000c000b */
[----:B01----:R-:W-:Y:S01]  /*18740*/  ENDCOLLECTIVE ;  /* 0x000000000000791b */ /* 0x003fe20003800000 */
.L_x_5363:
        /* <DEDUP_REMOVED lines=21> */
.L_x_5364:
        /* <DEDUP_REMOVED lines=10> */
.L_x_5365:
        /* <DEDUP_REMOVED lines=11> */
.L_x_5366:
        /* <DEDUP_REMOVED lines=14> */
.L_x_5367:
[----:B------:R-:W-:Y:S01]  /*18ad0*/  IMAD.MOV.U32 R3, RZ, RZ, R14 ;  /* 0x000000ffff037224 */ /* 0x000fe200078e000e */
[----:B------:R-:W-:Y:S06]  /*18ae0*/  BRA `(.L_x_5368) ;  /* 0xffffff9800cc7947 */ /* 0x000fec000383ffff */
.L_x_5238:
        /* <DEDUP_REMOVED lines=27> */
.L_x_5370:
[----:B------:R-:W-:Y:S05]  /*18ca0*/  BSYNC B0 ;  /* 0x0000000000007941 */ /* 0x000fea0003800000 */
.L_x_5369:
        /* <DEDUP_REMOVED lines=11> */
.L_x_5371:
        /* <DEDUP_REMOVED lines=43> */
.L_x_5372:
        /* <DEDUP_REMOVED lines=18> */
.L_x_5373:
        /* <DEDUP_REMOVED lines=29> */
.L_x_5374:
        /* <DEDUP_REMOVED lines=13> */
.L_x_5375:
        /* <DEDUP_REMOVED lines=32> */
.L_x_5376:
        /* <DEDUP_REMOVED lines=9> */
.L_x_5377:
[----:B------:R-:W-:Y:S01]  /*19660*/  IMAD.MOV.U32 R0, RZ, RZ, R14 ;  /* 0x000000ffff007224 */ /* 0x000fe200078e000e */
[----:B------:R-:W-:Y:S06]  /*19670*/  BRA `(.L_x_5378) ;  /* 0xffffff9c00a47947 */ /* 0x000fec000383ffff */
.L_x_5243:
[----:B0-----:R-:W3:Y:S02]  /*19680*/  LDL R2, [R1+0x4] ;  /* 0x0000040001027983 */ /* 0x001ee40000100800 */
[----:B---3--:R0:W3:Y:S02]  /*19690*/  SYNCS.PHASECHK.TRANS64.TRYWAIT P0, [R2+URZ+0x38820], R0 ;  /* 0x03882000020075a7 */ /* 0x0080e4000800017f */
[----:B---3--:R-:W-:Y:S05]  /*196a0*/  @!P0 NANOSLEEP.SYNCS 0x989680 ;  /* 0x009896800000895d */ /* 0x008fea0003900000 */
[----:B------:R-:W3:Y:S02]  /*196b0*/  @!P0 SYNCS.PHASECHK.TRANS64 P0, [R2+URZ+0x38820], R0 ;  /* 0x03882000020085a7 */ /* 0x000ee4000800007f */
[----:B---3--:R-:W-:Y:S05]  /*196c0*/  @!P0 BRA `(.L_x_5243) ;  /* 0xfffffffc00ec8947 */ /* 0x008fea000383ffff */
[----:B------:R-:W-:Y:S05]  /*196d0*/  BRA `(.L_x_5379) ;  /* 0xffffffa000647947 */ /* 0x000fea000383ffff */
.L_x_5247:
[----:B0-----:R0:W1:Y:S02]  /*196e0*/  SYNCS.PHASECHK.TRANS64.TRYWAIT P0, [R0+URZ+0x38860], R2 ;  /* 0x03886002000075a7 */ /* 0x001064000800017f */
[----:B-1----:R-:W-:Y:S05]  /*196f0*/  @!P0 NANOSLEEP.SYNCS 0x989680 ;  /* 0x009896800000895d */ /* 0x002fea0003900000 */
[----:B------:R-:W1:Y:S02]  /*19700*/  @!P0 SYNCS.PHASECHK.TRANS64 P0, [R0+URZ+0x38860], R2 ;  /* 0x03886002000085a7 */ /* 0x000e64000800007f */
[----:B-1----:R-:W-:Y:S05]  /*19710*/  @!P0 BRA `(.L_x_5247) ;  /* 0xfffffffc00f08947 */ /* 0x002fea000383ffff */
[----:B------:R-:W-:Y:S05]  /*19720*/  BRA `(.L_x_5380) ;  /* 0xffffffa000947947 */ /* 0x000fea000383ffff */
.L_x_5266:
[----:B-1----:R1:W3:Y:S02]  /*19730*/  SYNCS.PHASECHK.TRANS64.TRYWAIT P0, [R3+URZ+0x38840], R2 ;  /* 0x03884002030075a7 */ /* 0x0022e4000800017f */
[----:B---3--:R-:W-:Y:S05]  /*19740*/  @!P0 NANOSLEEP.SYNCS 0x989680 ;  /* 0x009896800000895d */ /* 0x008fea0003900000 */
[----:B------:R-:W3:Y:S02]  /*19750*/  @!P0 SYNCS.PHASECHK.TRANS64 P0, [R3+URZ+0x38840], R2 ;  /* 0x03884002030085a7 */ /* 0x000ee4000800007f */
[----:B---3--:R-:W-:Y:S05]  /*19760*/  @!P0 BRA `(.L_x_5266) ;  /* 0xfffffffc00f08947 */ /* 0x008fea000383ffff */
[----:B------:R-:W-:Y:S05]  /*19770*/  BRA `(.L_x_5381) ;  /* 0xffffffac00b87947 */ /* 0x000fea000383ffff */
.L_x_5271:
[----:B0-----:R0:W3:Y:S02]  /*19780*/  SYNCS.PHASECHK.TRANS64.TRYWAIT P0, [R3+URZ+0x38860], R2 ;  /* 0x03886002030075a7 */ /* 0x0010e4000800017f */
[----:B---3--:R-:W-:Y:S05]  /*19790*/  @!P0 NANOSLEEP.SYNCS 0x989680 ;  /* 0x009896800000895d */ /* 0x008fea0003900000 */
[----:B------:R-:W3:Y:S02]  /*197a0*/  @!P0 SYNCS.PHASECHK.TRANS64 P0, [R3+URZ+0x38860], R2 ;  /* 0x03886002030085a7 */ /* 0x000ee4000800007f */
[----:B---3--:R-:W-:Y:S05]  /*197b0*/  @!P0 BRA `(.L_x_5271) ;  /* 0xfffffffc00f08947 */ /* 0x008fea000383ffff */
[----:B------:R-:W-:Y:S05]  /*197c0*/  BRA `(.L_x_5382) ;  /* 0xffffffb000407947 */ /* 0x000fea000383ffff */
.L_x_5286:
[----:B0-----:R0:W1:Y:S02]  /*197d0*/  SYNCS.PHASECHK.TRANS64.TRYWAIT P0, [R4+URZ+0x38840], R2 ;  /* 0x03884002040075a7 */ /* 0x001064000800017f */
[----:B-1----:R-:W-:Y:S05]  /*197e0*/  @!P0 NANOSLEEP.SYNCS 0x989680 ;  /* 0x009896800000895d */ /* 0x002fea0003900000 */
[----:B------:R-:W1:Y:S02]  /*197f0*/  @!P0 SYNCS.PHASECHK.TRANS64 P0, [R4+URZ+0x38840], R2 ;  /* 0x03884002040085a7 */ /* 0x000e64000800007f */
[----:B-1----:R-:W-:Y:S05]  /*19800*/  @!P0 BRA `(.L_x_5286) ;  /* 0xfffffffc00f08947 */ /* 0x002fea000383ffff */
[----:B------:R-:W-:Y:S05]  /*19810*/  BRA `(.L_x_5383) ;  /* 0xffffffbc00487947 */ /* 0x000fea000383ffff */
.L_x_5291:
[----:B-1----:R1:W3:Y:S02]  /*19820*/  SYNCS.PHASECHK.TRANS64.TRYWAIT P0, [R4+URZ+0x38860], R2 ;  /* 0x03886002040075a7 */ /* 0x0022e4000800017f */
[----:B---3--:R-:W-:Y:S05]  /*19830*/  @!P0 NANOSLEEP.SYNCS 0x989680 ;  /* 0x009896800000895d */ /* 0x008fea0003900000 */
[----:B------:R-:W3:Y:S02]  /*19840*/  @!P0 SYNCS.PHASECHK.TRANS64 P0, [R4+URZ+0x38860], R2 ;  /* 0x03886002040085a7 */ /* 0x000ee4000800007f */
[----:B---3--:R-:W-:Y:S05]  /*19850*/  @!P0 BRA `(.L_x_5291) ;  /* 0xfffffffc00f08947 */ /* 0x008fea000383ffff */
[----:B------:R-:W-:Y:S05]  /*19860*/  BRA `(.L_x_5384) ;  /* 0xffffffbc00cc7947 */ /* 0x000fea000383ffff */
.L_x_5306:
[----:B-1----:R1:W3:Y:S02]  /*19870*/  SYNCS.PHASECHK.TRANS64.TRYWAIT P0, [R4+URZ+0x38840], R2 ;  /* 0x03884002040075a7 */ /* 0x0022e4000800017f */
[----:B---3--:R-:W-:Y:S05]  /*19880*/  @!P0 NANOSLEEP.SYNCS 0x989680 ;  /* 0x009896800000895d */ /* 0x008fea0003900000 */
[----:B------:R-:W3:Y:S02]  /*19890*/  @!P0 SYNCS.PHASECHK.TRANS64 P0, [R4+URZ+0x38840], R2 ;  /* 0x03884002040085a7 */ /* 0x000ee4000800007f */
[----:B---3--:R-:W-:Y:S05]  /*198a0*/  @!P0 BRA `(.L_x_5306) ;  /* 0xfffffffc00f08947 */ /* 0x008fea000383ffff */
[----:B------:R-:W-:Y:S05]  /*198b0*/  BRA `(.L_x_5385) ;  /* 0xffffffc800b87947 */ /* 0x000fea000383ffff */
.L_x_5311:
[----:B0-----:R0:W3:Y:S02]  /*198c0*/  SYNCS.PHASECHK.TRANS64.TRYWAIT P0, [R4+URZ+0x38860], R2 ;  /* 0x03886002040075a7 */ /* 0x0010e4000800017f */
[----:B---3--:R-:W-:Y:S05]  /*198d0*/  @!P0 NANOSLEEP.SYNCS 0x989680 ;  /* 0x009896800000895d */ /* 0x008fea0003900000 */
[----:B------:R-:W3:Y:S02]  /*198e0*/  @!P0 SYNCS.PHASECHK.TRANS64 P0, [R4+URZ+0x38860], R2 ;  /* 0x03886002040085a7 */ /* 0x000ee4000800007f */
[----:B---3--:R-:W-:Y:S05]  /*198f0*/  @!P0 BRA `(.L_x_5311) ;  /* 0xfffffffc00f08947 */ /* 0x008fea000383ffff */
[----:B------:R-:W-:Y:S05]  /*19900*/  BRA `(.L_x_5386) ;  /* 0xffffffcc00407947 */ /* 0x000fea000383ffff */
.L_x_5327:
        /* <DEDUP_REMOVED lines=8> */
.L_x_5388:
[----:B------:R-:W-:Y:S05]  /*19990*/  BSYNC B0 ;  /* 0x0000000000007941 */ /* 0x000fea0003800000 */
.L_x_5387:
        /* <DEDUP_REMOVED lines=9> */
.L_x_5389:
        /* <DEDUP_REMOVED lines=18> */
.L_x_5390:
        /* <DEDUP_REMOVED lines=8> */
.L_x_5391:
        /* <DEDUP_REMOVED lines=8> */
.L_x_5392:
        /* <DEDUP_REMOVED lines=8> */
.L_x_5393:
        /* <DEDUP_REMOVED lines=8> */
.L_x_5394:
        /* <DEDUP_REMOVED lines=9> */
.L_x_5395:
[----:B------:R-:W-:Y:S01]  /*19de0*/  IMAD.MOV.U32 R16, RZ, RZ, R14 ;  /* 0x000000ffff107224 */ /* 0x000fe200078e000e */
[----:B------:R-:W-:Y:S06]  /*19df0*/  BRA `(.L_x_5396) ;  /* 0xffffffd400987947 */ /* 0x000fec000383ffff */
.L_x_5332:
        /* <DEDUP_REMOVED lines=8> */
.L_x_5398:
[----:B------:R-:W-:Y:S05]  /*19e80*/  BSYNC B0 ;  /* 0x0000000000007941 */ /* 0x000fea0003800000 */
.L_x_5397:
        /* <DEDUP_REMOVED lines=10> */
.L_x_5399:
        /* <DEDUP_REMOVED lines=8> */
.L_x_5400:
        /* <DEDUP_REMOVED lines=8> */
.L_x_5401:
        /* <DEDUP_REMOVED lines=8> */
.L_x_5402:
        /* <DEDUP_REMOVED lines=9> */
.L_x_5403:
[----:B------:R-:W-:Y:S01]  /*1a140*/  IMAD.MOV.U32 R16, RZ, RZ, R14 ;  /* 0x000000ffff107224 */ /* 0x000fe200078e000e */
[----:B------:R-:W-:Y:S06]  /*1a150*/  BRA `(.L_x_5404) ;  /* 0xffffffd4005c7947 */ /* 0x000fec000383ffff */
.L_x_5334:
[----:B------:R-:W-:Y:S01]  /*1a160*/  BSSY B0, `(.L_x_5405) ;  /* 0x0000006000007945 */ /* 0x000fe20003800000 */
[----:B------:R-:W-:Y:S01]  /*1a170*/  PLOP3.LUT P6, PT, P6, PT, PT, 0x8, 0x0 ;  /* 0x000000000000781c */ /* 0x000fe200037ce170 */
[----:B------:R-:W-:-:S12]  /*1a180*/  IMAD.MOV.U32 R15, RZ, RZ, -0x1 ;  /* 0xffffffffff0f7424 */ /* 0x000fd800078e00ff */
[----:B012---:R-:W-:Y:S05]  /*1a190*/  WARPSYNC.COLLECTIVE R15, `(.L_x_5406) ;  /* 0x000000000f087348 */ /* 0x007fea0003c00000 */
[----:B------:R-:W-:Y:S01]  /*1a1a0*/  VOTE.ANY R14, PT, P6 ;  /* 0x00000000000e7806 */ /* 0x000fe200030e0100 */
[----:B012---:R-:W-:Y:S06]  /*1a1b0*/  ENDCOLLECTIVE ;  /* 0x000000000000791b */ /* 0x007fec0003800000 */
.L_x_5406:
[----:B------:R-:W-:Y:S05]  /*1a1c0*/  BSYNC B0 ;  /* 0x0000000000007941 */ /* 0x000fea0003800000 */
.L_x_5405:
        /* <DEDUP_REMOVED lines=9> */
.L_x_5407:
[----:B------:R-:W-:Y:S01]  /*1a260*/  IMAD.MOV.U32 R17, RZ, RZ, R14 ;  /* 0x000000ffff117224 */ /* 0x000fe200078e000e */
[----:B------:R-:W-:Y:S06]  /*1a270*/  BRA `(.L_x_5408) ;  /* 0xffffffd4004c7947 */ /* 0x000fec000383ffff */
.L_x_5336:
[----:B------:R-:W-:Y:S01]  /*1a280*/  BSSY B0, `(.L_x_5409) ;  /* 0x0000007000007945 */ /* 0x000fe20003800000 */
[----:B------:R-:W-:Y:S02]  /*1a290*/  IMAD.MOV.U32 R13, RZ, RZ, R3 ;  /* 0x000000ffff0d7224 */ /* 0x000fe400078e0003 */
[----:B------:R-:W-:Y:S02]  /*1a2a0*/  IMAD.MOV.U32 R11, RZ, RZ, 0x1f ;  /* 0x0000001fff0b7424 */ /* 0x000fe400078e00ff */
[----:B------:R-:W-:-:S07]  /*1a2b0*/  IMAD.MOV.U32 R15, RZ, RZ, -0x1 ;  /* 0xffffffffff0f7424 */ /* 0x000fce00078e00ff */
[----:B01234-:R-:W-:Y:S05]  /*1a2c0*/  WARPSYNC.COLLECTIVE R15, `(.L_x_5410) ;  /* 0x000000000f087348 */ /* 0x01ffea0003c00000 */
[----:B------:R0:W0:Y:S02]  /*1a2d0*/  SHFL.IDX P6, R14, R13, R12, R11 ;  /* 0x0000000c0d0e7389 */ /* 0x00002400000c000b */
[----:B01234-:R-:W-:Y:S01]  /*1a2e0*/  ENDCOLLECTIVE ;  /* 0x000000000000791b */ /* 0x01ffe20003800000 */
.L_x_5410:
[----:B------:R-:W-:Y:S05]  /*1a2f0*/  BSYNC B0 ;  /* 0x0000000000007941 */ /* 0x000fea0003800000 */
.L_x_5409:
[----:B------:R-:W-:Y:S01]  /*1a300*/  IMAD.MOV.U32 R3, RZ, RZ, R14 ;  /* 0x000000ffff037224 */ /* 0x000fe200078e000e */
[----:B------:R-:W-:Y:S06]  /*1a310*/  BRA `(.L_x_5411) ;  /* 0xffffffd400407947 */ /* 0x000fec000383ffff */
.L_x_5340:
[----:B0-----:R0:W1:Y:S02]  /*1a320*/  SYNCS.PHASECHK.TRANS64.TRYWAIT P0, [R0+URZ+0x38820], R3 ;  /* 0x03882003000075a7 */ /* 0x001064000800017f */
[----:B-1----:R-:W-:Y:S05]  /*1a330*/  @!P0 NANOSLEEP.SYNCS 0x989680 ;  /* 0x009896800000895d */ /* 0x002fea0003900000 */
[----:B------:R-:W1:Y:S02]  /*1a340*/  @!P0 SYNCS.PHASECHK.TRANS64 P0, [R0+URZ+0x38820], R3 ;  /* 0x03882003000085a7 */ /* 0x000e64000800007f */
[----:B-1----:R-:W-:Y:S05]  /*1a350*/  @!P0 BRA `(.L_x_5340) ;  /* 0xfffffffc00f08947 */ /* 0x002fea000383ffff */
[----:B------:R-:W-:Y:S05]  /*1a360*/  BRA `(.L_x_5412) ;  /* 0xffffffd800c47947 */ /* 0x000fea000383ffff */
.L_x_5341:
        /* <DEDUP_REMOVED lines=11> */
.L_x_5414:
[----:B------:R-:W-:Y:S05]  /*1a420*/  BSYNC B0 ;  /* 0x0000000000007941 */ /* 0x000fea0003800000 */
.L_x_5413:
[----:B------:R-:W-:Y:S05]  /*1a430*/  BRA `(.L_x_5415) ;  /* 0xffffffd800ac7947 */ /* 0x000fea000383ffff */
.L_x_5344:
[----:B------:R-:W-:Y:S01]  /*1a440*/  BSSY B1, `(.L_x_5416) ;  /* 0x0000006000017945 */ /* 0x000fe20003800000 */
[----:B------:R-:W-:-:S07]  /*1a450*/  IMAD.MOV.U32 R15, RZ, RZ, -0x1 ;  /* 0xffffffffff0f7424 */ /* 0x000fce00078e00ff */
[----:B012---:R-:W-:Y:S05]  /*1a460*/  WARPSYNC.COLLECTIVE R15, `(.L_x_5417) ;  /* 0x000000000f0c7348 */ /* 0x007fea0003c00000 */
[----:B------:R-:W-:Y:S02]  /*1a470*/  ELECT P6, UR62, PT ;  /* 0x00000000003e782f */ /* 0x000fe400038c0000 */
[----:B------:R-:W-:Y:S01]  /*1a480*/  MOV R14, UR62 ;  /* 0x0000003e000e7c02 */ /* 0x000fe20008000f00 */
[----:B012---:R-:W-:Y:S10]  /*1a490*/  ENDCOLLECTIVE ;  /* 0x000000000000791b */ /* 0x007ff40003800000 */
.L_x_5417:
[----:B------:R-:W-:Y:S05]  /*1a4a0*/  BSYNC B1 ;  /* 0x0000000000017941 */ /* 0x000fea0003800000 */
.L_x_5416:
[----:B------:R-:W-:Y:S05]  /*1a4b0*/  BRA `(.L_x_5418) ;  /* 0xffffffd800a47947 */ /* 0x000fea000383ffff */
.L_x_5346:
[----:B0-----:R0:W1:Y:S02]  /*1a4c0*/  SYNCS.PHASECHK.TRANS64.TRYWAIT P0, [R6+URZ], R5 ;  /* 0x00000005060075a7 */ /* 0x001064000800017f */
[----:B-1----:R-:W-:Y:S05]  /*1a4d0*/  @!P0 NANOSLEEP.SYNCS 0x989680 ;  /* 0x009896800000895d */ /* 0x002fea0003900000 */
[----:B------:R-:W1:Y:S02]  /*1a4e0*/  @!P0 SYNCS.PHASECHK.TRANS64 P0, [R6+URZ], R5 ;  /* 0x00000005060085a7 */ /* 0x000e64000800007f */
[----:B-1----:R-:W-:Y:S05]  /*1a4f0*/  @!P0 BRA `(.L_x_5346) ;  /* 0xfffffffc00f08947 */ /* 0x002fea000383ffff */
[----:B------:R-:W-:Y:S05]  /*1a500*/  BRA `(.L_x_5419) ;  /* 0xffffffd800e07947 */ /* 0x000fea000383ffff */
.L_x_5347:
[----:B-1----:R1:W2:Y:S02]  /*1a510*/  SYNCS.PHASECHK.TRANS64.TRYWAIT P0, [R7+URZ], R2 ;  /* 0x00000002070075a7 */ /* 0x0022a4000800017f */
[----:B--2---:R-:W-:Y:S05]  /*1a520*/  @!P0 NANOSLEEP.SYNCS 0x989680 ;  /* 0x009896800000895d */ /* 0x004fea0003900000 */
[----:B------:R-:W2:Y:S02]  /*1a530*/  @!P0 SYNCS.PHASECHK.TRANS64 P0, [R7+URZ], R2 ;  /* 0x00000002070085a7 */ /* 0x000ea4000800007f */
[----:B--2---:R-:W-:Y:S05]  /*1a540*/  @!P0 BRA `(.L_x_5347) ;  /* 0xfffffffc00f08947 */ /* 0x004fea000383ffff */
[----:B------:R-:W-:Y:S05]  /*1a550*/  BRA `(.L_x_5420) ;  /* 0xffffffd800d47947 */ /* 0x000fea000383ffff */
.L_x_5349:
[----:B--2---:R2:W3:Y:S02]  /*1a560*/  SYNCS.PHASECHK.TRANS64.TRYWAIT P0, [R4+URZ], R5 ;  /* 0x00000005040075a7 */ /* 0x0044e4000800017f */
[----:B---3--:R-:W-:Y:S05]  /*1a570*/  @!P0 NANOSLEEP.SYNCS 0x989680 ;  /* 0x009896800000895d */ /* 0x008fea0003900000 */
[----:B------:R-:W3:Y:S02]  /*1a580*/  @!P0 SYNCS.PHASECHK.TRANS64 P0, [R4+URZ], R5 ;  /* 0x00000005040085a7 */ /* 0x000ee4000800007f */
[----:B---3--:R-:W-:Y:S05]  /*1a590*/  @!P0 BRA `(.L_x_5349) ;  /* 0xfffffffc00f08947 */ /* 0x008fea000383ffff */
[----:B------:R-:W-:Y:S05]  /*1a5a0*/  BRA `(.L_x_5421) ;  /* 0xffffffd800dc7947 */ /* 0x000fea000383ffff */
.L_x_5422:
        /* <DEDUP_REMOVED lines=13> */
.L_x_5883:


//--------------------- .text._ZN7cutlass13device_kernelIN5flash11enable_sm90INS1_16FlashAttnFwdSm90INS1_25CollectiveMainloopFwdSm90ILi2EN4cute5tupleIJNS5_1CILi1EEES8_S8_EEENS6_IJNS7_ILi64EEESA_SA_EEELi512ENS_10bfloat16_tEfNS_4arch4Sm90ELb1ELb0ELb0ELb1ELb0ELb1ELb1ELb0ELb0ELb1ELb0ELb0EEENS1_21CollectiveEpilogueFwdINS6_IJSA_NS7_ILi512EEESA_EEES9_SC_SE_Li256ELb1ELb1ELb0ELb0EEENS1_36VarlenDynamicPersistentTileSchedulerILi64ELi64ELi256ELi128ELb0ELb1ELb1ELb1ELb1ELb1EEEEEEEEEvNT_6ParamsE --------------------------
	.section	.text._ZN7cutlass13device_kernelIN5flash11enable_sm90INS1_16FlashAttnFwdSm90INS1_25CollectiveMainloopFwdSm90ILi2EN4cute5tupleIJNS5_1CILi1EEES8_S8_EEENS6_IJNS7_ILi64EEESA_SA_EEELi512ENS_10bfloat16_tEfNS_4arch4Sm90ELb1ELb0ELb0ELb1ELb0ELb1ELb1ELb0ELb0ELb1ELb0ELb0EEENS1_21CollectiveEpilogueFwdINS6_IJSA_NS7_ILi512EEESA_EEES9_SC_SE_Li256ELb1ELb1ELb0ELb0EEENS1_36VarlenDynamicPersistentTileSchedulerILi64ELi64ELi256ELi128ELb0ELb1ELb1ELb1ELb1ELb1EEEEEEEEEvNT_6ParamsE,"ax",@progbits
	.align	128
.text._ZN7cutlass13device_kernelIN5flash11enable_sm90INS1_16FlashAttnFwdSm90INS1_25CollectiveMainloopFwdSm90ILi2EN4cute5tupleIJNS5_1CILi1EEES8_S8_EEENS6_IJNS7_ILi64EEESA_SA_EEELi512ENS_10bfloat16_tEfNS_4arch4Sm90ELb1ELb0ELb0ELb1ELb0ELb1ELb1ELb0ELb0ELb1ELb0ELb0EEENS1_21CollectiveEpilogueFwdINS6_IJSA_NS7_ILi512EEESA_EEES9_SC_SE_Li256ELb1ELb1ELb0ELb0EEENS1_36VarlenDynamicPersistentTileSchedulerILi64ELi64ELi256ELi128ELb0ELb1ELb1ELb1ELb1ELb1EEEEEEEEEvNT_6ParamsE:
        .type           _ZN7cutlass13device_kernelIN5flash11enable_sm90INS1_16FlashAttnFwdSm90INS1_25CollectiveMainloopFwdSm90ILi2EN4cute5tupleIJNS5_1CILi1EEES8_S8_EEENS6_IJNS7_ILi64EEESA_SA_EEELi512ENS_10bfloat16_tEfNS_4arch4Sm90ELb1ELb0ELb0ELb1ELb0ELb1ELb1ELb0ELb0ELb1ELb0ELb0EEENS1_21CollectiveEpilogueFwdINS6_IJSA_NS7_ILi512EEESA_EEES9_SC_SE_Li256ELb1ELb1ELb0ELb0EEENS1_36VarlenDynamicPersistentTileSchedulerILi64ELi64ELi256ELi128ELb0ELb1ELb1ELb1ELb1ELb1EEEEEEEEEvNT_6ParamsE,@function
        .size           _ZN7cutlass13device_kernelIN5flash11enable_sm90INS1_16FlashAttnFwdSm90INS1_25CollectiveMainloopFwdSm90ILi2EN4cute5tupleIJNS5_1CILi1EEES8_S8_EEENS6_IJNS7_ILi64EEESA_SA_EEELi512ENS_10bfloat16_tEfNS_4arch4Sm90ELb1ELb0ELb0ELb1ELb0ELb1ELb1ELb0ELb0ELb1ELb0ELb0EEENS1_21CollectiveEpilogueFwdINS6_IJSA_NS7_ILi512EEESA_EEES9_SC_SE_Li256ELb1ELb1ELb0ELb0EEENS1_36VarlenDynamicPersistentTileSchedulerILi64ELi64ELi256ELi128ELb0ELb1ELb1ELb1ELb1ELb1EEEEEEEEEvNT_6ParamsE,(.L_x_5884 - _ZN7cutlass13device_kernelIN5flash11enable_sm90INS1_16FlashAttnFwdSm90INS1_25CollectiveMainloopFwdSm90ILi2EN4cute5tupleIJNS5_1CILi1EEES8_S8_EEENS6_IJNS7_ILi64EEESA_SA_EEELi512ENS_10bfloat16_tEfNS_4arch4Sm90ELb1ELb0ELb0ELb1ELb0ELb1ELb1ELb0ELb0ELb1ELb0ELb0EEENS1_21CollectiveEpilogueFwdINS6_IJSA_NS7_ILi512EEESA_EEES9_SC_SE_Li256ELb1ELb1ELb0ELb0EEENS1_36VarlenDynamicPersistentTileSchedulerILi64ELi64ELi256ELi128ELb0ELb1ELb1ELb1ELb1ELb1EEEEEEEEEvNT_6ParamsE)
        .other          _ZN7cutlass13device_kernelIN5flash11enable_sm90INS1_16FlashAttnFwdSm90INS1_25CollectiveMainloopFwdSm90ILi2EN4cute5tupleIJNS5_1CILi1EEES8_S8_EEENS6_IJNS7_ILi64EEESA_SA_EEELi512ENS_10bfloat16_tEfNS_4arch4Sm90ELb1ELb0ELb0ELb1ELb0ELb1ELb1ELb0ELb0ELb1ELb0ELb0EEENS1_21CollectiveEpilogueFwdINS6_IJSA_NS7_ILi512EEESA_EEES9_SC_SE_Li256ELb1ELb1ELb0ELb0EEENS1_36VarlenDynamicPersistentTileSchedulerILi64ELi64ELi256ELi128ELb0ELb1ELb1ELb1ELb1ELb1EEEEEEEEEvNT_6ParamsE,@"STO_CUDA_ENTRY STV_DEFAULT"
_ZN7cutlass13device_kernelIN5flash11enable_sm90INS1_16FlashAttnFwdSm90INS1_25CollectiveMainloopFwdSm90ILi2EN4cute5tupleIJNS5_1CILi1EEES8_S8_EEENS6_IJNS7_ILi64EEESA_SA_EEELi512ENS_10bfloat16_tEfNS_4arch4Sm90ELb1ELb0ELb0ELb1ELb0ELb1ELb1ELb0ELb0ELb1ELb0ELb0EEENS1_21CollectiveEpilogueFwdINS6_IJSA_NS7_ILi512EEESA_EEES9_SC_SE_Li256ELb1ELb1ELb0ELb0EEENS1_36VarlenDynamicPersistentTileSchedulerILi64ELi64ELi256ELi128ELb0ELb1ELb1ELb1ELb1ELb1EEEEEEEEEvNT_6ParamsE:
        /* <DEDUP_REMOVED lines=23> */
.L_x_5424:
[----:B------:R-:W-:Y:S05]  /*0170*/  BSYNC B0 ;  /* 0x0000000000007941 */ /* 0x000fea0003800000 */
.L_x_5423:
        /* <DEDUP_REMOVED lines=39> */
.L_x_5425:
        /* <DEDUP_REMOVED lines=22> */
.L_x_5426:
        /* <DEDUP_REMOVED lines=18> */
.L_x_5427:
        /* <DEDUP_REMOVED lines=22> */
.L_x_5428:
        /* <DEDUP_REMOVED lines=22> */
.L_x_5429:
        /* <DEDUP_REMOVED lines=9> */
.L_x_5432:
        /* <DEDUP_REMOVED lines=25> */
[-C--:B------:R-:W-:Y:S02]  /*0b50*/  LEA.HI R5, R0, R16.reuse, RZ, 0x4 ;  /* 0x0000001000057211 */ /* 0x080fe400078f20ff */
[----:B------:R-:W-:Y:S02]  /*0b60*/  LOP3.LUT R3, R4, 0xffffff80, RZ, 0xc0, !PT ;  /* 0xffffff8004037812 */ /* 0x000fe400078ec0ff */
[C---:B------:R-:W-:Y:S02]  /*0b70*/  LOP3.LUT R6, R5.reuse, 0xfffffff0, RZ, 0xc0, !PT ;  /* 0xfffffff005067812 */ /* 0x040fe400078ec0ff */
[----:B------:R-:W-:Y:S01]  /*0b80*/  SHF.R.S32.HI R12, RZ, 0x4, R5 ;  /* 0x00000004ff0c7819 */ /* 0x000fe20000011405 */
[----:B------:R-:W-:Y:S01]  /*0b90*/  IMAD.IADD R3, R16, 0x1, -R3 ;  /* 0x0000000110037824 */ /* 0x000fe200078e0a03 */
[----:B------:R-:W-:Y:S01]  /*0ba0*/  LEA.HI R7, R0, R16, RZ, 0x5 ;  /* 0x0000001000077211 */ /* 0x000fe200078f28ff */
[----:B------:R-:W-:Y:S01]  /*0bb0*/  IMAD.IADD R10, R16, 0x1, -R6 ;  /* 0x00000001100a7824 */ /* 0x000fe200078e0a06 */
[----:B------:R-:W-:-:S02]  /*0bc0*/  LEA.HI R8, R5, R12, RZ, 0x1 ;  /* 0x0000000c05087211 */ /* 0x000fc400078f08ff */
[----:B------:R-:W-:Y:S02]  /*0bd0*/  SHF.R.S32.HI R6, RZ, 0x1f, R3 ;  /* 0x0000001fff067819 */ /* 0x000fe40000011403 */
[--C-:B------:R-:W-:Y:S02]  /*0be0*/  SHF.R.S32.HI R215, RZ, 0x5, R7.reuse ;  /* 0x00000005ffd77819 */ /* 0x100fe40000011407 */
[----:B------:R-:W-:Y:S02]  /*0bf0*/  SHF.R.S32.HI R14, RZ, 0x1f, R7 ;  /* 0x0000001fff0e7819 */ /* 0x000fe40000011407 */
[----:B------:R-:W-:Y:S02]  /*0c00*/  SHF.R.S32.HI R7, RZ, 0x1f, R10 ;  /* 0x0000001fff077819 */ /* 0x000fe4000001140a */
[----:B------:R-:W-:Y:S02]  /*0c10*/  LEA.HI R5, R6, R3, RZ, 0x2 ;  /* 0x0000000306057211 */ /* 0x000fe400078f10ff */
[----:B------:R-:W-:-:S02]  /*0c20*/  LOP3.LUT R13, R8, 0x1ffffffe, RZ, 0xc0, !PT ;  /* 0x1ffffffe080d7812 */ /* 0x000fc400078ec0ff */
[----:B------:R-:W-:Y:S02]  /*0c30*/  LEA.HI R9, R7, R10, RZ, 0x3 ;  /* 0x0000000a07097211 */ /* 0x000fe400078f18ff */
[----:B------:R-:W-:Y:S01]  /*0c40*/  SHF.R.S32.HI R7, RZ, 0x2, R5 ;  /* 0x00000002ff077819 */ /* 0x000fe20000011405 */
[----:B------:R-:W-:Y:S01]  /*0c50*/  IMAD.IADD R13, R12, 0x1, -R13 ;  /* 0x000000010c0d7824 */ /* 0x000fe200078e0a0d */
[----:B------:R-:W-:Y:S02]  /*0c60*/  SHF.R.S32.HI R8, RZ, 0x1f, R5 ;  /* 0x0000001fff087819 */ /* 0x000fe40000011405 */
[----:B------:R-:W-:Y:S02]  /*0c70*/  LOP3.LUT R12, R5, 0x7ffffffc, RZ, 0xc0, !PT ;  /* 0x7ffffffc050c7812 */ /* 0x000fe400078ec0ff */
[----:B------:R-:W-:Y:S02]  /*0c80*/  LEA.HI R8, R8, R7, RZ, 0x3 ;  /* 0x0000000708087211 */ /* 0x000fe400078f18ff */
[----:B------:R-:W-:Y:S01]  /*0c90*/  LEA.HI R6, R6, R3, RZ, 0x5 ;  /* 0x0000000306067211 */ /* 0x000fe200078f28ff */
[----:B------:R-:W-:Y:S01]  /*0ca0*/  IMAD.IADD R12, R3, 0x1, -R12 ;  /* 0x00000001030c7824 */ /* 0x000fe200078e0a0c */
[----:B------:R-:W-:-:S02]  /*0cb0*/  LOP3.LUT R8, R8, 0xfffffff8, RZ, 0xc0, !PT ;  /* 0xfffffff808087812 */ /* 0x000fc400078ec0ff */
[CC--:B------:R-:W-:Y:S02]  /*0cc0*/  LEA.HI R3, R0.reuse, R16.reuse, RZ, 0x3 ;  /* 0x0000001000037211 */ /* 0x0c0fe400078f18ff */
[----:B------:R-:W-:Y:S01]  /*0cd0*/  LEA.HI R0, R0, R16, RZ, 0x2 ;  /* 0x0000001000007211 */ /* 0x000fe200078f10ff */
[----:B------:R-:W-:Y:S01]  /*0ce0*/  IMAD.IADD R7, R7, 0x1, -R8 ;  /* 0x0000000107077824 */ /* 0x000fe200078e0a08 */
[----:B------:R-:W-:Y:S02]  /*0cf0*/  SHF.R.S32.HI R6, RZ, 0x5, R6 ;  /* 0x00000005ff067819 */ /* 0x000fe40000011406 */
[----:B------:R-:W-:Y:S02]  /*0d00*/  SHF.R.S32.HI R22, RZ, 0x2, R0 ;  /* 0x00000002ff167819 */ /* 0x000fe40000011400 */
[----:B------:R-:W-:Y:S01]  /*0d10*/  LEA.HI R14, R14, R215, RZ, 0x2 ;  /* 0x000000d70e0e7211 */ /* 0x000fe200078f10ff */
[----:B------:R-:W-:Y:S01]  /*0d20*/  IMAD R190, R6, 0x10, R7 ;  /* 0x0000001006be7824 */ /* 0x000fe200078e0207 */
[----:B------:R-:W-:Y:S01]  /*0d30*/  SHF.R.S32.HI R231, RZ, 0x7, R4 ;  /* 0x00000007ffe77819 */ /* 0x000fe20000011404 */
[----:B------:R-:W-:Y:S01]  /*0d40*/  VIADD R6, R22, 0x20 ;  /* 0x0000002016067836 */ /* 0x000fe20000000000 */
[----:B------:R-:W-:-:S02]  /*0d50*/  LOP3.LUT R228, R3, 0xfffffff8, RZ, 0xc0, !PT ;  /* 0xfffffff803e47812 */ /* 0x000fc400078ec0ff */
[----:B------:R-:W-:Y:S02]  /*0d60*/  LOP3.LUT R11, R9, 0xfffffff8, RZ, 0xc0, !PT ;  /* 0xfffffff8090b7812 */ /* 0x000fe400078ec0ff */
[----:B------:R-:W-:Y:S01]  /*0d70*/  LOP3.LUT R14, R14, 0x3ffffc, RZ, 0xc0, !PT ;  /* 0x003ffffc0e0e7812 */ /* 0x000fe200078ec0ff */
[----:B------:R-:W-:Y:S01]  /*0d80*/  IMAD.IADD R228, R16, 0x1, -R228 ;  /* 0x0000000110e47824 */ /* 0x000fe200078e0ae4 */
[----:B------:R-:W-:Y:S01]  /*0d90*/  LEA.HI R4, R4, R231, RZ, 0x1 ;  /* 0x000000e704047211 */ /* 0x000fe200078f08ff */
[----:B------:R-:W-:Y:S01]  /*0da0*/  IMAD.IADD R11, R10, 0x1, -R11 ;  /* 0x000000010a0b7824 */ /* 0x000fe200078e0a0b */
[----:B------:R-:W-:Y:S01]  /*0db0*/  SHF.R.S32.HI R5, RZ, 0x1f, R6 ;  /* 0x0000001fff057819 */ /* 0x000fe20000011406 */
[----:B------:R-:W-:Y:S02]  /*0dc0*/  IMAD R15, R231, 0x100, R10 ;  /* 0x00000100e70f7824 */ /* 0x000fe400078e020a */
[----:B------:R-:W-:Y:S01]  /*0dd0*/  IMAD.IADD R14, R215, 0x1, -R14 ;  /* 0x00000001d70e7824 */ /* 0x000fe200078e0a0e */
[----:B------:R-:W-:Y:S01]  /*0de0*/  LOP3.LUT R4, R4, 0xfffffe, RZ, 0xc0, !PT ;  /* 0x00fffffe04047812 */ /* 0x000fe200078ec0ff */
[----:B------:R-:W-:Y:S01]  /*0df0*/  IMAD.SHL.U32 R193, R228, 0x8, RZ ;  /* 0x00000008e4c17824 */ /* 0x000fe200078e00ff */
[----:B------:R-:W-:Y:S01]  /*0e00*/  LEA.HI R5, R5, R6, RZ, 0x3 ;  /* 0x0000000605057211 */ /* 0x000fe200078f18ff */
[----:B------:R-:W-:-:S02]  /*0e10*/  IMAD.SHL.U32 R10, R11, 0x40, RZ ;  /* 0x000000400b0a7824 */ /* 0x000fc400078e00ff */
[----:B------:R-:W-:Y:S02]  /*0e20*/  IMAD R14, R14, 0x10, R15 ;  /* 0x000000100e0e7824 */ /* 0x000fe400078e020f */
[----:B------:R-:W-:Y:S02]  /*0e30*/  IMAD.SHL.U32 R13, R13, 0x8, RZ ;  /* 0x000000080d0d7824 */ /* 0x000fe400078e00ff */
[----:B------:R-:W-:Y:S02]  /*0e40*/  IMAD.IADD R4, R231, 0x1, -R4 ;  /* 0x00000001e7047824 */ /* 0x000fe400078e0a04 */
[C---:B------:R-:W-:Y:S01]  /*0e50*/  VIADD R224, R193.reuse, 0x80 ;  /* 0x00000080c1e07836 */ /* 0x040fe20000000000 */
[----:B------:R-:W-:Y:S01]  /*0e60*/  LOP3.LUT R10, R10, 0x1c0, RZ, 0xc0, !PT ;  /* 0x000001c00a0a7812 */ /* 0x000fe200078ec0ff */
[----:B------:R-:W-:Y:S02]  /*0e70*/  IMAD.U32 R8, R14, 0x40, R13 ;  /* 0x000000400e087824 */ /* 0x000fe400078e000d */
[----:B------:R-:W-:-:S02]  /*0e80*/  VIADD R221, R193, 0x140 ;  /* 0x00000140c1dd7836 */ /* 0x000fc40000000000 */
[----:B------:R-:W-:Y:S02]  /*0e90*/  IMAD.SHL.U32 R9, R9, 0x40, RZ ;  /* 0x0000004009097824 */ /* 0x000fe400078e00ff */
[----:B------:R-:W-:Y:S02]  /*0ea0*/  IMAD.SHL.U32 R5, R5, 0x40, RZ ;  /* 0x0000004005057824 */ /* 0x000fe400078e00ff */
[----:B------:R-:W-:Y:S01]  /*0eb0*/  IMAD.SHL.U32 R196, R4, 0x100, RZ ;  /* 0x0000010004c47824 */ /* 0x000fe200078e00ff */
[----:B------:R-:W-:Y:S01]  /*0ec0*/  SHF.R.S32.HI R4, RZ, 0x1f, R224 ;  /* 0x0000001fff047819 */ /* 0x000fe200000114e0 */
[----:B------:R0:W-:Y:S01]  /*0ed0*/  STL [R1+0xc], R8 ;  /* 0x00000c0801007387 */ /* 0x0001e20000100800 */
[----:B------:R-:W-:Y:S02]  /*0ee0*/  LOP3.LUT R13, R10, 0x8, R13, 0xf8, !PT ;  /* 0x000000080a0d7812 */ /* 0x000fe400078ef80d */
[----:B------:R-:W-:Y:S02]  /*0ef0*/  SHF.R.S32.HI R4, RZ, 0x1f, R221 ;  /* 0x0000001fff047819 */ /* 0x000fe400000114dd */
[----:B------:R-:W-:-:S02]  /*0f00*/  SHF.R.U32.HI R10, RZ, 0x3, R10 ;  /* 0x00000003ff0a7819 */ /* 0x000fc4000001160a */
[----:B------:R-:W-:Y:S02]  /*0f10*/  SHF.R.S32.HI R229, RZ, 0x3, R3 ;  /* 0x00000003ffe57819 */ /* 0x000fe40000011403 */
[----:B------:R-:W-:Y:S02]  /*0f20*/  LOP3.LUT R4, R5, 0xfffffe00, RZ, 0xc0, !PT ;  /* 0xfffffe0005047812 */ /* 0x000fe400078ec0ff */
[----:B0-----:R-:W-:Y:S02]  /*0f30*/  LOP3.LUT R8, R9, 0x7ffffe00, RZ, 0xc0, !PT ;  /* 0x7ffffe0009087812 */ /* 0x001fe400078ec0ff */
[----:B------:R-:W-:Y:S02]  /*0f40*/  SHF.R.S32.HI R3, RZ, 0x1f, R0 ;  /* 0x0000001fff037819 */ /* 0x000fe40000011400 */
[----:B------:R-:W-:Y:S01]  /*0f50*/  LOP3.LUT R234, R0, 0xfffffffc, RZ, 0xc0, !PT ;  /* 0xfffffffc00ea7812 */ /* 0x000fe200078ec0ff */
[----:B------:R-:W-:Y:S01]  /*0f60*/  IMAD R8, R215, 0x400, R8 ;  /* 0x00000400d7087824 */ /* 0x000fe200078e0208 */
[----:B------:R-:W-:Y:S01]  /*0f70*/  LOP3.LUT R13, R13, R10, RZ, 0x3c, !PT ;  /* 0x0000000a0d0d7212 */ /* 0x000fe200078e3cff */
[----:B------:R0:W-:Y:S01]  /*0f80*/  STL [R1+0x8], R4 ;  /* 0x0000080401007387 */ /* 0x0001e20000100800 */
[----:B------:R-:W-:Y:S01]  /*0f90*/  LEA.HI R3, R3, R22, RZ, 0x3 ;  /* 0x0000001603037211 */ /* 0x000fe200078f18ff */
[----:B------:R-:W-:Y:S01]  /*0fa0*/  IMAD.IADD R234, R16, 0x1, -R234 ;  /* 0x0000000110ea7824 */ /* 0x000fe200078e0aea */
[----:B------:R-:W-:Y:S01]  /*0fb0*/  R2P PR, R11, 0x6 ;  /* 0x000000060b007804 */ /* 0x000fe20000000000 */
[----:B------:R-:W-:Y:S01]  /*0fc0*/  IMAD.SHL.U32 R237, R6, 0x40, RZ ;  /* 0x0000004006ed7824 */ /* 0x000fe200078e00ff */
[----:B------:R-:W-:Y:S01]  /*0fd0*/  LOP3.LUT R3, R3, 0xfffffff8, RZ, 0xc0, !PT ;  /* 0xfffffff803037812 */ /* 0x000fe200078ec0ff */
[----:B------:R-:W-:Y:S01]  /*0fe0*/  IMAD.IADD R13, R8, 0x1, R13 ;  /* 0x00000001080d7824 */ /* 0x000fe200078e020d */
[C---:B------:R-:W-:Y:S01]  /*0ff0*/  LEA.HI R0, R234.reuse, R234, RZ, 0x1 ;  /* 0x000000eaea007211 */ /* 0x040fe200078f08ff */
[----:B------:R-:W-:Y:S01]  /*1000*/  IMAD.SHL.U32 R16, R234, 0x8, RZ ;  /* 0x00000008ea107824 */ /* 0x000fe200078e00ff */
[----:B------:R-:W-:Y:S01]  /*1010*/  LOP3.LUT R237, R237, 0x1c0, RZ, 0xc0, !PT ;  /* 0x000001c0eded7812 */ /* 0x000fe200078ec0ff */
[----:B------:R-:W-:-:S02]  /*1020*/  IMAD R210, R13, 0x2, R2 ;  /* 0x000000020dd27824 */ /* 0x000fc400078e0202 */
[----:B------:R-:W-:Y:S02]  /*1030*/  IMAD.MOV.U32 R213, RZ, RZ, 0x40 ;  /* 0x00000040ffd57424 */ /* 0x000fe400078e00ff */
[----:B------:R-:W-:Y:S01]  /*1040*/  IMAD.IADD R188, R22, 0x1, -R3 ;  /* 0x0000000116bc7824 */ /* 0x000fe200078e0a03 */
[----:B------:R-:W-:Y:S01]  /*1050*/  LOP3.LUT R3, R0, 0x1ffffffe, RZ, 0xc0, !PT ;  /* 0x1ffffffe00037812 */ /* 0x000fe200078ec0ff */
[----:B------:R-:W-:Y:S01]  /*1060*/  VIADD R232, R193, 0x1c0 ;  /* 0x000001c0c1e87836 */ /* 0x000fe20000000000 */
[----:B------:R-:W-:Y:S01]  /*1070*/  LOP3.LUT R0, R237, 0x38, R16, 0xf8, !PT ;  /* 0x00000038ed007812 */ /* 0x000fe200078ef810 */
[----:B------:R-:W-:Y:S01]  /*1080*/  IMAD.SHL.U32 R184, R234, 0x4, RZ ;  /* 0x00000004eab87824 */ /* 0x000fe200078e00ff */
[----:B------:R-:W-:Y:S01]  /*1090*/  SHF.R.U32.HI R6, RZ, 0x3, R237 ;  /* 0x00000003ff067819 */ /* 0x000fe200000116ed */
[----:B------:R-:W-:Y:S01]  /*10a0*/  VIADD R214, R210, 0x36400 ;  /* 0x00036400d2d67836 */ /* 0x000fe20000000000 */
[----:B------:R-:W-:Y:S01]  /*10b0*/  SHF.R.S32.HI R5, RZ, 0x1f, R232 ;  /* 0x0000001fff057819 */ /* 0x000fe200000114e8 */
[----:B------:R-:W-:Y:S01]  /*10c0*/  VIADD R225, R193, 0x40 ;  /* 0x00000040c1e17836 */ /* 0x000fe20000000000 */
[----:B------:R-:W-:Y:S01]  /*10d0*/  SEL R213, R213, 0xffffffc0, !P2 ;  /* 0xffffffc0d5d57807 */ /* 0x000fe20005000000 */
[----:B------:R-:W-:Y:S01]  /*10e0*/  VIADD R222, R193, 0x100 ;  /* 0x00000100c1de7836 */ /* 0x000fe20000000000 */
[----:B------:R-:W-:Y:S01]  /*10f0*/  LOP3.LUT R5, R4, R0, R6, 0xf6, !PT ;  /* 0x0000000004057212 */ /* 0x000fe200078ef606 */
[----:B------:R-:W-:-:S02]  /*1100*/  VIADD R192, R184, 0x10 ;  /* 0x00000010b8c07836 */ /* 0x000fc40000000000 */
[C---:B------:R-:W-:Y:S02]  /*1110*/  VIADD R223, R193.reuse, 0xc0 ;  /* 0x000000c0c1df7836 */ /* 0x040fe40000000000 */
[----:B------:R-:W-:Y:S02]  /*1120*/  VIADD R233, R193, 0x180 ;  /* 0x00000180c1e97836 */ /* 0x000fe40000000000 */
[----:B------:R-:W-:Y:S02]  /*1130*/  VIADD R211, R210, 0x36420 ;  /* 0x00036420d2d37836 */ /* 0x000fe40000000000 */
[----:B------:R-:W-:Y:S02]  /*1140*/  IMAD.IADD R3, R234, 0x1, -R3 ;  /* 0x00000001ea037824 */ /* 0x000fe400078e0a03 */
[C---:B------:R-:W-:Y:S01]  /*1150*/  @P1 VIADD R211, R214.reuse, 0xffffffe0 ;  /* 0xffffffe0d6d31836 */ /* 0x040fe20000000000 */
[----:B------:R-:W-:Y:S01]  /*1160*/  SHF.R.S32.HI R7, RZ, 0x1f, R225 ;  /* 0x0000001fff077819 */ /* 0x000fe200000114e1 */
        /* <DEDUP_REMOVED lines=8> */
[----:B------:R-:W-:-:S02]  /*11f0*/  IMAD.SHL.U32 R189, R12, 0x2, RZ ;  /* 0x000000020cbd7824 */ /* 0x000fc400078e00ff */
[----:B------:R-:W-:Y:S02]  /*1200*/  IMAD R236, R5, 0x2, R2 ;  /* 0x0000000205ec7824 */ /* 0x000fe400078e0202 */
[----:B------:R-:W-:Y:S02]  /*1210*/  IMAD R216, R3, 0x8, R190 ;  /* 0x0000000803d87824 */ /* 0x000fe400078e02be */
[----:B------:R-:W-:Y:S01]  /*1220*/  IMAD.IADD R213, R213, 0x1, R211 ;  /* 0x00000001d5d57824 */ /* 0x000fe200078e02d3 */
[----:B--2---:R-:W-:Y:S02]  /*1230*/  LOP3.LUT R187, R18, 0x1, RZ, 0xfc, !PT ;  /* 0x0000000112bb7812 */ /* 0x004fe400078efcff */
[----:B0-----:R-:W-:-:S07]  /*1240*/  CS2R R18, SRZ ;  /* 0x0000000000127805 */ /* 0x001fce000001ff00 */
.L_x_5565:
[----:B0123--:R-:W0:Y:S01]  /*1250*/  LDC.64 R4, c[0x0][0xd88] ;  /* 0x00036200ff047b82 */ /* 0x00fe220000000a00 */
[----:B------:R-:W-:Y:S01]  /*1260*/  ULDC.64 UR4, c[0x0][0xb20] ;  /* 0x0002c80000047ab9 */ /* 0x000fe20000000a00 */
[----:B------:R-:W-:Y:S01]  /*1270*/  ULDC.64 UR8, c[0x0][0xb10] ;  /* 0x0002c40000087ab9 */ /* 0x000fe20000000a00 */
[----:B------:R-:W-:Y:S01]  /*1280*/  ULDC.64 UR6, c[0x0][0xb00] ;  /* 0x0002c00000067ab9 */ /* 0x000fe20000000a00 */
[----:B0-----:R-:W-:-:S05]  /*1290*/  IMAD.WIDE R4, R35, 0x4, R4 ;  /* 0x0000000423047825 */ /* 0x001fca00078e0204 */
[----:B------:R-:W2:Y:S01]  /*12a0*/  LDG.E R220, desc[UR40][R4.64] ;  /* 0x0000002804dc7981 */ /* 0x000ea2000c1e1900 */
        /* <DEDUP_REMOVED lines=16> */
[----:B----4-:R-:W-:Y:S01]  /*13b0*/  @P1 IADD3 R6, P2, R218, UR8, RZ ;  /* 0x00000008da061c10 */ /* 0x010fe2000ff5e0ff */
[----:B------:R-:W-:Y:S01]  /*13c0*/  IMAD.U32 R194, RZ, RZ, UR4 ;  /* 0x00000004ffc27e24 */ /* 0x000fe2000f8e00ff */
[C---:B------:R-:W-:Y:S01]  /*13d0*/  IADD3.X R9, R219.reuse, UR7, RZ, P4, !PT ;  /* 0x00000007db097c10 */ /* 0x040fe2000a7fe4ff */
[----:B------:R-:W-:Y:S01]  /*13e0*/  ULDC.64 UR4, c[0x0][0x418] ;  /* 0x0001060000047ab9 */ /* 0x000fe20000000a00 */
[----:B------:R-:W-:-:S03]  /*13f0*/  @P1 IADD3.X R7, R219, UR9, RZ, P2, !PT ;  /* 0x00000009db071c10 */ /* 0x000fc600097fe4ff */
        /* <DEDUP_REMOVED lines=24> */
.L_x_5434:
[----:B------:R-:W-:Y:S02]  /*1580*/  IMAD.U32 R44, RZ, RZ, UR5 ;  /* 0x00000005ff2c7e24 */ /* 0x000fe4000f8e00ff */
[----:B------:R-:W-:Y:S01]  /*1590*/  IMAD.U32 R24, RZ, RZ, UR4 ;  /* 0x00000004ff187e24 */ /* 0x000fe2000f8e00ff */
[----:B------:R-:W-:Y:S06]  /*15a0*/  @!P2 BRA `(.L_x_5435) ;  /* 0x000000000010a947 */ /* 0x000fec0003800000 */
[----:B------:R-:W-:-:S04]  /*15b0*/  IADD3 R4, P0, R218, UR8, RZ ;  /* 0x00000008da047c10 */ /* 0x000fc8000ff1e0ff */
[----:B------:R-:W-:-:S05]  /*15c0*/  IADD3.X R5, R219, UR9, RZ, P0, !PT ;  /* 0x00000009db057c10 */ /* 0x000fca00087fe4ff */
[----:B------:R0:W5:Y:S01]  /*15d0*/  LDG.E R24, desc[UR40][R4.64] ;  /* 0x0000002804187981 */ /* 0x000162000c1e1900 */
[----:B------:R-:W-:Y:S05]  /*15e0*/  BRA `(.L_x_5436) ;  /* 0x0000000000107947 */ /* 0x000fea0003800000 */
.L_x_5435:
[----:B------:R-:W-:Y:S05]  /*15f0*/  @!P0 BRA `(.L_x_5436) ;  /* 0x00000000000c8947 */ /* 0x000fea0003800000 */
[----:B------:R-:W2:Y:S04]  /*1600*/  LDG.E R5, desc[UR40][R8.64] ;  /* 0x0000002808057981 */ /* 0x000ea8000c1e1900 */
[----:B------:R-:W2:Y:S02]  /*1610*/  LDG.E R24, desc[UR40][R8.64+0x4] ;  /* 0x0000042808187981 */ /* 0x000ea4000c1e1900 */
[----:B--2---:R-:W-:-:S07]  /*1620*/  IMAD.IADD R24, R24, 0x1, -R5 ;  /* 0x0000000118187824 */ /* 0x004fce00078e0a05 */
.L_x_5436:
        /* <DEDUP_REMOVED lines=69> */
.L_x_5439:
[----:B------:R-:W-:Y:S05]  /*1a80*/  BSYNC B6 ;  /* 0x0000000000067941 */ /* 0x000fea0003800000 */
.L_x_5438:
        /* <DEDUP_REMOVED lines=20> */
.L_x_5441:
[----:B------:R-:W-:Y:S05]  /*1bd0*/  BSYNC B6 ;  /* 0x0000000000067941 */ /* 0x000fea0003800000 */
.L_x_5440:
        /* <DEDUP_REMOVED lines=12> */
[CC--:B0-----:R-:W-:Y:S01]  /*1ca0*/  IMAD.WIDE.U32 R8, R27.reuse, R4.reuse, RZ ;  /* 0x000000041b087225 */ /* 0x0c1fe200078e00ff */
[----:B------:R-:W-:Y:S01]  /*1cb0*/  ULDC.64 UR4, c[0x0][0x308] ;  /* 0x0000c20000047ab9 */ /* 0x000fe20000000a00 */
[----:B------:R0:W3:Y:S01]  /*1cc0*/  @P0 LDG.E R25, desc[UR40][R6.64] ;  /* 0x0000002806190981 */ /* 0x0000e2000c1e1900 */
[----:B------:R-:W4:Y:S01]  /*1cd0*/  LDC.64 R56, c[0x0][0x408] ;  /* 0x00010200ff387b82 */ /* 0x000f220000000a00 */
[-C--:B------:R-:W-:Y:S01]  /*1ce0*/  IMAD R0, R24, R4.reuse, RZ ;  /* 0x0000000418007224 */ /* 0x080fe200078e02ff */
[----:B------:R-:W-:Y:S01]  /*1cf0*/  SHF.R.S32.HI R185, RZ, 0x1f, R184 ;  /* 0x0000001fffb97819 */ /* 0x000fe200000114b8 */
[----:B------:R-:W-:Y:S01]  /*1d00*/  IMAD.WIDE.U32 R10, R34, UR6, R16 ;  /* 0x00000006220a7c25 */ /* 0x000fe2000f8e0010 */
[----:B-1----:R-:W-:Y:S01]  /*1d10*/  ISETP.GE.AND P2, PT, R16, R59, PT ;  /* 0x0000003b1000720c */ /* 0x002fe20003f46270 */
[----:B------:R-:W1:Y:S01]  /*1d20*/  S2R R26, SR_TID.X ;  /* 0x00000000001a7919 */ /* 0x000e620000002100 */
[----:B------:R-:W-:Y:S01]  /*1d30*/  SHF.L.U64.HI R48, R4, 0x6, R5 ;  /* 0x0000000604307819 */ /* 0x000fe20000010205 */
[----:B------:R-:W-:Y:S01]  /*1d40*/  IMAD R3, R27, R5, R0 ;  /* 0x000000051b037224 */ /* 0x000fe200078e0200 */
[----:B------:R-:W-:Y:S01]  /*1d50*/  SHF.R.S32.HI R0, RZ, 0x1f, R34 ;  /* 0x0000001fff007819 */ /* 0x000fe20000011422 */
[----:B------:R-:W-:Y:S01]  /*1d60*/  IMAD.WIDE.U32 R46, R22, R4, R16 ;  /* 0x00000004162e7225 */ /* 0x000fe200078e0010 */
[----:B------:R-:W-:-:S02]  /*1d70*/  SEL R15, R59, RZ, P2 ;  /* 0x000000ff3b0f7207 */ /* 0x000fc40001000000 */
[----:B--2---:R-:W-:Y:S01]  /*1d80*/  SHF.L.U64.HI R52, R54, 0x6, R55 ;  /* 0x0000000636347819 */ /* 0x004fe20000010237 */
[----:B------:R-:W-:Y:S01]  /*1d90*/  IMAD.IADD R9, R9, 0x1, R3 ;  /* 0x0000000109097824 */ /* 0x000fe200078e0203 */
[----:B------:R-:W-:Y:S01]  /*1da0*/  P2R R78, PR, RZ, 0x4 ;  /* 0x00000004ff4e7803 */ /* 0x000fe20000000000 */
[----:B------:R-:W-:Y:S01]  /*1db0*/  IMAD R3, R0, UR6, RZ ;  /* 0x0000000600037c24 */ /* 0x000fe2000f8e02ff */
[----:B------:R-:W-:Y:S01]  /*1dc0*/  IADD3 R40, P2, R22, R27, RZ ;  /* 0x0000001b16287210 */ /* 0x000fe20007f5e0ff */
[----:B------:R-:W-:Y:S02]  /*1dd0*/  IMAD.IADD R15, R16, 0x1, R15 ;  /* 0x00000001100f7824 */ /* 0x000fe400078e020f */
        /* <DEDUP_REMOVED lines=14> */
[----:B------:R-:W-:Y:S02]  /*1ec0*/  IMAD.SHL.U32 R49, R4, 0x40, RZ ;  /* 0x0000004004317824 */ /* 0x000fe400078e00ff */
[----:B----4-:R-:W-:Y:S01]  /*1ed0*/  IMAD R12, R3, R56, RZ ;  /* 0x00000038030c7224 */ /* 0x010fe200078e02ff */
[----:B------:R-:W-:Y:S01]  /*1ee0*/  LOP3.LUT R53, R53, 0x1c0, RZ, 0xc0, !PT ;  /* 0x000001c035357812 */ /* 0x000fe200078ec0ff */
[----:B------:R-:W-:Y:S01]  /*1ef0*/  VIADD R80, R16, 0x20 ;  /* 0x0000002010507836 */ /* 0x000fe20000000000 */
[----:B-1----:R-:W-:Y:S01]  /*1f00*/  SHF.R.U32.HI R26, RZ, 0x7, R26 ;  /* 0x00000007ff1a7819 */ /* 0x002fe2000001161a */
[----:B------:R-:W-:-:S02]  /*1f10*/  IMAD R33, R22, R57, R12 ;  /* 0x0000003916217224 */ /* 0x000fc400078e020c */
[----:B------:R-:W-:-:S04]  /*1f20*/  IMAD.WIDE.U32 R12, R22, R56, R16 ;  /* 0x00000038160c7225 */ /* 0x000fc800078e0010 */
[----:B------:R-:W-:Y:S02]  /*1f30*/  IMAD.IADD R13, R33, 0x1, R13 ;  /* 0x00000001210d7824 */ /* 0x000fe400078e020d */
[----:B------:R-:W-:Y:S02]  /*1f40*/  VIADD R58, R26, 0x8 ;  /* 0x000000081a3a7836 */ /* 0x000fe40000000000 */
[----:B-----5:R-:W-:-:S04]  /*1f50*/  IMAD.WIDE.U32 R38, R30, R56, R12 ;  /* 0x000000381e267225 */ /* 0x020fc800078e000c */
[----:B------:R-:W-:Y:S02]  /*1f60*/  IMAD.SHL.U32 R59, R59, 0x2, RZ ;  /* 0x000000023b3b7824 */ /* 0x000fe400078e00ff */
[----:B------:R-:W-:Y:S01]  /*1f70*/  IMAD.X R41, R24, 0x1, R3, P2 ;  /* 0x0000000118297824 */ /* 0x000fe200010e0603 */
[----:B---3--:R-:W-:Y:S02]  /*1f80*/  SHF.R.S32.HI R0, RZ, 0x1f, R25 ;  /* 0x0000001fff007819 */ /* 0x008fe40000011419 */
        /* <DEDUP_REMOVED lines=21> */
[----:B------:R-:W-:Y:S01]  /*20e0*/  SHF.R.S32.HI R25, RZ, 0x1f, R30 ;  /* 0x0000001fff197819 */ /* 0x000fe2000001141e */
        /* <DEDUP_REMOVED lines=15> */
[----:B------:R-:W-:-:S03]  /*21e0*/  LOP3.LUT R4, R4, R57, RZ, 0x3c, !PT ;  /* 0x0000003904047212 */ /* 0x000fc600078e3cff */
[----:B------:R-:W-:-:S04]  /*21f0*/  IMAD.WIDE.U32 R34, R30, R54, R10 ;  /* 0x000000361e227225 */ /* 0x000fc800078e000a */
[----:B------:R-:W-:Y:S01]  /*2200*/  IMAD R60, R215, 0x200, R4 ;  /* 0x00000200d73c7824 */ /* 0x000fe200078e0204 */
[----:B------:R-:W-:Y:S01]  /*2210*/  LOP3.LUT R4, R53, 0x38, R47, 0xf8, !PT ;  /* 0x0000003835047812 */ /* 0x000fe200078ef82f */
[----:B------:R-:W-:-:S03]  /*2220*/  IMAD.WIDE.U32 R36, R30, R56, R8 ;  /* 0x000000381e247225 */ /* 0x000fc600078e0008 */
[----:B------:R-:W-:Y:S01]  /*2230*/  LOP3.LUT R4, R4, R57, RZ, 0x3c, !PT ;  /* 0x0000003904047212 */ /* 0x000fe200078e3cff */
[----:B------:R-:W-:Y:S02]  /*2240*/  IMAD.SHL.U32 R54, R54, 0x40, RZ ;  /* 0x0000004036367824 */ /* 0x000fe400078e00ff */
[----:B------:R-:W-:Y:S02]  /*2250*/  IMAD.SHL.U32 R56, R56, 0x40, RZ ;  /* 0x0000004038387824 */ /* 0x000fe400078e00ff */
[----:B------:R-:W-:Y:S02]  /*2260*/  IMAD.IADD R61, R33, 0x1, R5 ;  /* 0x00000001213d7824 */ /* 0x000fe400078e0205 */
[----:B------:R-:W-:Y:S02]  /*2270*/  IMAD.IADD R62, R5, 0x1, R35 ;  /* 0x00000001053e7824 */ /* 0x000fe400078e0223 */
[----:B------:R-:W-:Y:S02]  /*2280*/  IMAD.IADD R65, R37, 0x1, R25 ;  /* 0x0000000125417824 */ /* 0x000fe400078e0219 */
[----:B------:R-:W-:-:S02]  /*2290*/  IMAD.IADD R67, R25, 0x1, R39 ;  /* 0x0000000119437824 */ /* 0x000fc400078e0227 */
[----:B------:R-:W-:-:S07]  /*22a0*/  IMAD R66, R215, 0x200, R4 ;  /* 0x00000200d7427824 */ /* 0x000fce00078e0204 */
.L_x_5471:
        /* <DEDUP_REMOVED lines=58> */
.L_x_5446:
[----:B------:R-:W-:Y:S05]  /*2650*/  BSYNC B1 ;  /* 0x0000000000017941 */ /* 0x000fea0003800000 */
.L_x_5445:
        /* <DEDUP_REMOVED lines=17> */
.L_x_5447:
[----:B------:R-:W-:Y:S01]  /*2770*/  IMAD R68, R23, 0x8, R2 ;  /* 0x0000000817447824 */ /* 0x000fe200078e0202 */
[----:B------:R-:W-:Y:S01]  /*2780*/  SHF.L.U32 R73, R186, 0x1f, RZ ;  /* 0x0000001fba497819 */ /* 0x000fe200000006ff */
[----:B------:R-:W-:Y:S03]  /*2790*/  BSSY B1, `(.L_x_5448) ;  /* 0x0000003000017945 */ /* 0x000fe60003800000 */
[----:B------:R-:W0:Y:S02]  /*27a0*/  SYNCS.PHASECHK.TRANS64.TRYWAIT P5, [R68+URZ+0x38890], R73 ;  /* 0x03889049440075a7 */ /* 0x000e2400080a017f */
[----:B0-----:R-:W-:Y:S05]  /*27b0*/  @!P5 BRA `(.L_x_5449) ;  /* 0x000001e400a0d947 */ /* 0x001fea0003800000 */
.L_x_5756:
[----:B------:R-:W-:Y:S05]  /*27c0*/  BSYNC B1 ;  /* 0x0000000000017941 */ /* 0x000fea0003800000 */
.L_x_5448:
        /* <DEDUP_REMOVED lines=53> */
.L_x_5454:
[----:B------:R-:W-:Y:S05]  /*2b20*/  BSYNC B2 ;  /* 0x0000000000027941 */ /* 0x000fea0003800000 */
.L_x_5453:
[----:B--2---:R1:W-:Y:S02]  /*2b30*/  STG.E.128 desc[UR40][R12.64], R4 ;  /* 0x000000040c007986 */ /* 0x0043e4000c101d28 */
.L_x_5452:
[----:B------:R-:W-:Y:S05]  /*2b40*/  BSYNC B1 ;  /* 0x0000000000017941 */ /* 0x000fea0003800000 */
.L_x_5451:
        /* <DEDUP_REMOVED lines=56> */
.L_x_5456:
[----:B------:R-:W-:Y:S05]  /*2ed0*/  BSYNC B1 ;  /* 0x0000000000017941 */ /* 0x000fea0003800000 */
.L_x_5455:
[----:B-1----:R1:W-:Y:S01]  /*2ee0*/  STG.E.128 desc[UR40][R12.64+0x40], R4 ;  /* 0x000040040c007986 */ /* 0x0023e2000c101d28 */
[----:B------:R-:W-:Y:S05]  /*2ef0*/  BRA `(.L_x_5450) ;  /* 0x0000000c00307947 */ /* 0x000fea0003800000 */
.L_x_5444:
        /* <DEDUP_REMOVED lines=40> */
.L_x_5457:
[----:B------:R-:W-:Y:S01]  /*3180*/  IMAD R68, R23, 0x8, R2 ;  /* 0x0000000817447824 */ /* 0x000fe200078e0202 */
[----:B------:R-:W-:Y:S01]  /*3190*/  SHF.L.U32 R73, R186, 0x1f, RZ ;  /* 0x0000001fba497819 */ /* 0x000fe200000006ff */
[----:B------:R-:W-:Y:S03]  /*31a0*/  BSSY B1, `(.L_x_5458) ;  /* 0x0000003000017945 */ /* 0x000fe60003800000 */
[----:B------:R-:W0:Y:S02]  /*31b0*/  SYNCS.PHASECHK.TRANS64.TRYWAIT P5, [R68+URZ+0x38890], R73 ;  /* 0x03889049440075a7 */ /* 0x000e2400080a017f */
[----:B0-----:R-:W-:Y:S05]  /*31c0*/  @!P5 BRA `(.L_x_5459) ;  /* 0x000001dc0030d947 */ /* 0x001fea0003800000 */
.L_x_5757:
[----:B------:R-:W-:Y:S05]  /*31d0*/  BSYNC B1 ;  /* 0x0000000000017941 */ /* 0x000fea0003800000 */
.L_x_5458:
        /* <DEDUP_REMOVED lines=19> */
[----:B------:R-:W-:Y:S01]  /*3310*/  SHF.R.S32.HI R12, RZ, 0x4, R13 ;  /* 0x00000004ff0c7819 */ /* 0x000fe2000001140d */
[----:B------:R-:W-:-:S03]  /*3320*/  IMAD.IADD R13, R66, 0x1, R27 ;  /* 0x00000001420d7824 */ /* 0x000fc600078e021b */
[----:B------:R-:W-:Y:S01]  /*3330*/  LEA.HI.SX32 R12, R47, R12, 0x1d ;  /* 0x0000000c2f0c7211 */ /* 0x000fe200078feaff */
[----:B------:R-:W-:-:S04]  /*3340*/  IMAD R13, R13, 0x2, R2 ;  /* 0x000000020d0d7824 */ /* 0x000fc800078e0202 */
[----:B------:R-:W-:-:S05]  /*3350*/  IMAD.SHL.U32 R79, R12, 0x8, RZ ;  /* 0x000000080c4f7824 */ /* 0x000fca00078e00ff */
[----:B------:R-:W-:-:S04]  /*3360*/  LOP3.LUT R12, R53, 0x38, R79, 0xf8, !PT ;  /* 0x00000038350c7812 */ /* 0x000fc800078ef84f */
[----:B------:R-:W-:-:S05]  /*3370*/  LOP3.LUT R12, R12, R57, RZ, 0x3c, !PT ;  /* 0x000000390c0c7212 */ /* 0x000fca00078e3cff */
[----:B------:R-:W-:-:S04]  /*3380*/  IMAD R12, R215, 0x200, R12 ;  /* 0x00000200d70c7824 */ /* 0x000fc800078e020c */
[----:B------:R-:W-:Y:S02]  /*3390*/  IMAD.IADD R27, R27, 0x1, R12 ;  /* 0x000000011b1b7824 */ /* 0x000fe400078e020c */
[----:B------:R-:W1:Y:S02]  /*33a0*/  LDS.128 R12, [R13+0x22400] ;  /* 0x022400000d0c7984 */ /* 0x000e640000000c00 */
[----:B------:R-:W-:-:S06]  /*33b0*/  IMAD R27, R27, 0x2, R2 ;  /* 0x000000021b1b7824 */ /* 0x000fcc00078e0202 */
        /* <DEDUP_REMOVED lines=93> */
.L_x_5461:
[----:B------:R-:W-:Y:S05]  /*3990*/  BSYNC B1 ;  /* 0x0000000000017941 */ /* 0x000fea0003800000 */
.L_x_5460:
        /* <DEDUP_REMOVED lines=10> */
.L_x_5443:
[----:B------:R-:W-:-:S13]  /*3a40*/  ISETP.NE.AND P3, PT, R187, 0x3, PT ;  /* 0x00000003bb00780c */ /* 0x000fda0003f65270 */
[----:B------:R-:W-:Y:S05]  /*3a50*/  @!P3 BRA `(.L_x_5462) ;  /* 0x000000000004b947 */ /* 0x000fea0003800000 */
[----:B------:R-:W-:Y:S01]  /*3a60*/  BPT.TRAP 0x1 ;  /* 0x000000040000795c */ /* 0x000fe20000300000 */
.L_x_5462:
        /* <DEDUP_REMOVED lines=8> */
.L_x_5758:
[----:B------:R-:W-:Y:S05]  /*3af0*/  BSYNC B1 ;  /* 0x0000000000017941 */ /* 0x000fea0003800000 */
.L_x_5463:
        /* <DEDUP_REMOVED lines=12> */
.L_x_5450:
[----:B------:R-:W-:Y:S05]  /*3bc0*/  BSYNC B0 ;  /* 0x0000000000007941 */ /* 0x000fea0003800000 */
.L_x_5442:
        /* <DEDUP_REMOVED lines=17> */
.L_x_5466:
[----:B------:R-:W-:Y:S05]  /*3ce0*/  BSYNC B0 ;  /* 0x0000000000007941 */ /* 0x000fea0003800000 */
.L_x_5465:
[----:B------:R-:W5:Y:S01]  /*3cf0*/  SYNCS.PHASECHK.TRANS64.TRYWAIT P5, [R68+URZ+0x388b0], R73 ;  /* 0x0388b049440075a7 */ /* 0x000f6200080a017f */
[----:B------:R-:W-:Y:S01]  /*3d00*/  BSSY B0, `(.L_x_5467) ;  /* 0x0000003000007945 */ /* 0x000fe20003800000 */
[----:B------:R-:W-:-:S03]  /*3d10*/  ISETP.GE.AND P3, PT, R22, R71, PT ;  /* 0x000000471600720c */ /* 0x000fc60003f66270 */
[----:B-----5:R-:W-:Y:S10]  /*3d20*/  @!P5 BRA `(.L_x_5468) ;  /* 0x000001d00080d947 */ /* 0x020ff40003800000 */
.L_x_5759:
[----:B------:R-:W-:Y:S05]  /*3d30*/  BSYNC B0 ;  /* 0x0000000000007941 */ /* 0x000fea0003800000 */
.L_x_5467:
        /* <DEDUP_REMOVED lines=82> */
.L_x_5470:
[----:B------:R-:W-:Y:S05]  /*4260*/  BSYNC B0 ;  /* 0x0000000000007941 */ /* 0x000fea0003800000 */
.L_x_5469:
        /* <DEDUP_REMOVED lines=17> */
.L_x_5437:
[----:B------:R-:W2:Y:S01]  /*4380*/  LDL R4, [R1+0x4] ;  /* 0x0000040001047983 */ /* 0x000ea20000100800 */
[----:B------:R-:W-:Y:S01]  /*4390*/  BSSY B0, `(.L_x_5472) ;  /* 0x0000005000007945 */ /* 0x000fe20003800000 */
[----:B--2---:R-:W-:-:S03]  /*43a0*/  ISETP.NE.AND P0, PT, R4, 0x1, PT ;  /* 0x000000010400780c */ /* 0x004fc60003f05270 */
[----:B------:R-:W-:Y:S10]  /*43b0*/  @P3 BRA `(.L_x_5473) ;  /* 0x0000000000083947 */ /* 0x000ff40003800000 */
[----:B------:R-:W0:Y:S02]  /*43c0*/  FENCE.VIEW.ASYNC.G ;  /* 0x00000000000073c6 */ /* 0x000e240000000100 */
[----:B0-----:R-:W-:Y:S06]  /*43d0*/  BAR.ARV 0xc, 0x180 ;  /* 0x0306000000007b1d */ /* 0x001fec0000002000 */
.L_x_5473:
[----:B------:R-:W-:Y:S05]  /*43e0*/  BSYNC B0 ;  /* 0x0000000000007941 */ /* 0x000fea0003800000 */
.L_x_5472:
        /* <DEDUP_REMOVED lines=26> */
[----:B0-----:R-:W-:Y:S01]  /*4590*/  ISETP.NE.AND P0, PT, R0, 0x1, PT ;  /* 0x000000010000780c */ /* 0x001fe20003f05270 */
[----:B------:R-:W-:Y:S01]  /*45a0*/  VIADD R0, R195, 0x3f ;  /* 0x0000003fc3007836 */ /* 0x000fe20000000000 */
        /* <DEDUP_REMOVED lines=18> */
[----:B---3--:R-:W-:Y:S01]  /*46d0*/  CS2R R76, SRZ ;  /* 0x00000000004c7805 */ /* 0x008fe2000001ff00 */
[----:B------:R-:W1:Y:S01]  /*46e0*/  @P0 LDC R4, c[0x0][0x450] ;  /* 0x00011400ff040b82 */ /* 0x000e620000000800 */
[----:B------:R-:W-:-:S02]  /*46f0*/  CS2R R74, SRZ ;  /* 0x00000000004a7805 */ /* 0x000fc4000001ff00 */
[----:B------:R-:W-:Y:S01]  /*4700*/  CS2R R152, SRZ ;  /* 0x0000000000987805 */ /* 0x000fe2000001ff00 */
        /* <DEDUP_REMOVED lines=10> */
[----:B----4-:R-:W-:Y:S02]  /*47b0*/  CS2R R50, SRZ ;  /* 0x0000000000327805 */ /* 0x010fe4000001ff00 */
[----:B------:R-:W-:-:S02]  /*47c0*/  CS2R R162, SRZ ;  /* 0x0000000000a27805 */ /* 0x000fc4000001ff00 */
[----:B------:R-:W-:Y:S01]  /*47d0*/  CS2R R46, SRZ ;  /* 0x00000000002e7805 */ /* 0x000fe2000001ff00 */
[----:B0-----:R-:W-:Y:S01]  /*47e0*/  @P0 IMAD.HI.U32 R3, R0, R3, RZ ;  /* 0x0000000300030227 */ /* 0x001fe200078e00ff */
[----:B------:R-:W-:Y:S02]  /*47f0*/  CS2R R164, SRZ ;  /* 0x0000000000a47805 */ /* 0x000fe4000001ff00 */
[----:B------:R-:W-:Y:S02]  /*4800*/  CS2R R166, SRZ ;  /* 0x0000000000a67805 */ /* 0x000fe4000001ff00 */
[----:B------:R-:W-:Y:S01]  /*4810*/  CS2R R38, SRZ ;  /* 0x0000000000267805 */ /* 0x000fe2000001ff00 */
[----:B------:R-:W-:Y:S01]  /*4820*/  IMAD.MOV.U32 R169, RZ, RZ, RZ ;  /* 0x000000ffffa97224 */ /* 0x000fe200078e00ff */
[----:B------:R-:W-:Y:S01]  /*4830*/  CS2R R26, SRZ ;  /* 0x00000000001a7805 */ /* 0x000fe2000001ff00 */
[----:B------:R-:W-:Y:S01]  /*4840*/  IMAD.MOV.U32 R170, RZ, RZ, RZ ;  /* 0x000000ffffaa7224 */ /* 0x000fe200078e00ff */
[----:B------:R-:W-:-:S02]  /*4850*/  CS2R R28, SRZ ;  /* 0x00000000001c7805 */ /* 0x000fc4000001ff00 */
[----:B-1----:R-:W-:Y:S01]  /*4860*/  @P0 SHF.R.U32.HI R0, RZ, R4, R3 ;  /* 0x00000004ff000219 */ /* 0x002fe20000011603 */
[----:B------:R-:W-:Y:S01]  /*4870*/  IMAD.MOV.U32 R4, RZ, RZ, RZ ;  /* 0x000000ffff047224 */ /* 0x000fe200078e00ff */
[----:B------:R-:W-:Y:S01]  /*4880*/  PLOP3.LUT P0, PT, PT, PT, PT, 0x80, 0x0 ;  /* 0x000000000000781c */ /* 0x000fe20003f0f070 */
[----:B------:R-:W-:Y:S01]  /*4890*/  IMAD.MOV.U32 R31, RZ, RZ, RZ ;  /* 0x000000ffff1f7224 */ /* 0x000fe200078e00ff */
[----:B------:R-:W-:Y:S01]  /*48a0*/  CS2R R24, SRZ ;  /* 0x0000000000187805 */ /* 0x000fe2000001ff00 */
[----:B------:R-:W-:Y:S01]  /*48b0*/  IMAD.IADD R0, R43, 0x1, R0 ;  /* 0x000000012b007824 */ /* 0x000fe200078e0200 */
[----:B------:R-:W-:-:S04]  /*48c0*/  CS2R R42, SRZ ;  /* 0x00000000002a7805 */ /* 0x000fc8000001ff00 */
[----:B------:R-:W-:-:S04]  /*48d0*/  SHF.R.S32.HI R3, RZ, 0x1f, R0 ;  /* 0x0000001fff037819 */ /* 0x000fc80000011400 */
[----:B------:R-:W-:-:S04]  /*48e0*/  LEA.HI R3, R3, R0, RZ, 0x6 ;  /* 0x0000000003037211 */ /* 0x000fc800078f30ff */
[----:B------:R-:W-:Y:S01]  /*48f0*/  SHF.R.S32.HI R0, RZ, 0x6, R3 ;  /* 0x00000006ff007819 */ /* 0x000fe20000011403 */
[----:B------:R-:W-:-:S03]  /*4900*/  IMAD.MOV.U32 R3, RZ, RZ, RZ ;  /* 0x000000ffff037224 */ /* 0x000fc600078e00ff */
[----:B------:R-:W-:-:S04]  /*4910*/  VIMNMX R0, R197, R0, PT ;  /* 0x00000000c5007248 */ /* 0x000fc80003fe0100 */
[----:B------:R-:W-:-:S13]  /*4920*/  ISETP.GE.AND P1, PT, R0, 0x1, PT ;  /* 0x000000010000780c */ /* 0x000fda0003f26270 */
        /* <DEDUP_REMOVED lines=72> */
.L_x_5479:
[----:B------:R-:W-:Y:S01]  /*4db0*/  BAR.SYNC.DEFER_BLOCKING 0xe, 0x100 ;  /* 0x0384000000007b1d */ /* 0x000fe20000010000 */
[----:B01----:R-:W-:Y:S01]  /*4dc0*/  IMAD R3, R18, 0x40, R190 ;  /* 0x0000004012037824 */ /* 0x003fe200078e02be */
[----:B------:R-:W-:Y:S01]  /*4dd0*/  R2UR UR4, R8 ;  /* 0x00000000080472ca */ /* 0x000fe200000e0000 */
[----:B------:R-:W-:Y:S01]  /*4de0*/  VIADD R18, R18, 0x1 ;  /* 0x0000000112127836 */ /* 0x000fe20000000000 */
[----:B------:R-:W-:Y:S01]  /*4df0*/  R2UR UR5, R9 ;  /* 0x00000000090572ca */ /* 0x000fe200000e0000 */
[----:B------:R-:W-:Y:S01]  /*4e00*/  IMAD R3, R3, 0x4, R2 ;  /* 0x0000000403037824 */ /* 0x000fe200078e0202 */
[----:B------:R-:W-:Y:S01]  /*4e10*/  ISETP.GT.AND P1, PT, R0, RZ, PT ;  /* 0x000000ff0000720c */ /* 0x000fe20003f24270 */
        /* <DEDUP_REMOVED lines=176> */
.L_x_5478:
[----:B------:R-:W-:Y:S05]  /*5920*/  BSYNC B0 ;  /* 0x0000000000007941 */ /* 0x000fea0003800000 */
.L_x_5477:
[----:B------:R-:W-:Y:S01]  /*5930*/  BAR.SYNC.DEFER_BLOCKING 0xe, 0x100 ;  /* 0x0384000000007b1d */ /* 0x000fe20000010000 */
[C---:B01----:R-:W-:Y:S01]  /*5940*/  IMAD R3, R18.reuse, 0x40, R190 ;  /* 0x0000004012037824 */ /* 0x043fe200078e02be */
        /* <DEDUP_REMOVED lines=8> */
[----:B------:R-:W0:Y:S04]  /*59d0*/  LDS R0, [R3+0x38420] ;  /* 0x0384200003007984 */ /* 0x000e280000000800 */
[----:B------:R0:W1:Y:S02]  /*59e0*/  LDS R2, [R3+0x38400] ;  /* 0x0384000003027984 */ /* 0x0000640000000800 */
[-C--:B0-----:R-:W-:Y:S01]  /*59f0*/  FMUL.FTZ R3, R27, R0.reuse ;  /* 0x000000001b037220 */ /* 0x081fe20000410000 */
        /* <DEDUP_REMOVED lines=129> */
.L_x_5475:
        /* <DEDUP_REMOVED lines=112> */
.L_x_5481:
[----:B------:R-:W-:Y:S05]  /*6910*/  BSYNC B6 ;  /* 0x0000000000067941 */ /* 0x000fea0003800000 */
.L_x_5480:
        /* <DEDUP_REMOVED lines=12> */
.L_x_5485:
[----:B-1----:R1:W2:Y:S02]  /*69e0*/  SYNCS.PHASECHK.TRANS64.TRYWAIT P0, [R2+URZ+0x38800], R3 ;  /* 0x03880003020075a7 */ /* 0x0022a4000800017f */
[----:B--2---:R-:W-:Y:S05]  /*69f0*/  @!P0 NANOSLEEP.SYNCS 0x989680 ;  /* 0x009896800000895d */ /* 0x004fea0003900000 */
[----:B------:R-:W2:Y:S02]  /*6a00*/  @!P0 SYNCS.PHASECHK.TRANS64 P0, [R2+URZ+0x38800], R3 ;  /* 0x03880003020085a7 */ /* 0x000ea4000800007f */
[----:B--2---:R-:W-:Y:S05]  /*6a10*/  @!P0 BRA `(.L_x_5485) ;  /* 0xfffffffc00f08947 */ /* 0x004fea000383ffff */
.L_x_5484:
[----:B------:R-:W-:Y:S05]  /*6a20*/  BSYNC B0 ;  /* 0x0000000000007941 */ /* 0x000fea0003800000 */
.L_x_5483:
[----:B------:R-:W-:Y:S05]  /*6a30*/  BRA `(.L_x_5486) ;  /* 0x0000002c007c7947 */ /* 0x000fea0003800000 */
.L_x_5482:
        /* <DEDUP_REMOVED lines=31> */
.L_x_5488:
[----:B------:R-:W-:Y:S05]  /*6c30*/  BSYNC B6 ;  /* 0x0000000000067941 */ /* 0x000fea0003800000 */
.L_x_5487:
        /* <DEDUP_REMOVED lines=39> */
.L_x_5765:
        /* <DEDUP_REMOVED lines=30> */
.L_x_5493:
[----:B------:R-:W-:Y:S05]  /*7090*/  BSYNC B1 ;  /* 0x0000000000017941 */ /* 0x000fea0003800000 */
.L_x_5492:
        /* <DEDUP_REMOVED lines=16> */
[----:B------:R-:W-:Y:S06]  /*71a0*/  BRA.DIV UR4, `(.L_x_5494) ;  /* 0x0000019e04e47947 */ /* 0x000fec000b800000 */
[----:B------:R1:W2:Y:S04]  /*71b0*/  SHFL.IDX PT, R3, R6, 0x1, 0x1c1f ;  /* 0x003c1f0006037f89 */ /* 0x0002a800000e0000 */
[----:B------:R1:W3:Y:S04]  /*71c0*/  SHFL.IDX PT, R0, R4, 0x1, 0x1c1f ;  /* 0x003c1f0004007f89 */ /* 0x0002e800000e0000 */
[----:B------:R1:W0:Y:S04]  /*71d0*/  SHFL.IDX PT, R5, R8, 0x1, 0x1c1f ;  /* 0x003c1f0008057f89 */ /* 0x00022800000e0000 */
[----:B----4-:R1:W4:Y:S02]  /*71e0*/  SHFL.IDX PT, R14, R7, 0x1, 0x1c1f ;  /* 0x003c1f00070e7f89 */ /* 0x01032400000e0000 */
.L_x_5771:
        /* <DEDUP_REMOVED lines=34> */
.L_x_5496:
[----:B------:R-:W-:Y:S05]  /*7410*/  BSYNC B1 ;  /* 0x0000000000017941 */ /* 0x000fea0003800000 */
.L_x_5495:
[----:B------:R-:W1:Y:S01]  /*7420*/  SYNCS.PHASECHK.TRANS64.TRYWAIT P0, [R2+URZ+0x38800], R21 ;  /* 0x03880015020075a7 */ /* 0x000e62000800017f */
[----:B------:R-:W-:Y:S01]  /*7430*/  LOP3.LUT R37, R37, 0x1c0, RZ, 0xc0, !PT ;  /* 0x000001c025257812 */ /* 0x000fe200078ec0ff */
[----:B--2--5:R-:W-:Y:S01]  /*7440*/  IMAD.MOV.U32 R3, RZ, RZ, R28 ;  /* 0x000000ffff037224 */ /* 0x024fe200078e001c */
[----:B------:R-:W-:Y:S01]  /*7450*/  VIADDMNMX R39, R36, -R195, 0x40, PT ;  /* 0x0000004024277446 */ /* 0x000fe200038009c3 */
[----:B0-----:R-:W-:Y:S01]  /*7460*/  IMAD.MOV.U32 R4, RZ, RZ, R8 ;  /* 0x000000ffff047224 */ /* 0x001fe200078e0008 */
[----:B---3--:R-:W-:Y:S01]  /*7470*/  LOP3.LUT R0, R37, 0x18, R16, 0xf8, !PT ;  /* 0x0000001825007812 */ /* 0x008fe200078ef810 */
[----:B------:R-:W-:Y:S01]  /*7480*/  IMAD.MOV.U32 R5, RZ, RZ, R9 ;  /* 0x000000ffff057224 */ /* 0x000fe200078e0009 */
[----:B------:R-:W-:Y:S01]  /*7490*/  SHF.R.U32.HI R37, RZ, 0x3, R37 ;  /* 0x00000003ff257819 */ /* 0x000fe20000011625 */
[----:B------:R-:W-:Y:S01]  /*74a0*/  IMAD.MOV.U32 R6, RZ, RZ, R12 ;  /* 0x000000ffff067224 */ /* 0x000fe200078e000c */
[----:B------:R-:W-:Y:S01]  /*74b0*/  PRMT R45, R45, 0x5410, R3 ;  /* 0x000054102d2d7816 */ /* 0x000fe20000000003 */
[----:B------:R-:W-:Y:S01]  /*74c0*/  IMAD.MOV.U32 R3, RZ, RZ, R29 ;  /* 0x000000ffff037224 */ /* 0x000fe200078e001d */
[----:B------:R-:W-:Y:S01]  /*74d0*/  LOP3.LUT R0, R0, R37, RZ, 0x3c, !PT ;  /* 0x0000002500007212 */ /* 0x000fe200078e3cff */
[----:B------:R-:W-:Y:S01]  /*74e0*/  BSSY B1, `(.L_x_5497) ;  /* 0x0000011000017945 */ /* 0x000fe20003800000 */
        /* <DEDUP_REMOVED lines=8> */
[----:B------:R-:W-:Y:S01]  /*7570*/  PRMT R43, R6, 0x7610, R43 ;  /* 0x00007610062b7816 */ /* 0x000fe2000000002b */
[----:B------:R-:W-:Y:S01]  /*7580*/  IMAD.MOV.U32 R5, RZ, RZ, R11 ;  /* 0x000000ffff057224 */ /* 0x000fe200078e000b */
[----:B------:R-:W-:Y:S01]  /*7590*/  PRMT R47, R47, 0x5410, R0 ;  /* 0x000054102f2f7816 */ /* 0x000fe20000000000 */
[C---:B------:R-:W-:Y:S01]  /*75a0*/  VIADD R4, R3.reuse, 0x20400 ;  /* 0x0002040003047836 */ /* 0x040fe20000000000 */
[----:B------:R-:W-:Y:S01]  /*75b0*/  LOP3.LUT P2, RZ, R188, 0x4, RZ, 0xc0, !PT ;  /* 0x00000004bcff7812 */ /* 0x000fe2000784c0ff */
[----:B------:R-:W-:Y:S01]  /*75c0*/  VIADD R0, R3, 0x20440 ;  /* 0x0002044003007836 */ /* 0x000fe20000000000 */
[----:B------:R-:W-:Y:S01]  /*75d0*/  ISETP.GE.AND P1, PT, R22, R39, PT ;  /* 0x000000271600720c */ /* 0x000fe20003f26270 */
[----:B-1----:R-:W-:-:S12]  /*75e0*/  @!P0 BRA `(.L_x_5498) ;  /* 0x0000019c00448947 */ /* 0x002fd80003800000 */
.L_x_5772:
[----:B------:R-:W-:Y:S05]  /*75f0*/  BSYNC B1 ;  /* 0x0000000000017941 */ /* 0x000fea0003800000 */
.L_x_5497:
        /* <DEDUP_REMOVED lines=17> */
[C---:B------:R-:W-:Y:S01]  /*7710*/  IMAD.U32 R36, R35.reuse, 0x10000, RZ ;  /* 0x0001000023247824 */ /* 0x040fe200078e00ff */
[----:B------:R-:W-:Y:S01]  /*7720*/  PRMT R34, R38, 0x5432, R34 ;  /* 0x0000543226227816 */ /* 0x000fe20000000022 */
[C---:B------:R-:W-:Y:S01]  /*7730*/  IMAD.U32 R33, R32.reuse, 0x10000, RZ ;  /* 0x0001000020217824 */ /* 0x040fe200078e00ff */
[----:B------:R-:W-:Y:S02]  /*7740*/  LOP3.LUT R35, R35, 0xffff0000, RZ, 0xc0, !PT ;  /* 0xffff000023237812 */ /* 0x000fe400078ec0ff */
[----:B------:R-:W-:Y:S02]  /*7750*/  LOP3.LUT R32, R32, 0xffff0000, RZ, 0xc0, !PT ;  /* 0xffff000020207812 */ /* 0x000fe400078ec0ff */
[C---:B-1----:R-:W-:Y:S01]  /*7760*/  LOP3.LUT R15, R6.reuse, 0xffff0000, RZ, 0xc0, !PT ;  /* 0xffff0000060f7812 */ /* 0x042fe200078ec0ff */
[----:B------:R-:W-:Y:S01]  /*7770*/  IMAD.U32 R14, R6, 0x10000, RZ ;  /* 0x00010000060e7824 */ /* 0x000fe200078e00ff */
[C---:B------:R-:W-:Y:S01]  /*7780*/  LOP3.LUT R30, R7.reuse, 0xffff0000, RZ, 0xc0, !PT ;  /* 0xffff0000071e7812 */ /* 0x040fe200078ec0ff */
[----:B0-----:R-:W-:-:S02]  /*7790*/  IMAD.U32 R21, R7, 0x10000, RZ ;  /* 0x0001000007157824 */ /* 0x001fc400078e00ff */
[CC--:B------:R-:W-:Y:S01]  /*77a0*/  FMUL.FTZ R37, R15.reuse, R36.reuse ;  /* 0x000000240f257220 */ /* 0x0c0fe20000410000 */
[----:B------:R-:W-:Y:S01]  /*77b0*/  FMUL.FTZ R15, R15, R33 ;  /* 0x000000210f0f7220 */ /* 0x000fe20000410000 */
[----:B------:R-:W-:Y:S02]  /*77c0*/  IMAD.U32 R6, R4, 0x10000, RZ ;  /* 0x0001000004067824 */ /* 0x000fe400078e00ff */
[----:B------:R-:W-:Y:S01]  /*77d0*/  FMUL.FTZ R38, R30, R35 ;  /* 0x000000231e267220 */ /* 0x000fe20000410000 */
[C---:B------:R-:W-:Y:S01]  /*77e0*/  FFMA.FTZ R37, R14.reuse, R33, -R37 ;  /* 0x000000210e257223 */ /* 0x040fe20000010825 */
[C---:B------:R-:W-:Y:S02]  /*77f0*/  IMAD.U32 R7, R5.reuse, 0x10000, RZ ;  /* 0x0001000005077824 */ /* 0x040fe400078e00ff */
[----:B------:R-:W-:Y:S01]  /*7800*/  FFMA.FTZ R36, R14, R36, R15 ;  /* 0x000000240e247223 */ /* 0x000fe2000001000f */
[----:B------:R-:W-:Y:S01]  /*7810*/  IMAD.U32 R33, R34, 0x10000, RZ ;  /* 0x0001000022217824 */ /* 0x000fe200078e00ff */
[----:B------:R-:W-:Y:S01]  /*7820*/  LOP3.LUT R4, R4, 0xffff0000, RZ, 0xc0, !PT ;  /* 0xffff000004047812 */ /* 0x000fe200078ec0ff */
[-C--:B------:R-:W-:Y:S01]  /*7830*/  FMUL.FTZ R30, R30, R32.reuse ;  /* 0x000000201e1e7220 */ /* 0x080fe20000410000 */
[----:B------:R-:W-:Y:S01]  /*7840*/  LOP3.LUT R5, R5, 0xffff0000, RZ, 0xc0, !PT ;  /* 0xffff000005057812 */ /* 0x000fe200078ec0ff */
[----:B------:R-:W-:Y:S01]  /*7850*/  IMAD.U32 R15, R31, 0x10000, RZ ;  /* 0x000100001f0f7824 */ /* 0x000fe200078e00ff */
[----:B------:R-:W-:Y:S01]  /*7860*/  LOP3.LUT R34, R34, 0xffff0000, RZ, 0xc0, !PT ;  /* 0xffff000022227812 */ /* 0x000fe200078ec0ff */
[----:B------:R-:W-:Y:S01]  /*7870*/  FFMA.FTZ R38, R21, R32, -R38 ;  /* 0x0000002015267223 */ /* 0x000fe20000010826 */
[----:B------:R-:W-:Y:S01]  /*7880*/  LOP3.LUT R14, R31, 0xffff0000, RZ, 0xc0, !PT ;  /* 0xffff00001f0e7812 */ /* 0x000fe200078ec0ff */
        /* <DEDUP_REMOVED lines=14> */
.L_x_5502:
[----:B------:R-:W-:Y:S05]  /*7970*/  BSYNC B2 ;  /* 0x0000000000027941 */ /* 0x000fea0003800000 */
.L_x_5501:
[----:B------:R-:W-:Y:S05]  /*7980*/  @P1 BRA `(.L_x_5500) ;  /* 0x0000000000b81947 */ /* 0x000fea0003800000 */
[----:B-1----:R-:W1:Y:S01]  /*7990*/  LDS.128 R4, [R0] ;  /* 0x0000000000047984 */ /* 0x002e620000000c00 */
[----:B----4-:R-:W-:Y:S02]  /*79a0*/  SHF.R.U64 R14, R26, 0x10, R27 ;  /* 0x000000101a0e7819 */ /* 0x010fe4000000121b */
        /* <DEDUP_REMOVED lines=12> */
[----:B------:R-:W-:Y:S01]  /*7a70*/  IMAD.U32 R14, R6, 0x10000, RZ ;  /* 0x00010000060e7824 */ /* 0x000fe200078e00ff */
[C---:B------:R-:W-:Y:S01]  /*7a80*/  LOP3.LUT R24, R7.reuse, 0xffff0000, RZ, 0xc0, !PT ;  /* 0xffff000007187812 */ /* 0x040fe200078ec0ff */
[----:B0-----:R-:W-:Y:S02]  /*7a90*/  IMAD.U32 R21, R7, 0x10000, RZ ;  /* 0x0001000007157824 */ /* 0x001fe400078e00ff */
[C---:B------:R-:W-:Y:S01]  /*7aa0*/  FMUL.FTZ R33, R15.reuse, R32 ;  /* 0x000000200f217220 */ /* 0x040fe20000410000 */
[----:B------:R-:W-:Y:S01]  /*7ab0*/  FMUL.FTZ R15, R15, R27 ;  /* 0x0000001b0f0f7220 */ /* 0x000fe20000410000 */
[----:B------:R-:W-:-:S02]  /*7ac0*/  IMAD.U32 R6, R4, 0x10000, RZ ;  /* 0x0001000004067824 */ /* 0x000fc400078e00ff */
        /* <DEDUP_REMOVED lines=26> */
.L_x_5500:
[----:B------:R-:W-:Y:S05]  /*7c70*/  BSYNC B1 ;  /* 0x0000000000017941 */ /* 0x000fea0003800000 */
.L_x_5499:
[----:B-12---:R-:W-:-:S05]  /*7c80*/  VIADD R4, R22, 0x20 ;  /* 0x0000002016047836 */ /* 0x006fca0000000000 */
[----:B------:R-:W-:-:S13]  /*7c90*/  ISETP.GE.AND P0, PT, R4, R39, PT ;  /* 0x000000270400720c */ /* 0x000fda0003f06270 */
        /* <DEDUP_REMOVED lines=11> */
[----:B0-----:R-:W-:Y:S02]  /*7d50*/  SHF.R.U64 R21, R12, 0x10, R13 ;  /* 0x000000100c157819 */ /* 0x001fe4000000120d */
        /* <DEDUP_REMOVED lines=16> */
[----:B------:R-:W-:Y:S01]  /*7e60*/  FMUL.FTZ R25, R15, R24 ;  /* 0x000000180f197220 */ /* 0x000fe20000410000 */
[----:B------:R-:W-:Y:S02]  /*7e70*/  IMAD.U32 R7, R5, 0x10000, RZ ;  /* 0x0001000005077824 */ /* 0x000fe400078e00ff */
[----:B------:R-:W-:Y:S01]  /*7e80*/  FFMA.FTZ R28, R12, R28, R13 ;  /* 0x0000001c0c1c7223 */ /* 0x000fe2000001000d */
[----:B------:R-:W-:Y:S01]  /*7e90*/  IMAD.U32 R15, R26, 0x10000, RZ ;  /* 0x000100001a0f7824 */ /* 0x000fe200078e00ff */
[----:B------:R-:W-:Y:S01]  /*7ea0*/  LOP3.LUT R4, R4, 0xffff0000, RZ, 0xc0, !PT ;  /* 0xffff000004047812 */ /* 0x000fe200078ec0ff */
[----:B------:R-:W-:Y:S01]  /*7eb0*/  IMAD.U32 R13, R21, 0x10000, RZ ;  /* 0x00010000150d7824 */ /* 0x000fe200078e00ff */
[----:B------:R-:W-:Y:S01]  /*7ec0*/  LOP3.LUT R5, R5, 0xffff0000, RZ, 0xc0, !PT ;  /* 0xffff000005057812 */ /* 0x000fe200078ec0ff */
[----:B------:R-:W-:Y:S01]  /*7ed0*/  FFMA.FTZ R31, R14, R24, -R31 ;  /* 0x000000180e1f7223 */ /* 0x000fe2000001081f */
[----:B------:R-:W-:Y:S01]  /*7ee0*/  LOP3.LUT R26, R26, 0xffff0000, RZ, 0xc0, !PT ;  /* 0xffff00001a1a7812 */ /* 0x000fe200078ec0ff */
[----:B------:R-:W-:Y:S01]  /*7ef0*/  FFMA.FTZ R30, R14, R27, R25 ;  /* 0x0000001b0e1e7223 */ /* 0x000fe20000010019 */
[----:B------:R-:W-:Y:S01]  /*7f00*/  LOP3.LUT R12, R21, 0xffff0000, RZ, 0xc0, !PT ;  /* 0xffff0000150c7812 */ /* 0x000fe200078ec0ff */
[C---:B------:R-:W-:Y:S01]  /*7f10*/  FMUL.FTZ R21, R4.reuse, R15 ;  /* 0x0000000f04157220 */ /* 0x040fe20000410000 */
[----:B------:R-:W-:Y:S01]  /*7f20*/  FMUL.FTZ R14, R4, R13 ;  /* 0x0000000d040e7220 */ /* 0x000fe20000410000 */
[----:B------:R-:W-:-:S02]  /*7f30*/  FMUL.FTZ R24, R5, R26 ;  /* 0x0000001a05187220 */ /* 0x000fc40000410000 */
[-C--:B------:R-:W-:Y:S01]  /*7f40*/  FMUL.FTZ R25, R5, R12.reuse ;  /* 0x0000000c05197220 */ /* 0x080fe20000410000 */
[C---:B------:R-:W-:Y:S01]  /*7f50*/  FFMA.FTZ R4, R6.reuse, R13, -R21 ;  /* 0x0000000d06047223 */ /* 0x040fe20000010815 */
[----:B------:R-:W-:Y:S01]  /*7f60*/  FFMA.FTZ R15, R6, R15, R14 ;  /* 0x0000000f060f7223 */ /* 0x000fe2000001000e */
[C---:B------:R-:W-:Y:S01]  /*7f70*/  FFMA.FTZ R5, R7.reuse, R12, -R24 ;  /* 0x0000000c07057223 */ /* 0x040fe20000010818 */
[----:B------:R-:W-:Y:S01]  /*7f80*/  FFMA.FTZ R26, R7, R26, R25 ;  /* 0x0000001a071a7223 */ /* 0x000fe20000010019 */
[----:B------:R-:W-:Y:S02]  /*7f90*/  F2FP.BF16.F32.PACK_AB R6, R28, R29 ;  /* 0x0000001d1c06723e */ /* 0x000fe400000010ff */
[----:B------:R-:W-:Y:S02]  /*7fa0*/  F2FP.BF16.F32.PACK_AB R7, R30, R31 ;  /* 0x0000001f1e07723e */ /* 0x000fe400000010ff */
[----:B------:R-:W-:Y:S02]  /*7fb0*/  F2FP.BF16.F32.PACK_AB R4, R15, R4 ;  /* 0x000000040f04723e */ /* 0x000fe400000010ff */
[----:B------:R-:W-:-:S05]  /*7fc0*/  F2FP.BF16.F32.PACK_AB R5, R26, R5 ;  /* 0x000000051a05723e */ /* 0x000fca00000010ff */
[----:B------:R1:W-:Y:S02]  /*7fd0*/  STS.128 [R3+0x21400], R4 ;  /* 0x0214000403007388 */ /* 0x0003e40000000c00 */
.L_x_5505:
[----:B------:R-:W-:Y:S05]  /*7fe0*/  BSYNC B1 ;  /* 0x0000000000017941 */ /* 0x000fea0003800000 */
.L_x_5504:
[----:B------:R-:W-:Y:S05]  /*7ff0*/  @P1 BRA `(.L_x_5503) ;  /* 0x0000001400e81947 */ /* 0x000fea0003800000 */
[----:B-1----:R-:W1:Y:S01]  /*8000*/  LDS.128 R4, [R0+0x1000] ;  /* 0x0010000000047984 */ /* 0x002e620000000c00 */
[----:B------:R-:W-:Y:S02]  /*8010*/  SHF.R.U32.HI R15, RZ, 0x10, R9 ;  /* 0x00000010ff0f7819 */ /* 0x000fe40000011609 */
[----:B------:R-:W-:Y:S02]  /*8020*/  SHF.R.U32.HI R12, RZ, 0x10, R11 ;  /* 0x00000010ff0c7819 */ /* 0x000fe4000001160b */
[----:B------:R-:W-:Y:S02]  /*8030*/  PRMT R15, R42, 0x5410, R15 ;  /* 0x000054102a0f7816 */ /* 0x000fe4000000000f */
[----:B------:R-:W-:Y:S02]  /*8040*/  PRMT R12, R48, 0x5432, R12 ;  /* 0x00005432300c7816 */ /* 0x000fe4000000000c */
[----:B----4-:R-:W-:Y:S01]  /*8050*/  SHF.R.U64 R14, R8, 0x10, R9 ;  /* 0x00000010080e7819 */ /* 0x010fe20000001209 */
[C---:B0-----:R-:W-:Y:S01]  /*8060*/  IMAD.U32 R21, R15.reuse, 0x10000, RZ ;  /* 0x000100000f157824 */ /* 0x041fe200078e00ff */
        /* <DEDUP_REMOVED lines=40> */
.L_x_5490:
        /* <DEDUP_REMOVED lines=36> */
.L_x_5778:
        /* <DEDUP_REMOVED lines=16> */
.L_x_5508:
[----:B------:R-:W-:Y:S05]  /*8630*/  BSYNC B1 ;  /* 0x0000000000017941 */ /* 0x000fea0003800000 */
.L_x_5507:
[----:B-----5:R-:W-:Y:S01]  /*8640*/  IMAD.MOV.U32 R0, RZ, RZ, R28 ;  /* 0x000000ffff007224 */ /* 0x020fe200078e001c */
[----:B------:R-:W-:Y:S01]  /*8650*/  UMOV UR4, 0xffffffff ;  /* 0xffffffff00047882 */ /* 0x000fe20000000000 */
[----:B------:R-:W-:Y:S02]  /*8660*/  IMAD.MOV.U32 R4, RZ, RZ, R30 ;  /* 0x000000ffff047224 */ /* 0x000fe400078e001e */
[----:B------:R-:W-:Y:S02]  /*8670*/  IMAD.MOV.U32 R5, RZ, RZ, R31 ;  /* 0x000000ffff057224 */ /* 0x000fe400078e001f */
[----:B------:R-:W-:Y:S01]  /*8680*/  IMAD.MOV.U32 R3, RZ, RZ, R29 ;  /* 0x000000ffff037224 */ /* 0x000fe200078e001d */
[----:B------:R-:W-:Y:S01]  /*8690*/  PRMT R21, R0, 0x5410, R4 ;  /* 0x0000541000157816 */ /* 0x000fe20000000004 */
[----:B------:R-:W-:Y:S01]  /*86a0*/  IMAD.MOV.U32 R4, RZ, RZ, R26 ;  /* 0x000000ffff047224 */ /* 0x000fe200078e001a */
[----:B------:R-:W-:Y:S01]  /*86b0*/  PRMT R44, R5, 0x7610, R44 ;  /* 0x00007610052c7816 */ /* 0x000fe2000000002c */
[----:B------:R-:W-:Y:S01]  /*86c0*/  IMAD.MOV.U32 R5, RZ, RZ, R27 ;  /* 0x000000ffff057224 */ /* 0x000fe200078e001b */
[----:B------:R-:W-:Y:S01]  /*86d0*/  PRMT R40, R3, 0x7610, R40 ;  /* 0x0000761003287816 */ /* 0x000fe20000000028 */
[----:B------:R-:W-:-:S02]  /*86e0*/  IMAD.MOV.U32 R0, RZ, RZ, R24 ;  /* 0x000000ffff007224 */ /* 0x000fc400078e0018 */
[----:B------:R-:W-:Y:S01]  /*86f0*/  IMAD.MOV.U32 R3, RZ, RZ, R25 ;  /* 0x000000ffff037224 */ /* 0x000fe200078e0019 */
[----:B------:R-:W-:Y:S02]  /*8700*/  PRMT R45, R4, 0x5410, R5 ;  /* 0x00005410042d7816 */ /* 0x000fe40000000005 */
[----:B------:R-:W-:Y:S02]  /*8710*/  CS2R R4, SRZ ;  /* 0x0000000000047805 */ /* 0x000fe4000001ff00 */
[----:B------:R-:W-:Y:S02]  /*8720*/  PRMT R40, R40, 0x5410, R0 ;  /* 0x0000541028287816 */ /* 0x000fe40000000000 */
[----:B------:R-:W-:Y:S01]  /*8730*/  PRMT R44, R44, 0x5410, R3 ;  /* 0x000054102c2c7816 */ /* 0x000fe20000000003 */
[----:B------:R-:W-:Y:S06]  /*8740*/  BRA.DIV UR4, `(.L_x_5509) ;  /* 0x0000018e04787947 */ /* 0x000fec000b800000 */
[----:B------:R-:W1:Y:S04]  /*8750*/  SHFL.IDX PT, R3, R8, 0x1, 0x1c1f ;  /* 0x003c1f0008037f89 */ /* 0x000e6800000e0000 */
[----:B------:R-:W2:Y:S04]  /*8760*/  SHFL.IDX PT, R0, R6, 0x1, 0x1c1f ;  /* 0x003c1f0006007f89 */ /* 0x000ea800000e0000 */
[----:B------:R-:W3:Y:S04]  /*8770*/  SHFL.IDX PT, R7, R7, 0x1, 0x1c1f ;  /* 0x003c1f0007077f89 */ /* 0x000ee800000e0000 */
[----:B0---4-:R0:W4:Y:S01]  /*8780*/  SHFL.IDX PT, R14, R9, 0x1, 0x1c1f ;  /* 0x003c1f00090e7f89 */ /* 0x01112200000e0000 */
[----:B-1----:R-:W-:-:S02]  /*8790*/  IMAD.MOV.U32 R13, RZ, RZ, R3 ;  /* 0x000000ffff0d7224 */ /* 0x002fc400078e0003 */
[----:B0-2---:R-:W-:-:S07]  /*87a0*/  IMAD.MOV.U32 R12, RZ, RZ, R0 ;  /* 0x000000ffff0c7224 */ /* 0x005fce00078e0000 */
.L_x_5784:
        /* <DEDUP_REMOVED lines=23> */
.L_x_5511:
[----:B------:R-:W-:Y:S05]  /*8920*/  BSYNC B1 ;  /* 0x0000000000017941 */ /* 0x000fea0003800000 */
.L_x_5510:
[----:B------:R-:W2:Y:S01]  /*8930*/  SYNCS.PHASECHK.TRANS64.TRYWAIT P1, [R2+URZ+0x38800], R3 ;  /* 0x03880003020075a7 */ /* 0x000ea2000802017f */
[----:B-1----:R-:W-:Y:S01]  /*8940*/  VIADDMNMX R13, R32, -R195, 0x40, PT ;  /* 0x00000040200d7446 */ /* 0x002fe200038009c3 */
[----:B-----5:R-:W-:Y:S01]  /*8950*/  IMAD.MOV.U32 R0, RZ, RZ, R4 ;  /* 0x000000ffff007224 */ /* 0x020fe200078e0004 */
[----:B0-----:R-:W-:Y:S01]  /*8960*/  ISETP.GE.AND P0, PT, R16, R49, PT ;  /* 0x000000311000720c */ /* 0x001fe20003f06270 */
[----:B------:R-:W-:Y:S01]  /*8970*/  IMAD.MOV.U32 R12, RZ, RZ, R5 ;  /* 0x000000ffff0c7224 */ /* 0x000fe200078e0005 */
[----:B------:R-:W-:Y:S01]  /*8980*/  BSSY B1, `(.L_x_5512) ;  /* 0x0000011000017945 */ /* 0x000fe20003800000 */
[C---:B----4-:R-:W-:Y:S01]  /*8990*/  VIADD R14, R22.reuse, 0x20 ;  /* 0x00000020160e7836 */ /* 0x050fe20000000000 */
        /* <DEDUP_REMOVED lines=14> */
[----:B--2---:R-:W-:Y:S06]  /*8a80*/  @!P1 BRA `(.L_x_5513) ;  /* 0x0000018c00209947 */ /* 0x004fec0003800000 */
.L_x_5785:
[----:B------:R-:W-:Y:S05]  /*8a90*/  BSYNC B1 ;  /* 0x0000000000017941 */ /* 0x000fea0003800000 */
.L_x_5512:
[----:B------:R-:W-:Y:S04]  /*8aa0*/  BSSY B1, `(.L_x_5514) ;  /* 0x000006a000017945 */ /* 0x000fe80003800000 */
[----:B------:R-:W-:Y:S05]  /*8ab0*/  @P2 BRA `(.L_x_5515) ;  /* 0x0000000400a02947 */ /* 0x000fea0003800000 */
[----:B------:R-:W-:Y:S01]  /*8ac0*/  IMAD.SHL.U32 R0, R188, 0x40, RZ ;  /* 0x00000040bc007824 */ /* 0x000fe200078e00ff */
[----:B------:R-:W-:Y:S01]  /*8ad0*/  SHF.R.U64 R39, R28, 0x10, R29 ;  /* 0x000000101c277819 */ /* 0x000fe2000000121d */
[----:B0-----:R-:W-:Y:S01]  /*8ae0*/  IMAD.IADD R3, R16, 0x1, R49 ;  /* 0x0000000110037824 */ /* 0x001fe200078e0231 */
[--C-:B------:R-:W-:Y:S02]  /*8af0*/  SHF.R.U64 R42, R30, 0x10, R31.reuse ;  /* 0x000000101e2a7819 */ /* 0x100fe4000000121f */
[----:B------:R-:W-:Y:S02]  /*8b00*/  LOP3.LUT R12, R0, 0x1c0, RZ, 0xc0, !PT ;  /* 0x000001c0000c7812 */ /* 0x000fe400078ec0ff */
[----:B------:R-:W-:Y:S02]  /*8b10*/  SHF.R.U32.HI R43, RZ, 0x10, R31 ;  /* 0x00000010ff2b7819 */ /* 0x000fe4000001161f */
[----:B------:R-:W-:Y:S02]  /*8b20*/  LOP3.LUT R0, R12, 0x38, R16, 0xf8, !PT ;  /* 0x000000380c007812 */ /* 0x000fe400078ef810 */
[----:B------:R-:W-:-:S02]  /*8b30*/  SHF.R.U32.HI R13, RZ, 0x3, R12 ;  /* 0x00000003ff0d7819 */ /* 0x000fc4000001160c */
[----:B------:R-:W-:Y:S02]  /*8b40*/  LOP3.LUT R12, R12, 0x38, R3, 0xf8, !PT ;  /* 0x000000380c0c7812 */ /* 0x000fe400078ef803 */
[-C--:B------:R-:W-:Y:S02]  /*8b50*/  LOP3.LUT R0, R0, R13.reuse, RZ, 0x3c, !PT ;  /* 0x0000000d00007212 */ /* 0x080fe400078e3cff */
[----:B------:R-:W-:Y:S02]  /*8b60*/  LOP3.LUT R12, R12, R13, RZ, 0x3c, !PT ;  /* 0x0000000d0c0c7212 */ /* 0x000fe400078e3cff */
[----:B------:R-:W-:Y:S01]  /*8b70*/  SHF.R.U32.HI R41, RZ, 0x10, R29 ;  /* 0x00000010ff297819 */ /* 0x000fe2000001161d */
[----:B------:R-:W-:Y:S01]  /*8b80*/  IMAD R3, R215, 0x200, R0 ;  /* 0x00000200d7037824 */ /* 0x000fe200078e0200 */
[----:B------:R-:W-:Y:S02]  /*8b90*/  SHF.R.U64 R0, R24, 0x10, R25 ;  /* 0x0000001018007819 */ /* 0x000fe40000001219 */
[----:B------:R-:W-:Y:S01]  /*8ba0*/  PRMT R39, R21, 0x5410, R39 ;  /* 0x0000541015277816 */ /* 0x000fe20000000027 */
[----:B------:R-:W-:Y:S01]  /*8bb0*/  IMAD R47, R3, 0x2, R2 ;  /* 0x00000002032f7824 */ /* 0x000fe200078e0202 */
[----:B------:R-:W-:Y:S01]  /*8bc0*/  PRMT R31, R40, 0x5432, R0 ;  /* 0x00005432281f7816 */ /* 0x000fe20000000000 */
[----:B------:R-:W-:Y:S01]  /*8bd0*/  IMAD R3, R215, 0x200, R12 ;  /* 0x00000200d7037824 */ /* 0x000fe200078e020c */
[----:B------:R-:W-:-:S02]  /*8be0*/  SHF.R.U32.HI R36, RZ, 0x10, R25 ;  /* 0x00000010ff247819 */ /* 0x000fc40000011619 */
[----:B------:R-:W0:Y:S01]  /*8bf0*/  LDS.128 R12, [R47+0x20400] ;  /* 0x020400002f0c7984 */ /* 0x000e220000000c00 */
[----:B------:R-:W-:Y:S01]  /*8c00*/  IMAD R48, R3, 0x2, R2 ;  /* 0x0000000203307824 */ /* 0x000fe200078e0202 */
[--C-:B------:R-:W-:Y:S02]  /*8c10*/  SHF.R.U64 R37, R26, 0x10, R27.reuse ;  /* 0x000000101a257819 */ /* 0x100fe4000000121b */
[----:B------:R-:W-:Y:S02]  /*8c20*/  SHF.R.U32.HI R38, RZ, 0x10, R27 ;  /* 0x00000010ff267819 */ /* 0x000fe4000001161b */
[----:B------:R-:W1:Y:S01]  /*8c30*/  LDS.128 R32, [R48+0x20400] ;  /* 0x0204000030207984 */ /* 0x000e620000000c00 */
[----:B------:R-:W-:Y:S01]  /*8c40*/  PRMT R41, R40, 0x5410, R41 ;  /* 0x0000541028297816 */ /* 0x000fe20000000029 */
[----:B------:R-:W-:Y:S01]  /*8c50*/  IMAD.U32 R40, R39, 0x10000, RZ ;  /* 0x0001000027287824 */ /* 0x000fe200078e00ff */
[C---:B------:R-:W-:Y:S02]  /*8c60*/  PRMT R37, R45.reuse, 0x5410, R37 ;  /* 0x000054102d257816 */ /* 0x040fe40000000025 */
[----:B------:R-:W-:-:S02]  /*8c70*/  PRMT R38, R45, 0x5432, R38 ;  /* 0x000054322d267816 */ /* 0x000fc40000000026 */
[----:B------:R-:W-:Y:S02]  /*8c80*/  LOP3.LUT R39, R39, 0xffff0000, RZ, 0xc0, !PT ;  /* 0xffff000027277812 */ /* 0x000fe400078ec0ff */
[C---:B------:R-:W-:Y:S02]  /*8c90*/  PRMT R36, R44.reuse, 0x5432, R36 ;  /* 0x000054322c247816 */ /* 0x040fe40000000024 */
        /* <DEDUP_REMOVED lines=12> */
[----:B------:R-:W-:Y:S01]  /*8d60*/  IMAD.U32 R33, R31, 0x10000, RZ ;  /* 0x000100001f217824 */ /* 0x000fe200078e00ff */
[C---:B------:R-:W-:Y:S01]  /*8d70*/  LOP3.LUT R29, R34.reuse, 0xffff0000, RZ, 0xc0, !PT ;  /* 0xffff0000221d7812 */ /* 0x040fe200078ec0ff */
[----:B------:R-:W-:Y:S01]  /*8d80*/  IMAD.U32 R28, R34, 0x10000, RZ ;  /* 0x00010000221c7824 */ /* 0x000fe200078e00ff */
[C---:B------:R-:W-:Y:S01]  /*8d90*/  LOP3.LUT R34, R35.reuse, 0xffff0000, RZ, 0xc0, !PT ;  /* 0xffff000023227812 */ /* 0x040fe200078ec0ff */
[----:B------:R-:W-:-:S02]  /*8da0*/  IMAD.U32 R30, R35, 0x10000, RZ ;  /* 0x00010000231e7824 */ /* 0x000fc400078e00ff */
[CC--:B------:R-:W-:Y:S01]  /*8db0*/  FMUL.FTZ R45, R25.reuse, R40.reuse ;  /* 0x00000028192d7220 */ /* 0x0c0fe20000410000 */
[----:B------:R-:W-:Y:S01]  /*8dc0*/  FMUL.FTZ R35, R25, R33 ;  /* 0x0000002119237220 */ /* 0x000fe20000410000 */
[----:B------:R-:W-:Y:S01]  /*8dd0*/  LOP3.LUT R31, R31, 0xffff0000, RZ, 0xc0, !PT ;  /* 0xffff00001f1f7812 */ /* 0x000fe200078ec0ff */
[----:B------:R-:W-:Y:S01]  /*8de0*/  FMUL.FTZ R44, R26, R39 ;  /* 0x000000271a2c7220 */ /* 0x000fe20000410000 */
[C---:B------:R-:W-:Y:S01]  /*8df0*/  FFMA.FTZ R45, R0.reuse, R33, -R45 ;  /* 0x00000021002d7223 */ /* 0x040fe2000001082d */
[----:B------:R-:W-:Y:S01]  /*8e00*/  FFMA.FTZ R35, R0, R40, R35 ;  /* 0x0000002800237223 */ /* 0x000fe20000010023 */
[----:B------:R-:W-:Y:S02]  /*8e10*/  IMAD.U32 R25, R41, 0x10000, RZ ;  /* 0x0001000029197824 */ /* 0x000fe400078e00ff */
[-C--:B------:R-:W-:Y:S01]  /*8e20*/  FMUL.FTZ R26, R26, R31.reuse ;  /* 0x0000001f1a1a7220 */ /* 0x080fe20000410000 */
[C---:B------:R-:W-:Y:S02]  /*8e30*/  IMAD.U32 R0, R36.reuse, 0x10000, RZ ;  /* 0x0001000024007824 */ /* 0x040fe400078e00ff */
[----:B------:R-:W-:Y:S01]  /*8e40*/  FFMA.FTZ R44, R3, R31, -R44 ;  /* 0x0000001f032c7223 */ /* 0x000fe2000001082c */
[----:B------:R-:W-:Y:S01]  /*8e50*/  LOP3.LUT R41, R41, 0xffff0000, RZ, 0xc0, !PT ;  /* 0xffff000029297812 */ /* 0x000fe200078ec0ff */
[C---:B------:R-:W-:Y:S01]  /*8e60*/  FMUL.FTZ R31, R27.reuse, R25 ;  /* 0x000000191b1f7220 */ /* 0x040fe20000410000 */
[-C--:B------:R-:W-:Y:S01]  /*8e70*/  FMUL.FTZ R40, R27, R0.reuse ;  /* 0x000000001b287220 */ /* 0x080fe20000410000 */
[----:B------:R-:W-:Y:S01]  /*8e80*/  LOP3.LUT R36, R36, 0xffff0000, RZ, 0xc0, !PT ;  /* 0xffff000024247812 */ /* 0x000fe200078ec0ff */
[----:B------:R-:W-:Y:S01]  /*8e90*/  FFMA.FTZ R26, R3, R39, R26 ;  /* 0x00000027031a7223 */ /* 0x000fe2000001001a */
[C---:B------:R-:W-:Y:S01]  /*8ea0*/  FFMA.FTZ R31, R12.reuse, R0, -R31 ;  /* 0x000000000c1f7223 */ /* 0x040fe2000001081f */
[----:B------:R-:W-:Y:S01]  /*8eb0*/  FFMA.FTZ R40, R12, R25, R40 ;  /* 0x000000190c287223 */ /* 0x000fe20000010028 */
[----:B------:R-:W-:Y:S01]  /*8ec0*/  FMUL.FTZ R46, R32, R41 ;  /* 0x00000029202e7220 */ /* 0x000fe20000410000 */
[----:B------:R-:W-:-:S02]  /*8ed0*/  IMAD.U32 R0, R37, 0x10000, RZ ;  /* 0x0001000025007824 */ /* 0x000fc400078e00ff */
[-C--:B------:R-:W-:Y:S01]  /*8ee0*/  FMUL.FTZ R32, R32, R36.reuse ;  /* 0x0000002420207220 */ /* 0x080fe20000410000 */
[----:B------:R-:W-:Y:S02]  /*8ef0*/  IMAD.U32 R12, R42, 0x10000, RZ ;  /* 0x000100002a0c7824 */ /* 0x000fe400078e00ff */
[----:B------:R-:W-:Y:S01]  /*8f00*/  FFMA.FTZ R46, R13, R36, -R46 ;  /* 0x000000240d2e7223 */ /* 0x000fe2000001082e */
[----:B------:R-:W-:Y:S02]  /*8f10*/  IMAD.U32 R25, R43, 0x10000, RZ ;  /* 0x000100002b197824 */ /* 0x000fe400078e00ff */
[C---:B------:R-:W-:Y:S01]  /*8f20*/  FMUL.FTZ R27, R28.reuse, R0 ;  /* 0x000000001c1b7220 */ /* 0x040fe20000410000 */
[----:B------:R-:W-:Y:S01]  /*8f30*/  FMUL.FTZ R36, R28, R12 ;  /* 0x0000000c1c247220 */ /* 0x000fe20000410000 */
[----:B------:R-:W-:Y:S01]  /*8f40*/  FFMA.FTZ R41, R13, R41, R32 ;  /* 0x000000290d297223 */ /* 0x000fe20000010020 */
[----:B------:R-:W-:Y:S02]  /*8f50*/  IMAD.U32 R24, R15, 0x10000, RZ ;  /* 0x000100000f187824 */ /* 0x000fe400078e00ff */
[----:B------:R-:W-:Y:S01]  /*8f60*/  FMUL.FTZ R13, R30, R25 ;  /* 0x000000191e0d7220 */ /* 0x000fe20000410000 */
[----:B------:R-:W-:Y:S01]  /*8f70*/  IMAD.U32 R3, R38, 0x10000, RZ ;  /* 0x0001000026037824 */ /* 0x000fe200078e00ff */
[----:B------:R-:W-:Y:S01]  /*8f80*/  LOP3.LUT R42, R42, 0xffff0000, RZ, 0xc0, !PT ;  /* 0xffff00002a2a7812 */ /* 0x000fe200078ec0ff */
[----:B------:R-:W-:Y:S01]  /*8f90*/  FFMA.FTZ R36, R21, R0, -R36 ;  /* 0x0000000015247223 */ /* 0x000fe20000010824 */
[----:B------:R-:W-:Y:S01]  /*8fa0*/  LOP3.LUT R37, R37, 0xffff0000, RZ, 0xc0, !PT ;  /* 0xffff000025257812 */ /* 0x000fe200078ec0ff */
[----:B------:R-:W-:Y:S01]  /*8fb0*/  FFMA.FTZ R27, R21, R12, R27 ;  /* 0x0000000c151b7223 */ /* 0x000fe2000001001b */
[----:B------:R-:W-:Y:S01]  /*8fc0*/  LOP3.LUT R43, R43, 0xffff0000, RZ, 0xc0, !PT ;  /* 0xffff00002b2b7812 */ /* 0x000fe200078ec0ff */
[-C--:B------:R-:W-:Y:S01]  /*8fd0*/  FMUL.FTZ R21, R30, R3.reuse ;  /* 0x000000031e157220 */ /* 0x080fe20000410000 */
[----:B------:R-:W-:Y:S01]  /*8fe0*/  LOP3.LUT R38, R38, 0xffff0000, RZ, 0xc0, !PT ;  /* 0xffff000026267812 */ /* 0x000fe200078ec0ff */
[----:B------:R-:W-:Y:S01]  /*8ff0*/  FFMA.FTZ R0, R24, R3, -R13 ;  /* 0x0000000318007223 */ /* 0x000fe2000001080d */
[----:B------:R-:W-:Y:S01]  /*9000*/  FMUL.FTZ R3, R29, R42 ;  /* 0x0000002a1d037220 */ /* 0x000fe20000410000 */
[----:B------:R-:W-:Y:S01]  /*9010*/  LOP3.LUT R15, R15, 0xffff0000, RZ, 0xc0, !PT ;  /* 0xffff00000f0f7812 */ /* 0x000fe200078ec0ff */
[----:B------:R-:W-:Y:S01]  /*9020*/  FMUL.FTZ R29, R29, R37 ;  /* 0x000000251d1d7220 */ /* 0x000fe20000410000 */
[C---:B------:R-:W-:Y:S01]  /*9030*/  FMUL.FTZ R12, R34.reuse, R43 ;  /* 0x0000002b220c7220 */ /* 0x040fe20000410000 */
[----:B------:R-:W-:Y:S01]  /*9040*/  FMUL.FTZ R34, R34, R38 ;  /* 0x0000002622227220 */ /* 0x000fe20000410000 */
[C---:B------:R-:W-:Y:S01]  /*9050*/  FFMA.FTZ R3, R14.reuse, R37, -R3 ;  /* 0x000000250e037223 */ /* 0x040fe20000010803 */
[----:B------:R-:W-:Y:S01]  /*9060*/  FFMA.FTZ R42, R14, R42, R29 ;  /* 0x0000002a0e2a7223 */ /* 0x000fe2000001001d */
        /* <DEDUP_REMOVED lines=9> */
[----:B------:R-:W-:-:S02]  /*9100*/  F2FP.BF16.F32.PACK_AB R25, R41, R40 ;  /* 0x000000282919723e */ /* 0x000fc400000010ff */
[----:B------:R-:W-:Y:S01]  /*9110*/  F2FP.BF16.F32.PACK_AB R27, R34, R21 ;  /* 0x00000015221b723e */ /* 0x000fe200000010ff */
[----:B------:R1:W-:Y:S04]  /*9120*/  STS.128 [R47+0x20400], R12 ;  /* 0x0204000c2f007388 */ /* 0x0003e80000000c00 */
[----:B------:R1:W-:Y:S02]  /*9130*/  STS.128 [R48+0x20400], R24 ;  /* 0x0204001830007388 */ /* 0x0003e40000000c00 */
.L_x_5515:
[----:B------:R-:W-:Y:S05]  /*9140*/  BSYNC B1 ;  /* 0x0000000000017941 */ /* 0x000fea0003800000 */
.L_x_5514:
[----:B------:R-:W-:Y:S01]  /*9150*/  PRMT R21, R54, 0x5410, R55 ;  /* 0x0000541036157816 */ /* 0x000fe20000000037 */
[----:B------:R-:W-:Y:S06]  /*9160*/  @P0 BRA `(.L_x_5503) ;  /* 0x00000004008c0947 */ /* 0x000fec0003800000 */
[----:B0-----:R-:W2:Y:S01]  /*9170*/  LDL R3, [R1+0x8] ;  /* 0x0000080001037983 */ /* 0x001ea20000100800 */
[----:B------:R-:W-:Y:S01]  /*9180*/  IMAD.IADD R0, R16, 0x1, R49 ;  /* 0x0000000110007824 */ /* 0x000fe200078e0231 */
[----:B-1----:R-:W-:-:S04]  /*9190*/  SHF.R.U32.HI R12, RZ, 0x3, R237 ;  /* 0x00000003ff0c7819 */ /* 0x002fc800000116ed */
[----:B------:R-:W-:-:S04]  /*91a0*/  LOP3.LUT R0, R237, 0x38, R0, 0xf8, !PT ;  /* 0x00000038ed007812 */ /* 0x000fc800078ef800 */
[----:B------:R-:W-:Y:S02]  /*91b0*/  LOP3.LUT R0, R0, R12, RZ, 0x3c, !PT ;  /* 0x0000000c00007212 */ /* 0x000fe400078e3cff */
[----:B------:R-:W0:Y:S01]  /*91c0*/  LDS.128 R12, [R236+0x20400] ;  /* 0x02040000ec0c7984 */ /* 0x000e220000000c00 */
[----:B------:R-:W-:Y:S02]  /*91d0*/  SHF.R.U64 R28, R8, 0x10, R9 ;  /* 0x00000010081c7819 */ /* 0x000fe40000001209 */
[--C-:B------:R-:W-:Y:S02]  /*91e0*/  SHF.R.U64 R33, R4, 0x10, R5.reuse ;  /* 0x0000001004217819 */ /* 0x100fe40000001205 */
[----:B------:R-:W-:Y:S02]  /*91f0*/  SHF.R.U32.HI R35, RZ, 0x10, R5 ;  /* 0x00000010ff237819 */ /* 0x000fe40000011605 */
[----:B------:R-:W-:Y:S02]  /*9200*/  PRMT R28, R51, 0x5432, R28 ;  /* 0x00005432331c7816 */ /* 0x000fe4000000001c */
[----:B------:R-:W-:-:S02]  /*9210*/  PRMT R33, R50, 0x5410, R33 ;  /* 0x0000541032217816 */ /* 0x000fc40000000021 */
[----:B------:R-:W-:Y:S02]  /*9220*/  SHF.R.U32.HI R29, RZ, 0x10, R9 ;  /* 0x00000010ff1d7819 */ /* 0x000fe40000011609 */
[--C-:B------:R-:W-:Y:S02]  /*9230*/  SHF.R.U64 R31, R10, 0x10, R11.reuse ;  /* 0x000000100a1f7819 */ /* 0x100fe4000000120b */
[----:B------:R-:W-:Y:S01]  /*9240*/  SHF.R.U32.HI R32, RZ, 0x10, R11 ;  /* 0x00000010ff207819 */ /* 0x000fe2000001160b */
[----:B------:R-:W-:Y:S01]  /*9250*/  IMAD.U32 R34, R33, 0x10000, RZ ;  /* 0x0001000021227824 */ /* 0x000fe200078e00ff */
[--C-:B------:R-:W-:Y:S02]  /*9260*/  SHF.R.U64 R37, R6, 0x10, R7.reuse ;  /* 0x0000001006257819 */ /* 0x100fe40000001207 */
[----:B------:R-:W-:Y:S02]  /*9270*/  SHF.R.U32.HI R38, RZ, 0x10, R7 ;  /* 0x00000010ff267819 */ /* 0x000fe40000011607 */
[----:B------:R-:W-:-:S02]  /*9280*/  PRMT R35, R51, 0x5410, R35 ;  /* 0x0000541033237816 */ /* 0x000fc40000000023 */
[----:B------:R-:W-:Y:S02]  /*9290*/  PRMT R29, R53, 0x5410, R29 ;  /* 0x00005410351d7816 */ /* 0x000fe4000000001d */
[C---:B------:R-:W-:Y:S02]  /*92a0*/  PRMT R31, R21.reuse, 0x5410, R31 ;  /* 0x00005410151f7816 */ /* 0x040fe4000000001f */
[----:B------:R-:W-:Y:S01]  /*92b0*/  PRMT R32, R21, 0x5432, R32 ;  /* 0x0000543215207816 */ /* 0x000fe20000000020 */
[----:B------:R-:W-:Y:S01]  /*92c0*/  IMAD.U32 R36, R35, 0x10000, RZ ;  /* 0x0001000023247824 */ /* 0x000fe200078e00ff */
[----:B------:R-:W-:Y:S01]  /*92d0*/  PRMT R38, R50, 0x5432, R38 ;  /* 0x0000543232267816 */ /* 0x000fe20000000026 */
[----:B------:R-:W-:Y:S01]  /*92e0*/  IMAD.U32 R30, R29, 0x10000, RZ ;  /* 0x000100001d1e7824 */ /* 0x000fe200078e00ff */
[----:B0-----:R-:W-:Y:S01]  /*92f0*/  LOP3.LUT R4, R12, 0xffff0000, RZ, 0xc0, !PT ;  /* 0xffff00000c047812 */ /* 0x001fe200078ec0ff */
[C---:B------:R-:W-:Y:S01]  /*9300*/  IMAD.U32 R6, R14.reuse, 0x10000, RZ ;  /* 0x000100000e067824 */ /* 0x040fe200078e00ff */
[----:B------:R-:W-:Y:S01]  /*9310*/  LOP3.LUT R7, R14, 0xffff0000, RZ, 0xc0, !PT ;  /* 0xffff00000e077812 */ /* 0x000fe200078ec0ff */
[----:B------:R-:W-:Y:S01]  /*9320*/  IMAD.U32 R5, R13, 0x10000, RZ ;  /* 0x000100000d057824 */ /* 0x000fe200078e00ff */
[C---:B------:R-:W-:Y:S01]  /*9330*/  LOP3.LUT R14, R15.reuse, 0xffff0000, RZ, 0xc0, !PT ;  /* 0xffff00000f0e7812 */ /* 0x040fe200078ec0ff */
[----:B------:R-:W-:Y:S01]  /*9340*/  IMAD.U32 R8, R15, 0x10000, RZ ;  /* 0x000100000f087824 */ /* 0x000fe200078e00ff */
[----:B------:R-:W-:-:S02]  /*9350*/  LOP3.LUT R33, R33, 0xffff0000, RZ, 0xc0, !PT ;  /* 0xffff000021217812 */ /* 0x000fc400078ec0ff */
[----:B------:R-:W-:Y:S02]  /*9360*/  PRMT R37, R52, 0x5410, R37 ;  /* 0x0000541034257816 */ /* 0x000fe40000000025 */
[----:B------:R-:W-:Y:S02]  /*9370*/  LOP3.LUT R35, R35, 0xffff0000, RZ, 0xc0, !PT ;  /* 0xffff000023237812 */ /* 0x000fe400078ec0ff */
[----:B------:R-:W-:Y:S01]  /*9380*/  LOP3.LUT R29, R29, 0xffff0000, RZ, 0xc0, !PT ;  /* 0xffff00001d1d7812 */ /* 0x000fe200078ec0ff */
[----:B--2---:R-:W-:-:S04]  /*9390*/  IMAD.IADD R3, R3, 0x1, R0 ;  /* 0x0000000103037824 */ /* 0x004fc800078e0200 */
[----:B------:R-:W-:-:S05]  /*93a0*/  IMAD R3, R3, 0x2, R2 ;  /* 0x0000000203037824 */ /* 0x000fca00078e0202 */
[----:B------:R-:W0:Y:S01]  /*93b0*/  LDS.128 R24, [R3+0x20400] ;  /* 0x0204000003187984 */ /* 0x000e220000000c00 */
[----:B------:R-:W-:Y:S01]  /*93c0*/  IMAD.U32 R0, R12, 0x10000, RZ ;  /* 0x000100000c007824 */ /* 0x000fe200078e00ff */
[----:B------:R-:W-:Y:S01]  /*93d0*/  LOP3.LUT R12, R13, 0xffff0000, RZ, 0xc0, !PT ;  /* 0xffff00000d0c7812 */ /* 0x000fe200078ec0ff */
[C---:B0-----:R-:W-:Y:S01]  /*93e0*/  IMAD.U32 R9, R24.reuse, 0x10000, RZ ;  /* 0x0001000018097824 */ /* 0x041fe200078e00ff */
        /* <DEDUP_REMOVED lines=8> */
[C---:B------:R-:W-:Y:S01]  /*9470*/  FMUL.FTZ R39, R9.reuse, R34 ;  /* 0x0000002209277220 */ /* 0x040fe20000410000 */
[-C--:B------:R-:W-:Y:S01]  /*9480*/  FMUL.FTZ R27, R9, R25.reuse ;  /* 0x00000019091b7220 */ /* 0x080fe20000410000 */
[C---:B------:R-:W-:Y:S02]  /*9490*/  FMUL.FTZ R40, R11.reuse, R36 ;  /* 0x000000240b287220 */ /* 0x040fe40000410000 */
[C---:B------:R-:W-:Y:S01]  /*94a0*/  FFMA.FTZ R39, R0.reuse, R25, -R39 ;  /* 0x0000001900277223 */ /* 0x040fe20000010827 */
[----:B------:R-:W-:Y:S01]  /*94b0*/  FFMA.FTZ R27, R0, R34, R27 ;  /* 0x00000022001b7223 */ /* 0x000fe2000001001b */
[----:B------:R-:W-:Y:S02]  /*94c0*/  IMAD.U32 R0, R32, 0x10000, RZ ;  /* 0x0001000020007824 */ /* 0x000fe400078e00ff */
[-C--:B------:R-:W-:Y:S01]  /*94d0*/  FMUL.FTZ R34, R11, R30.reuse ;  /* 0x0000001e0b227220 */ /* 0x080fe20000410000 */
[----:B------:R-:W-:Y:S02]  /*94e0*/  IMAD.U32 R9, R38, 0x10000, RZ ;  /* 0x0001000026097824 */ /* 0x000fe400078e00ff */
[----:B------:R-:W-:Y:S01]  /*94f0*/  FFMA.FTZ R40, R5, R30, -R40 ;  /* 0x0000001e05287223 */ /* 0x000fe20000010828 */
[----:B------:R-:W-:Y:S01]  /*9500*/  FMUL.FTZ R30, R21, R0 ;  /* 0x00000000151e7220 */ /* 0x000fe20000410000 */
[----:B------:R-:W-:Y:S01]  /*9510*/  FFMA.FTZ R34, R5, R36, R34 ;  /* 0x0000002405227223 */ /* 0x000fe20000010022 */
[-C--:B------:R-:W-:Y:S01]  /*9520*/  FMUL.FTZ R11, R21, R9.reuse ;  /* 0x00000009150b7220 */ /* 0x080fe20000410000 */
[----:B------:R-:W-:Y:S01]  /*9530*/  LOP3.LUT R5, R28, 0xffff0000, RZ, 0xc0, !PT ;  /* 0xffff00001c057812 */ /* 0x000fe200078ec0ff */
[----:B------:R-:W-:Y:S01]  /*9540*/  FFMA.FTZ R30, R8, R9, R30 ;  /* 0x00000009081e7223 */ /* 0x000fe2000001001e */
[----:B------:R-:W-:Y:S01]  /*9550*/  FMUL.FTZ R9, R10, R33 ;  /* 0x000000210a097220 */ /* 0x000fe20000410000 */
[----:B------:R-:W-:Y:S01]  /*9560*/  FFMA.FTZ R21, R8, R0, -R11 ;  /* 0x0000000008157223 */ /* 0x000fe2000001080b */
[----:B------:R-:W-:-:S02]  /*9570*/  IMAD.U32 R8, R37, 0x10000, RZ ;  /* 0x0001000025087824 */ /* 0x000fc400078e00ff */
[-C--:B------:R-:W-:Y:S01]  /*9580*/  FMUL.FTZ R11, R10, R5.reuse ;  /* 0x000000050a0b7220 */ /* 0x080fe20000410000 */
[----:B------:R-:W-:Y:S01]  /*9590*/  FFMA.FTZ R10, R4, R5, -R9 ;  /* 0x00000005040a7223 */ /* 0x000fe20000010809 */
[----:B------:R-:W-:Y:S02]  /*95a0*/  IMAD.U32 R0, R31, 0x10000, RZ ;  /* 0x000100001f007824 */ /* 0x000fe400078e00ff */
[C---:B------:R-:W-:Y:S01]  /*95b0*/  FMUL.FTZ R9, R13.reuse, R8 ;  /* 0x000000080d097220 */ /* 0x040fe20000410000 */
[C---:B------:R-:W-:Y:S01]  /*95c0*/  FMUL.FTZ R5, R24.reuse, R35 ;  /* 0x0000002318057220 */ /* 0x040fe20000410000 */
[----:B------:R-:W-:Y:S01]  /*95d0*/  FMUL.FTZ R28, R24, R29 ;  /* 0x0000001d181c7220 */ /* 0x000fe20000410000 */
[----:B------:R-:W-:Y:S01]  /*95e0*/  FFMA.FTZ R24, R4, R33, R11 ;  /* 0x0000002104187223 */ /* 0x000fe2000001000b */
[-C--:B------:R-:W-:Y:S01]  /*95f0*/  FMUL.FTZ R13, R13, R0.reuse ;  /* 0x000000000d0d7220 */ /* 0x080fe20000410000 */
[----:B------:R-:W-:Y:S01]  /*9600*/  FFMA.FTZ R11, R6, R0, -R9 ;  /* 0x00000000060b7223 */ /* 0x000fe20000010809 */
[----:B------:R-:W-:Y:S01]  /*9610*/  LOP3.LUT R4, R37, 0xffff0000, RZ, 0xc0, !PT ;  /* 0xffff000025047812 */ /* 0x000fe200078ec0ff */
[----:B------:R-:W-:Y:S01]  /*9620*/  FFMA.FTZ R29, R12, R29, -R5 ;  /* 0x0000001d0c1d7223 */ /* 0x000fe20000010805 */
[----:B------:R-:W-:-:S02]  /*9630*/  LOP3.LUT R0, R31, 0xffff0000, RZ, 0xc0, !PT ;  /* 0xffff00001f007812 */ /* 0x000fc400078ec0ff */
[----:B------:R-:W-:Y:S02]  /*9640*/  LOP3.LUT R9, R38, 0xffff0000, RZ, 0xc0, !PT ;  /* 0xffff000026097812 */ /* 0x000fe400078ec0ff */
[----:B------:R-:W-:Y:S01]  /*9650*/  LOP3.LUT R5, R32, 0xffff0000, RZ, 0xc0, !PT ;  /* 0xffff000020057812 */ /* 0x000fe200078ec0ff */
[----:B------:R-:W-:Y:S01]  /*9660*/  FFMA.FTZ R13, R6, R8, R13 ;  /* 0x00000008060d7223 */ /* 0x000fe2000001000d */
        /* <DEDUP_REMOVED lines=19> */
.L_x_5503:
[----:B------:R-:W-:Y:S05]  /*97a0*/  BSYNC B0 ;  /* 0x0000000000007941 */ /* 0x000fea0003800000 */
.L_x_5489:
        /* <DEDUP_REMOVED lines=8> */
.L_x_5486:
[----:B------:R-:W-:-:S13]  /*9830*/  ISETP.NE.AND P0, PT, R187, 0x3, PT ;  /* 0x00000003bb00780c */ /* 0x000fda0003f05270 */
[----:B------:R-:W-:Y:S05]  /*9840*/  @!P0 BRA `(.L_x_5516) ;  /* 0x0000000000048947 */ /* 0x000fea0003800000 */
[----:B------:R-:W-:Y:S01]  /*9850*/  BPT.TRAP 0x1 ;  /* 0x000000040000795c */ /* 0x000fe20000300000 */
.L_x_5516:
[----:B------:R-:W-:Y:S01]  /*9860*/  IMAD R169, R18, 0x8, R2 ;  /* 0x0000000812a97824 */ /* 0x000fe200078e0202 */
[----:B------:R-:W-:-:S04]  /*9870*/  SHF.L.U32 R56, R19, 0x1f, RZ ;  /* 0x0000001f13387819 */ /* 0x000fc800000006ff */
[----:B------:R0:W0:Y:S01]  /*9880*/  SYNCS.PHASECHK.TRANS64.TRYWAIT P1, [R169+URZ+0x38830], R56 ;  /* 0x03883038a90075a7 */ /* 0x000022000802017f */
[----:B------:R-:W-:Y:S05]  /*9890*/  @!P0 BRA `(.L_x_5517) ;  /* 0x0000000000048947 */ /* 0x000fea0003800000 */
[----:B------:R-:W-:Y:S01]  /*98a0*/  BPT.TRAP 0x1 ;  /* 0x000000040000795c */ /* 0x000fe20000300000 */
.L_x_5517:
[C---:B--2---:R-:W-:Y:S02]  /*98b0*/  VIADD R0, R2.reuse, 0x22400 ;  /* 0x0002240002007836 */ /* 0x044fe40000000000 */
[----:B01-3--:R-:W-:-:S03]  /*98c0*/  VIADD R3, R2, 0x20400 ;  /* 0x0002040002037836 */ /* 0x00bfc60000000000 */
[----:B------:R-:W-:Y:S02]  /*98d0*/  SHF.R.U32.HI R0, RZ, 0x4, R0 ;  /* 0x00000004ff007819 */ /* 0x000fe40000011600 */
[----:B------:R-:W-:Y:S02]  /*98e0*/  SHF.R.U32.HI R3, RZ, 0x4, R3 ;  /* 0x00000004ff037819 */ /* 0x000fe40000011603 */
[----:B------:R-:W-:Y:S02]  /*98f0*/  LOP3.LUT R0, R0, 0x3fff, RZ, 0xc0, !PT ;  /* 0x00003fff00007812 */ /* 0x000fe400078ec0ff */
[----:B------:R-:W-:Y:S02]  /*9900*/  LOP3.LUT R3, R3, 0x3fff, RZ, 0xc0, !PT ;  /* 0x00003fff03037812 */ /* 0x000fe400078ec0ff */
[----:B----4-:R-:W-:Y:S01]  /*9910*/  LOP3.LUT R14, R0, 0x10000, RZ, 0xfc, !PT ;  /* 0x00010000000e7812 */ /* 0x010fe200078efcff */
[----:B------:R-:W-:Y:S06]  /*9920*/  @P1 BRA `(.L_x_5518) ;  /* 0x0000000000081947 */ /* 0x000fec0003800000 */
[----:B------:R-:W0:Y:S02]  /*9930*/  SYNCS.PHASECHK.TRANS64.TRYWAIT P1, [R169+URZ+0x38830], R56 ;  /* 0x03883038a90075a7 */ /* 0x000e24000802017f */
[----:B0-----:R-:W-:Y:S05]  /*9940*/  @!P1 BRA `(.L_x_5519) ;  /* 0x0000017c00849947 */ /* 0x001fea0003800000 */
.L_x_5518:
        /* <DEDUP_REMOVED lines=13> */
[----:B------:R-:W-:Y:S01]  /*9a20*/  SHF.L.U32 R3, R20, 0x1f, RZ ;  /* 0x0000001f14037819 */ /* 0x000fe200000006ff */
[----:B------:R-:W-:Y:S01]  /*9a30*/  IMAD.MOV.U32 R9, RZ, RZ, 0x40000040 ;  /* 0x40000040ff097424 */ /* 0x000fe200078e00ff */
[----:B------:R-:W-:Y:S01]  /*9a40*/  BSSY B0, `(.L_x_5520) ;  /* 0x0000022000007945 */ /* 0x000fe20003800000 */
[----:B------:R-:W-:-:S02]  /*9a50*/  VIADD R10, R4, 0x4 ;  /* 0x00000004040a7836 */ /* 0x000fc40000000000 */
[----:B------:R-:W-:Y:S02]  /*9a60*/  IMAD.MOV.U32 R11, RZ, RZ, 0x40000040 ;  /* 0x40000040ff0b7424 */ /* 0x000fe400078e00ff */
[----:B------:R-:W-:-:S04]  /*9a70*/  IMAD.MOV.U32 R7, RZ, RZ, 0x40000040 ;  /* 0x40000040ff077424 */ /* 0x000fc800078e00ff */
[----:B------:R-:W-:Y:S01]  /*9a80*/  HGMMA.64x64x16.F32.BF16 R24, gdesc[UR4], RZ, !UPT, gsb0 ;  /* 0x00e00000041879f0 */ /* 0x000fe2000c0018ff */
        /* <DEDUP_REMOVED lines=27> */
[----:B------:R-:W1:Y:S02]  /*9c40*/  SYNCS.PHASECHK.TRANS64.TRYWAIT P1, [R2+URZ+0x38810], R3 ;  /* 0x03881003020075a7 */ /* 0x000e64000802017f */
[----:B-1----:R-:W-:Y:S05]  /*9c50*/  @!P1 BRA `(.L_x_5521) ;  /* 0x0000017800d49947 */ /* 0x002fea0003800000 */
.L_x_5786:
[----:B------:R-:W-:Y:S05]  /*9c60*/  BSYNC B0 ;  /* 0x0000000000007941 */ /* 0x000fea0003800000 */
.L_x_5520:
[----:B------:R-:W-:Y:S05]  /*9c70*/  @!P0 BRA `(.L_x_5522) ;  /* 0x0000000000048947 */ /* 0x000fea0003800000 */
[----:B------:R-:W-:Y:S01]  /*9c80*/  BPT.TRAP 0x1 ;  /* 0x000000040000795c */ /* 0x000fe20000300000 */
.L_x_5522:
[----:B------:R2:W3:Y:S01]  /*9c90*/  SYNCS.PHASECHK.TRANS64.TRYWAIT P2, [R169+URZ+0x38850], R56 ;  /* 0x03885038a90075a7 */ /* 0x0004e2000804017f */
[----:B------:R-:W-:Y:S05]  /*9ca0*/  @!P0 BRA `(.L_x_5523) ;  /* 0x0000000000048947 */ /* 0x000fea0003800000 */
[----:B------:R-:W-:Y:S01]  /*9cb0*/  BPT.TRAP 0x1 ;  /* 0x000000040000795c */ /* 0x000fe20000300000 */
.L_x_5523:
[----:B------:R-:W1:Y:S01]  /*9cc0*/  S2R R0, SR_TID.X ;  /* 0x0000000000007919 */ /* 0x000e620000002100 */
[----:B------:R-:W-:Y:S01]  /*9cd0*/  BSSY B0, `(.L_x_5524) ;  /* 0x0000009000007945 */ /* 0x000fe20003800000 */
[----:B-1----:R-:W-:Y:S01]  /*9ce0*/  LOP3.LUT R3, R0, 0x7f, RZ, 0xc0, !PT ;  /* 0x0000007f00037812 */ /* 0x002fe200078ec0ff */
[----:B------:R-:W-:-:S03]  /*9cf0*/  VIADD R0, R2, 0x400 ;  /* 0x0000040002007836 */ /* 0x000fc60000000000 */
[----:B------:R-:W-:Y:S02]  /*9d00*/  ISETP.NE.AND P1, PT, R3, RZ, PT ;  /* 0x000000ff0300720c */ /* 0x000fe40003f25270 */
[----:B------:R-:W-:-:S04]  /*9d10*/  SHF.R.U32.HI R0, RZ, 0x4, R0 ;  /* 0x00000004ff007819 */ /* 0x000fc80000011600 */
[----:B------:R-:W-:Y:S01]  /*9d20*/  LOP3.LUT R0, R0, 0x3fff, RZ, 0xc0, !PT ;  /* 0x00003fff00007812 */ /* 0x000fe200078ec0ff */
[----:B---3--:R-:W-:Y:S06]  /*9d30*/  @P2 BRA `(.L_x_5525) ;  /* 0x0000000000082947 */ /* 0x008fec0003800000 */
[----:B------:R-:W1:Y:S02]  /*9d40*/  SYNCS.PHASECHK.TRANS64.TRYWAIT P2, [R169+URZ+0x38850], R56 ;  /* 0x03885038a90075a7 */ /* 0x000e64000804017f */
[----:B-1----:R-:W-:Y:S05]  /*9d50*/  @!P2 BRA `(.L_x_5526) ;  /* 0x0000017800a8a947 */ /* 0x002fea0003800000 */
.L_x_5525:
[----:B------:R-:W-:Y:S05]  /*9d60*/  BSYNC B0 ;  /* 0x0000000000007941 */ /* 0x000fea0003800000 */
.L_x_5524:
[----:B------:R-:W-:Y:S05]  /*9d70*/  WARPSYNC.ALL ;  /* 0x0000000000007948 */ /* 0x000fea0003800000 */
[----:B------:R-:W-:Y:S01]  /*9d80*/  LOP3.LUT R15, R0, 0x10000, RZ, 0xfc, !PT ;  /* 0x00010000000f7812 */ /* 0x000fe200078efcff */
[----:B------:R-:W-:Y:S01]  /*9d90*/  VIADD R0, R2, 0x26400 ;  /* 0x0002640002007836 */ /* 0x000fe20000000000 */
[----:B------:R-:W-:-:S03]  /*9da0*/  WARPGROUP.ARRIVE ;  /* 0x00000000000079c5 */ /* 0x000fc60000000000 */
[----:B------:R-:W-:-:S03]  /*9db0*/  IMAD R20, R18, 0x1000, R15 ;  /* 0x0000100012147824 */ /* 0x000fc600078e020f */
[----:B------:R-:W3:Y:S01]  /*9dc0*/  S2R R3, SR_TID.X ;  /* 0x0000000000037919 */ /* 0x000ee20000002100 */
[----:B------:R-:W-:Y:S01]  /*9dd0*/  IMAD.MOV.U32 R21, RZ, RZ, 0x40000040 ;  /* 0x40000040ff157424 */ /* 0x000fe200078e00ff */
[----:B------:R-:W-:Y:S01]  /*9de0*/  SHF.R.U32.HI R0, RZ, 0x4, R0 ;  /* 0x00000004ff007819 */ /* 0x000fe20000011600 */
[----:B------:R-:W-:Y:S01]  /*9df0*/  IMAD.MOV.U32 R7, RZ, RZ, 0x40000040 ;  /* 0x40000040ff077424 */ /* 0x000fe200078e00ff */
[C---:B------:R-:W-:Y:S01]  /*9e00*/  R2UR UR6, R20.reuse ;  /* 0x00000000140672ca */ /* 0x040fe200000e0000 */
[----:B012---:R-:W-:Y:S01]  /*9e10*/  VIADD R56, R20, 0x2 ;  /* 0x0000000214387836 */ /* 0x007fe20000000000 */
        /* <DEDUP_REMOVED lines=10> */
[----:B------:R-:W-:Y:S01]  /*9ec0*/  ULDC UR36, c[0x0][0xa80] ;  /* 0x0002a00000247ab9 */ /* 0x000fe20000000800 */
[----:B------:R-:W-:Y:S01]  /*9ed0*/  IMAD.MOV.U32 R67, RZ, RZ, 0x40000040 ;  /* 0x40000040ff437424 */ /* 0x000fe200078e00ff */
[----:B------:R-:W-:Y:S01]  /*9ee0*/  ULDC UR37, c[0x0][0xa80] ;  /* 0x0002a00000257ab9 */ /* 0x000fe20000000800 */
[----:B------:R-:W-:Y:S01]  /*9ef0*/  IMAD.MOV.U32 R65, RZ, RZ, 0x40000040 ;  /* 0x40000040ff417424 */ /* 0x000fe200078e00ff */
[----:B------:R-:W-:Y:S07]  /*9f00*/  BSSY B0, `(.L_x_5527) ;  /* 0x000061f000007945 */ /* 0x000fee0003800000 */
        /* <DEDUP_REMOVED lines=9> */
[----:B---3--:R-:W-:-:S05]  /*9fa0*/  SHF.R.U32.HI R3, RZ, 0x7, R3 ;  /* 0x00000007ff037819 */ /* 0x008fca0000011603 */
        /* <DEDUP_REMOVED lines=182> */
[----:B------:R-:W-:-:S02]  /*ab10*/  IMAD.MOV.U32 R3, RZ, RZ, 0x28 ;  /* 0x00000028ff037424 */ /* 0x000fc400078e00ff */
        /* <DEDUP_REMOVED lines=14> */
[CC--:B------:R-:W-:Y:S02]  /*ac00*/  IADD3 R58, R3.reuse, R21.reuse, R6 ;  /* 0x00000015033a7210 */ /* 0x0c0fe40007ffe006 */
[----:B------:R-:W-:Y:S01]  /*ac10*/  IADD3 R56, R3, R21, R20 ;  /* 0x0000001503387210 */ /* 0x000fe20007ffe014 */
        /* <DEDUP_REMOVED lines=11> */
[----:B------:R-:W-:Y:S01]  /*acd0*/  VIADD R59, R20, 0xa00 ;  /* 0x00000a00143b7836 */ /* 0x000fe20000000000 */
[----:B------:R-:W-:Y:S02]  /*ace0*/  R2UR UR6, R56 ;  /* 0x00000000380672ca */ /* 0x000fe400000e0000 */
[----:B------:R-:W-:Y:S01]  /*acf0*/  R2UR UR7, R57 ;  /* 0x00000000390772ca */ /* 0x000fe200000e0000 */
[----:B------:R-:W-:Y:S02]  /*ad00*/  VIADD R57, R6, 0xa00 ;  /* 0x00000a0006397836 */ /* 0x000fe40000000000 */
[----:B------:R-:W-:-:S02]  /*ad10*/  IMAD.IADD R66, R0, 0x1, R59 ;  /* 0x0000000100427824 */ /* 0x000fc400078e023b */
[----:B------:R-:W-:Y:S02]  /*ad20*/  IMAD.IADD R64, R0, 0x1, R57 ;  /* 0x0000000100407824 */ /* 0x000fe400078e0239 */
[C---:B------:R-:W-:Y:S02]  /*ad30*/  IMAD.IADD R58, R62.reuse, 0x1, R59 ;  /* 0x000000013e3a7824 */ /* 0x040fe400078e023b */
[----:B------:R-:W-:Y:S01]  /*ad40*/  IMAD.IADD R56, R62, 0x1, R57 ;  /* 0x000000013e387824 */ /* 0x000fe200078e0239 */
        /* <DEDUP_REMOVED lines=11> */
[----:B------:R-:W-:-:S02]  /*ae00*/  IMAD.MOV.U32 R59, RZ, RZ, 0x40000040 ;  /* 0x40000040ff3b7424 */ /* 0x000fc400078e00ff */
[----:B------:R-:W-:Y:S01]  /*ae10*/  IMAD.MOV.U32 R57, RZ, RZ, 0x40000040 ;  /* 0x40000040ff397424 */ /* 0x000fe200078e00ff */
        /* <DEDUP_REMOVED lines=71> */
[----:B------:R-:W-:Y:S01]  /*b290*/  VIADD R3, R6, 0xe00 ;  /* 0x00000e0006037836 */ /* 0x000fe20000000000 */
[----:B------:R-:W-:-:S02]  /*b2a0*/  WARPGROUP.DEPBAR.LE gsb0, 0x0 ;  /* 0x00008000000079c5 */ /* 0x000fc40000010000 */
[----:B------:R-:W-:-:S06]  /*b2b0*/  WARPGROUP.ARRIVE ;  /* 0x00000000000079c5 */ /* 0x000fcc0000000000 */
[----:B------:R-:W-:Y:S01]  /*b2c0*/  HGMMA.64x64x16.F32.BF16 R24, gdesc[UR4], R24, gsb0 ;  /* 0x00e00000041879f0 */ /* 0x000fe20008001818 */
[----:B------:R-:W-:Y:S02]  /*b2d0*/  R2UR UR4, R58 ;  /* 0x000000003a0472ca */ /* 0x000fe400000e0000 */
[----:B------:R-:W-:Y:S01]  /*b2e0*/  R2UR UR5, R59 ;  /* 0x000000003b0572ca */ /* 0x000fe200000e0000 */
[----:B------:R-:W-:Y:S01]  /*b2f0*/  VIADD R59, R20, 0xe00 ;  /* 0x00000e00143b7836 */ /* 0x000fe20000000000 */
[----:B------:R-:W-:Y:S01]  /*b300*/  R2UR UR6, R56 ;  /* 0x00000000380672ca */ /* 0x000fe200000e0000 */
[C---:B------:R-:W-:Y:S01]  /*b310*/  IMAD.IADD R56, R0.reuse, 0x1, R3 ;  /* 0x0000000100387824 */ /* 0x040fe200078e0203 */
[----:B------:R-:W-:Y:S01]  /*b320*/  R2UR UR7, R57 ;  /* 0x00000000390772ca */ /* 0x000fe200000e0000 */
[----:B------:R-:W-:Y:S02]  /*b330*/  IMAD.IADD R64, R0, 0x1, R59 ;  /* 0x0000000100407824 */ /* 0x000fe400078e023b */
[----:B------:R-:W-:-:S02]  /*b340*/  IMAD.MOV.U32 R57, RZ, RZ, 0x40000040 ;  /* 0x40000040ff397424 */ /* 0x000fc400078e00ff */
        /* <DEDUP_REMOVED lines=12> */
[----:B------:R-:W-:Y:S01]  /*b410*/  IMAD.MOV.U32 R59, RZ, RZ, 0x40000040 ;  /* 0x40000040ff3b7424 */ /* 0x000fe200078e00ff */
        /* <DEDUP_REMOVED lines=23> */
[----:B------:R-:W-:Y:S01]  /*b590*/  LOP3.LUT R21, R0, 0x6, RZ, 0xc0, !PT ;  /* 0x0000000600157812 */ /* 0x000fe200078ec0ff */
[----:B------:R-:W-:-:S03]  /*b5a0*/  IMAD.IADD R0, R216, 0x1, R195 ;  /* 0x00000001d8007824 */ /* 0x000fc600078e02c3 */
[CC--:B------:R-:W-:Y:S02]  /*b5b0*/  IADD3 R58, R21.reuse, R3.reuse, R6 ;  /* 0x00000003153a7210 */ /* 0x0c0fe40007ffe006 */
[----:B------:R-:W-:Y:S01]  /*b5c0*/  IADD3 R20, R21, R3, R20 ;  /* 0x0000000315147210 */ /* 0x000fe20007ffe014 */
[----:B------:R-:W-:Y:S01]  /*b5d0*/  IMAD.MOV.U32 R21, RZ, RZ, 0x40000040 ;  /* 0x40000040ff157424 */ /* 0x000fe200078e00ff */
[----:B0-----:R-:W-:-:S13]  /*b5e0*/  ISETP.NE.AND P2, PT, R57, 0x1, PT ;  /* 0x000000013900780c */ /* 0x001fda0003f45270 */
[----:B------:R-:W0:Y:S08]  /*b5f0*/  @P2 LDC R3, c[0x0][0x44c] ;  /* 0x00011300ff032b82 */ /* 0x000e300000000800 */
[----:B------:R-:W1:Y:S01]  /*b600*/  @P2 LDC R200, c[0x0][0x44c] ;  /* 0x00011300ffc82b82 */ /* 0x000e620000000800 */
[----:B0-----:R-:W-:Y:S01]  /*b610*/  @P2 IMAD.HI.U32 R3, R0, R3, RZ ;  /* 0x0000000300032227 */ /* 0x001fe200078e00ff */
[----:B------:R-:W-:-:S02]  /*b620*/  WARPGROUP.DEPBAR.LE gsb0, 0x0 ;  /* 0x00008000000079c5 */ /* 0x000fc40000010000 */
[----:B------:R-:W-:-:S06]  /*b630*/  WARPGROUP.ARRIVE ;  /* 0x00000000000079c5 */ /* 0x000fcc0000000000 */
[----:B------:R-:W-:Y:S01]  /*b640*/  HGMMA.64x64x16.F32.BF16 R24, gdesc[UR4], R24, gsb0 ;  /* 0x00e00000041879f0 */ /* 0x000fe20008001818 */
[----:B------:R-:W-:Y:S02]  /*b650*/  R2UR UR4, R58 ;  /* 0x000000003a0472ca */ /* 0x000fe400000e0000 */
[----:B------:R-:W-:Y:S02]  /*b660*/  R2UR UR5, R59 ;  /* 0x000000003b0572ca */ /* 0x000fe400000e0000 */
[----:B------:R-:W-:Y:S02]  /*b670*/  R2UR UR6, R20 ;  /* 0x00000000140672ca */ /* 0x000fe400000e0000 */
[----:B------:R-:W-:Y:S01]  /*b680*/  R2UR UR7, R21 ;  /* 0x00000000150772ca */ /* 0x000fe200000e0000 */
[----:B------:R-:W0:Y:S02]  /*b690*/  @P2 LDC R20, c[0x0][0x450] ;  /* 0x00011400ff142b82 */ /* 0x000e240000000800 */
[----:B0-----:R-:W-:Y:S01]  /*b6a0*/  @P2 SHF.R.U32.HI R0, RZ, R20, R3 ;  /* 0x00000014ff002219 */ /* 0x001fe20000011603 */
[----:B------:R-:W-:-:S02]  /*b6b0*/  IMAD R20, R197, -0x40, R56 ;  /* 0xffffffc0c5147824 */ /* 0x000fc400078e0238 */
[----:B------:R-:W-:Y:S02]  /*b6c0*/  VIADD R197, R197, 0xfffffffe ;  /* 0xfffffffec5c57836 */ /* 0x000fe40000000000 */
[----:B------:R-:W0:Y:S01]  /*b6d0*/  SHFL.IDX PT, R21, R0, RZ, 0x1c1f ;  /* 0x001c1fff00157589 */ /* 0x000e2200000e0000 */
[----:B------:R-:W-:Y:S02]  /*b6e0*/  IADD3 R3, R203, 0x1, R20 ;  /* 0x00000001cb037810 */ /* 0x000fe40007ffe014 */
[----:B------:R-:W-:Y:S01]  /*b6f0*/  IADD3 R20, -R189, R20, R203 ;  /* 0x00000014bd147210 */ /* 0x000fe20007ffe1cb */
[----:B------:R-:W2:Y:S01]  /*b700*/  SHFL.IDX PT, R0, R0, 0x1, 0x1c1f ;  /* 0x003c1f0000007f89 */ /* 0x000ea200000e0000 */
[----:B------:R-:W-:-:S04]  /*b710*/  IADD3 R3, -R194, R3, -R189 ;  /* 0x00000003c2037210 */ /* 0x000fc80007ffe9bd */
[----:B0-----:R-:W-:-:S04]  /*b720*/  VIADDMNMX R21, R21, R3, R20, PT ;  /* 0x0000000315157246 */ /* 0x001fc80003800114 */
[C---:B------:R-:W-:Y:S02]  /*b730*/  ISETP.GT.AND P3, PT, R21.reuse, RZ, PT ;  /* 0x000000ff1500720c */ /* 0x040fe40003f64270 */
[C---:B------:R-:W-:Y:S02]  /*b740*/  ISETP.GT.AND P4, PT, R21.reuse, 0x1, PT ;  /* 0x000000011500780c */ /* 0x040fe40003f84270 */
[----:B------:R-:W-:Y:S02]  /*b750*/  ISETP.GT.AND P5, PT, R21, 0x8, PT ;  /* 0x000000081500780c */ /* 0x000fe40003fa4270 */
[----:B--2---:R-:W-:Y:S01]  /*b760*/  VIADDMNMX R20, R0, R3, R20, PT ;  /* 0x0000000300147246 */ /* 0x004fe20003800114 */
[----:B------:R-:W-:Y:S02]  /*b770*/  WARPGROUP.DEPBAR.LE gsb0, 0x0 ;  /* 0x00008000000079c5 */ /* 0x000fe40000010000 */
[----:B------:R-:W-:-:S06]  /*b780*/  WARPGROUP.ARRIVE ;  /* 0x00000000000079c5 */ /* 0x000fcc0000000000 */
[----:B------:R-:W-:Y:S01]  /*b790*/  HGMMA.64x64x16.F32.BF16 R24, gdesc[UR4], R24, gsb0 ;  /* 0x00e00000041879f0 */ /* 0x000fe20008001818 */
[----:B------:R-:W-:Y:S02]  /*b7a0*/  ULDC UR4, c[0x0][0xa80] ;  /* 0x0002a00000047ab9 */ /* 0x000fe40000000800 */
        /* <DEDUP_REMOVED lines=44> */
[----:B------:R-:W-:Y:S02]  /*ba70*/  ISETP.GT.AND P3, PT, R20, RZ, PT ;  /* 0x000000ff1400720c */ /* 0x000fe40003f64270 */
        /* <DEDUP_REMOVED lines=10> */
[----:B------:R-:W-:Y:S02]  /*bb20*/  FMNMX.FTZ R3, R30, R3, !PT ;  /* 0x000000031e037209 */ /* 0x000fe40007810000 */
[----:B------:R-:W-:Y:S02]  /*bb30*/  FSEL R34, R34, -INF , P4 ;  /* 0xff80000022227808 */ /* 0x000fe40002000000 */
[C---:B------:R-:W-:Y:S02]  /*bb40*/  ISETP.GT.AND P4, PT, R20.reuse, 0x18, PT ;  /* 0x000000181400780c */ /* 0x040fe40003f84270 */
[----:B------:R-:W-:Y:S02]  /*bb50*/  ISETP.GT.AND P5, PT, R20, 0x21, PT ;  /* 0x000000211400780c */ /* 0x000fe40003fa4270 */
[----:B------:R-:W-:-:S02]  /*bb60*/  FSEL R38, R38, -INF , P4 ;  /* 0xff80000026267808 */ /* 0x000fc40002000000 */
[C---:B------:R-:W-:Y:S02]  /*bb70*/  ISETP.GT.AND P4, PT, R20.reuse, 0x20, PT ;  /* 0x000000201400780c */ /* 0x040fe40003f84270 */
[----:B0-----:R-:W-:Y:S02]  /*bb80*/  FMNMX.FTZ R21, R57, R70, !PT ;  /* 0x0000004639157209 */ /* 0x001fe40007810000 */
[----:B------:R-:W-:Y:S02]  /*bb90*/  FSEL R70, R31, -INF , P3 ;  /* 0xff8000001f467808 */ /* 0x000fe40001800000 */
[----:B------:R-:W-:Y:S01]  /*bba0*/  ISETP.GT.AND P3, PT, R20, 0x11, PT ;  /* 0x000000111400780c */ /* 0x000fe20003f64270 */
[----:B------:R-:W0:Y:S01]  /*bbb0*/  SHFL.BFLY PT, R74, R21, 0x1, 0x1f ;  /* 0x0c201f00154a7f89 */ /* 0x000e2200000e0000 */
[----:B------:R-:W-:Y:S02]  /*bbc0*/  FMNMX.FTZ R3, R70, R3, !PT ;  /* 0x0000000346037209 */ /* 0x000fe40007810000 */
[----:B------:R-:W-:-:S02]  /*bbd0*/  FSEL R72, R35, -INF , P3 ;  /* 0xff80000023487808 */ /* 0x000fc40001800000 */
[----:B------:R-:W-:Y:S02]  /*bbe0*/  FMNMX.FTZ R3, R34, R3, !PT ;  /* 0x0000000322037209 */ /* 0x000fe40007810000 */
[----:B------:R-:W-:Y:S02]  /*bbf0*/  ISETP.GT.AND P3, PT, R20, 0x19, PT ;  /* 0x000000191400780c */ /* 0x000fe40003f64270 */
[----:B------:R-:W-:Y:S02]  /*bc00*/  FMNMX.FTZ R3, R72, R3, !PT ;  /* 0x0000000348037209 */ /* 0x000fe40007810000 */
[----:B------:R-:W-:Y:S02]  /*bc10*/  FSEL R42, R42, -INF , P4 ;  /* 0xff8000002a2a7808 */ /* 0x000fe40002000000 */
[----:B------:R-:W-:Y:S02]  /*bc20*/  ISETP.GT.AND P4, PT, R20, 0x28, PT ;  /* 0x000000281400780c */ /* 0x000fe40003f84270 */
[----:B------:R-:W-:-:S02]  /*bc30*/  FSEL R76, R43, -INF , P5 ;  /* 0xff8000002b4c7808 */ /* 0x000fc40002800000 */
[----:B------:R-:W-:Y:S02]  /*bc40*/  FSEL R46, R46, -INF , P4 ;  /* 0xff8000002e2e7808 */ /* 0x000fe40002000000 */
[----:B------:R-:W-:-:S04]  /*bc50*/  ISETP.GT.AND P4, PT, R20, 0x30, PT ;  /* 0x000000301400780c */ /* 0x000fc80003f84270 */
[----:B------:R-:W-:Y:S02]  /*bc60*/  FSEL R50, R50, -INF , P4 ;  /* 0xff80000032327808 */ /* 0x000fe40002000000 */
[----:B0-----:R-:W-:Y:S02]  /*bc70*/  FMNMX.FTZ R0, R21, R74, !PT ;  /* 0x0000004a15007209 */ /* 0x001fe40007810000 */
[----:B------:R-:W-:Y:S02]  /*bc80*/  FSEL R74, R39, -INF , P3 ;  /* 0xff800000274a7808 */ /* 0x000fe40001800000 */
[----:B------:R-:W-:Y:S01]  /*bc90*/  FMNMX.FTZ R21, R38, R3, !PT ;  /* 0x0000000326157209 */ /* 0x000fe20007810000 */
[----:B------:R-:W-:Y:S01]  /*bca0*/  IMAD.U32 R3, RZ, RZ, UR4 ;  /* 0x00000004ff037e24 */ /* 0x000fe2000f8e00ff */
[----:B------:R-:W-:Y:S02]  /*bcb0*/  ISETP.GT.AND P3, PT, R20, 0x29, PT ;  /* 0x000000291400780c */ /* 0x000fe40003f64270 */
[----:B------:R-:W-:Y:S01]  /*bcc0*/  FMNMX.FTZ R21, R74, R21, !PT ;  /* 0x000000154a157209 */ /* 0x000fe20007810000 */
[C---:B------:R-:W-:Y:S01]  /*bcd0*/  FMUL.FTZ R29, R0.reuse, R3 ;  /* 0x00000003001d7220 */ /* 0x040fe20000410000 */
[----:B------:R-:W-:-:S02]  /*bce0*/  FSETP.NEU.FTZ.AND P5, PT, R0, -INF , PT ;  /* 0xff8000000000780b */ /* 0x000fc40003fbd000 */
[----:B------:R-:W-:Y:S02]  /*bcf0*/  FMNMX.FTZ R21, R42, R21, !PT ;  /* 0x000000152a157209 */ /* 0x000fe40007810000 */
[----:B------:R-:W-:Y:S02]  /*bd00*/  FSEL R78, R47, -INF , P3 ;  /* 0xff8000002f4e7808 */ /* 0x000fe40001800000 */
[----:B------:R-:W-:Y:S02]  /*bd10*/  FMNMX.FTZ R21, R76, R21, !PT ;  /* 0x000000154c157209 */ /* 0x000fe40007810000 */
[----:B------:R-:W-:Y:S02]  /*bd20*/  FSEL R29, R29, RZ, P5 ;  /* 0x000000ff1d1d7208 */ /* 0x000fe40002800000 */
[----:B------:R-:W-:Y:S02]  /*bd30*/  FMNMX.FTZ R21, R46, R21, !PT ;  /* 0x000000152e157209 */ /* 0x000fe40007810000 */
[----:B------:R-:W-:Y:S01]  /*bd40*/  ISETP.GT.AND P3, PT, R20, 0x31, PT ;  /* 0x000000311400780c */ /* 0x000fe20003f64270 */
[--C-:B------:R-:W-:Y:S01]  /*bd50*/  FFMA.FTZ R31, R24, R3, -R29.reuse ;  /* 0x00000003181f7223 */ /* 0x100fe2000001081d */
[----:B------:R-:W-:Y:S01]  /*bd60*/  FMNMX.FTZ R21, R78, R21, !PT ;  /* 0x000000154e157209 */ /* 0x000fe20007810000 */
[-CC-:B------:R-:W-:Y:S01]  /*bd70*/  FFMA.FTZ R25, R25, R3.reuse, -R29.reuse ;  /* 0x0000000319197223 */ /* 0x180fe2000001081d */
[----:B------:R-:W-:Y:S01]  /*bd80*/  ISETP.GT.AND P4, PT, R20, 0x38, PT ;  /* 0x000000381400780c */ /* 0x000fe20003f84270 */
[--C-:B------:R-:W-:Y:S01]  /*bd90*/  FFMA.FTZ R28, R28, R3, -R29.reuse ;  /* 0x000000031c1c7223 */ /* 0x100fe2000001081d */
[----:B------:R-:W-:Y:S01]  /*bda0*/  FSEL R24, R51, -INF , P3 ;  /* 0xff80000033187808 */ /* 0x000fe20001800000 */
[----:B------:R-:W-:Y:S01]  /*bdb0*/  MUFU.EX2 R31, R31 ;  /* 0x0000001f001f7308 */ /* 0x000fe20000000800 */
[----:B------:R-:W-:Y:S01]  /*bdc0*/  FMNMX.FTZ R21, R50, R21, !PT ;  /* 0x0000001532157209 */ /* 0x000fe20007810000 */
[-CC-:B------:R-:W-:Y:S01]  /*bdd0*/  FFMA.FTZ R56, R56, R3.reuse, -R29.reuse ;  /* 0x0000000338387223 */ /* 0x180fe2000001081d */
[----:B------:R-:W-:Y:S01]  /*bde0*/  ISETP.GT.AND P3, PT, R20, 0x39, PT ;  /* 0x000000391400780c */ /* 0x000fe20003f64270 */
[-CC-:B------:R-:W-:Y:S01]  /*bdf0*/  FFMA.FTZ R32, R32, R3.reuse, -R29.reuse ;  /* 0x0000000320207223 */ /* 0x180fe2000001081d */
[----:B------:R-:W-:Y:S01]  /*be00*/  FSEL R54, R54, -INF , P4 ;  /* 0xff80000036367808 */ /* 0x000fe20002000000 */
[--C-:B------:R-:W-:Y:S01]  /*be10*/  FFMA.FTZ R58, R58, R3, -R29.reuse ;  /* 0x000000033a3a7223 */ /* 0x100fe2000001081d */
[----:B------:R-:W-:Y:S01]  /*be20*/  FMNMX.FTZ R21, R24, R21, !PT ;  /* 0x0000001518157209 */ /* 0x000fe20007810000 */
[----:B------:R-:W0:Y:S01]  /*be30*/  MUFU.EX2 R152, R25 ;  /* 0x0000001900987308 */ /* 0x000e220000000800 */
[----:B------:R-:W-:Y:S01]  /*be40*/  FSEL R80, R55, -INF , P3 ;  /* 0xff80000037507808 */ /* 0x000fe20001800000 */
        /* <DEDUP_REMOVED lines=8> */
[-CC-:B------:R-:W-:Y:S01]  /*bed0*/  FFMA.FTZ R176, R64, R3.reuse, -R29.reuse ;  /* 0x0000000340b07223 */ /* 0x180fe2000001081d */
[-CC-:B------:R-:W-:Y:S01]  /*bee0*/  FFMA.FTZ R177, R48, R3.reuse, -R29.reuse ;  /* 0x0000000330b17223 */ /* 0x180fe2000001081d */
[----:B------:R-:W2:Y:S01]  /*bef0*/  SHFL.BFLY PT, R20, R21, 0x2, 0x1f ;  /* 0x0c401f0015147f89 */ /* 0x000ea200000e0000 */
[-CC-:B------:R-:W-:Y:S01]  /*bf00*/  FFMA.FTZ R171, R66, R3.reuse, -R29.reuse ;  /* 0x0000000342ab7223 */ /* 0x180fe2000001081d */
[-CC-:B------:R-:W-:Y:S01]  /*bf10*/  FFMA.FTZ R172, R52, R3.reuse, -R29.reuse ;  /* 0x0000000334ac7223 */ /* 0x180fe2000001081d */
[----:B------:R-:W-:Y:S01]  /*bf20*/  FFMA.FTZ R173, R68, R3, -R29 ;  /* 0x0000000344ad7223 */ /* 0x000fe2000001081d */
[----:B------:R-:W3:Y:S01]  /*bf30*/  MUFU.EX2 R33, R56 ;  /* 0x0000003800217308 */ /* 0x000ee20000000800 */
[----:B0-----:R-:W-:Y:S01]  /*bf40*/  FADD.FTZ R25, R31, R152 ;  /* 0x000000981f197221 */ /* 0x001fe20000010000 */
[----:B------:R-:W-:-:S06]  /*bf50*/  F2FP.BF16.F32.PACK_AB R152, R152, R31 ;  /* 0x0000001f9898723e */ /* 0x000fcc00000010ff */
[----:B------:R-:W-:Y:S08]  /*bf60*/  MUFU.EX2 R32, R32 ;  /* 0x0000002000207308 */ /* 0x000ff00000000800 */
[----:B------:R-:W0:Y:S01]  /*bf70*/  MUFU.EX2 R35, R58 ;  /* 0x0000003a00237308 */ /* 0x000e220000000800 */
[----:B---3--:R-:W-:Y:S02]  /*bf80*/  F2FP.BF16.F32.PACK_AB R154, R33, R28 ;  /* 0x0000001c219a723e */ /* 0x008fe400000010ff */
[----:B--2---:R-:W-:-:S05]  /*bf90*/  FMNMX.FTZ R20, R21, R20, !PT ;  /* 0x0000001415147209 */ /* 0x004fca0007810000 */
[----:B------:R-:W-:Y:S01]  /*bfa0*/  MUFU.EX2 R36, R36 ;  /* 0x0000002400247308 */ /* 0x000fe20000000800 */
[----:B------:R-:W2:Y:S07]  /*bfb0*/  SHFL.BFLY PT, R21, R20, 0x1, 0x1f ;  /* 0x0c201f0014157f89 */ /* 0x000eae00000e0000 */
[----:B------:R-:W3:Y:S01]  /*bfc0*/  MUFU.EX2 R37, R60 ;  /* 0x0000003c00257308 */ /* 0x000ee20000000800 */
[----:B0-----:R-:W-:-:S07]  /*bfd0*/  F2FP.BF16.F32.PACK_AB R156, R35, R32 ;  /* 0x00000020239c723e */ /* 0x001fce00000010ff */
[----:B------:R-:W-:Y:S08]  /*bfe0*/  MUFU.EX2 R40, R40 ;  /* 0x0000002800287308 */ /* 0x000ff00000000800 */
[----:B------:R-:W0:Y:S01]  /*bff0*/  MUFU.EX2 R181, R181 ;  /* 0x000000b500b57308 */ /* 0x000e220000000800 */
[----:B--2---:R-:W-:Y:S02]  /*c000*/  FMNMX.FTZ R168, R20, R21, !PT ;  /* 0x0000001514a87209 */ /* 0x004fe40007810000 */
[----:B---3--:R-:W-:-:S02]  /*c010*/  F2FP.BF16.F32.PACK_AB R158, R37, R36 ;  /* 0x00000024259e723e */ /* 0x008fc400000010ff */
[C---:B------:R-:W-:Y:S01]  /*c020*/  FSETP.NEU.FTZ.AND P3, PT, R168.reuse, -INF , PT ;  /* 0xff800000a800780b */ /* 0x040fe20003f7d000 */
[-C--:B------:R-:W-:Y:S02]  /*c030*/  FMUL.FTZ R20, R168, R3.reuse ;  /* 0x00000003a8147220 */ /* 0x080fe40000410000 */
[----:B------:R-:W-:Y:S03]  /*c040*/  MUFU.EX2 R182, R182 ;  /* 0x000000b600b67308 */ /* 0x000fe60000000800 */
[----:B------:R-:W-:Y:S01]  /*c050*/  FSEL R21, R20, RZ, P3 ;  /* 0x000000ff14157208 */ /* 0x000fe20001800000 */
[C---:B------:R-:W-:Y:S02]  /*c060*/  @!P1 VIADD R20, R169.reuse, 0x38840 ;  /* 0x00038840a9149836 */ /* 0x040fe40000000000 */
[----:B------:R-:W-:Y:S02]  /*c070*/  @!P1 VIADD R169, R169, 0x38860 ;  /* 0x00038860a9a99836 */ /* 0x000fe40000000000 */
        /* <DEDUP_REMOVED lines=8> */
[----:B------:R-:W-:Y:S01]  /*c100*/  FFMA.FTZ R183, R42, R3, -R21 ;  /* 0x000000032ab77223 */ /* 0x000fe20000010815 */
[----:B------:R-:W-:Y:S01]  /*c110*/  @!P1 PRMT R20, RZ, 0x654, R20 ;  /* 0x00000654ff149816 */ /* 0x000fe20000000014 */
[----:B------:R-:W-:Y:S01]  /*c120*/  FADD.FTZ R42, R28, R25 ;  /* 0x000000191c2a7221 */ /* 0x000fe20000010000 */
[----:B------:R-:W-:-:S02]  /*c130*/  IMAD.MOV.U32 R25, RZ, RZ, 0x40000040 ;  /* 0x40000040ff197424 */ /* 0x000fc400078e00ff */
[-CC-:B------:R-:W-:Y:S01]  /*c140*/  FFMA.FTZ R74, R74, R3.reuse, -R21.reuse ;  /* 0x000000034a4a7223 */ /* 0x180fe20000010815 */
[-CC-:B------:R-:W-:Y:S01]  /*c150*/  FFMA.FTZ R198, R76, R3.reuse, -R21.reuse ;  /* 0x000000034cc67223 */ /* 0x180fe20000010815 */
[----:B------:R-:W2:Y:S01]  /*c160*/  MUFU.EX2 R27, R27 ;  /* 0x0000001b001b7308 */ /* 0x000ea20000000800 */
[-CC-:B------:R-:W-:Y:S01]  /*c170*/  FFMA.FTZ R178, R46, R3.reuse, -R21.reuse ;  /* 0x000000032eb27223 */ /* 0x180fe20000010815 */
[-CC-:B------:R-:W-:Y:S01]  /*c180*/  FFMA.FTZ R179, R78, R3.reuse, -R21.reuse ;  /* 0x000000034eb37223 */ /* 0x180fe20000010815 */
[-CC-:B------:R-:W-:Y:S01]  /*c190*/  FFMA.FTZ R180, R50, R3.reuse, -R21.reuse ;  /* 0x0000000332b47223 */ /* 0x180fe20000010815 */
[----:B------:R3:W-:Y:S01]  /*c1a0*/  @!P1 SYNCS.ARRIVE.TRANS64.RED.A1T0 RZ, [R20+URZ], RZ ;  /* 0x000000ff14ff99a7 */ /* 0x0007e2000810043f */
[-CC-:B------:R-:W-:Y:S01]  /*c1b0*/  FFMA.FTZ R174, R24, R3.reuse, -R21.reuse ;  /* 0x0000000318ae7223 */ /* 0x180fe20000010815 */
[-CC-:B------:R-:W-:Y:S01]  /*c1c0*/  FFMA.FTZ R175, R54, R3.reuse, -R21.reuse ;  /* 0x0000000336af7223 */ /* 0x180fe20000010815 */
[----:B------:R-:W-:Y:S01]  /*c1d0*/  FFMA.FTZ R170, R80, R3, -R21 ;  /* 0x0000000350aa7223 */ /* 0x000fe20000010815 */
[----:B------:R-:W4:Y:S01]  /*c1e0*/  MUFU.EX2 R30, R30 ;  /* 0x0000001e001e7308 */ /* 0x000f220000000800 */
[----:B------:R-:W-:Y:S01]  /*c1f0*/  IMAD.MOV.U32 R21, RZ, RZ, 0x40000040 ;  /* 0x40000040ff157424 */ /* 0x000fe200078e00ff */
[----:B------:R-:W-:Y:S01]  /*c200*/  R2UR UR11, R25 ;  /* 0x00000000190b72ca */ /* 0x000fe200000e0000 */
[----:B---3--:R-:W-:Y:S01]  /*c210*/  IMAD R20, R18, 0x1000, R191 ;  /* 0x0000100012147824 */ /* 0x008fe200078e02bf */
[----:B0-----:R-:W-:-:S02]  /*c220*/  F2FP.BF16.F32.PACK_AB R160, R181, R40 ;  /* 0x00000028b5a0723e */ /* 0x001fc400000010ff */
[----:B------:R-:W-:Y:S02]  /*c230*/  R2UR UR7, R21 ;  /* 0x00000000150772ca */ /* 0x000fe400000e0000 */
[----:B------:R-:W0:Y:S01]  /*c240*/  MUFU.EX2 R155, R70 ;  /* 0x00000046009b7308 */ /* 0x000e220000000800 */
[----:B--2---:R-:W-:Y:S01]  /*c250*/  FADD.FTZ R29, R26, R27 ;  /* 0x0000001b1a1d7221 */ /* 0x004fe20000010000 */
[C---:B------:R-:W-:Y:S02]  /*c260*/  VIADD R24, R20.reuse, 0x80 ;  /* 0x0000008014187836 */ /* 0x040fe40000000000 */
[----:B------:R-:W-:Y:S01]  /*c270*/  FADD.FTZ R21, R33, R42 ;  /* 0x0000002a21157221 */ /* 0x000fe20000010000 */
[----:B------:R-:W-:Y:S02]  /*c280*/  F2FP.BF16.F32.PACK_AB R153, R27, R26 ;  /* 0x0000001a1b99723e */ /* 0x000fe400000010ff */
[----:B------:R-:W-:Y:S01]  /*c290*/  R2UR UR6, R20 ;  /* 0x00000000140672ca */ /* 0x000fe200000e0000 */
[----:B------:R-:W2:Y:S01]  /*c2a0*/  MUFU.EX2 R34, R34 ;  /* 0x0000002200227308 */ /* 0x000ea20000000800 */
[----:B----4-:R-:W-:Y:S01]  /*c2b0*/  FADD.FTZ R44, R30, R29 ;  /* 0x0000001d1e2c7221 */ /* 0x010fe20000010000 */
[----:B------:R-:W-:Y:S01]  /*c2c0*/  R2UR UR10, R24 ;  /* 0x00000000180a72ca */ /* 0x000fe200000e0000 */
[----:B------:R-:W-:Y:S01]  /*c2d0*/  FADD.FTZ R24, R32, R21 ;  /* 0x0000001520187221 */ /* 0x000fe20000010000 */
[----:B------:R-:W-:-:S03]  /*c2e0*/  @!P1 PRMT R169, RZ, 0x654, R169 ;  /* 0x00000654ffa99816 */ /* 0x000fc600000000a9 */
[----:B------:R-:W-:Y:S01]  /*c2f0*/  FADD.FTZ R21, R35, R24 ;  /* 0x0000001823157221 */ /* 0x000fe20000010000 */
[----:B------:R-:W3:Y:S01]  /*c300*/  MUFU.EX2 R157, R72 ;  /* 0x00000048009d7308 */ /* 0x000ee20000000800 */
[C---:B0-----:R-:W-:Y:S01]  /*c310*/  FADD.FTZ R25, R155.reuse, R44 ;  /* 0x0000002c9b197221 */ /* 0x041fe20000010000 */
[----:B------:R-:W-:Y:S01]  /*c320*/  F2FP.BF16.F32.PACK_AB R155, R155, R30 ;  /* 0x0000001e9b9b723e */ /* 0x000fe200000010ff */
[----:B------:R-:W-:Y:S01]  /*c330*/  BAR.SYNC.DEFER_BLOCKING 0xf, 0x100 ;  /* 0x03c4000000007b1d */ /* 0x000fe20000010000 */
[----:B------:R-:W-:-:S04]  /*c340*/  FADD.FTZ R24, R36, R21 ;  /* 0x0000001524187221 */ /* 0x000fc80000010000 */
[----:B------:R-:W-:Y:S01]  /*c350*/  FADD.FTZ R199, R37, R24 ;  /* 0x0000001825c77221 */ /* 0x000fe20000010000 */
[----:B------:R-:W0:Y:S01]  /*c360*/  MUFU.EX2 R38, R38 ;  /* 0x0000002600267308 */ /* 0x000e220000000800 */
[----:B--2---:R-:W-:Y:S02]  /*c370*/  FADD.FTZ R28, R34, R25 ;  /* 0x00000019221c7221 */ /* 0x004fe40000010000 */
[----:B------:R-:W-:-:S04]  /*c380*/  FADD.FTZ R199, R40, R199 ;  /* 0x000000c728c77221 */ /* 0x000fc80000010000 */
[----:B------:R-:W-:Y:S01]  /*c390*/  FADD.FTZ R199, R181, R199 ;  /* 0x000000c7b5c77221 */ /* 0x000fe20000010000 */
[----:B------:R-:W2:Y:S01]  /*c3a0*/  MUFU.EX2 R159, R74 ;  /* 0x0000004a009f7308 */ /* 0x000ea20000000800 */
[C---:B---3--:R-:W-:Y:S01]  /*c3b0*/  FADD.FTZ R25, R157.reuse, R28 ;  /* 0x0000001c9d197221 */ /* 0x048fe20000010000 */
[----:B------:R-:W-:-:S06]  /*c3c0*/  F2FP.BF16.F32.PACK_AB R157, R157, R34 ;  /* 0x000000229d9d723e */ /* 0x000fcc00000010ff */
[----:B------:R-:W3:Y:S01]  /*c3d0*/  MUFU.EX2 R176, R176 ;  /* 0x000000b000b07308 */ /* 0x000ee20000000800 */
[----:B0-----:R-:W-:Y:S01]  /*c3e0*/  FADD.FTZ R26, R38, R25 ;  /* 0x00000019261a7221 */ /* 0x001fe20000010000 */
[----:B------:R1:W-:Y:S06]  /*c3f0*/  STSM.16.M88.4 [R210+0x36400], R152 ;  /* 0x03640098d2007844 */ /* 0x0003ec0000000200 */
[----:B------:R-:W0:Y:S01]  /*c400*/  MUFU.EX2 R183, R183 ;  /* 0x000000b700b77308 */ /* 0x000e220000000800 */
[C---:B--2---:R-:W-:Y:S01]  /*c410*/  FADD.FTZ R21, R159.reuse, R26 ;  /* 0x0000001a9f157221 */ /* 0x044fe20000010000 */
[----:B------:R-:W-:-:S05]  /*c420*/  F2FP.BF16.F32.PACK_AB R159, R159, R38 ;  /* 0x000000269f9f723e */ /* 0x000fca00000010ff */
[----:B------:R2:W-:Y:S01]  /*c430*/  STSM.16.M88.4 [R211], R156 ;  /* 0x0000009cd3007844 */ /* 0x0005e20000000200 */
[----:B------:R-:W4:Y:S01]  /*c440*/  MUFU.EX2 R198, R198 ;  /* 0x000000c600c67308 */ /* 0x000f220000000800 */
[----:B---3--:R-:W-:Y:S01]  /*c450*/  F2FP.BF16.F32.PACK_AB R162, R176, R182 ;  /* 0x000000b6b0a2723e */ /* 0x008fe200000010ff */
[----:B------:R-:W-:-:S04]  /*c460*/  FADD.FTZ R182, R182, R199 ;  /* 0x000000c7b6b67221 */ /* 0x000fc80000010000 */
[----:B------:R-:W-:Y:S02]  /*c470*/  FADD.FTZ R182, R176, R182 ;  /* 0x000000b6b0b67221 */ /* 0x000fe40000010000 */
[----:B------:R-:W3:Y:S01]  /*c480*/  MUFU.EX2 R178, R178 ;  /* 0x000000b200b27308 */ /* 0x000ee20000000800 */
[----:B0-----:R-:W-:-:S07]  /*c490*/  FADD.FTZ R21, R183, R21 ;  /* 0x00000015b7157221 */ /* 0x001fce0000010000 */
[----:B------:R-:W0:Y:S01]  /*c4a0*/  MUFU.EX2 R179, R179 ;  /* 0x000000b300b37308 */ /* 0x000e220000000800 */
[C---:B----4-:R-:W-:Y:S01]  /*c4b0*/  F2FP.BF16.F32.PACK_AB R161, R198.reuse, R183 ;  /* 0x000000b7c6a1723e */ /* 0x050fe200000010ff */
[----:B------:R-:W-:Y:S02]  /*c4c0*/  FADD.FTZ R198, R198, R21 ;  /* 0x00000015c6c67221 */ /* 0x000fe40000010000 */
[----:B------:R-:W4:Y:S04]  /*c4d0*/  @P2 LDC R21, c[0x0][0x450] ;  /* 0x00011400ff152b82 */ /* 0x000f280000000800 */
[----:B------:R-:W5:Y:S01]  /*c4e0*/  MUFU.EX2 R177, R177 ;  /* 0x000000b100b17308 */ /* 0x000f620000000800 */
[----:B---3--:R-:W-:-:S07]  /*c4f0*/  FADD.FTZ R198, R178, R198 ;  /* 0x000000c6b2c67221 */ /* 0x008fce0000010000 */
[----:B------:R-:W3:Y:S01]  /*c500*/  MUFU.EX2 R171, R171 ;  /* 0x000000ab00ab7308 */ /* 0x000ee20000000800 */
[C---:B0-----:R-:W-:Y:S01]  /*c510*/  F2FP.BF16.F32.PACK_AB R163, R179.reuse, R178 ;  /* 0x000000b2b3a3723e */ /* 0x041fe200000010ff */
[----:B------:R-:W-:-:S04]  /*c520*/  FADD.FTZ R179, R179, R198 ;  /* 0x000000c6b3b37221 */ /* 0x000fc80000010000 */
[----:B------:R2:W-:Y:S02]  /*c530*/  STSM.16.M88.4 [R214], R160 ;  /* 0x000000a0d6007844 */ /* 0x0005e40000000200 */
[----:B------:R-:W-:Y:S01]  /*c540*/  MUFU.EX2 R172, R172 ;  /* 0x000000ac00ac7308 */ /* 0x000fe20000000800 */
[----:B-----5:R-:W-:-:S07]  /*c550*/  FADD.FTZ R182, R177, R182 ;  /* 0x000000b6b1b67221 */ /* 0x020fce0000010000 */
[----:B------:R-:W0:Y:S01]  /*c560*/  MUFU.EX2 R173, R173 ;  /* 0x000000ad00ad7308 */ /* 0x000e220000000800 */
[C---:B---3--:R-:W-:Y:S01]  /*c570*/  F2FP.BF16.F32.PACK_AB R164, R171.reuse, R177 ;  /* 0x000000b1aba4723e */ /* 0x048fe200000010ff */
[----:B------:R-:W-:-:S06]  /*c580*/  FADD.FTZ R171, R171, R182 ;  /* 0x000000b6abab7221 */ /* 0x000fcc0000010000 */
[----:B------:R-:W3:Y:S08]  /*c590*/  MUFU.EX2 R180, R180 ;  /* 0x000000b400b47308 */ /* 0x000ef00000000800 */
[----:B------:R-:W5:Y:S01]  /*c5a0*/  MUFU.EX2 R174, R174 ;  /* 0x000000ae00ae7308 */ /* 0x000f620000000800 */
[----:B0-----:R-:W-:-:S07]  /*c5b0*/  F2FP.BF16.F32.PACK_AB R166, R173, R172 ;  /* 0x000000acada6723e */ /* 0x001fce00000010ff */
[----:B------:R-:W-:Y:S01]  /*c5c0*/  MUFU.EX2 R175, R175 ;  /* 0x000000af00af7308 */ /* 0x000fe20000000800 */
[----:B---3--:R-:W-:-:S07]  /*c5d0*/  FADD.FTZ R179, R180, R179 ;  /* 0x000000b3b4b37221 */ /* 0x008fce0000010000 */
[----:B------:R-:W0:Y:S01]  /*c5e0*/  MUFU.EX2 R170, R170 ;  /* 0x000000aa00aa7308 */ /* 0x000e220000000800 */
[C---:B-----5:R-:W-:Y:S01]  /*c5f0*/  F2FP.BF16.F32.PACK_AB R165, R174.reuse, R180 ;  /* 0x000000b4aea5723e */ /* 0x060fe200000010ff */
[----:B------:R-:W-:Y:S01]  /*c600*/  FADD.FTZ R174, R174, R179 ;  /* 0x000000b3aeae7221 */ /* 0x000fe20000010000 */
[----:B0-----:R-:W-:-:S05]  /*c610*/  F2FP.BF16.F32.PACK_AB R167, R170, R175 ;  /* 0x000000afaaa7723e */ /* 0x001fca00000010ff */
[----:B------:R2:W-:Y:S01]  /*c620*/  STSM.16.M88.4 [R213], R164 ;  /* 0x000000a4d5007844 */ /* 0x0005e20000000200 */
[----:B------:R-:W-:-:S06]  /*c630*/  WARPGROUP.ARRIVE ;  /* 0x00000000000079c5 */ /* 0x000fcc0000000000 */
[----:B------:R-:W-:Y:S03]  /*c640*/  HGMMA.64x256x16.F32.BF16 R24, R152, gdesc[UR4].tnspB, RZ, !UPT, gsb0 ;  /* 0x43e0000498187df0 */ /* 0x000fe6000c0018ff */
[----:B------:R-:W-:Y:S02]  /*c650*/  WARPGROUP.DEPBAR.LE gsb0, 0x0 ;  /* 0x00008000000079c5 */ /* 0x000fe40000010000 */
[----:B------:R-:W-:Y:S01]  /*c660*/  WARPGROUP.ARRIVE ;  /* 0x00000000000079c5 */ /* 0x000fe20000000000 */
[----:B-1----:R-:W-:-:S04]  /*c670*/  @P2 IMAD.HI.U32 R152, R195, R200, RZ ;  /* 0x000000c8c3982227 */ /* 0x002fc800078e00ff */
[----:B------:R-:W-:-:S15]  /*c680*/  IMAD.MOV.U32 R154, RZ, RZ, R195 ;  /* 0x000000ffff9a7224 */ /* 0x000fde00078e00c3 */
[----:B------:R-:W-:-:S03]  /*c690*/  NOP ;  /* 0x0000000000007918 */ /* 0x000fc60000000000 */
[----:B------:R-:W-:Y:S01]  /*c6a0*/  HGMMA.64x256x16.F32.BF16 R24, R156, gdesc[UR8].tnspB, R24, gsb0 ;  /* 0x43e000089c187df0 */ /* 0x000fe20008001818 */
[----:B----4-:R-:W-:Y:S01]  /*c6b0*/  @P2 SHF.R.U32.HI R154, RZ, R21, R152 ;  /* 0x00000015ff9a2219 */ /* 0x010fe20000011698 */
[C---:B------:R-:W-:Y:S02]  /*c6c0*/  VIADD R152, R20.reuse, 0x100 ;  /* 0x0000010014987836 */ /* 0x040fe40000000000 */
[----:B------:R-:W-:Y:S02]  /*c6d0*/  IMAD.MOV.U32 R153, RZ, RZ, 0x40000040 ;  /* 0x40000040ff997424 */ /* 0x000fe400078e00ff */
[----:B------:R-:W-:Y:S01]  /*c6e0*/  VIADD R20, R20, 0x180 ;  /* 0x0000018014147836 */ /* 0x000fe20000000000 */
[----:B------:R-:W-:Y:S01]  /*c6f0*/  R2UR UR6, R152 ;  /* 0x00000000980672ca */ /* 0x000fe200000e0000 */
[----:B------:R-:W-:Y:S01]  /*c700*/  IMAD.MOV.U32 R21, RZ, RZ, 0x40000040 ;  /* 0x40000040ff157424 */ /* 0x000fe200078e00ff */
[----:B------:R-:W-:Y:S01]  /*c710*/  R2UR UR7, R153 ;  /* 0x00000000990772ca */ /* 0x000fe200000e0000 */
[----:B------:R-:W-:-:S02]  /*c720*/  WARPGROUP.DEPBAR.LE gsb0, 0x0 ;  /* 0x00008000000079c5 */ /* 0x000fc40000010000 */
[----:B------:R-:W-:-:S15]  /*c730*/  WARPGROUP.ARRIVE ;  /* 0x00000000000079c5 */ /* 0x000fde0000000000 */
[----:B------:R-:W-:-:S01]  /*c740*/  NOP ;  /* 0x0000000000007918 */ /* 0x000fc20000000000 */
[----:B------:R-:W-:Y:S01]  /*c750*/  HGMMA.64x256x16.F32.BF16 R24, R160, gdesc[UR4].tnspB, R24, gsb0 ;  /* 0x43e00004a0187df0 */ /* 0x000fe20008001818 */
[----:B------:R-:W-:Y:S02]  /*c760*/  R2UR UR6, R20 ;  /* 0x00000000140672ca */ /* 0x000fe400000e0000 */
[----:B------:R-:W-:Y:S02]  /*c770*/  R2UR UR7, R21 ;  /* 0x00000000150772ca */ /* 0x000fe400000e0000 */
[----:B------:R-:W-:-:S04]  /*c780*/  IADD3 R20, R154, R203, -R194 ;  /* 0x000000cb9a147210 */ /* 0x000fc80007ffe8c2 */
[----:B------:R-:W-:-:S04]  /*c790*/  SHF.R.S32.HI R21, RZ, 0x1f, R20 ;  /* 0x0000001fff157819 */ /* 0x000fc80000011414 */
[----:B------:R-:W-:Y:S01]  /*c7a0*/  LEA.HI R21, R21, R20, RZ, 0x6 ;  /* 0x0000001415157211 */ /* 0x000fe200078f30ff */
[----:B------:R-:W-:-:S03]  /*c7b0*/  FADD.FTZ R20, R172, R171 ;  /* 0x000000abac147221 */ /* 0x000fc60000010000 */
[----:B------:R-:W-:Y:S01]  /*c7c0*/  SHF.R.S32.HI R21, RZ, 0x6, R21 ;  /* 0x00000006ff157819 */ /* 0x000fe20000011415 */
[----:B------:R-:W-:-:S03]  /*c7d0*/  FADD.FTZ R20, R173, R20 ;  /* 0x00000014ad147221 */ /* 0x000fc60000010000 */
[----:B------:R-:W-:Y:S01]  /*c7e0*/  VIMNMX R212, RZ, R21, !PT ;  /* 0x00000015ffd47248 */ /* 0x000fe20007fe0100 */
[----:B------:R-:W-:-:S03]  /*c7f0*/  FADD.FTZ R21, R175, R174 ;  /* 0x000000aeaf157221 */ /* 0x000fc60000010000 */
[----:B------:R-:W-:Y:S01]  /*c800*/  ISETP.GE.AND P3, PT, R197, R212, PT ;  /* 0x000000d4c500720c */ /* 0x000fe20003f66270 */
[----:B------:R-:W-:Y:S01]  /*c810*/  FADD.FTZ R21, R170, R21 ;  /* 0x00000015aa157221 */ /* 0x000fe20000010000 */
        /* <DEDUP_REMOVED lines=17> */
[----:B------:R-:W-:Y:S02]  /*c930*/  IMAD.MOV.U32 R198, RZ, RZ, R197 ;  /* 0x000000ffffc67224 */ /* 0x000fe400078e00c5 */
[----:B------:R-:W-:-:S07]  /*c940*/  IMAD.MOV.U32 R200, RZ, RZ, R18 ;  /* 0x000000ffffc87224 */ /* 0x000fce00078e0012 */
.L_x_5539:
[----:B------:R-:W-:-:S05]  /*c950*/  VIADD R18, R200, 0x1 ;  /* 0x00000001c8127836 */ /* 0x000fca0000000000 */
[----:B------:R-:W-:-:S04]  /*c960*/  ISETP.NE.AND P3, PT, R18, 0x2, PT ;  /* 0x000000021200780c */ /* 0x000fc80003f65270 */
[----:B------:R-:W-:Y:S02]  /*c970*/  SEL R0, RZ, 0x1, P3 ;  /* 0x00000001ff007807 */ /* 0x000fe40001800000 */
[----:B------:R-:W-:Y:S02]  /*c980*/  SEL R18, R18, RZ, P3 ;  /* 0x000000ff12127207 */ /* 0x000fe40001800000 */
[----:B------:R-:W-:Y:S01]  /*c990*/  LOP3.LUT R19, R19, R0, RZ, 0x3c, !PT ;  /* 0x0000000013137212 */ /* 0x000fe200078e3cff */
[----:B------:R-:W-:Y:S06]  /*c9a0*/  @!P0 BRA `(.L_x_5529) ;  /* 0x0000000000048947 */ /* 0x000fec0003800000 */
[----:B------:R-:W-:Y:S01]  /*c9b0*/  BPT.TRAP 0x1 ;  /* 0x000000040000795c */ /* 0x000fe20000300000 */
.L_x_5529:
[----:B------:R-:W-:Y:S01]  /*c9c0*/  IMAD R197, R18, 0x8, R2 ;  /* 0x0000000812c57824 */ /* 0x000fe200078e0202 */
[----:B------:R-:W-:-:S04]  /*c9d0*/  SHF.L.U32 R0, R19, 0x1f, RZ ;  /* 0x0000001f13007819 */ /* 0x000fc800000006ff */
[----:B------:R0:W1:Y:S01]  /*c9e0*/  SYNCS.PHASECHK.TRANS64.TRYWAIT P3, [R197+URZ+0x38830], R0 ;  /* 0x03883000c50075a7 */ /* 0x000062000806017f */
[----:B------:R-:W-:Y:S05]  /*c9f0*/  @!P0 BRA `(.L_x_5530) ;  /* 0x0000000000048947 */ /* 0x000fea0003800000 */
[----:B------:R-:W-:Y:S01]  /*ca00*/  BPT.TRAP 0x1 ;  /* 0x000000040000795c */ /* 0x000fe20000300000 */
.L_x_5530:
[----:B------:R-:W-:Y:S01]  /*ca10*/  BSSY B2, `(.L_x_5531) ;  /* 0x0000006000027945 */ /* 0x000fe20003800000 */
[----:B--2---:R-:W-:Y:S02]  /*ca20*/  IMAD R156, R18, 0x200, R14 ;  /* 0x00000200129c7824 */ /* 0x004fe400078e020e */
[----:B------:R-:W-:Y:S01]  /*ca30*/  IMAD.MOV.U32 R157, RZ, RZ, 0x40000040 ;  /* 0x40000040ff9d7424 */ /* 0x000fe200078e00ff */
[----:B-1----:R-:W-:Y:S06]  /*ca40*/  @P3 BRA `(.L_x_5532) ;  /* 0x0000000000083947 */ /* 0x002fec0003800000 */
[----:B------:R-:W1:Y:S02]  /*ca50*/  SYNCS.PHASECHK.TRANS64.TRYWAIT P3, [R197+URZ+0x38830], R0 ;  /* 0x03883000c50075a7 */ /* 0x000e64000806017f */
[----:B-1----:R-:W-:Y:S05]  /*ca60*/  @!P3 BRA `(.L_x_5533) ;  /* 0x0000014c0078b947 */ /* 0x002fea0003800000 */
.L_x_5532:
[----:B------:R-:W-:Y:S05]  /*ca70*/  BSYNC B2 ;  /* 0x0000000000027941 */ /* 0x000fea0003800000 */
.L_x_5531:
        /* <DEDUP_REMOVED lines=36> */
.L_x_5534:
[----:B------:R2:W3:Y:S01]  /*ccc0*/  SYNCS.PHASECHK.TRANS64.TRYWAIT P3, [R197+URZ+0x38850], R0 ;  /* 0x03885000c50075a7 */ /* 0x0004e2000806017f */
[----:B------:R-:W-:Y:S05]  /*ccd0*/  @!P0 BRA `(.L_x_5535) ;  /* 0x0000000000048947 */ /* 0x000fea0003800000 */
[----:B------:R-:W-:Y:S01]  /*cce0*/  BPT.TRAP 0x1 ;  /* 0x000000040000795c */ /* 0x000fe20000300000 */
.L_x_5535:
[----:B------:R-:W-:Y:S04]  /*ccf0*/  BSSY B2, `(.L_x_5536) ;  /* 0x0000004000027945 */ /* 0x000fe80003800000 */
[----:B---3--:R-:W-:Y:S05]  /*cd00*/  @P3 BRA `(.L_x_5537) ;  /* 0x0000000000083947 */ /* 0x008fea0003800000 */
[----:B------:R-:W3:Y:S02]  /*cd10*/  SYNCS.PHASECHK.TRANS64.TRYWAIT P3, [R197+URZ+0x38850], R0 ;  /* 0x03885000c50075a7 */ /* 0x000ee4000806017f */
[----:B---3--:R-:W-:Y:S05]  /*cd20*/  @!P3 BRA `(.L_x_5538) ;  /* 0x0000014800dcb947 */ /* 0x008fea0003800000 */
.L_x_5537:
[----:B------:R-:W-:Y:S05]  /*cd30*/  BSYNC B2 ;  /* 0x0000000000027941 */ /* 0x000fea0003800000 */
.L_x_5536:
        /* <DEDUP_REMOVED lines=346> */
[----:B------:R-:W0:Y:S02]  /*e2e0*/  @P2 LDC R0, c[0x0][0x44c] ;  /* 0x00011300ff002b82 */ /* 0x000e240000000800 */
        /* <DEDUP_REMOVED lines=10> */
[----:B------:R-:W-:Y:S02]  /*e390*/  IMAD.MOV.U32 R207, RZ, RZ, 0x40000040 ;  /* 0x40000040ffcf7424 */ /* 0x000fe400078e00ff */
[----:B------:R-:W-:Y:S01]  /*e3a0*/  IMAD.IADD R208, R3, 0x1, R208 ;  /* 0x0000000103d07824 */ /* 0x000fe200078e02d0 */
[----:B------:R-:W-:Y:S01]  /*e3b0*/  R2UR UR6, R206 ;  /* 0x00000000ce0672ca */ /* 0x000fe200000e0000 */
[----:B------:R-:W-:Y:S01]  /*e3c0*/  IMAD.IADD R206, R205, 0x1, R3 ;  /* 0x00000001cdce7824 */ /* 0x000fe200078e0203 */
[----:B------:R-:W-:Y:S01]  /*e3d0*/  R2UR UR7, R207 ;  /* 0x00000000cf0772ca */ /* 0x000fe200000e0000 */
[----:B------:R-:W-:Y:S01]  /*e3e0*/  IMAD.MOV.U32 R207, RZ, RZ, 0x40000040 ;  /* 0x40000040ffcf7424 */ /* 0x000fe200078e00ff */
[----:B------:R-:W1:Y:S01]  /*e3f0*/  @P2 LDC R3, c[0x0][0x450] ;  /* 0x00011400ff032b82 */ /* 0x000e620000000800 */
[----:B------:R-:W-:-:S04]  /*e400*/  IMAD.IADD R202, R216, 0x1, R195 ;  /* 0x00000001d8ca7824 */ /* 0x000fc800078e02c3 */
[----:B0-----:R-:W-:-:S04]  /*e410*/  @P2 IMAD.HI.U32 R205, R202, R0, RZ ;  /* 0x00000000cacd2227 */ /* 0x001fc800078e00ff */
[----:B------:R-:W-:Y:S01]  /*e420*/  IMAD.MOV.U32 R0, RZ, RZ, R202 ;  /* 0x000000ffff007224 */ /* 0x000fe200078e00ca */
[----:B-1----:R-:W-:Y:S01]  /*e430*/  @P2 SHF.R.U32.HI R0, RZ, R3, R205 ;  /* 0x00000003ff002219 */ /* 0x002fe200000116cd */
[----:B------:R-:W-:Y:S02]  /*e440*/  IMAD.MOV.U32 R205, RZ, RZ, 0x40000040 ;  /* 0x40000040ffcd7424 */ /* 0x000fe400078e00ff */
[----:B------:R-:W-:-:S04]  /*e450*/  IMAD.MOV.U32 R3, RZ, RZ, -0x40 ;  /* 0xffffffc0ff037424 */ /* 0x000fc800078e00ff */
[----:B------:R-:W-:-:S05]  /*e460*/  IMAD R3, R198, R3, 0x1 ;  /* 0x00000001c6037424 */ /* 0x000fca00078e0203 */
[----:B------:R-:W-:-:S05]  /*e470*/  IADD3 R3, R203, R3, -R189 ;  /* 0x00000003cb037210 */ /* 0x000fca0007ffe8bd */
[----:B------:R-:W-:Y:S01]  /*e480*/  IMAD.IADD R3, R3, 0x1, -R194 ;  /* 0x0000000103037824 */ /* 0x000fe200078e0ac2 */
[----:B------:R-:W-:Y:S02]  /*e490*/  WARPGROUP.DEPBAR.LE gsb0, 0x0 ;  /* 0x00008000000079c5 */ /* 0x000fe40000010000 */
[----:B------:R-:W-:-:S06]  /*e4a0*/  WARPGROUP.ARRIVE ;  /* 0x00000000000079c5 */ /* 0x000fcc0000000000 */
[----:B------:R-:W-:Y:S01]  /*e4b0*/  HGMMA.64x64x16.F32.BF16 R152, gdesc[UR4], R152, gsb0 ;  /* 0x00e00000049879f0 */ /* 0x000fe20008001898 */
[----:B------:R-:W-:Y:S01]  /*e4c0*/  R2UR UR4, R206 ;  /* 0x00000000ce0472ca */ /* 0x000fe200000e0000 */
[----:B------:R-:W-:Y:S01]  /*e4d0*/  IMAD.MOV.U32 R206, RZ, RZ, 0x40 ;  /* 0x00000040ffce7424 */ /* 0x000fe200078e00ff */
[----:B------:R-:W-:Y:S01]  /*e4e0*/  R2UR UR5, R207 ;  /* 0x00000000cf0572ca */ /* 0x000fe200000e0000 */
[----:B------:R-:W-:Y:S01]  /*e4f0*/  IMAD.MOV.U32 R207, RZ, RZ, 0x1000 ;  /* 0x00001000ffcf7424 */ /* 0x000fe200078e00ff */
[----:B------:R-:W-:Y:S02]  /*e500*/  R2UR UR6, R208 ;  /* 0x00000000d00672ca */ /* 0x000fe400000e0000 */
[----:B------:R-:W-:Y:S02]  /*e510*/  R2UR UR7, R209 ;  /* 0x00000000d10772ca */ /* 0x000fe400000e0000 */
[----:B------:R-:W-:Y:S02]  /*e520*/  SEL R206, R206, 0x3e, P3 ;  /* 0x0000003ecece7807 */ /* 0x000fe40001800000 */
[----:B------:R-:W-:-:S02]  /*e530*/  SEL R207, R207, 0xf80, P3 ;  /* 0x00000f80cfcf7807 */ /* 0x000fc40001800000 */
[----:B------:R-:W-:Y:S02]  /*e540*/  LOP3.LUT R206, R206, 0x6, RZ, 0xc0, !PT ;  /* 0x00000006cece7812 */ /* 0x000fe400078ec0ff */
        /* <DEDUP_REMOVED lines=8> */
[----:B------:R-:W-:Y:S02]  /*e5d0*/  R2UR UR5, R207 ;  /* 0x00000000cf0572ca */ /* 0x000fe400000e0000 */
[----:B------:R-:W-:Y:S02]  /*e5e0*/  R2UR UR6, R204 ;  /* 0x00000000cc0672ca */ /* 0x000fe400000e0000 */
[----:B------:R-:W-:Y:S02]  /*e5f0*/  R2UR UR7, R205 ;  /* 0x00000000cd0772ca */ /* 0x000fe400000e0000 */
[----:B------:R-:W0:Y:S02]  /*e600*/  SHFL.IDX PT, R205, R0, RZ, 0x1c1f ;  /* 0x001c1fff00cd7589 */ /* 0x000e2400000e0000 */
[----:B0-----:R-:W-:-:S05]  /*e610*/  IMAD.IADD R205, R3, 0x1, R205 ;  /* 0x0000000103cd7824 */ /* 0x001fca00078e02cd */
[C---:B------:R-:W-:Y:S02]  /*e620*/  ISETP.GT.AND P3, PT, R205.reuse, RZ, PT ;  /* 0x000000ffcd00720c */ /* 0x040fe40003f64270 */
[C---:B------:R-:W-:Y:S02]  /*e630*/  ISETP.GT.AND P4, PT, R205.reuse, 0x1, PT ;  /* 0x00000001cd00780c */ /* 0x040fe40003f84270 */
[C---:B------:R-:W-:Y:S02]  /*e640*/  ISETP.GT.AND P6, PT, R205.reuse, 0x28, PT ;  /* 0x00000028cd00780c */ /* 0x040fe40003fc4270 */
        /* <DEDUP_REMOVED lines=32> */
[----:B------:R-:W-:-:S02]  /*e850*/  FSEL R202, R172, -INF , P6 ;  /* 0xff800000acca7808 */ /* 0x000fc40003000000 */
[----:B------:R-:W-:Y:S02]  /*e860*/  FMNMX.FTZ R172, R169, R204, !PT ;  /* 0x000000cca9ac7209 */ /* 0x000fe40007810000 */
[----:B------:R-:W-:Y:S02]  /*e870*/  ISETP.GT.AND P3, PT, R205, 0x30, PT ;  /* 0x00000030cd00780c */ /* 0x000fe40003f64270 */
[----:B------:R-:W-:Y:S02]  /*e880*/  FSEL R204, R173, -INF , P5 ;  /* 0xff800000adcc7808 */ /* 0x000fe40002800000 */
[----:B------:R-:W-:Y:S01]  /*e890*/  FMNMX.FTZ R172, R202, R172, !PT ;  /* 0x000000accaac7209 */ /* 0x000fe20007810000 */
[----:B------:R-:W0:Y:S01]  /*e8a0*/  SHFL.IDX PT, R173, R0, 0x1, 0x1c1f ;  /* 0x003c1f0000ad7f89 */ /* 0x000e2200000e0000 */
        /* <DEDUP_REMOVED lines=10> */
[----:B------:R-:W-:Y:S01]  /*e950*/  FMNMX.FTZ R172, R180, R172, !PT ;  /* 0x000000acb4ac7209 */ /* 0x000fe20007810000 */
[----:B0-----:R-:W-:-:S03]  /*e960*/  IMAD.IADD R3, R3, 0x1, R173 ;  /* 0x0000000103037824 */ /* 0x001fc600078e02ad */
[----:B------:R-:W-:Y:S01]  /*e970*/  FMNMX.FTZ R205, R181, R172, !PT ;  /* 0x000000acb5cd7209 */ /* 0x000fe20007810000 */
[----:B------:R-:W-:Y:S02]  /*e980*/  IMAD.MOV.U32 R173, RZ, RZ, 0x40000040 ;  /* 0x40000040ffad7424 */ /* 0x000fe400078e00ff */
[----:B------:R-:W-:Y:S01]  /*e990*/  IMAD R172, R18, 0x1000, R191 ;  /* 0x0000100012ac7824 */ /* 0x000fe200078e02bf */
[C---:B------:R-:W-:Y:S01]  /*e9a0*/  ISETP.GT.AND P4, PT, R3.reuse, RZ, PT ;  /* 0x000000ff0300720c */ /* 0x040fe20003f84270 */
[----:B------:R-:W0:Y:S01]  /*e9b0*/  SHFL.BFLY PT, R0, R205, 0x2, 0x1f ;  /* 0x0c401f00cd007f89 */ /* 0x000e2200000e0000 */
[C---:B------:R-:W-:Y:S02]  /*e9c0*/  ISETP.GT.AND P5, PT, R3.reuse, 0x1, PT ;  /* 0x000000010300780c */ /* 0x040fe40003fa4270 */
[----:B------:R-:W-:Y:S02]  /*e9d0*/  FSEL R154, R154, -INF , P4 ;  /* 0xff8000009a9a7808 */ /* 0x000fe40002000000 */
[----:B------:R-:W-:-:S02]  /*e9e0*/  ISETP.GT.AND P4, PT, R3, 0x10, PT ;  /* 0x000000100300780c */ /* 0x000fc40003f84270 */
[C---:B------:R-:W-:Y:S02]  /*e9f0*/  ISETP.GT.AND P6, PT, R3.reuse, 0x8, PT ;  /* 0x000000080300780c */ /* 0x040fe40003fc4270 */
[----:B------:R-:W-:Y:S02]  /*ea00*/  FSEL R162, R162, -INF , P4 ;  /* 0xff800000a2a27808 */ /* 0x000fe40002000000 */
[----:B------:R-:W-:Y:S02]  /*ea10*/  ISETP.GT.AND P4, PT, R3, 0x20, PT ;  /* 0x000000200300780c */ /* 0x000fe40003f84270 */
[----:B------:R-:W-:Y:S02]  /*ea20*/  FSEL R155, R155, -INF , P5 ;  /* 0xff8000009b9b7808 */ /* 0x000fe40002800000 */
[----:B------:R-:W-:Y:S02]  /*ea30*/  FMNMX.FTZ R206, R154, R201, !PT ;  /* 0x000000c99ace7209 */ /* 0x000fe40007810000 */
[----:B------:R-:W-:-:S02]  /*ea40*/  ISETP.GT.AND P3, PT, R3, 0x9, PT ;  /* 0x000000090300780c */ /* 0x000fc40003f64270 */
[----:B------:R-:W-:Y:S02]  /*ea50*/  FSEL R158, R158, -INF , P6 ;  /* 0xff8000009e9e7808 */ /* 0x000fe40003000000 */
[----:B------:R-:W-:Y:S02]  /*ea60*/  FSEL R159, R159, -INF , P3 ;  /* 0xff8000009f9f7808 */ /* 0x000fe40001800000 */
[----:B------:R-:W-:Y:S02]  /*ea70*/  ISETP.GT.AND P5, PT, R3, 0x11, PT ;  /* 0x000000110300780c */ /* 0x000fe40003fa4270 */
[----:B0-----:R-:W-:Y:S02]  /*ea80*/  FMNMX.FTZ R0, R205, R0, !PT ;  /* 0x00000000cd007209 */ /* 0x001fe40007810000 */
        /* <DEDUP_REMOVED lines=14> */
[----:B------:R-:W-:Y:S02]  /*eb70*/  ISETP.GT.AND P6, PT, R3, 0x28, PT ;  /* 0x000000280300780c */ /* 0x000fe40003fc4270 */
[----:B------:R-:W-:Y:S02]  /*eb80*/  FSEL R206, R171, -INF , P5 ;  /* 0xff800000abce7808 */ /* 0x000fe40002800000 */
[----:B------:R-:W-:Y:S02]  /*eb90*/  FMNMX.FTZ R170, R205, R170, !PT ;  /* 0x000000aacdaa7209 */ /* 0x000fe40007810000 */
[----:B------:R-:W-:Y:S02]  /*eba0*/  R2UR UR7, R173 ;  /* 0x00000000ad0772ca */ /* 0x000fe400000e0000 */
        /* <DEDUP_REMOVED lines=13> */
[----:B------:R-:W-:Y:S01]  /*ec80*/  ISETP.GT.AND P3, PT, R3, 0x39, PT ;  /* 0x000000390300780c */ /* 0x000fe20003f64270 */
[----:B------:R-:W-:Y:S01]  /*ec90*/  IMAD.U32 R3, RZ, RZ, UR37 ;  /* 0x00000025ff037e24 */ /* 0x000fe2000f8e00ff */
[----:B------:R-:W-:-:S02]  /*eca0*/  FSEL R226, R182, -INF , P6 ;  /* 0xff800000b6e27808 */ /* 0x000fc40003000000 */
[----:B------:R-:W-:Y:S02]  /*ecb0*/  FMNMX.FTZ R170, R179, R170, !PT ;  /* 0x000000aab3aa7209 */ /* 0x000fe40007810000 */
[----:B------:R-:W-:Y:S02]  /*ecc0*/  FSEL R183, R183, -INF , P3 ;  /* 0xff800000b7b77808 */ /* 0x000fe40001800000 */
[----:B------:R-:W-:Y:S02]  /*ecd0*/  FMNMX.FTZ R170, R226, R170, !PT ;  /* 0x000000aae2aa7209 */ /* 0x000fe40007810000 */
[----:B0-----:R-:W-:Y:S02]  /*ece0*/  FMNMX.FTZ R0, R0, R173, !PT ;  /* 0x000000ad00007209 */ /* 0x001fe40007810000 */
[----:B------:R-:W-:Y:S02]  /*ecf0*/  FMNMX.FTZ R173, R183, R170, !PT ;  /* 0x000000aab7ad7209 */ /* 0x000fe40007810000 */
[C---:B------:R-:W-:Y:S01]  /*ed00*/  FSETP.NEU.FTZ.AND P4, PT, R0.reuse, -INF , PT ;  /* 0xff8000000000780b */ /* 0x040fe20003f9d000 */
[----:B------:R-:W-:Y:S01]  /*ed10*/  FMUL.FTZ R178, R0, R3 ;  /* 0x0000000300b27220 */ /* 0x000fe20000410000 */
[----:B------:R-:W-:Y:S01]  /*ed20*/  R2UR UR6, R172 ;  /* 0x00000000ac0672ca */ /* 0x000fe200000e0000 */
[----:B------:R-:W0:Y:S03]  /*ed30*/  SHFL.BFLY PT, R174, R173, 0x2, 0x1f ;  /* 0x0c401f00adae7f89 */ /* 0x000e2600000e0000 */
        /* <DEDUP_REMOVED lines=15> */
[----:B0-----:R-:W-:Y:S01]  /*ee30*/  FMNMX.FTZ R168, R173, R174, !PT ;  /* 0x000000aeada87209 */ /* 0x001fe20007810000 */
[-CC-:B------:R-:W-:Y:S01]  /*ee40*/  FFMA.FTZ R173, R202, R3.reuse, -R178.reuse ;  /* 0x00000003caad7223 */ /* 0x180fe200000108b2 */
[-CC-:B------:R-:W-:Y:S01]  /*ee50*/  FFMA.FTZ R174, R204, R3.reuse, -R178.reuse ;  /* 0x00000003ccae7223 */ /* 0x180fe200000108b2 */
[----:B------:R-:W-:-:S02]  /*ee60*/  FFMA.FTZ R178, R181, R3, -R178 ;  /* 0x00000003b5b27223 */ /* 0x000fc400000108b2 */
[----:B------:R-:W0:Y:S02]  /*ee70*/  SHFL.BFLY PT, R164, R168, 0x1, 0x1f ;  /* 0x0c201f00a8a47f89 */ /* 0x000e2400000e0000 */
[----:B------:R-:W-:Y:S08]  /*ee80*/  MUFU.EX2 R152, R152 ;  /* 0x0000009800987308 */ /* 0x000ff00000000800 */
[----:B------:R-:W-:Y:S08]  /*ee90*/  MUFU.EX2 R153, R153 ;  /* 0x0000009900997308 */ /* 0x000ff00000000800 */
[----:B------:R-:W-:Y:S01]  /*eea0*/  MUFU.EX2 R156, R156 ;  /* 0x0000009c009c7308 */ /* 0x000fe20000000800 */
[----:B0-----:R-:W-:-:S07]  /*eeb0*/  FMNMX.FTZ R168, R168, R164, !PT ;  /* 0x000000a4a8a87209 */ /* 0x001fce0007810000 */
[----:B------:R-:W-:Y:S01]  /*eec0*/  MUFU.EX2 R157, R157 ;  /* 0x0000009d009d7308 */ /* 0x000fe20000000800 */
[C---:B------:R-:W-:Y:S01]  /*eed0*/  FSETP.NEU.FTZ.AND P3, PT, R168.reuse, -INF , PT ;  /* 0xff800000a800780b */ /* 0x040fe20003f7d000 */
[----:B------:R-:W-:-:S06]  /*eee0*/  FMUL.FTZ R164, R168, R3 ;  /* 0x00000003a8a47220 */ /* 0x000fcc0000410000 */
[----:B------:R-:W-:Y:S01]  /*eef0*/  MUFU.EX2 R161, R161 ;  /* 0x000000a100a17308 */ /* 0x000fe20000000800 */
[----:B------:R-:W-:-:S05]  /*ef00*/  FSEL R164, R164, RZ, P3 ;  /* 0x000000ffa4a47208 */ /* 0x000fca0001800000 */
[-CC-:B------:R-:W-:Y:S01]  /*ef10*/  FFMA.FTZ R165, R155, R3.reuse, -R164.reuse ;  /* 0x000000039ba57223 */ /* 0x180fe200000108a4 */
[-CC-:B------:R-:W-:Y:S01]  /*ef20*/  FFMA.FTZ R155, R158, R3.reuse, -R164.reuse ;  /* 0x000000039e9b7223 */ /* 0x180fe200000108a4 */
[-CC-:B------:R-:W-:Y:S01]  /*ef30*/  FFMA.FTZ R158, R162, R3.reuse, -R164.reuse ;  /* 0x00000003a29e7223 */ /* 0x180fe200000108a4 */
[-CC-:B------:R-:W-:Y:S01]  /*ef40*/  FFMA.FTZ R162, R163, R3.reuse, -R164.reuse ;  /* 0x00000003a3a27223 */ /* 0x180fe200000108a4 */
[----:B------:R-:W-:Y:S01]  /*ef50*/  FSEL R163, R0, RZ, P4 ;  /* 0x000000ff00a37208 */ /* 0x000fe20002000000 */
[-CC-:B------:R-:W-:Y:S01]  /*ef60*/  FFMA.FTZ R180, R166, R3.reuse, -R164.reuse ;  /* 0x00000003a6b47223 */ /* 0x180fe200000108a4 */
[----:B------:R-:W-:Y:S01]  /*ef70*/  FSEL R166, R168, RZ, P3 ;  /* 0x000000ffa8a67208 */ /* 0x000fe20001800000 */
[-C--:B------:R-:W-:Y:S01]  /*ef80*/  FFMA.FTZ R181, R167, R3.reuse, -R164 ;  /* 0x00000003a7b57223 */ /* 0x080fe200000108a4 */
[----:B------:R-:W-:Y:S02]  /*ef90*/  IMAD.MOV R167, RZ, RZ, -R196 ;  /* 0x000000ffffa77224 */ /* 0x000fe400078e0ac4 */
[----:B------:R-:W-:Y:S01]  /*efa0*/  FADD.FTZ R163, -R163, R199 ;  /* 0x000000c7a3a37221 */ /* 0x000fe20000010100 */
[-CC-:B------:R-:W-:Y:S01]  /*efb0*/  FFMA.FTZ R154, R154, R3.reuse, -R164.reuse ;  /* 0x000000039a9a7223 */ /* 0x180fe200000108a4 */
[----:B------:R-:W-:Y:S01]  /*efc0*/  FADD.FTZ R166, -R166, R201 ;  /* 0x000000c9a6a67221 */ /* 0x000fe20000010100 */
[----:B------:R-:W-:Y:S01]  /*efd0*/  MUFU.EX2 R165, R165 ;  /* 0x000000a500a57308 */ /* 0x000fe20000000800 */
[----:B------:R-:W-:Y:S01]  /*efe0*/  FMUL.FTZ R163, R163, R3 ;  /* 0x00000003a3a37220 */ /* 0x000fe20000410000 */
[----:B------:R-:W-:Y:S01]  /*eff0*/  ISETP.NE.AND P3, PT, R189, R167, PT ;  /* 0x000000a7bd00720c */ /* 0x000fe20003f65270 */
[-C--:B------:R-:W-:Y:S01]  /*f000*/  FMUL.FTZ R166, R166, R3.reuse ;  /* 0x00000003a6a67220 */ /* 0x080fe20000410000 */
[----:B------:R-:W-:Y:S01]  /*f010*/  FFMA.FTZ R159, R159, R3, -R164 ;  /* 0x000000039f9f7223 */ /* 0x000fe200000108a4 */
[----:B------:R-:W-:-:S02]  /*f020*/  @!P1 VIADD R167, R197, 0x38840 ;  /* 0x00038840c5a79836 */ /* 0x000fc40000000000 */
[-CC-:B------:R-:W-:Y:S01]  /*f030*/  FFMA.FTZ R205, R205, R3.reuse, -R164.reuse ;  /* 0x00000003cdcd7223 */ /* 0x180fe200000108a4 */
[-CC-:B------:R-:W-:Y:S01]  /*f040*/  FFMA.FTZ R201, R206, R3.reuse, -R164.reuse ;  /* 0x00000003cec97223 */ /* 0x180fe200000108a4 */
[----:B------:R-:W0:Y:S01]  /*f050*/  MUFU.EX2 R163, R163 ;  /* 0x000000a300a37308 */ /* 0x000e220000000800 */
[-CC-:B------:R-:W-:Y:S01]  /*f060*/  FFMA.FTZ R204, R226, R3.reuse, -R164.reuse ;  /* 0x00000003e2cc7223 */ /* 0x180fe200000108a4 */
[----:B------:R-:W-:Y:S01]  /*f070*/  @!P1 PRMT R167, RZ, 0x654, R167 ;  /* 0x00000654ffa79816 */ /* 0x000fe200000000a7 */
[-CC-:B------:R-:W-:Y:S01]  /*f080*/  FFMA.FTZ R208, R208, R3.reuse, -R164.reuse ;  /* 0x00000003d0d07223 */ /* 0x180fe200000108a4 */
[-C--:B------:R-:W-:Y:S01]  /*f090*/  FFMA.FTZ R209, R209, R3.reuse, -R164 ;  /* 0x00000003d1d17223 */ /* 0x080fe200000108a4 */
[----:B------:R-:W-:Y:S01]  /*f0a0*/  @!P1 VIADD R197, R197, 0x38860 ;  /* 0x00038860c5c59836 */ /* 0x000fe20000000000 */
[----:B------:R1:W-:Y:S01]  /*f0b0*/  @!P1 SYNCS.ARRIVE.TRANS64.RED.A1T0 RZ, [R167+URZ], RZ ;  /* 0x000000ffa7ff99a7 */ /* 0x0003e2000810043f */
[----:B------:R-:W-:Y:S01]  /*f0c0*/  @!P3 IMAD R202, R200, 0x40, R190 ;  /* 0x00000040c8cab824 */ /* 0x000fe200078e02be */
[----:B------:R-:W2:Y:S01]  /*f0d0*/  MUFU.EX2 R166, R166 ;  /* 0x000000a600a67308 */ /* 0x000ea20000000800 */
[----:B------:R-:W-:Y:S01]  /*f0e0*/  FFMA.FTZ R200, R207, R3, -R164 ;  /* 0x00000003cfc87223 */ /* 0x000fe200000108a4 */
[----:B------:R-:W-:Y:S01]  /*f0f0*/  @!P1 PRMT R197, RZ, 0x654, R197 ;  /* 0x00000654ffc59816 */ /* 0x000fe200000000c5 */
[----:B------:R-:W-:-:S02]  /*f100*/  @!P3 IMAD R202, R202, 0x4, R2 ;  /* 0x00000004cacab824 */ /* 0x000fc400078e0202 */
[----:B-1----:R-:W-:-:S03]  /*f110*/  FFMA.FTZ R167, R179, R3, -R164 ;  /* 0x00000003b3a77223 */ /* 0x002fc600000108a4 */
[----:B------:R-:W1:Y:S01]  /*f120*/  MUFU.EX2 R154, R154 ;  /* 0x0000009a009a7308 */ /* 0x000e620000000800 */
[----:B0-----:R-:W-:Y:S01]  /*f130*/  FFMA.FTZ R20, R163, R20, R152 ;  /* 0x00000014a3147223 */ /* 0x001fe20000010098 */
[----:B------:R-:W-:Y:S01]  /*f140*/  @!P3 STS [R202+0x38400], R163 ;  /* 0x038400a3ca00b388 */ /* 0x000fe20000000800 */
[C---:B------:R-:W-:Y:S01]  /*f150*/  F2FP.BF16.F32.PACK_AB R152, R153.reuse, R152 ;  /* 0x000000989998723e */ /* 0x040fe200000010ff */
[-C--:B------:R-:W-:Y:S01]  /*f160*/  FMUL.FTZ R24, R24, R163.reuse ;  /* 0x000000a318187220 */ /* 0x080fe20000410000 */
[----:B------:R-:W-:Y:S01]  /*f170*/  FADD.FTZ R20, R153, R20 ;  /* 0x0000001499147221 */ /* 0x000fe20000010000 */
[-C--:B------:R-:W-:Y:S01]  /*f180*/  FMUL.FTZ R25, R25, R163.reuse ;  /* 0x000000a319197220 */ /* 0x080fe20000410000 */
[-C--:B------:R-:W-:Y:S01]  /*f190*/  FMUL.FTZ R28, R28, R163.reuse ;  /* 0x000000a31c1c7220 */ /* 0x080fe20000410000 */
[----:B------:R-:W0:Y:S01]  /*f1a0*/  MUFU.EX2 R155, R155 ;  /* 0x0000009b009b7308 */ /* 0x000e220000000800 */
[----:B--2---:R2:W-:Y:S01]  /*f1b0*/  @!P3 STS [R202+0x38420], R166 ;  /* 0x038420a6ca00b388 */ /* 0x0045e20000000800 */
        /* <DEDUP_REMOVED lines=8> */
[----:B------:R-:W-:Y:S01]  /*f240*/  F2FP.BF16.F32.PACK_AB R153, R165, R154 ;  /* 0x0000009aa599723e */ /* 0x000fe200000010ff */
[----:B------:R-:W-:Y:S01]  /*f250*/  FADD.FTZ R20, R157, R20 ;  /* 0x000000149d147221 */ /* 0x000fe20000010000 */
[----:B------:R-:W-:Y:S01]  /*f260*/  F2FP.BF16.F32.PACK_AB R154, R182, R156 ;  /* 0x0000009cb69a723e */ /* 0x000fe200000010ff */
[----:B------:R-:W-:Y:S01]  /*f270*/  FADD.FTZ R21, R165, R21 ;  /* 0x00000015a5157221 */ /* 0x000fe20000010000 */
[C---:B------:R-:W-:Y:S01]  /*f280*/  F2FP.BF16.F32.PACK_AB R156, R161.reuse, R157 ;  /* 0x0000009da19c723e */ /* 0x040fe200000010ff */
[----:B------:R-:W-:Y:S01]  /*f290*/  FADD.FTZ R206, R161, R20 ;  /* 0x00000014a1ce7221 */ /* 0x000fe20000010000 */
        /* <DEDUP_REMOVED lines=9> */
[----:B-1----:R-:W-:Y:S01]  /*f330*/  FFMA.FTZ R205, R183, R3, -R164 ;  /* 0x00000003b7cd7223 */ /* 0x002fe200000108a4 */
[C---:B---3--:R-:W-:Y:S01]  /*f340*/  FADD.FTZ R21, R159.reuse, R21 ;  /* 0x000000159f157221 */ /* 0x048fe20000010000 */
        /* <DEDUP_REMOVED lines=14> */
[----:B0-----:R-:W-:Y:S01]  /*f430*/  FADD.FTZ R21, R158, R21 ;  /* 0x000000159e157221 */ /* 0x001fe20000010000 */
        /* <DEDUP_REMOVED lines=9> */
[C---:B-1----:R-:W-:Y:S01]  /*f4d0*/  F2FP.BF16.F32.PACK_AB R157, R162.reuse, R158 ;  /* 0x0000009ea29d723e */ /* 0x042fe200000010ff */
[----:B--2---:R-:W-:Y:S01]  /*f4e0*/  FADD.FTZ R202, R162, R21 ;  /* 0x00000015a2ca7221 */ /* 0x004fe20000010000 */
        /* <DEDUP_REMOVED lines=38> */
[----:B0-----:R-:W-:Y:S01]  /*f750*/  FADD.FTZ R206, R160, R206 ;  /* 0x000000cea0ce7221 */ /* 0x001fe20000010000 */
[----:B---3--:R-:W-:Y:S01]  /*f760*/  F2FP.BF16.F32.PACK_AB R158, R170, R160 ;  /* 0x000000a0aa9e723e */ /* 0x008fe200000010ff */
[----:B------:R-:W-:Y:S01]  /*f770*/  FMUL.FTZ R26, R26, R166 ;  /* 0x000000a61a1a7220 */ /* 0x000fe20000410000 */
[----:B-1----:R-:W-:Y:S01]  /*f780*/  F2FP.BF16.F32.PACK_AB R159, R181, R180 ;  /* 0x000000b4b59f723e */ /* 0x002fe200000010ff */
        /* <DEDUP_REMOVED lines=72> */
[----:B--2---:R-:W-:Y:S01]  /*fc10*/  F2FP.BF16.F32.PACK_AB R160, R169, R171 ;  /* 0x000000aba9a0723e */ /* 0x004fe200000010ff */
[----:B------:R2:W-:Y:S01]  /*fc20*/  STSM.16.M88.4 [R210+0x36400], R152 ;  /* 0x03640098d2007844 */ /* 0x0005e20000000200 */
[----:B0-----:R-:W-:Y:S01]  /*fc30*/  F2FP.BF16.F32.PACK_AB R161, R201, R199 ;  /* 0x000000c7c9a1723e */ /* 0x001fe200000010ff */
[----:B------:R-:W0:Y:S01]  /*fc40*/  MUFU.EX2 R182, R167 ;  /* 0x000000a700b67308 */ /* 0x000e220000000800 */
[----:B------:R-:W-:Y:S01]  /*fc50*/  F2FP.BF16.F32.PACK_AB R162, R174, R173 ;  /* 0x000000adaea2723e */ /* 0x000fe200000010ff */
[----:B------:R2:W-:Y:S01]  /*fc60*/  STSM.16.M88.4 [R211], R156 ;  /* 0x0000009cd3007844 */ /* 0x0005e20000000200 */
[----:B-1----:R-:W-:Y:S01]  /*fc70*/  F2FP.BF16.F32.PACK_AB R163, R179, R200 ;  /* 0x000000c8b3a3723e */ /* 0x002fe200000010ff */
[----:B------:R-:W-:Y:S01]  /*fc80*/  VIADD R20, R172, 0x80 ;  /* 0x00000080ac147836 */ /* 0x000fe20000000000 */
[----:B---3--:R-:W-:Y:S01]  /*fc90*/  F2FP.BF16.F32.PACK_AB R164, R176, R175 ;  /* 0x000000afb0a4723e */ /* 0x008fe200000010ff */
[----:B------:R-:W-:Y:S01]  /*fca0*/  IMAD.MOV.U32 R21, RZ, RZ, 0x40000040 ;  /* 0x40000040ff157424 */ /* 0x000fe200078e00ff */
[----:B----4-:R-:W-:Y:S01]  /*fcb0*/  F2FP.BF16.F32.PACK_AB R166, R178, R177 ;  /* 0x000000b1b2a6723e */ /* 0x010fe200000010ff */
[----:B------:R-:W-:Y:S01]  /*fcc0*/  MUFU.EX2 R204, R204 ;  /* 0x000000cc00cc7308 */ /* 0x000fe20000000800 */
[----:B------:R2:W-:Y:S01]  /*fcd0*/  STSM.16.M88.4 [R214], R160 ;  /* 0x000000a0d6007844 */ /* 0x0005e20000000200 */
[----:B------:R-:W-:Y:S01]  /*fce0*/  FADD.FTZ R202, R180, R202 ;  /* 0x000000cab4ca7221 */ /* 0x000fe20000010000 */
[----:B------:R-:W-:Y:S01]  /*fcf0*/  FADD.FTZ R206, R170, R206 ;  /* 0x000000ceaace7221 */ /* 0x000fe20000010000 */
[----:B------:R-:W-:-:S02]  /*fd00*/  ISETP.GT.AND P3, PT, R198, R212, PT ;  /* 0x000000d4c600720c */ /* 0x000fc40003f64270 */
[----:B------:R-:W-:Y:S01]  /*fd10*/  FADD.FTZ R202, R181, R202 ;  /* 0x000000cab5ca7221 */ /* 0x000fe20000010000 */
[----:B------:R-:W-:Y:S01]  /*fd20*/  FADD.FTZ R206, R171, R206 ;  /* 0x000000ceabce7221 */ /* 0x000fe20000010000 */
[----:B------:R-:W1:Y:S01]  /*fd30*/  MUFU.EX2 R205, R205 ;  /* 0x000000cd00cd7308 */ /* 0x000e620000000800 */
[----:B0-----:R-:W-:Y:S01]  /*fd40*/  F2FP.BF16.F32.PACK_AB R165, R182, R183 ;  /* 0x000000b7b6a5723e */ /* 0x001fe200000010ff */
[----:B------:R-:W-:Y:S01]  /*fd50*/  FADD.FTZ R202, R199, R202 ;  /* 0x000000cac7ca7221 */ /* 0x000fe20000010000 */
        /* <DEDUP_REMOVED lines=8> */
[----:B------:R-:W-:Y:S01]  /*fde0*/  FADD.FTZ R175, R175, R174 ;  /* 0x000000aeafaf7221 */ /* 0x000fe20000010000 */
[----:B-1----:R-:W-:Y:S02]  /*fdf0*/  F2FP.BF16.F32.PACK_AB R167, R205, R204 ;  /* 0x000000cccda7723e */ /* 0x002fe400000010ff */
[----:B------:R-:W-:Y:S01]  /*fe00*/  FADD.FTZ R183, R183, R200 ;  /* 0x000000c8b7b77221 */ /* 0x000fe20000010000 */
[----:B------:R-:W-:Y:S01]  /*fe10*/  FADD.FTZ R176, R176, R175 ;  /* 0x000000afb0b07221 */ /* 0x000fe20000010000 */
[----:B------:R-:W-:Y:S01]  /*fe20*/  IMAD.MOV.U32 R200, RZ, RZ, R18 ;  /* 0x000000ffffc87224 */ /* 0x000fe200078e0012 */
[----:B------:R2:W-:Y:S01]  /*fe30*/  STSM.16.M88.4 [R213], R164 ;  /* 0x000000a4d5007844 */ /* 0x0005e20000000200 */
[----:B------:R-:W-:Y:S01]  /*fe40*/  WARPGROUP.ARRIVE ;  /* 0x00000000000079c5 */ /* 0x000fe20000000000 */
[----:B------:R-:W-:Y:S01]  /*fe50*/  FADD.FTZ R183, R182, R183 ;  /* 0x000000b7b6b77221 */ /* 0x000fe20000010000 */
[----:B------:R-:W-:-:S03]  /*fe60*/  FADD.FTZ R177, R177, R176 ;  /* 0x000000b0b1b17221 */ /* 0x000fc60000010000 */
[----:B------:R-:W-:Y:S01]  /*fe70*/  FADD.FTZ R204, R204, R183 ;  /* 0x000000b7cccc7221 */ /* 0x000fe20000010000 */
        /* <DEDUP_REMOVED lines=18> */
[----:B------:R-:W-:Y:S01]  /*ffa0*/  FADD.FTZ R20, R178, R177 ;  /* 0x000000b1b2147221 */ /* 0x000fe20000010000 */
[----:B------:R-:W-:Y:S01]  /*ffb0*/  R2UR UR7, R21 ;  /* 0x00000000150772ca */ /* 0x000fe200000e0000 */
[----:B------:R-:W-:Y:S01]  /*ffc0*/  FADD.FTZ R21, R205, R204 ;  /* 0x000000cccd157221 */ /* 0x000fe20000010000 */
        /* <DEDUP_REMOVED lines=14> */
[----:B0-----:R-:W-:-:S04]  /*100b0*/  VIADD R197, R198, 0xffffffff ;  /* 0xffffffffc6c57836 */ /* 0x001fc80000000000 */
[----:B------:R-:W-:Y:S01]  /*100c0*/  IMAD.MOV.U32 R198, RZ, RZ, R197 ;  /* 0x000000ffffc67224 */ /* 0x000fe200078e00c5 */
[----:B--2---:R-:W-:Y:S06]  /*100d0*/  @P3 BRA `(.L_x_5539) ;  /* 0xffffffc8001c3947 */ /* 0x004fec000383ffff */
[----:B------:R-:W-:Y:S05]  /*100e0*/  BSYNC B1 ;  /* 0x0000000000017941 */ /* 0x000fea0003800000 */
.L_x_5528:
[----:B------:R-:W-:Y:S05]  /*100f0*/  BSYNC B0 ;  /* 0x0000000000007941 */ /* 0x000fea0003800000 */
.L_x_5527:
[----:B------:R-:W-:Y:S01]  /*10100*/  ISETP.GE.AND P2, PT, R197, RZ, PT ;  /* 0x000000ffc500720c */ /* 0x000fe20003f46270 */
[----:B------:R-:W-:-:S12]  /*10110*/  BSSY B0, `(.L_x_5540) ;  /* 0x0000329000007945 */ /* 0x000fd80003800000 */
[----:B------:R-:W-:Y:S05]  /*10120*/  @!P2 BRA `(.L_x_5541) ;  /* 0x00000030009ca947 */ /* 0x000fea0003800000 */
[----:B------:R-:W-:Y:S02]  /*10130*/  IMAD.MOV.U32 R202, RZ, RZ, R168 ;  /* 0x000000ffffca7224 */ /* 0x000fe400078e00a8 */
[----:B------:R-:W-:Y:S02]  /*10140*/  IMAD.MOV.U32 R200, RZ, RZ, R0 ;  /* 0x000000ffffc87224 */ /* 0x000fe400078e0000 */
[----:B------:R-:W-:-:S07]  /*10150*/  IMAD.MOV.U32 R201, RZ, RZ, R18 ;  /* 0x000000ffffc97224 */ /* 0x000fce00078e0012 */
.L_x_5552:
[----:B------:R-:W-:-:S05]  /*10160*/  VIADD R18, R201, 0x1 ;  /* 0x00000001c9127836 */ /* 0x000fca0000000000 */
[----:B------:R-:W-:-:S04]  /*10170*/  ISETP.NE.AND P2, PT, R18, 0x2, PT ;  /* 0x000000021200780c */ /* 0x000fc80003f45270 */
[----:B------:R-:W-:Y:S02]  /*10180*/  SEL R0, RZ, 0x1, P2 ;  /* 0x00000001ff007807 */ /* 0x000fe40001000000 */
[----:B------:R-:W-:Y:S02]  /*10190*/  SEL R18, R18, RZ, P2 ;  /* 0x000000ff12127207 */ /* 0x000fe40001000000 */
[----:B------:R-:W-:Y:S01]  /*101a0*/  LOP3.LUT R19, R19, R0, RZ, 0x3c, !PT ;  /* 0x0000000013137212 */ /* 0x000fe200078e3cff */
[----:B0-----:R-:W-:Y:S06]  /*101b0*/  @!P0 BRA `(.L_x_5542) ;  /* 0x0000000000048947 */ /* 0x001fec0003800000 */
[----:B------:R-:W-:Y:S01]  /*101c0*/  BPT.TRAP 0x1 ;  /* 0x000000040000795c */ /* 0x000fe20000300000 */
.L_x_5542:
[----:B------:R-:W-:Y:S01]  /*101d0*/  IMAD R194, R18, 0x8, R2 ;  /* 0x0000000812c27824 */ /* 0x000fe200078e0202 */
[----:B------:R-:W-:-:S04]  /*101e0*/  SHF.L.U32 R0, R19, 0x1f, RZ ;  /* 0x0000001f13007819 */ /* 0x000fc800000006ff */
[----:B------:R0:W1:Y:S01]  /*101f0*/  SYNCS.PHASECHK.TRANS64.TRYWAIT P2, [R194+URZ+0x38830], R0 ;  /* 0x03883000c20075a7 */ /* 0x000062000804017f */
[----:B------:R-:W-:Y:S05]  /*10200*/  @!P0 BRA `(.L_x_5543) ;  /* 0x0000000000048947 */ /* 0x000fea0003800000 */
[----:B------:R-:W-:Y:S01]  /*10210*/  BPT.TRAP 0x1 ;  /* 0x000000040000795c */ /* 0x000fe20000300000 */
.L_x_5543:
[----:B------:R-:W-:Y:S01]  /*10220*/  BSSY B1, `(.L_x_5544) ;  /* 0x0000006000017945 */ /* 0x000fe20003800000 */
[----:B--2---:R-:W-:Y:S02]  /*10230*/  IMAD R156, R18, 0x200, R14 ;  /* 0x00000200129c7824 */ /* 0x004fe400078e020e */
[----:B------:R-:W-:Y:S01]  /*10240*/  IMAD.MOV.U32 R157, RZ, RZ, 0x40000040 ;  /* 0x40000040ff9d7424 */ /* 0x000fe200078e00ff */
[----:B-1----:R-:W-:Y:S06]  /*10250*/  @P2 BRA `(.L_x_5545) ;  /* 0x0000000000082947 */ /* 0x002fec0003800000 */
[----:B------:R-:W1:Y:S02]  /*10260*/  SYNCS.PHASECHK.TRANS64.TRYWAIT P2, [R194+URZ+0x38830], R0 ;  /* 0x03883000c20075a7 */ /* 0x000e64000804017f */
[----:B-1----:R-:W-:Y:S05]  /*10270*/  @!P2 BRA `(.L_x_5546) ;  /* 0x00000114009ca947 */ /* 0x002fea0003800000 */
.L_x_5545:
[----:B------:R-:W-:Y:S05]  /*10280*/  BSYNC B1 ;  /* 0x0000000000017941 */ /* 0x000fea0003800000 */
.L_x_5544:
        /* <DEDUP_REMOVED lines=36> */
.L_x_5547:
[----:B------:R2:W3:Y:S01]  /*104d0*/  SYNCS.PHASECHK.TRANS64.TRYWAIT P2, [R194+URZ+0x38850], R0 ;  /* 0x03885000c20075a7 */ /* 0x0004e2000804017f */
[----:B------:R-:W-:Y:S05]  /*104e0*/  @!P0 BRA `(.L_x_5548) ;  /* 0x0000000000048947 */ /* 0x000fea0003800000 */
[----:B------:R-:W-:Y:S01]  /*104f0*/  BPT.TRAP 0x1 ;  /* 0x000000040000795c */ /* 0x000fe20000300000 */
.L_x_5548:
[----:B------:R-:W-:Y:S04]  /*10500*/  BSSY B1, `(.L_x_5549) ;  /* 0x0000004000017945 */ /* 0x000fe80003800000 */
[----:B---3--:R-:W-:Y:S05]  /*10510*/  @P2 BRA `(.L_x_5550) ;  /* 0x0000000000082947 */ /* 0x008fea0003800000 */
[----:B------:R-:W3:Y:S02]  /*10520*/  SYNCS.PHASECHK.TRANS64.TRYWAIT P2, [R194+URZ+0x38850], R0 ;  /* 0x03885000c20075a7 */ /* 0x000ee4000804017f */
[----:B---3--:R-:W-:Y:S05]  /*10530*/  @!P2 BRA `(.L_x_5551) ;  /* 0x000001140000a947 */ /* 0x008fea0003800000 */
.L_x_5550:
[----:B------:R-:W-:Y:S05]  /*10540*/  BSYNC B1 ;  /* 0x0000000000017941 */ /* 0x000fea0003800000 */
.L_x_5549:
        /* <DEDUP_REMOVED lines=197> */
[C---:B------:R-:W-:Y:S02]  /*111a0*/  SEL R198, R3.reuse, 0x2, P2 ;  /* 0x0000000203c67807 */ /* 0x040fe40001000000 */
[----:B------:R-:W-:-:S03]  /*111b0*/  SEL R3, R3, 0x6, !P2 ;  /* 0x0000000603037807 */ /* 0x000fc60005000000 */
[----:B------:R-:W-:Y:S01]  /*111c0*/  IMAD.IADD R206, R203, 0x1, R198 ;  /* 0x00000001cbce7824 */ /* 0x000fe200078e02c6 */
        /* <DEDUP_REMOVED lines=115> */
[----:B------:R-:W-:Y:S01]  /*11900*/  IMAD.MOV.U32 R199, RZ, RZ, 0x40000040 ;  /* 0x40000040ffc77424 */ /* 0x000fe200078e00ff */
        /* <DEDUP_REMOVED lines=29> */
[----:B------:R-:W-:Y:S02]  /*11ae0*/  IMAD.MOV.U32 R207, RZ, RZ, 0x40000040 ;  /* 0x40000040ffcf7424 */ /* 0x000fe400078e00ff */
[----:B------:R-:W-:Y:S01]  /*11af0*/  IMAD.MOV.U32 R0, RZ, RZ, 0x1000 ;  /* 0x00001000ff007424 */ /* 0x000fe200078e00ff */
[----:B------:R-:W-:Y:S01]  /*11b00*/  R2UR UR4, R206 ;  /* 0x00000000ce0472ca */ /* 0x000fe200000e0000 */
[----:B------:R-:W-:Y:S01]  /*11b10*/  IMAD.IADD R206, R205, 0x1, R198 ;  /* 0x00000001cdce7824 */ /* 0x000fe200078e02c6 */
[----:B------:R-:W-:Y:S01]  /*11b20*/  R2UR UR5, R207 ;  /* 0x00000000cf0572ca */ /* 0x000fe200000e0000 */
[----:B------:R-:W-:Y:S01]  /*11b30*/  IMAD.MOV.U32 R207, RZ, RZ, 0x40000040 ;  /* 0x40000040ffcf7424 */ /* 0x000fe200078e00ff */
[----:B------:R-:W-:Y:S01]  /*11b40*/  SEL R0, R0, 0xf80, P2 ;  /* 0x00000f8000007807 */ /* 0x000fe20001000000 */
[----:B------:R-:W-:-:S03]  /*11b50*/  IMAD.IADD R198, R198, 0x1, R203 ;  /* 0x00000001c6c67824 */ /* 0x000fc600078e02cb */
        /* <DEDUP_REMOVED lines=74> */
[----:B------:R-:W-:Y:S01]  /*12000*/  SHFL.BFLY PT, R207, R206, 0x2, 0x1f ;  /* 0x0c401f00cecf7f89 */ /* 0x000fe200000e0000 */
[----:B0-----:R-:W-:-:S05]  /*12010*/  FMNMX.FTZ R0, R0, R3, !PT ;  /* 0x0000000300007209 */ /* 0x001fca0007810000 */
[----:B------:R-:W0:Y:S02]  /*12020*/  SHFL.BFLY PT, R3, R0, 0x1, 0x1f ;  /* 0x0c201f0000037f89 */ /* 0x000e2400000e0000 */
[----:B0-----:R-:W-:Y:S01]  /*12030*/  FMNMX.FTZ R0, R0, R3, !PT ;  /* 0x0000000300007209 */ /* 0x001fe20007810000 */
[----:B------:R-:W-:-:S04]  /*12040*/  IMAD.U32 R3, RZ, RZ, UR36 ;  /* 0x00000024ff037e24 */ /* 0x000fc8000f8e00ff */
[C---:B------:R-:W-:Y:S01]  /*12050*/  FADD.FTZ R200, -R0.reuse, R200 ;  /* 0x000000c800c87221 */ /* 0x040fe20000010100 */
[----:B------:R-:W-:-:S03]  /*12060*/  FMUL.FTZ R204, R0, R3 ;  /* 0x0000000300cc7220 */ /* 0x000fc60000410000 */
[-C--:B------:R-:W-:Y:S01]  /*12070*/  FMUL.FTZ R200, R200, R3.reuse ;  /* 0x00000003c8c87220 */ /* 0x080fe20000410000 */
[-CC-:B------:R-:W-:Y:S01]  /*12080*/  FFMA.FTZ R205, R156, R3.reuse, -R204.reuse ;  /* 0x000000039ccd7223 */ /* 0x180fe200000108cc */
[-CC-:B------:R-:W-:Y:S01]  /*12090*/  FFMA.FTZ R156, R160, R3.reuse, -R204.reuse ;  /* 0x00000003a09c7223 */ /* 0x180fe200000108cc */
[-CC-:B------:R-:W-:Y:S01]  /*120a0*/  FFMA.FTZ R160, R164, R3.reuse, -R204.reuse ;  /* 0x00000003a4a07223 */ /* 0x180fe200000108cc */
[----:B------:R0:W1:Y:S01]  /*120b0*/  MUFU.EX2 R203, R200 ;  /* 0x000000c800cb7308 */ /* 0x0000620000000800 */
[-CC-:B------:R-:W-:Y:S01]  /*120c0*/  FFMA.FTZ R152, R152, R3.reuse, -R204.reuse ;  /* 0x0000000398987223 */ /* 0x180fe200000108cc */
[-CC-:B------:R-:W-:Y:S01]  /*120d0*/  FFMA.FTZ R153, R153, R3.reuse, -R204.reuse ;  /* 0x0000000399997223 */ /* 0x180fe200000108cc */
[-CC-:B------:R-:W-:Y:S01]  /*120e0*/  FFMA.FTZ R157, R157, R3.reuse, -R204.reuse ;  /* 0x000000039d9d7223 */ /* 0x180fe200000108cc */
[-CC-:B------:R-:W-:Y:S01]  /*120f0*/  FFMA.FTZ R199, R165, R3.reuse, -R204.reuse ;  /* 0x00000003a5c77223 */ /* 0x180fe200000108cc */
[-CC-:B------:R-:W-:Y:S01]  /*12100*/  FFMA.FTZ R161, R161, R3.reuse, -R204.reuse ;  /* 0x00000003a1a17223 */ /* 0x180fe200000108cc */
[-CC-:B------:R-:W-:Y:S01]  /*12110*/  FFMA.FTZ R169, R169, R3.reuse, -R204.reuse ;  /* 0x00000003a9a97223 */ /* 0x180fe200000108cc */
[-CC-:B------:R-:W-:Y:S01]  /*12120*/  FFMA.FTZ R172, R172, R3.reuse, -R204.reuse ;  /* 0x00000003acac7223 */ /* 0x180fe200000108cc */
[----:B------:R-:W2:Y:S01]  /*12130*/  MUFU.EX2 R152, R152 ;  /* 0x0000009800987308 */ /* 0x000ea20000000800 */
[--C-:B0-----:R-:W-:Y:S01]  /*12140*/  FFMA.FTZ R200, R168, R3, -R204.reuse ;  /* 0x00000003a8c87223 */ /* 0x101fe200000108cc */
[----:B------:R-:W-:Y:S01]  /*12150*/  FMNMX.FTZ R168, R206, R207, !PT ;  /* 0x000000cfcea87209 */ /* 0x000fe20007810000 */
[-CC-:B------:R-:W-:Y:S01]  /*12160*/  FFMA.FTZ R173, R173, R3.reuse, -R204.reuse ;  /* 0x00000003adad7223 */ /* 0x180fe200000108cc */
[-CC-:B------:R-:W-:Y:S01]  /*12170*/  FFMA.FTZ R176, R176, R3.reuse, -R204.reuse ;  /* 0x00000003b0b07223 */ /* 0x180fe200000108cc */
[-CC-:B------:R-:W-:Y:S01]  /*12180*/  FFMA.FTZ R177, R177, R3.reuse, -R204.reuse ;  /* 0x00000003b1b17223 */ /* 0x180fe200000108cc */
[-CC-:B------:R-:W-:Y:S01]  /*12190*/  FFMA.FTZ R180, R180, R3.reuse, -R204.reuse ;  /* 0x00000003b4b47223 */ /* 0x180fe200000108cc */
[----:B------:R-:W0:Y:S01]  /*121a0*/  SHFL.BFLY PT, R164, R168, 0x1, 0x1f ;  /* 0x0c201f00a8a47f89 */ /* 0x000e2200000e0000 */
[----:B------:R-:W3:Y:S01]  /*121b0*/  MUFU.EX2 R153, R153 ;  /* 0x0000009900997308 */ /* 0x000ee20000000800 */
[----:B------:R-:W-:Y:S01]  /*121c0*/  FFMA.FTZ R181, R181, R3, -R204 ;  /* 0x00000003b5b57223 */ /* 0x000fe200000108cc */
[-C--:B-1----:R-:W-:Y:S01]  /*121d0*/  FMUL.FTZ R24, R24, R203.reuse ;  /* 0x000000cb18187220 */ /* 0x082fe20000410000 */
[-C--:B------:R-:W-:Y:S01]  /*121e0*/  FMUL.FTZ R25, R25, R203.reuse ;  /* 0x000000cb19197220 */ /* 0x080fe20000410000 */
[-C--:B------:R-:W-:Y:S01]  /*121f0*/  FMUL.FTZ R28, R28, R203.reuse ;  /* 0x000000cb1c1c7220 */ /* 0x080fe20000410000 */
[-C--:B------:R-:W-:Y:S01]  /*12200*/  FMUL.FTZ R29, R29, R203.reuse ;  /* 0x000000cb1d1d7220 */ /* 0x080fe20000410000 */
[-C--:B------:R-:W-:Y:S01]  /*12210*/  FMUL.FTZ R32, R32, R203.reuse ;  /* 0x000000cb20207220 */ /* 0x080fe20000410000 */
[-C--:B------:R-:W-:Y:S01]  /*12220*/  FMUL.FTZ R33, R33, R203.reuse ;  /* 0x000000cb21217220 */ /* 0x080fe20000410000 */
[----:B------:R-:W1:Y:S01]  /*12230*/  MUFU.EX2 R205, R205 ;  /* 0x000000cd00cd7308 */ /* 0x000e620000000800 */
[----:B--2---:R-:W-:Y:S01]  /*12240*/  FFMA.FTZ R20, R203, R20, R152 ;  /* 0x00000014cb147223 */ /* 0x004fe20000010098 */
        /* <DEDUP_REMOVED lines=9> */
[-C--:B------:R-:W-:Y:S01]  /*122e0*/  FMUL.FTZ R48, R48, R203.reuse ;  /* 0x000000cb30307220 */ /* 0x080fe20000410000 */
[-C--:B------:R-:W-:Y:S01]  /*122f0*/  FMUL.FTZ R49, R49, R203.reuse ;  /* 0x000000cb31317220 */ /* 0x080fe20000410000 */
[-C--:B------:R-:W-:Y:S01]  /*12300*/  FMUL.FTZ R52, R52, R203.reuse ;  /* 0x000000cb34347220 */ /* 0x080fe20000410000 */
[-C--:B------:R-:W-:Y:S01]  /*12310*/  FMUL.FTZ R53, R53, R203.reuse ;  /* 0x000000cb35357220 */ /* 0x080fe20000410000 */
[----:B0-----:R-:W-:Y:S01]  /*12320*/  FMNMX.FTZ R168, R168, R164, !PT ;  /* 0x000000a4a8a87209 */ /* 0x001fe20007810000 */
[----:B------:R-:W0:Y:S01]  /*12330*/  MUFU.EX2 R156, R156 ;  /* 0x0000009c009c7308 */ /* 0x000e220000000800 */
[----:B-1----:R-:W-:Y:S01]  /*12340*/  FADD.FTZ R20, R205, R20 ;  /* 0x00000014cd147221 */ /* 0x002fe20000010000 */
[-C--:B------:R-:W-:Y:S01]  /*12350*/  FMUL.FTZ R56, R56, R203.reuse ;  /* 0x000000cb38387220 */ /* 0x080fe20000410000 */
[----:B------:R-:W-:Y:S01]  /*12360*/  FMUL.FTZ R57, R57, R203 ;  /* 0x000000cb39397220 */ /* 0x000fe20000410000 */
[C---:B------:R-:W-:Y:S01]  /*12370*/  FMUL.FTZ R206, R168.reuse, R3 ;  /* 0x00000003a8ce7220 */ /* 0x040fe20000410000 */
[----:B------:R-:W-:Y:S01]  /*12380*/  FADD.FTZ R164, -R168, R202 ;  /* 0x000000caa8a47221 */ /* 0x000fe20000010100 */
[-C--:B------:R-:W-:Y:S01]  /*12390*/  FMUL.FTZ R60, R60, R203.reuse ;  /* 0x000000cb3c3c7220 */ /* 0x080fe20000410000 */
[----:B------:R-:W-:Y:S01]  /*123a0*/  FMUL.FTZ R61, R61, R203 ;  /* 0x000000cb3d3d7220 */ /* 0x000fe20000410000 */
[-CC-:B------:R-:W-:Y:S01]  /*123b0*/  FFMA.FTZ R207, R155, R3.reuse, -R206.reuse ;  /* 0x000000039bcf7223 */ /* 0x180fe200000108ce */
[-CC-:B------:R-:W-:Y:S01]  /*123c0*/  FFMA.FTZ R155, R158, R3.reuse, -R206.reuse ;  /* 0x000000039e9b7223 */ /* 0x180fe200000108ce */
[----:B------:R-:W-:Y:S01]  /*123d0*/  FFMA.FTZ R158, R162, R3, -R206 ;  /* 0x00000003a29e7223 */ /* 0x000fe200000108ce */
[----:B------:R-:W-:-:S02]  /*123e0*/  IMAD.MOV R162, RZ, RZ, -R196 ;  /* 0x000000ffffa27224 */ /* 0x000fc400078e0ac4 */
[-C--:B------:R-:W-:Y:S01]  /*123f0*/  FMUL.FTZ R164, R164, R3.reuse ;  /* 0x00000003a4a47220 */ /* 0x080fe20000410000 */
[-CC-:B------:R-:W-:Y:S01]  /*12400*/  FFMA.FTZ R154, R154, R3.reuse, -R206.reuse ;  /* 0x000000039a9a7223 */ /* 0x180fe200000108ce */
[----:B------:R-:W-:Y:S01]  /*12410*/  MUFU.EX2 R207, R207 ;  /* 0x000000cf00cf7308 */ /* 0x000fe20000000800 */
[-CC-:B------:R-:W-:Y:S01]  /*12420*/  FFMA.FTZ R165, R159, R3.reuse, -R206.reuse ;  /* 0x000000039fa57223 */ /* 0x180fe200000108ce */
[----:B------:R-:W-:Y:S01]  /*12430*/  ISETP.NE.AND P2, PT, R189, R162, PT ;  /* 0x000000a2bd00720c */ /* 0x000fe20003f45270 */
[-CC-:B------:R-:W-:Y:S01]  /*12440*/  FFMA.FTZ R159, R163, R3.reuse, -R206.reuse ;  /* 0x00000003a39f7223 */ /* 0x180fe200000108ce */
[----:B------:R-:W-:Y:S02]  /*12450*/  @!P1 VIADD R162, R194, 0x38840 ;  /* 0x00038840c2a29836 */ /* 0x000fe40000000000 */
[-CC-:B------:R-:W-:Y:S01]  /*12460*/  FFMA.FTZ R202, R166, R3.reuse, -R206.reuse ;  /* 0x00000003a6ca7223 */ /* 0x180fe200000108ce */
[-CC-:B------:R-:W-:Y:S01]  /*12470*/  FFMA.FTZ R204, R167, R3.reuse, -R206.reuse ;  /* 0x00000003a7cc7223 */ /* 0x180fe200000108ce */
[-C--:B------:R-:W-:Y:S01]  /*12480*/  FFMA.FTZ R170, R170, R3.reuse, -R206 ;  /* 0x00000003aaaa7223 */ /* 0x080fe200000108ce */
[----:B------:R-:W1:Y:S01]  /*12490*/  MUFU.EX2 R164, R164 ;  /* 0x000000a400a47308 */ /* 0x000e620000000800 */
[----:B------:R-:W-:Y:S01]  /*124a0*/  @!P1 PRMT R162, RZ, 0x654, R162 ;  /* 0x00000654ffa29816 */ /* 0x000fe200000000a2 */
[-CC-:B------:R-:W-:Y:S01]  /*124b0*/  FFMA.FTZ R171, R171, R3.reuse, -R206.reuse ;  /* 0x00000003abab7223 */ /* 0x180fe200000108ce */
[-CC-:B------:R-:W-:Y:S01]  /*124c0*/  FFMA.FTZ R174, R174, R3.reuse, -R206.reuse ;  /* 0x00000003aeae7223 */ /* 0x180fe200000108ce */
[-CC-:B------:R-:W-:Y:S01]  /*124d0*/  FFMA.FTZ R175, R175, R3.reuse, -R206.reuse ;  /* 0x00000003afaf7223 */ /* 0x180fe200000108ce */
[----:B------:R3:W-:Y:S01]  /*124e0*/  @!P1 SYNCS.ARRIVE.TRANS64.RED.A1T0 RZ, [R162+URZ], RZ ;  /* 0x000000ffa2ff99a7 */ /* 0x0007e2000810043f */
[-C--:B------:R-:W-:Y:S01]  /*124f0*/  FFMA.FTZ R178, R178, R3.reuse, -R206 ;  /* 0x00000003b2b27223 */ /* 0x080fe200000108ce */
[----:B------:R-:W-:Y:S01]  /*12500*/  @!P2 IMAD R163, R201, 0x40, R190 ;  /* 0x00000040c9a3a824 */ /* 0x000fe200078e02be */
[----:B------:R-:W4:Y:S01]  /*12510*/  MUFU.EX2 R154, R154 ;  /* 0x0000009a009a7308 */ /* 0x000f220000000800 */
[-CC-:B------:R-:W-:Y:S01]  /*12520*/  FFMA.FTZ R179, R179, R3.reuse, -R206.reuse ;  /* 0x00000003b3b37223 */ /* 0x180fe200000108ce */
[----:B------:R-:W-:Y:S01]  /*12530*/  FFMA.FTZ R201, R183, R3, -R206 ;  /* 0x00000003b7c97223 */ /* 0x000fe200000108ce */
[----:B------:R-:W-:-:S02]  /*12540*/  @!P2 IMAD R163, R163, 0x4, R2 ;  /* 0x00000004a3a3a824 */ /* 0x000fc400078e0202 */
[----:B--2---:R-:W-:Y:S01]  /*12550*/  FADD.FTZ R20, R157, R20 ;  /* 0x000000149d147221 */ /* 0x004fe20000010000 */
[----:B---3--:R-:W-:Y:S01]  /*12560*/  FFMA.FTZ R162, R182, R3, -R206 ;  /* 0x00000003b6a27223 */ /* 0x008fe200000108ce */
[-C--:B------:R-:W-:Y:S01]  /*12570*/  FMUL.FTZ R64, R64, R203.reuse ;  /* 0x000000cb40407220 */ /* 0x080fe20000410000 */
[-C--:B------:R-:W-:Y:S01]  /*12580*/  FMUL.FTZ R65, R65, R203.reuse ;  /* 0x000000cb41417220 */ /* 0x080fe20000410000 */
[----:B------:R-:W2:Y:S01]  /*12590*/  MUFU.EX2 R155, R155 ;  /* 0x0000009b009b7308 */ /* 0x000ea20000000800 */
[----:B------:R3:W-:Y:S01]  /*125a0*/  @!P2 STS [R163+0x38400], R203 ;  /* 0x038400cba300a388 */ /* 0x0007e20000000800 */
[----:B0-----:R-:W-:Y:S01]  /*125b0*/  FADD.FTZ R20, R156, R20 ;  /* 0x000000149c147221 */ /* 0x001fe20000010000 */
[-C--:B------:R-:W-:Y:S01]  /*125c0*/  FMUL.FTZ R68, R68, R203.reuse ;  /* 0x000000cb44447220 */ /* 0x080fe20000410000 */
[-C--:B------:R-:W-:Y:S01]  /*125d0*/  FMUL.FTZ R69, R69, R203.reuse ;  /* 0x000000cb45457220 */ /* 0x080fe20000410000 */
[----:B-1----:R0:W-:Y:S01]  /*125e0*/  @!P2 STS [R163+0x38420], R164 ;  /* 0x038420a4a300a388 */ /* 0x0021e20000000800 */
[-C--:B------:R-:W-:Y:S01]  /*125f0*/  FMUL.FTZ R72, R72, R203.reuse ;  /* 0x000000cb48487220 */ /* 0x080fe20000410000 */
[----:B------:R-:W-:Y:S01]  /*12600*/  FMUL.FTZ R73, R73, R203 ;  /* 0x000000cb49497220 */ /* 0x000fe20000410000 */
[----:B------:R-:W1:Y:S01]  /*12610*/  MUFU.EX2 R165, R165 ;  /* 0x000000a500a57308 */ /* 0x000e620000000800 */
[----:B----4-:R-:W-:Y:S01]  /*12620*/  FFMA.FTZ R21, R164, R21, R154 ;  /* 0x00000015a4157223 */ /* 0x010fe2000001009a */
[----:B------:R-:W-:Y:S01]  /*12630*/  F2FP.BF16.F32.PACK_AB R153, R207, R154 ;  /* 0x0000009acf99723e */ /* 0x000fe200000010ff */
[----:B------:R-:W-:Y:S01]  /*12640*/  FMUL.FTZ R76, R76, R203 ;  /* 0x000000cb4c4c7220 */ /* 0x000fe20000410000 */
[----:B------:R-:W-:Y:S01]  /*12650*/  F2FP.BF16.F32.PACK_AB R154, R157, R205 ;  /* 0x000000cd9d9a723e */ /* 0x000fe200000010ff */
[----:B------:R-:W-:Y:S01]  /*12660*/  FADD.FTZ R21, R207, R21 ;  /* 0x00000015cf157221 */ /* 0x000fe20000010000 */
        /* <DEDUP_REMOVED lines=36> */
[C---:B-1----:R-:W-:Y:S01]  /*128b0*/  FADD.FTZ R182, R159.reuse, R21 ;  /* 0x000000159fb67221 */ /* 0x042fe20000010000 */
        /* <DEDUP_REMOVED lines=15> */
[----:B------:R-:W-:Y:S01]  /*129b0*/  F2FP.BF16.F32.PACK_AB R156, R161, R156 ;  /* 0x0000009ca19c723e */ /* 0x000fe200000010ff */
[----:B---3--:R-:W-:Y:S01]  /*129c0*/  FADD.FTZ R203, R160, R20 ;  /* 0x00000014a0cb7221 */ /* 0x008fe20000010000 */
        /* <DEDUP_REMOVED lines=75> */
[----:B--2---:R-:W-:Y:S01]  /*12e80*/  F2FP.BF16.F32.PACK_AB R160, R169, R200 ;  /* 0x000000c8a9a0723e */ /* 0x004fe200000010ff */
[----:B------:R2:W-:Y:S01]  /*12e90*/  STSM.16.M88.4 [R210+0x36400], R152 ;  /* 0x03640098d2007844 */ /* 0x0005e20000000200 */
[----:B------:R-:W3:Y:S01]  /*12ea0*/  MUFU.EX2 R177, R177 ;  /* 0x000000b100b17308 */ /* 0x000ee20000000800 */
[----:B-1----:R-:W-:Y:S01]  /*12eb0*/  F2FP.BF16.F32.PACK_AB R161, R171, R170 ;  /* 0x000000aaaba1723e */ /* 0x002fe200000010ff */
[----:B------:R-:W-:Y:S01]  /*12ec0*/  VIADD R20, R198, 0x80 ;  /* 0x00000080c6147836 */ /* 0x000fe20000000000 */
[----:B0-----:R-:W-:Y:S01]  /*12ed0*/  F2FP.BF16.F32.PACK_AB R163, R175, R174 ;  /* 0x000000aeafa3723e */ /* 0x001fe200000010ff */
[----:B------:R0:W-:Y:S01]  /*12ee0*/  STSM.16.M88.4 [R211], R156 ;  /* 0x0000009cd3007844 */ /* 0x0001e20000000200 */
[----:B------:R-:W-:-:S02]  /*12ef0*/  IMAD.MOV.U32 R21, RZ, RZ, 0x40000040 ;  /* 0x40000040ff157424 */ /* 0x000fc400078e00ff */
[----:B------:R-:W-:Y:S01]  /*12f00*/  FADD.FTZ R203, R199, R203 ;  /* 0x000000cbc7cb7221 */ /* 0x000fe20000010000 */
[----:B------:R-:W-:Y:S01]  /*12f10*/  ISETP.GT.AND P2, PT, R197, RZ, PT ;  /* 0x000000ffc500720c */ /* 0x000fe20003f44270 */
[----:B------:R-:W-:Y:S01]  /*12f20*/  MUFU.EX2 R180, R180 ;  /* 0x000000b400b47308 */ /* 0x000fe20000000800 */
[----:B------:R-:W-:Y:S02]  /*12f30*/  @!P1 VIADD R194, R194, 0x38860 ;  /* 0x00038860c2c29836 */ /* 0x000fe40000000000 */
[----:B------:R-:W-:-:S04]  /*12f40*/  FADD.FTZ R200, R200, R203 ;  /* 0x000000cbc8c87221 */ /* 0x000fc80000010000 */
[----:B------:R-:W-:Y:S01]  /*12f50*/  FADD.FTZ R169, R169, R200 ;  /* 0x000000c8a9a97221 */ /* 0x000fe20000010000 */
[----:B------:R-:W-:Y:S01]  /*12f60*/  @!P1 PRMT R194, RZ, 0x654, R194 ;  /* 0x00000654ffc29816 */ /* 0x000fe200000000c2 */
[----:B------:R-:W1:Y:S01]  /*12f70*/  MUFU.EX2 R181, R181 ;  /* 0x000000b500b57308 */ /* 0x000e620000000800 */
[----:B---3--:R-:W-:Y:S01]  /*12f80*/  F2FP.BF16.F32.PACK_AB R164, R177, R176 ;  /* 0x000000b0b1a4723e */ /* 0x008fe200000010ff */
[----:B------:R-:W-:-:S06]  /*12f90*/  IMAD.MOV.U32 R200, RZ, RZ, R0 ;  /* 0x000000ffffc87224 */ /* 0x000fcc00078e0000 */
[----:B------:R-:W-:Y:S08]  /*12fa0*/  MUFU.EX2 R178, R178 ;  /* 0x000000b200b27308 */ /* 0x000ff00000000800 */
[----:B------:R-:W3:Y:S01]  /*12fb0*/  MUFU.EX2 R179, R179 ;  /* 0x000000b300b37308 */ /* 0x000ee20000000800 */
[----:B-1----:R-:W-:-:S07]  /*12fc0*/  F2FP.BF16.F32.PACK_AB R166, R181, R180 ;  /* 0x000000b4b5a6723e */ /* 0x002fce00000010ff */
[----:B------:R1:W-:Y:S08]  /*12fd0*/  MUFU.EX2 R183, R162 ;  /* 0x000000a200b77308 */ /* 0x0003f00000000800 */
[----:B------:R-:W4:Y:S01]  /*12fe0*/  MUFU.EX2 R201, R201 ;  /* 0x000000c900c97308 */ /* 0x000f220000000800 */
[----:B-1----:R-:W-:Y:S01]  /*12ff0*/  F2FP.BF16.F32.PACK_AB R162, R173, R172 ;  /* 0x000000acada2723e */ /* 0x002fe200000010ff */
[----:B------:R-:W-:Y:S01]  /*13000*/  FADD.FTZ R172, R172, R169 ;  /* 0x000000a9acac7221 */ /* 0x000fe20000010000 */
[----:B---3--:R-:W-:-:S03]  /*13010*/  F2FP.BF16.F32.PACK_AB R165, R179, R178 ;  /* 0x000000b2b3a5723e */ /* 0x008fc600000010ff */
[----:B------:R0:W-:Y:S01]  /*13020*/  STSM.16.M88.4 [R214], R160 ;  /* 0x000000a0d6007844 */ /* 0x0001e20000000200 */
[----:B------:R-:W-:-:S04]  /*13030*/  FADD.FTZ R173, R173, R172 ;  /* 0x000000acadad7221 */ /* 0x000fc80000010000 */
[----:B------:R-:W-:-:S04]  /*13040*/  FADD.FTZ R176, R176, R173 ;  /* 0x000000adb0b07221 */ /* 0x000fc80000010000 */
[----:B------:R-:W-:Y:S01]  /*13050*/  FADD.FTZ R177, R177, R176 ;  /* 0x000000b0b1b17221 */ /* 0x000fe20000010000 */
[----:B----4-:R-:W-:-:S05]  /*13060*/  F2FP.BF16.F32.PACK_AB R167, R201, R183 ;  /* 0x000000b7c9a7723e */ /* 0x010fca00000010ff */
[----:B------:R0:W-:Y:S01]  /*13070*/  STSM.16.M88.4 [R213], R164 ;  /* 0x000000a4d5007844 */ /* 0x0001e20000000200 */
[----:B------:R-:W-:-:S06]  /*13080*/  WARPGROUP.ARRIVE ;  /* 0x00000000000079c5 */ /* 0x000fcc0000000000 */
[----:B------:R-:W-:Y:S01]  /*13090*/  HGMMA.64x256x16.F32.BF16 R24, R152, gdesc[UR4].tnspB, R24, gsb0 ;  /* 0x43e0000498187df0 */ /* 0x000fe20008001818 */
[----:B------:R-:W-:Y:S01]  /*130a0*/  R2UR UR6, R20 ;  /* 0x00000000140672ca */ /* 0x000fe200000e0000 */
[----:B------:R-:W-:Y:S01]  /*130b0*/  VIADD R20, R198, 0x100 ;  /* 0x00000100c6147836 */ /* 0x000fe20000000000 */
[----:B------:R-:W-:Y:S01]  /*130c0*/  R2UR UR7, R21 ;  /* 0x00000000150772ca */ /* 0x000fe200000e0000 */
[----:B------:R-:W-:Y:S01]  /*130d0*/  IMAD.MOV.U32 R21, RZ, RZ, 0x40000040 ;  /* 0x40000040ff157424 */ /* 0x000fe200078e00ff */
[----:B------:R-:W-:Y:S02]  /*130e0*/  WARPGROUP.DEPBAR.LE gsb0, 0x0 ;  /* 0x00008000000079c5 */ /* 0x000fe40000010000 */
[----:B------:R-:W-:Y:S01]  /*130f0*/  WARPGROUP.ARRIVE ;  /* 0x00000000000079c5 */ /* 0x000fe20000000000 */
[----:B--2---:R-:W-:-:S04]  /*13100*/  VIADD R152, R197, 0xffffffff ;  /* 0xffffffffc5987836 */ /* 0x004fc80000000000 */
[----:B------:R-:W-:-:S15]  /*13110*/  IMAD.MOV.U32 R197, RZ, RZ, R152 ;  /* 0x000000ffffc57224 */ /* 0x000fde00078e0098 */
[----:B------:R-:W-:-:S01]  /*13120*/  NOP ;  /* 0x0000000000007918 */ /* 0x000fc20000000000 */
        /* <DEDUP_REMOVED lines=13> */
[----:B------:R-:W-:Y:S02]  /*13200*/  IMAD.MOV.U32 R202, RZ, RZ, R168 ;  /* 0x000000ffffca7224 */ /* 0x000fe400078e00a8 */
[----:B------:R-:W-:Y:S01]  /*13210*/  FADD.FTZ R20, R181, R20 ;  /* 0x00000014b5147221 */ /* 0x000fe20000010000 */
[----:B------:R-:W-:-:S04]  /*13220*/  FADD.FTZ R21, R204, R21 ;  /* 0x00000015cc157221 */ /* 0x000fc80000010000 */
[----:B------:R-:W-:-:S04]  /*13230*/  FADD.FTZ R170, R170, R21 ;  /* 0x00000015aaaa7221 */ /* 0x000fc80000010000 */
[----:B------:R-:W-:-:S04]  /*13240*/  FADD.FTZ R171, R171, R170 ;  /* 0x000000aaabab7221 */ /* 0x000fc80000010000 */
[----:B------:R-:W-:-:S04]  /*13250*/  FADD.FTZ R174, R174, R171 ;  /* 0x000000abaeae7221 */ /* 0x000fc80000010000 */
[----:B------:R-:W-:-:S04]  /*13260*/  FADD.FTZ R175, R175, R174 ;  /* 0x000000aeafaf7221 */ /* 0x000fc80000010000 */
[----:B------:R-:W-:-:S04]  /*13270*/  FADD.FTZ R178, R178, R175 ;  /* 0x000000afb2b27221 */ /* 0x000fc80000010000 */
[----:B------:R-:W-:-:S04]  /*13280*/  FADD.FTZ R178, R179, R178 ;  /* 0x000000b2b3b27221 */ /* 0x000fc80000010000 */
[----:B------:R-:W-:-:S04]  /*13290*/  FADD.FTZ R178, R183, R178 ;  /* 0x000000b2b7b27221 */ /* 0x000fc80000010000 */
[----:B------:R-:W-:Y:S01]  /*132a0*/  FADD.FTZ R21, R201, R178 ;  /* 0x000000b2c9157221 */ /* 0x000fe20000010000 */
[----:B------:R-:W-:Y:S01]  /*132b0*/  IMAD.MOV.U32 R201, RZ, RZ, R18 ;  /* 0x000000ffffc97224 */ /* 0x000fe200078e0012 */
        /* <DEDUP_REMOVED lines=14> */
.L_x_5541:
[----:B------:R-:W-:Y:S05]  /*133a0*/  BSYNC B0 ;  /* 0x0000000000007941 */ /* 0x000fea0003800000 */
.L_x_5540:
[----:B------:R-:W1:Y:S01]  /*133b0*/  SHFL.BFLY PT, R5, R20, 0x2, 0x1f ;  /* 0x0c401f0014057f89 */ /* 0x000e6200000e0000 */
[----:B------:R-:W-:Y:S02]  /*133c0*/  VIADD R171, R18, 0x1 ;  /* 0x0000000112ab7836 */ /* 0x000fe40000000000 */
[----:B------:R-:W-:Y:S01]  /*133d0*/  VIADD R227, R227, 0x1 ;  /* 0x00000001e3e37836 */ /* 0x000fe20000000000 */
[----:B------:R-:W3:Y:S01]  /*133e0*/  SHFL.BFLY PT, R6, R21, 0x2, 0x1f ;  /* 0x0c401f0015067f89 */ /* 0x000ee200000e0000 */
[----:B------:R-:W-:Y:S08]  /*133f0*/  BAR.ARV 0x8, 0x100 ;  /* 0x0204000000007b1d */ /* 0x000ff00000002000 */
[----:B------:R-:W-:Y:S01]  /*13400*/  BAR.SYNC.DEFER_BLOCKING 0xf, 0x100 ;  /* 0x03c4000000007b1d */ /* 0x000fe20000010000 */
[----:B------:R-:W-:-:S04]  /*13410*/  ISETP.NE.AND P1, PT, R171, 0x2, PT ;  /* 0x00000002ab00780c */ /* 0x000fc80003f25270 */
[----:B------:R-:W-:Y:S01]  /*13420*/  SEL R8, RZ, 0x1, P1 ;  /* 0x00000001ff087807 */ /* 0x000fe20000800000 */
[----:B-1----:R-:W-:-:S03]  /*13430*/  FADD.FTZ R5, R5, R20 ;  /* 0x0000001405057221 */ /* 0x002fc60000010000 */
[----:B------:R-:W-:Y:S01]  /*13440*/  LOP3.LUT R19, R19, R8, RZ, 0x3c, !PT ;  /* 0x0000000813137212 */ /* 0x000fe200078e3cff */
[----:B------:R-:W-:Y:S02]  /*13450*/  IMAD.MOV.U32 R20, RZ, RZ, -0x800000 ;  /* 0xff800000ff147424 */ /* 0x000fe400078e00ff */
[----:B---3--:R-:W-:Y:S01]  /*13460*/  FADD.FTZ R7, R6, R21 ;  /* 0x0000001506077221 */ /* 0x008fe20000010000 */
[----:B------:R-:W1:Y:S01]  /*13470*/  SHFL.BFLY PT, R4, R5, 0x1, 0x1f ;  /* 0x0c201f0005047f89 */ /* 0x000e6200000e0000 */
[----:B------:R-:W-:-:S03]  /*13480*/  IMAD.MOV.U32 R21, RZ, RZ, -0x800000 ;  /* 0xff800000ff157424 */ /* 0x000fc600078e00ff */
[----:B------:R-:W3:Y:S01]  /*13490*/  SHFL.BFLY PT, R6, R7, 0x1, 0x1f ;  /* 0x0c201f0007067f89 */ /* 0x000ee200000e0000 */
[----:B-1----:R-:W-:Y:S01]  /*134a0*/  FADD.FTZ R9, R5, R4 ;  /* 0x0000000405097221 */ /* 0x002fe20000010000 */
[----:B------:R-:W-:Y:S02]  /*134b0*/  IMAD.MOV.U32 R5, RZ, RZ, RZ ;  /* 0x000000ffff057224 */ /* 0x000fe400078e00ff */
[----:B---3--:R-:W-:Y:S02]  /*134c0*/  FADD.FTZ R4, R7, R6 ;  /* 0x0000000607047221 */ /* 0x008fe40000010000 */
[----:B------:R-:W-:Y:S01]  /*134d0*/  FSETP.NE.FTZ.AND P2, PT, R9, RZ, PT ;  /* 0x000000ff0900720b */ /* 0x000fe20003f55000 */
[----:B------:R-:W-:Y:S02]  /*134e0*/  IMAD.MOV R6, RZ, RZ, -R196 ;  /* 0x000000ffff067224 */ /* 0x000fe400078e0ac4 */
[----:B------:R-:W-:-:S03]  /*134f0*/  FSETP.NE.FTZ.AND P3, PT, R4, RZ, PT ;  /* 0x000000ff0400720b */ /* 0x000fc60003f75000 */
[----:B------:R-:W-:Y:S01]  /*13500*/  ISETP.NE.AND P0, PT, R189, R6, PT ;  /* 0x00000006bd00720c */ /* 0x000fe20003f05270 */
[----:B------:R-:W-:-:S06]  /*13510*/  IMAD.MOV.U32 R6, RZ, RZ, RZ ;  /* 0x000000ffff067224 */ /* 0x000fcc00078e00ff */
[----:B------:R-:W0:Y:S06]  /*13520*/  @P2 MUFU.RCP R6, R9 ;  /* 0x0000000900062308 */ /* 0x000e2c0000001000 */
[----:B------:R-:W-:Y:S02]  /*13530*/  @!P0 IMAD R7, R18, 0x40, R190 ;  /* 0x0000004012078824 */ /* 0x000fe400078e02be */
[----:B------:R-:W-:Y:S01]  /*13540*/  @P2 FMUL.FTZ R18, R3, 0.69314718246459960938 ;  /* 0x3f31721803122820 */ /* 0x000fe20000410000 */
[----:B------:R-:W1:Y:S01]  /*13550*/  @P3 MUFU.RCP R5, R4 ;  /* 0x0000000400053308 */ /* 0x000e620000001000 */
[----:B------:R-:W-:-:S07]  /*13560*/  @!P0 IMAD R7, R7, 0x4, R2 ;  /* 0x0000000407078824 */ /* 0x000fce00078e0202 */
[----:B------:R-:W3:Y:S01]  /*13570*/  @P2 MUFU.LG2 R2, R9 ;  /* 0x0000000900022308 */ /* 0x000ee20000000c00 */
[-C--:B0-2---:R-:W-:Y:S01]  /*13580*/  FMUL.FTZ R167, R33, R6.reuse ;  /* 0x0000000621a77220 */ /* 0x085fe20000410000 */
[----:B------:R0:W-:Y:S01]  /*13590*/  @!P0 STS [R7+0x38400], R6 ;  /* 0x0384000607008388 */ /* 0x0001e20000000800 */
[-C--:B------:R-:W-:Y:S01]  /*135a0*/  FMUL.FTZ R24, R24, R6.reuse ;  /* 0x0000000618187220 */ /* 0x080fe20000410000 */
[-C--:B------:R-:W-:Y:S01]  /*135b0*/  FMUL.FTZ R25, R25, R6.reuse ;  /* 0x0000000619197220 */ /* 0x080fe20000410000 */
[-C--:B------:R-:W-:Y:S01]  /*135c0*/  FMUL.FTZ R28, R28, R6.reuse ;  /* 0x000000061c1c7220 */ /* 0x080fe20000410000 */
[-C--:B------:R-:W-:Y:S01]  /*135d0*/  FMUL.FTZ R29, R29, R6.reuse ;  /* 0x000000061d1d7220 */ /* 0x080fe20000410000 */
[-C--:B------:R-:W-:Y:S01]  /*135e0*/  FMUL.FTZ R170, R32, R6.reuse ;  /* 0x0000000620aa7220 */ /* 0x080fe20000410000 */
[----:B------:R-:W2:Y:S01]  /*135f0*/  @P3 MUFU.LG2 R33, R4 ;  /* 0x0000000400213308 */ /* 0x000ea20000000c00 */
        /* <DEDUP_REMOVED lines=59> */
[-C--:B0-----:R-:W-:Y:S01]  /*139b0*/  FMUL.FTZ R6, R35, R5.reuse ;  /* 0x0000000523067220 */ /* 0x081fe20000410000 */
[----:B---3--:R-:W-:Y:S01]  /*139c0*/  @P2 FMUL.FTZ R35, R2, 0.69314718246459960938 ;  /* 0x3f31721802232820 */ /* 0x008fe20000410000 */
[----:B------:R-:W-:Y:S01]  /*139d0*/  @P3 FMUL.FTZ R32, R3, 0.69314718246459960938 ;  /* 0x3f31721803203820 */ /* 0x000fe20000410000 */
[----:B--2---:R-:W-:Y:S01]  /*139e0*/  @P3 FMUL.FTZ R33, R33, 0.69314718246459960938 ;  /* 0x3f31721821213820 */ /* 0x004fe20000410000 */
[-C--:B------:R-:W-:Y:S01]  /*139f0*/  FMUL.FTZ R3, R27, R5.reuse ;  /* 0x000000051b037220 */ /* 0x080fe20000410000 */
[-C--:B-1----:R-:W-:Y:S01]  /*13a00*/  FMUL.FTZ R7, R54, R5.reuse ;  /* 0x0000000536077220 */ /* 0x082fe20000410000 */
        /* <DEDUP_REMOVED lines=66> */
.L_x_5476:
[----:B------:R-:W-:Y:S05]  /*13e30*/  BSYNC B7 ;  /* 0x0000000000077941 */ /* 0x000fea0003800000 */
.L_x_5474:
        /* <DEDUP_REMOVED lines=9> */
[----:B------:R-:W2:Y:S01]  /*13ed0*/  LDL R0, [R1+0xc] ;  /* 0x00000c0001007983 */ /* 0x000ea20000100800 */
[----:B------:R-:W-:Y:S01]  /*13ee0*/  F2FP.BF16.F32.PACK_AB R24, R25, R24 ;  /* 0x000000181918723e */ /* 0x000fe200000010ff */
[----:B------:R-:W-:Y:S01]  /*13ef0*/  ULDC.64 UR4, c[0x0][0xd00] ;  /* 0x0003400000047ab9 */ /* 0x000fe20000000a00 */
[----:B------:R-:W-:Y:S01]  /*13f00*/  F2FP.BF16.F32.PACK_AB R25, R3, R26 ;  /* 0x0000001a0319723e */ /* 0x000fe200000010ff */
[----:B------:R-:W3:Y:S01]  /*13f10*/  S2R R5, SR_SWINHI ;  /* 0x0000000000057919 */ /* 0x000ee20000002f00 */
        /* <DEDUP_REMOVED lines=16> */
[----:B------:R-:W-:Y:S02]  /*14020*/  MOV R36, R2 ;  /* 0x0000000200247202 */ /* 0x000fe40000000f00 */
[----:B---3--:R-:W-:Y:S02]  /*14030*/  MOV R37, R5 ;  /* 0x0000000500257202 */ /* 0x008fe40000000f00 */
        /* <DEDUP_REMOVED lines=25> */
[----:B------:R-:W-:Y:S01]  /*141d0*/  BAR.SYNC.DEFER_BLOCKING 0x1, 0x100 ;  /* 0x0044000000007b1d */ /* 0x000fe20000010000 */
[----:B--2---:R-:W-:-:S03]  /*141e0*/  IMAD.WIDE R40, R0, 0x2, R36 ;  /* 0x0000000200287825 */ /* 0x004fc600078e0224 */
[C---:B------:R-:W-:Y:S02]  /*141f0*/  LOP3.LUT R45, R40.reuse, 0x380, RZ, 0xc0, !PT ;  /* 0x00000380282d7812 */ /* 0x040fe400078ec0ff */
[C---:B------:R-:W-:Y:S02]  /*14200*/  IADD3 R0, P1, R40.reuse, 0x20, RZ ;  /* 0x0000002028007810 */ /* 0x040fe40007f3e0ff */
[----:B------:R-:W-:Y:S02]  /*14210*/  SHF.R.U64 R45, R45, 0x3, RZ ;  /* 0x000000032d2d7819 */ /* 0x000fe400000012ff */
[----:B------:R-:W-:Y:S02]  /*14220*/  IADD3 R3, P0, R40, 0x40, RZ ;  /* 0x0000004028037810 */ /* 0x000fe40007f1e0ff */
[----:B------:R-:W-:Y:S01]  /*14230*/  LOP3.LUT R44, R45, R40, RZ, 0x3c, !PT ;  /* 0x000000282d2c7212 */ /* 0x000fe200078e3cff */
[----:B------:R-:W-:Y:S01]  /*14240*/  IMAD.MOV.U32 R45, RZ, RZ, R41 ;  /* 0x000000ffff2d7224 */ /* 0x000fe200078e0029 */
[----:B------:R-:W-:-:S02]  /*14250*/  LOP3.LUT R171, R0, 0x380, RZ, 0xc0, !PT ;  /* 0x0000038000ab7812 */ /* 0x000fc400078ec0ff */
[C---:B------:R-:W-:Y:S02]  /*14260*/  IADD3 R5, P5, R40.reuse, 0x2040, RZ ;  /* 0x0000204028057810 */ /* 0x040fe40007fbe0ff */
[----:B------:R-:W-:Y:S02]  /*14270*/  MOV R44, R44 ;  /* 0x0000002c002c7202 */ /* 0x000fe40000000f00 */
[----:B------:R-:W-:Y:S01]  /*14280*/  SHF.R.U64 R171, R171, 0x3, RZ ;  /* 0x00000003abab7819 */ /* 0x000fe200000012ff */
[--C-:B------:R-:W-:Y:S01]  /*14290*/  IMAD.X R53, RZ, RZ, R41.reuse, P5 ;  /* 0x000000ffff357224 */ /* 0x100fe200028e0629 */
[C---:B------:R-:W-:Y:S01]  /*142a0*/  IADD3 R48, P6, R40.reuse, 0x2020, RZ ;  /* 0x0000202028307810 */ /* 0x040fe20007fde0ff */
[----:B------:R2:W-:Y:S01]  /*142b0*/  STSM.16.M88.4 [R44], R24 ;  /* 0x000000182c007844 */ /* 0x0005e20000000200 */
[C---:B-----5:R-:W-:Y:S02]  /*142c0*/  IADD3 R30, P3, R40.reuse, 0x2000, RZ ;  /* 0x00002000281e7810 */ /* 0x060fe40007f7e0ff */
[C---:B------:R-:W-:Y:S01]  /*142d0*/  IADD3 R28, P4, R40.reuse, 0x60, RZ ;  /* 0x00000060281c7810 */ /* 0x040fe20007f9e0ff */
[--C-:B------:R-:W-:Y:S01]  /*142e0*/  IMAD.X R49, RZ, RZ, R41.reuse, P6 ;  /* 0x000000ffff317224 */ /* 0x100fe200030e0629 */
[----:B------:R-:W-:Y:S01]  /*142f0*/  IADD3 R56, P2, R40, 0x2060, RZ ;  /* 0x0000206028387810 */ /* 0x000fe20007f5e0ff */
[--C-:B------:R-:W-:Y:S01]  /*14300*/  IMAD.X R31, RZ, RZ, R41.reuse, P3 ;  /* 0x000000ffff1f7224 */ /* 0x100fe200018e0629 */
[----:B------:R-:W-:Y:S01]  /*14310*/  LOP3.LUT R173, R28, 0x380, RZ, 0xc0, !PT ;  /* 0x000003801cad7812 */ /* 0x000fe200078ec0ff */
[--C-:B------:R-:W-:Y:S01]  /*14320*/  IMAD.X R29, RZ, RZ, R41.reuse, P4 ;  /* 0x000000ffff1d7224 */ /* 0x100fe200020e0629 */
[----:B------:R-:W-:Y:S01]  /*14330*/  IADD3 R68, P4, R40, 0x4040, RZ ;  /* 0x0000404028447810 */ /* 0x000fe20007f9e0ff */
[----:B------:R-:W-:Y:S01]  /*14340*/  IMAD.X R57, RZ, RZ, R41, P2 ;  /* 0x000000ffff397224 */ /* 0x000fe200010e0629 */
[----:B------:R-:W-:-:S02]  /*14350*/  SHF.R.U64 R173, R173, 0x3, RZ ;  /* 0x00000003adad7819 */ /* 0x000fc400000012ff */
[----:B------:R-:W-:Y:S01]  /*14360*/  IADD3 R70, P2, R40, 0x6040, RZ ;  /* 0x0000604028467810 */ /* 0x000fe20007f5e0ff */
[--C-:B------:R-:W-:Y:S01]  /*14370*/  IMAD.X R69, RZ, RZ, R41.reuse, P4 ;  /* 0x000000ffff457224 */ /* 0x100fe200020e0629 */
[----:B------:R-:W-:Y:S01]  /*14380*/  LOP3.LUT R28, R173, R28, RZ, 0x3c, !PT ;  /* 0x0000001cad1c7212 */ /* 0x000fe200078e3cff */
[--C-:B--2---:R-:W-:Y:S01]  /*14390*/  IMAD.X R27, RZ, RZ, R41.reuse, P0 ;  /* 0x000000ffff1b7224 */ /* 0x104fe200000e0629 */
[----:B------:R-:W-:Y:S01]  /*143a0*/  LOP3.LUT R26, R3, 0x380, RZ, 0xc0, !PT ;  /* 0x00000380031a7812 */ /* 0x000fe200078ec0ff */
[--C-:B------:R-:W-:Y:S01]  /*143b0*/  IMAD.X R25, RZ, RZ, R41.reuse, P1 ;  /* 0x000000ffff197224 */ /* 0x100fe200008e0629 */
[----:B------:R-:W-:Y:S01]  /*143c0*/  LOP3.LUT R24, R171, R0, RZ, 0x3c, !PT ;  /* 0x00000000ab187212 */ /* 0x000fe200078e3cff */
[----:B------:R-:W-:Y:S01]  /*143d0*/  IMAD.X R45, RZ, RZ, R41, P2 ;  /* 0x000000ffff2d7224 */ /* 0x000fe200010e0629 */
[----:B------:R-:W-:Y:S02]  /*143e0*/  SHF.R.U64 R26, R26, 0x3, RZ ;  /* 0x000000031a1a7819 */ /* 0x000fe400000012ff */
[----:B------:R-:W-:-:S02]  /*143f0*/  LOP3.LUT R0, R5, 0x380, RZ, 0xc0, !PT ;  /* 0x0000038005007812 */ /* 0x000fc400078ec0ff */
[----:B------:R-:W-:Y:S02]  /*14400*/  LOP3.LUT R26, R26, R3, RZ, 0x3c, !PT ;  /* 0x000000031a1a7212 */ /* 0x000fe400078e3cff */
[----:B------:R-:W-:Y:S02]  /*14410*/  LOP3.LUT R171, R48, 0x380, RZ, 0xc0, !PT ;  /* 0x0000038030ab7812 */ /* 0x000fe400078ec0ff */
[----:B------:R-:W-:Y:S02]  /*14420*/  LOP3.LUT R3, R30, 0x380, RZ, 0xc0, !PT ;  /* 0x000003801e037812 */ /* 0x000fe400078ec0ff */
[----:B------:R-:W-:Y:S02]  /*14430*/  SHF.R.U64 R0, R0, 0x3, RZ ;  /* 0x0000000300007819 */ /* 0x000fe400000012ff */
[----:B------:R-:W-:Y:S02]  /*14440*/  IADD3 R64, P0, R40, 0x4020, RZ ;  /* 0x0000402028407810 */ /* 0x000fe40007f1e0ff */
[----:B------:R-:W-:-:S02]  /*14450*/  SHF.R.U64 R171, R171, 0x3, RZ ;  /* 0x00000003abab7819 */ /* 0x000fc400000012ff */
[----:B------:R-:W-:Y:S01]  /*14460*/  SHF.R.U64 R3, R3, 0x3, RZ ;  /* 0x0000000303037819 */ /* 0x000fe200000012ff */
[--C-:B------:R-:W-:Y:S01]  /*14470*/  IMAD.X R65, RZ, RZ, R41.reuse, P0 ;  /* 0x000000ffff417224 */ /* 0x100fe200000e0629 */
[----:B------:R-:W-:Y:S02]  /*14480*/  IADD3 R60, P1, R40, 0x4000, RZ ;  /* 0x00004000283c7810 */ /* 0x000fe40007f3e0ff */
[----:B------:R-:W-:Y:S02]  /*14490*/  LOP3.LUT R52, R0, R5, RZ, 0x3c, !PT ;  /* 0x0000000500347212 */ /* 0x000fe400078e3cff */
[----:B------:R-:W-:Y:S01]  /*144a0*/  LOP3.LUT R48, R171, R48, RZ, 0x3c, !PT ;  /* 0x00000030ab307212 */ /* 0x000fe200078e3cff */
[----:B------:R-:W-:Y:S01]  /*144b0*/  IMAD.X R61, RZ, RZ, R41, P1 ;  /* 0x000000ffff3d7224 */ /* 0x000fe200008e0629 */
[----:B------:R-:W-:Y:S02]  /*144c0*/  LOP3.LUT R5, R64, 0x380, RZ, 0xc0, !PT ;  /* 0x0000038040057812 */ /* 0x000fe400078ec0ff */
[----:B------:R-:W-:-:S02]  /*144d0*/  LOP3.LUT R30, R3, R30, RZ, 0x3c, !PT ;  /* 0x0000001e031e7212 */ /* 0x000fc400078e3cff */
[----:B------:R-:W-:Y:S02]  /*144e0*/  LOP3.LUT R171, R68, 0x380, RZ, 0xc0, !PT ;  /* 0x0000038044ab7812 */ /* 0x000fe400078ec0ff */
[----:B------:R-:W-:Y:S02]  /*144f0*/  LOP3.LUT R3, R60, 0x380, RZ, 0xc0, !PT ;  /* 0x000003803c037812 */ /* 0x000fe400078ec0ff */
[----:B------:R-:W-:Y:S02]  /*14500*/  SHF.R.U64 R5, R5, 0x3, RZ ;  /* 0x0000000305057819 */ /* 0x000fe400000012ff */
[----:B------:R-:W-:Y:S02]  /*14510*/  IADD3 R44, P5, R40, 0x6020, RZ ;  /* 0x00006020282c7810 */ /* 0x000fe40007fbe0ff */
[----:B------:R-:W-:Y:S02]  /*14520*/  LOP3.LUT R173, R56, 0x380, RZ, 0xc0, !PT ;  /* 0x0000038038ad7812 */ /* 0x000fe400078ec0ff */
[----:B------:R-:W-:Y:S01]  /*14530*/  SHF.R.U64 R171, R171, 0x3, RZ ;  /* 0x00000003abab7819 */ /* 0x000fe200000012ff */
[----:B------:R-:W-:Y:S01]  /*14540*/  IMAD.X R119, RZ, RZ, R41, P5 ;  /* 0x000000ffff777224 */ /* 0x000fe200028e0629 */
[----:B------:R-:W-:-:S02]  /*14550*/  SHF.R.U64 R3, R3, 0x3, RZ ;  /* 0x0000000303037819 */ /* 0x000fc400000012ff */
[----:B-1----:R-:W-:Y:S02]  /*14560*/  IADD3 R32, P6, R40, 0x6000, RZ ;  /* 0x0000600028207810 */ /* 0x002fe40007fde0ff */
[----:B------:R-:W-:Y:S02]  /*14570*/  LOP3.LUT R64, R5, R64, RZ, 0x3c, !PT ;  /* 0x0000004005407212 */ /* 0x000fe400078e3cff */
[----:B------:R-:W-:Y:S01]  /*14580*/  SHF.R.U64 R173, R173, 0x3, RZ ;  /* 0x00000003adad7819 */ /* 0x000fe200000012ff */
[----:B------:R-:W-:Y:S01]  /*14590*/  IMAD.X R115, RZ, RZ, R41, P6 ;  /* 0x000000ffff737224 */ /* 0x000fe200030e0629 */
[----:B------:R-:W-:Y:S02]  /*145a0*/  LOP3.LUT R68, R171, R68, RZ, 0x3c, !PT ;  /* 0x00000044ab447212 */ /* 0x000fe400078e3cff */
[----:B------:R-:W-:Y:S02]  /*145b0*/  LOP3.LUT R5, R44, 0x380, RZ, 0xc0, !PT ;  /* 0x000003802c057812 */ /* 0x000fe400078ec0ff */
[----:B------:R-:W-:-:S02]  /*145c0*/  IADD3 R72, P3, R40, 0x4060, RZ ;  /* 0x0000406028487810 */ /* 0x000fc40007f7e0ff */
[----:B------:R-:W-:Y:S02]  /*145d0*/  LOP3.LUT R60, R3, R60, RZ, 0x3c, !PT ;  /* 0x0000003c033c7212 */ /* 0x000fe400078e3cff */
[----:B------:R-:W-:Y:S01]  /*145e0*/  LOP3.LUT R171, R70, 0x380, RZ, 0xc0, !PT ;  /* 0x0000038046ab7812 */ /* 0x000fe200078ec0ff */
[----:B------:R-:W-:Y:S01]  /*145f0*/  IMAD.X R73, RZ, RZ, R41, P3 ;  /* 0x000000ffff497224 */ /* 0x000fe200018e0629 */
[----:B------:R-:W-:Y:S02]  /*14600*/  LOP3.LUT R3, R32, 0x380, RZ, 0xc0, !PT ;  /* 0x0000038020037812 */ /* 0x000fe400078ec0ff */
[----:B------:R-:W-:Y:S02]  /*14610*/  LOP3.LUT R56, R173, R56, RZ, 0x3c, !PT ;  /* 0x00000038ad387212 */ /* 0x000fe400078e3cff */
[----:B------:R-:W-:Y:S02]  /*14620*/  SHF.R.U64 R5, R5, 0x3, RZ ;  /* 0x0000000305057819 */ /* 0x000fe400000012ff */
[----:B------:R-:W-:-:S02]  /*14630*/  LOP3.LUT R173, R72, 0x380, RZ, 0xc0, !PT ;  /* 0x0000038048ad7812 */ /* 0x000fc400078ec0ff */
[----:B------:R-:W-:Y:S02]  /*14640*/  SHF.R.U64 R171, R171, 0x3, RZ ;  /* 0x00000003abab7819 */ /* 0x000fe400000012ff */
[----:B------:R-:W-:Y:S02]  /*14650*/  SHF.R.U64 R3, R3, 0x3, RZ ;  /* 0x0000000303037819 */ /* 0x000fe400000012ff */
[----:B------:R-:W-:Y:S02]  /*14660*/  LOP3.LUT R118, R5, R44, RZ, 0x3c, !PT ;  /* 0x0000002c05767212 */ /* 0x000fe400078e3cff */
[----:B------:R-:W-:Y:S02]  /*14670*/  SHF.R.U64 R173, R173, 0x3, RZ ;  /* 0x00000003adad7819 */ /* 0x000fe400000012ff */
[----:B------:R-:W-:Y:S02]  /*14680*/  LOP3.LUT R44, R171, R70, RZ, 0x3c, !PT ;  /* 0x00000046ab2c7212 */ /* 0x000fe400078e3cff */
[----:B------:R-:W-:-:S02]  /*14690*/  IADD3 R40, P1, R40, 0x6060, RZ ;  /* 0x0000606028287810 */ /* 0x000fc40007f3e0ff */
[----:B------:R-:W-:Y:S02]  /*146a0*/  LOP3.LUT R114, R3, R32, RZ, 0x3c, !PT ;  /* 0x0000002003727212 */ /* 0x000fe400078e3cff */
[----:B------:R-:W-:Y:S01]  /*146b0*/  MOV R70, R24 ;  /* 0x0000001800467202 */ /* 0x000fe20000000f00 */
[----:B------:R-:W-:Y:S01]  /*146c0*/  IMAD.X R41, RZ, RZ, R41, P1 ;  /* 0x000000ffff297224 */ /* 0x000fe200008e0629 */
[----:B------:R-:W-:Y:S02]  /*146d0*/  MOV R168, R26 ;  /* 0x0000001a00a87202 */ /* 0x000fe40000000f00 */
[----:B------:R-:W-:Y:S02]  /*146e0*/  MOV R3, R28 ;  /* 0x0000001c00037202 */ /* 0x000fe40000000f00 */
[----:B------:R-:W-:Y:S02]  /*146f0*/  MOV R32, R30 ;  /* 0x0000001e00207202 */ /* 0x000fe40000000f00 */
[----:B------:R-:W-:-:S02]  /*14700*/  F2FP.BF16.F32.PACK_AB R24, R167, R170 ;  /* 0x000000aaa718723e */ /* 0x000fc400000010ff */
        /* <DEDUP_REMOVED lines=8> */
[----:B------:R-:W-:Y:S02]  /*14790*/  LOP3.LUT R72, R173, R72, RZ, 0x3c, !PT ;  /* 0x00000048ad487212 */ /* 0x000fe400078e3cff */
[----:B------:R-:W-:Y:S01]  /*147a0*/  LOP3.LUT R173, R40, 0x380, RZ, 0xc0, !PT ;  /* 0x0000038028ad7812 */ /* 0x000fe200078ec0ff */
[----:B------:R2:W-:Y:S01]  /*147b0*/  STSM.16.M88.4 [R168], R28 ;  /* 0x0000001ca8007844 */ /* 0x0005e20000000200 */
[----:B------:R-:W-:Y:S02]  /*147c0*/  F2FP.BF16.F32.PACK_AB R4, R159, R162 ;  /* 0x000000a29f04723e */ /* 0x000fe400000010ff */
[----:B------:R-:W-:Y:S02]  /*147d0*/  F2FP.BF16.F32.PACK_AB R5, R51, R50 ;  /* 0x000000323305723e */ /* 0x000fe400000010ff */
[----:B------:R-:W-:-:S02]  /*147e0*/  F2FP.BF16.F32.PACK_AB R6, R157, R160 ;  /* 0x000000a09d06723e */ /* 0x000fc400000010ff */
[----:B------:R-:W-:Y:S02]  /*147f0*/  MOV R48, R48 ;  /* 0x0000003000307202 */ /* 0x000fe40000000f00 */
[----:B------:R-:W-:Y:S01]  /*14800*/  MOV R52, R52 ;  /* 0x0000003400347202 */ /* 0x000fe20000000f00 */
[----:B------:R-:W-:Y:S01]  /*14810*/  STSM.16.M88.4 [R3], R4 ;  /* 0x0000000403007844 */ /* 0x000fe20000000200 */
[----:B-1----:R-:W-:Y:S02]  /*14820*/  F2FP.BF16.F32.PACK_AB R24, R152, R153 ;  /* 0x000000999818723e */ /* 0x002fe400000010ff */
[----:B------:R-:W-:Y:S01]  /*14830*/  F2FP.BF16.F32.PACK_AB R25, R75, R74 ;  /* 0x0000004a4b19723e */ /* 0x000fe200000010ff */
[----:B------:R1:W-:Y:S01]  /*14840*/  STSM.16.M88.4 [R32], R8 ;  /* 0x0000000820007844 */ /* 0x0003e20000000200 */
[----:B------:R-:W-:Y:S02]  /*14850*/  F2FP.BF16.F32.PACK_AB R26, R77, R76 ;  /* 0x0000004c4d1a723e */ /* 0x000fe400000010ff */
[----:B------:R-:W-:Y:S01]  /*14860*/  F2FP.BF16.F32.PACK_AB R27, R79, R78 ;  /* 0x0000004e4f1b723e */ /* 0x000fe200000010ff */
[----:B------:R-:W-:Y:S01]  /*14870*/  STSM.16.M88.4 [R48], R12 ;  /* 0x0000000c30007844 */ /* 0x000fe20000000200 */
[----:B------:R-:W-:-:S02]  /*14880*/  SHF.R.U64 R173, R173, 0x3, RZ ;  /* 0x00000003adad7819 */ /* 0x000fc400000012ff */
[----:B------:R-:W-:Y:S01]  /*14890*/  MOV R56, R56 ;  /* 0x0000003800387202 */ /* 0x000fe20000000f00 */
[----:B------:R-:W-:Y:S01]  /*148a0*/  STSM.16.M88.4 [R52], R24 ;  /* 0x0000001834007844 */ /* 0x000fe20000000200 */
[----:B--2---:R-:W-:Y:S02]  /*148b0*/  F2FP.BF16.F32.PACK_AB R28, R81, R80 ;  /* 0x00000050511c723e */ /* 0x004fe400000010ff */
[----:B------:R-:W-:Y:S02]  /*148c0*/  F2FP.BF16.F32.PACK_AB R29, R83, R82 ;  /* 0x00000052531d723e */ /* 0x000fe400000010ff */
[----:B------:R-:W-:Y:S02]  /*148d0*/  F2FP.BF16.F32.PACK_AB R30, R85, R84 ;  /* 0x00000054551e723e */ /* 0x000fe400000010ff */
[----:B------:R-:W-:Y:S01]  /*148e0*/  F2FP.BF16.F32.PACK_AB R31, R87, R86 ;  /* 0x00000056571f723e */ /* 0x000fe200000010ff */
[----:B-1----:R-:W-:Y:S01]  /*148f0*/  IMAD.MOV.U32 R32, RZ, RZ, RZ ;  /* 0x000000ffff207224 */ /* 0x002fe200078e00ff */
[----:B------:R-:W-:-:S02]  /*14900*/  MOV R60, R60 ;  /* 0x0000003c003c7202 */ /* 0x000fc40000000f00 */
[----:B------:R-:W-:Y:S01]  /*14910*/  MOV R64, R64 ;  /* 0x0000004000407202 */ /* 0x000fe20000000f00 */
[----:B------:R-:W-:Y:S01]  /*14920*/  STSM.16.M88.4 [R56], R28 ;  /* 0x0000001c38007844 */ /* 0x000fe20000000200 */
[----:B------:R-:W-:Y:S02]  /*14930*/  MOV R68, R68 ;  /* 0x0000004400447202 */ /* 0x000fe40000000f00 */
[----:B------:R-:W-:Y:S01]  /*14940*/  MOV R0, R114 ;  /* 0x0000007200007202 */ /* 0x000fe20000000f00 */
[----:B------:R-:W-:Y:S01]  /*14950*/  STSM.16.M88.4 [R60], R88 ;  /* 0x000000583c007844 */ /* 0x000fe20000000200 */
[----:B------:R-:W-:Y:S02]  /*14960*/  LOP3.LUT R40, R173, R40, RZ, 0x3c, !PT ;  /* 0x00000028ad287212 */ /* 0x000fe400078e3cff */
[----:B------:R-:W-:Y:S01]  /*14970*/  MOV R72, R72 ;  /* 0x0000004800487202 */ /* 0x000fe20000000f00 */
[----:B------:R-:W-:Y:S01]  /*14980*/  STSM.16.M88.4 [R64], R96 ;  /* 0x0000006040007844 */ /* 0x000fe20000000200 */
[----:B------:R-:W-:-:S02]  /*14990*/  F2FP.BF16.F32.PACK_AB R114, R117, R116 ;  /* 0x000000747572723e */ /* 0x000fc400000010ff */
[----:B------:R-:W-:Y:S01]  /*149a0*/  F2FP.BF16.F32.PACK_AB R115, R66, R62 ;  /* 0x0000003e4273723e */ /* 0x000fe200000010ff */
[----:B------:R-:W-:Y:S01]  /*149b0*/  STSM.16.M88.4 [R68], R104 ;  /* 0x0000006844007844 */ /* 0x000fe20000000200 */
[----:B------:R-:W-:Y:S02]  /*149c0*/  ISETP.NE.U32.AND P0, PT, RZ, UR4, PT ;  /* 0x00000004ff007c0c */ /* 0x000fe4000bf05070 */
[----:B------:R-:W-:Y:S01]  /*149d0*/  IADD3 R6, P1, R218, UR4, RZ ;  /* 0x00000004da067c10 */ /* 0x000fe2000ff3e0ff */
[----:B------:R-:W-:Y:S01]  /*149e0*/  STSM.16.M88.4 [R72], R112 ;  /* 0x0000007048007844 */ /* 0x000fe20000000200 */
[----:B------:R-:W-:Y:S02]  /*149f0*/  MOV R118, R118 ;  /* 0x0000007600767202 */ /* 0x000fe40000000f00 */
[----:B------:R-:W-:Y:S01]  /*14a00*/  MOV R44, R44 ;  /* 0x0000002c002c7202 */ /* 0x000fe20000000f00 */
[----:B------:R1:W-:Y:S01]  /*14a10*/  STSM.16.M88.4 [R0], R120 ;  /* 0x0000007800007844 */ /* 0x0003e20000000200 */
[----:B------:R-:W-:-:S02]  /*14a20*/  MOV R40, R40 ;  /* 0x0000002800287202 */ /* 0x000fc40000000f00 */
[----:B------:R-:W-:Y:S01]  /*14a30*/  ISETP.NE.AND.EX P0, PT, RZ, UR5, PT, P0 ;  /* 0x00000005ff007c0c */ /* 0x000fe2000bf05300 */
[----:B------:R-:W-:Y:S01]  /*14a40*/  STSM.16.M88.4 [R118], R128 ;  /* 0x0000008076007844 */ /* 0x000fe20000000200 */
[----:B------:R-:W-:Y:S01]  /*14a50*/  IADD3.X R7, R219, UR5, RZ, P1, !PT ;  /* 0x00000005db077c10 */ /* 0x000fe20008ffe4ff */
[----:B------:R-:W-:Y:S02]  /*14a60*/  ULDC.64 UR4, c[0x0][0xd08] ;  /* 0x0003420000047ab9 */ /* 0x000fe40000000a00 */
[----:B------:R-:W-:Y:S01]  /*14a70*/  STSM.16.M88.4 [R44], R136 ;  /* 0x000000882c007844 */ /* 0x000fe20000000200 */
[----:B------:R-:W-:-:S03]  /*14a80*/  ISETP.NE.U32.AND P6, PT, RZ, UR4, PT ;  /* 0x00000004ff007c0c */ /* 0x000fc6000bfc5070 */
[----:B------:R2:W-:Y:S01]  /*14a90*/  STSM.16.M88.4 [R40], R144 ;  /* 0x0000009028007844 */ /* 0x0005e20000000200 */
[----:B------:R-:W-:Y:S01]  /*14aa0*/  BAR.SYNC.DEFER_BLOCKING 0x1, 0x100 ;  /* 0x0044000000007b1d */ /* 0x000fe20000010000 */
        /* <DEDUP_REMOVED lines=59> */
.L_x_5555:
        /* <DEDUP_REMOVED lines=89> */
.L_x_5556:
        /* <DEDUP_REMOVED lines=65> */
[----:B------:R-:W-:Y:S01]  /*15800*/  IMAD.IADD R195, R229, 0x1, R195 ;  /* 0x00000001e5c37824 */ /* 0x000fe200078e02c3 */
        /* <DEDUP_REMOVED lines=25> */
[----:B-1----:R1:W-:Y:S01]  /*159a0*/  SYNCS.ARRIVE.TRANS64.RED.A1T0 RZ, [R0+URZ], RZ ;  /* 0x000000ff00ff79a7 */ /* 0x0023e2000810043f */
[----:B------:R-:W-:Y:S02]  /*159b0*/  SHF.R.S32.HI R92, RZ, 0x1f, R232 ;  /* 0x0000001fff5c7819 */ /* 0x000fe400000114e8 */
[----:B------:R-:W-:Y:S01]  /*159c0*/  LOP3.LUT R32, R3, 0x20, R32, 0xe2, !PT ;  /* 0x0000002003207812 */ /* 0x000fe200078ee220 */
[----:B------:R1:W2:Y:S01]  /*159d0*/  SHFL.IDX PT, R80, R89, RZ, 0x181f ;  /* 0x00181fff59507589 */ /* 0x0002a200000e0000 */
[----:B------:R-:W-:-:S02]  /*159e0*/  SEL R3, RZ, 0x40, P0 ;  /* 0x00000040ff037807 */ /* 0x000fc40000000000 */
[----:B------:R-:W-:Y:S02]  /*159f0*/  ISETP.GE.AND P0, PT, R232, R88, PT ;  /* 0x00000058e800720c */ /* 0x000fe40003f06270 */
[----:B------:R-:W-:Y:S02]  /*15a00*/  LEA.HI.X R90, R20, UR5, R21, 0x1, P2 ;  /* 0x00000005145a7c11 */ /* 0x000fe400090f0c15 */
[----:B------:R-:W-:Y:S02]  /*15a10*/  LOP3.LUT R3, R32, R3, RZ, 0xfc, !PT ;  /* 0x0000000320037212 */ /* 0x000fe400078efcff */
[----:B------:R-:W-:Y:S01]  /*15a20*/  SEL R32, RZ, 0x80, P0 ;  /* 0x00000080ff207807 */ /* 0x000fe20000000000 */
[----:B------:R1:W3:Y:S01]  /*15a30*/  SHFL.IDX PT, R81, R90, RZ, 0x181f ;  /* 0x00181fff5a517589 */ /* 0x0002e200000e0000 */
[----:B------:R-:W-:Y:S02]  /*15a40*/  SHF.R.S32.HI R93, RZ, 0x1f, R233 ;  /* 0x0000001fff5d7819 */ /* 0x000fe400000114e9 */
[----:B------:R-:W-:-:S02]  /*15a50*/  LOP3.LUT R32, R3, R32, RZ, 0xfc, !PT ;  /* 0x0000002003207212 */ /* 0x000fc400078efcff */
[----:B------:R-:W-:Y:S02]  /*15a60*/  SHF.R.S32.HI R94, RZ, 0x1f, R221 ;  /* 0x0000001fff5e7819 */ /* 0x000fe400000114dd */
[----:B------:R-:W-:Y:S02]  /*15a70*/  SHF.R.S32.HI R95, RZ, 0x1f, R222 ;  /* 0x0000001fff5f7819 */ /* 0x000fe400000114de */
[----:B------:R-:W-:Y:S02]  /*15a80*/  SHF.R.S32.HI R96, RZ, 0x1f, R223 ;  /* 0x0000001fff607819 */ /* 0x000fe400000114df */
[----:B------:R-:W-:Y:S02]  /*15a90*/  SHF.R.S32.HI R97, RZ, 0x1f, R224 ;  /* 0x0000001fff617819 */ /* 0x000fe400000114e0 */
[----:B------:R-:W-:Y:S01]  /*15aa0*/  SHF.R.S32.HI R98, RZ, 0x1f, R225 ;  /* 0x0000001fff627819 */ /* 0x000fe200000114e1 */
[----:B-12---:R-:W-:Y:S06]  /*15ab0*/  @P1 BRA `(.L_x_5558) ;  /* 0x00000000007c1947 */ /* 0x006fec0003800000 */
[-C--:B------:R-:W-:Y:S02]  /*15ac0*/  ISETP.GE.AND P1, PT, R225, R88.reuse, PT ;  /* 0x00000058e100720c */ /* 0x080fe40003f26270 */
[-C--:B------:R-:W-:Y:S02]  /*15ad0*/  ISETP.GE.AND P0, PT, R193, R88.reuse, PT ;  /* 0x00000058c100720c */ /* 0x080fe40003f06270 */
[-C--:B------:R-:W-:Y:S02]  /*15ae0*/  ISETP.GE.AND P5, PT, R224, R88.reuse, PT ;  /* 0x00000058e000720c */ /* 0x080fe40003fa6270 */
[----:B------:R-:W-:-:S07]  /*15af0*/  ISETP.GE.AND P3, PT, R223, R88, PT ;  /* 0x00000058df00720c */ /* 0x000fce0003f66270 */
[----:B------:R-:W-:Y:S02]  /*15b00*/  @!P1 LEA R82, P2, R225, R80, 0x1 ;  /* 0x00000050e1529211 */ /* 0x000fe400078408ff */
        /* <DEDUP_REMOVED lines=26> */
.L_x_5558:
[----:B------:R-:W-:Y:S05]  /*15cb0*/  BSYNC B1 ;  /* 0x0000000000017941 */ /* 0x000fea0003800000 */
.L_x_5557:
[----:B------:R-:W-:Y:S01]  /*15cc0*/  VIADD R0, R195, 0x20 ;  /* 0x00000020c3007836 */ /* 0x000fe20000000000 */
[----:B----45:R1:W2:Y:S04]  /*15cd0*/  SHFL.IDX PT, R7, R90, 0x1, 0x181f ;  /* 0x00381f005a077f89 */ /* 0x0302a800000e0000 */
[----:B------:R-:W-:Y:S01]  /*15ce0*/  ISETP.GE.AND P0, PT, R0, R91, PT ;  /* 0x0000005b0000720c */ /* 0x000fe20003f06270 */
[----:B------:R1:W4:-:S12]  /*15cf0*/  SHFL.IDX PT, R6, R89, 0x1, 0x181f ;  /* 0x00381f0059067f89 */ /* 0x00031800000e0000 */
[----:B-1----:R-:W-:Y:S05]  /*15d00*/  @P0 BRA `(.L_x_5559) ;  /* 0x0000000c00f80947 */ /* 0x002fea0003800000 */
[-C--:B------:R-:W-:Y:S02]  /*15d10*/  ISETP.GE.AND P5, PT, R225, R88.reuse, PT ;  /* 0x00000058e100720c */ /* 0x080fe40003fa6270 */
[-C--:B------:R-:W-:Y:S02]  /*15d20*/  ISETP.GE.AND P6, PT, R193, R88.reuse, PT ;  /* 0x00000058c100720c */ /* 0x080fe40003fc6270 */
[-C--:B------:R-:W-:Y:S02]  /*15d30*/  ISETP.GE.AND P3, PT, R224, R88.reuse, PT ;  /* 0x00000058e000720c */ /* 0x080fe40003f66270 */
[-C--:B------:R-:W-:Y:S02]  /*15d40*/  ISETP.GE.AND P2, PT, R223, R88.reuse, PT ;  /* 0x00000058df00720c */ /* 0x080fe40003f46270 */
[-C--:B------:R-:W-:Y:S02]  /*15d50*/  ISETP.GE.AND P1, PT, R222, R88.reuse, PT ;  /* 0x00000058de00720c */ /* 0x080fe40003f26270 */
[----:B------:R-:W-:-:S03]  /*15d60*/  ISETP.GE.AND P0, PT, R221, R88, PT ;  /* 0x00000058dd00720c */ /* 0x000fc60003f06270 */
[-C--:B----4-:R-:W-:Y:S02]  /*15d70*/  @!P5 LEA R12, P4, R225, R6.reuse, 0x1 ;  /* 0x00000006e10cd211 */ /* 0x090fe400078808ff */
[----:B--2---:R-:W-:Y:S02]  /*15d80*/  @!P6 IMAD.WIDE R4, R193, 0x2, R6 ;  /* 0x00000002c104e825 */ /* 0x004fe400078e0206 */
        /* <DEDUP_REMOVED lines=14> */
[----:B-1----:R-:W-:-:S03]  /*15e70*/  @P4 LEA R4, P5, R233, R6, 0x1 ;  /* 0x00000006e9044211 */ /* 0x002fc600078a08ff */
        /* <DEDUP_REMOVED lines=10> */
.L_x_5554:
        /* <DEDUP_REMOVED lines=21> */
[----:B------:R-:W2:Y:S04]  /*16070*/  LDG.E R7, desc[UR40][R4.64] ;  /* 0x0000002804077981 */ /* 0x000ea8000c1e1900 */
[----:B-----5:R-:W2:Y:S02]  /*16080*/  LDG.E R0, desc[UR40][R4.64+0x4] ;  /* 0x0000042804007981 */ /* 0x020ea4000c1e1900 */
[----:B--2---:R-:W-:-:S07]  /*16090*/  IMAD.IADD R0, R0, 0x1, -R7 ;  /* 0x0000000100007824 */ /* 0x004fce00078e0a07 */
.L_x_5560:
        /* <DEDUP_REMOVED lines=8> */
[----:B----4-:R-:W-:Y:S01]  /*16120*/  IMAD R4, R0, R14, RZ ;  /* 0x0000000e00047224 */ /* 0x010fe200078e02ff */
[----:B--2---:R-:W-:-:S04]  /*16130*/  IADD3 R11, R195, -0x80, R5 ;  /* 0xffffff80c30b7810 */ /* 0x004fc80007ffe005 */
        /* <DEDUP_REMOVED lines=35> */
.L_x_5562:
[----:B------:R-:W-:Y:S05]  /*16370*/  BSYNC B1 ;  /* 0x0000000000017941 */ /* 0x000fea0003800000 */
.L_x_5561:
[----:B---3--:R-:W-:Y:S01]  /*16380*/  ISETP.NE.AND P0, PT, R21, 0x1, PT ;  /* 0x000000011500780c */ /* 0x008fe20003f05270 */
[----:B------:R-:W3:Y:S01]  /*16390*/  LDC R24, c[0x0][0xbc8] ;  /* 0x0002f200ff187b82 */ /* 0x000ee20000000800 */
[----:B------:R-:W-:Y:S01]  /*163a0*/  ULDC.64 UR4, c[0x0][0xba0] ;  /* 0x0002e80000047ab9 */ /* 0x000fe20000000a00 */
[----:B------:R-:W-:Y:S01]  /*163b0*/  IMAD R27, R0, R21, RZ ;  /* 0x00000015001b7224 */ /* 0x000fe200078e02ff */
[----:B------:R-:W-:Y:S01]  /*163c0*/  BSSY B1, `(.L_x_5563) ;  /* 0x000006e000017945 */ /* 0x000fe20003800000 */
[----:B--2---:R-:W-:Y:S01]  /*163d0*/  IMAD R6, R10, UR4, RZ ;  /* 0x000000040a067c24 */ /* 0x004fe2000f8e02ff */
[----:B------:R-:W-:Y:S01]  /*163e0*/  SHF.R.S32.HI R28, RZ, 0x1f, R232 ;  /* 0x0000001fff1c7819 */ /* 0x000fe200000114e8 */
[C---:B----4-:R-:W-:Y:S01]  /*163f0*/  IMAD.WIDE.U32 R4, R3.reuse, UR4, RZ ;  /* 0x0000000403047c25 */ /* 0x050fe2000f8e00ff */
[----:B------:R-:W-:Y:S02]  /*16400*/  SHF.R.S32.HI R29, RZ, 0x1f, R233 ;  /* 0x0000001fff1d7819 */ /* 0x000fe400000114e9 */
[----:B------:R-:W-:Y:S01]  /*16410*/  SHF.R.S32.HI R30, RZ, 0x1f, R221 ;  /* 0x0000001fff1e7819 */ /* 0x000fe200000114dd */
[----:B------:R-:W-:Y:S01]  /*16420*/  IMAD R3, R3, UR5, R6 ;  /* 0x0000000503037c24 */ /* 0x000fe2000f8e0206 */
[----:B------:R-:W-:Y:S01]  /*16430*/  ULDC.64 UR4, c[0x0][0xbe8] ;  /* 0x0002fa0000047ab9 */ /* 0x000fe20000000a00 */
[----:B------:R-:W2:Y:S01]  /*16440*/  @P0 LDC R7, c[0x0][0xcec] ;  /* 0x00033b00ff070b82 */ /* 0x000ea20000000800 */
[----:B------:R-:W-:Y:S01]  /*16450*/  IMAD R6, R12, UR4, RZ ;  /* 0x000000040c067c24 */ /* 0x000fe2000f8e02ff */
[----:B------:R-:W-:Y:S01]  /*16460*/  SHF.R.S32.HI R31, RZ, 0x1f, R222 ;  /* 0x0000001fff1f7819 */ /* 0x000fe200000114de */
[----:B------:R-:W-:Y:S01]  /*16470*/  IMAD.IADD R5, R5, 0x1, R3 ;  /* 0x0000000105057824 */ /* 0x000fe200078e0203 */
[----:B-1----:R-:W-:Y:S01]  /*16480*/  SHF.R.S32.HI R32, RZ, 0x1f, R223 ;  /* 0x0000001fff207819 */ /* 0x002fe200000114df */
[C---:B------:R-:W-:Y:S01]  /*16490*/  IMAD R3, R217.reuse, UR5, R6 ;  /* 0x00000005d9037c24 */ /* 0x040fe2000f8e0206 */
[----:B------:R-:W-:Y:S01]  /*164a0*/  SHF.R.S32.HI R36, RZ, 0x1f, R224 ;  /* 0x0000001fff247819 */ /* 0x000fe200000114e0 */
[----:B------:R-:W-:Y:S01]  /*164b0*/  IMAD.WIDE.U32 R4, R217, UR4, R4 ;  /* 0x00000004d9047c25 */ /* 0x000fe2000f8e0004 */
[----:B------:R-:W1:Y:S01]  /*164c0*/  @P0 LDC R9, c[0x0][0xcf0] ;  /* 0x00033c00ff090b82 */ /* 0x000e620000000800 */
[----:B------:R-:W-:Y:S01]  /*164d0*/  ULDC.64 UR4, c[0x0][0xbf0] ;  /* 0x0002fc0000047ab9 */ /* 0x000fe20000000a00 */
[----:B------:R-:W-:Y:S01]  /*164e0*/  SHF.R.S32.HI R37, RZ, 0x1f, R225 ;  /* 0x0000001fff257819 */ /* 0x000fe200000114e1 */
[----:B------:R-:W-:Y:S01]  /*164f0*/  IMAD R6, R228, 0x20, R229 ;  /* 0x00000020e4067824 */ /* 0x000fe200078e02e5 */
[-C--:B---3--:R-:W-:Y:S01]  /*16500*/  ISETP.GE.AND P1, PT, R225, R24.reuse, PT ;  /* 0x00000018e100720c */ /* 0x088fe20003f26270 */
[----:B------:R-:W-:Y:S01]  /*16510*/  IMAD.IADD R5, R5, 0x1, R3 ;  /* 0x0000000105057824 */ /* 0x000fe200078e0203 */
[-C--:B------:R-:W-:Y:S01]  /*16520*/  ISETP.GE.AND P2, PT, R193, R24.reuse, PT ;  /* 0x00000018c100720c */ /* 0x080fe20003f46270 */
[----:B------:R-:W-:Y:S01]  /*16530*/  IMAD R3, R230, UR4, RZ ;  /* 0x00000004e6037c24 */ /* 0x000fe2000f8e02ff */
[----:B------:R-:W-:Y:S01]  /*16540*/  SEL R10, RZ, 0xffffffff, P1 ;  /* 0xffffffffff0a7807 */ /* 0x000fe20000800000 */
[----:B------:R-:W-:Y:S01]  /*16550*/  IMAD.IADD R8, R195, 0x1, R6 ;  /* 0x00000001c3087824 */ /* 0x000fe200078e0206 */
[----:B------:R-:W-:Y:S01]  /*16560*/  ISETP.GE.AND P1, PT, R223, R24, PT ;  /* 0x00000018df00720c */ /* 0x000fe20003f26270 */
[----:B------:R-:W-:-:S02]  /*16570*/  IMAD R3, R13, UR5, R3 ;  /* 0x000000050d037c24 */ /* 0x000fc4000f8e0203 */
[----:B------:R-:W-:Y:S01]  /*16580*/  IMAD.WIDE.U32 R4, R13, UR4, R4 ;  /* 0x000000040d047c25 */ /* 0x000fe2000f8e0004 */
[----:B------:R-:W-:Y:S01]  /*16590*/  SEL R11, RZ, 0xffffffff, P1 ;  /* 0xffffffffff0b7807 */ /* 0x000fe20000800000 */
[----:B------:R-:W-:Y:S02]  /*165a0*/  ULDC.64 UR4, c[0x0][0xbe0] ;  /* 0x0002f80000047ab9 */ /* 0x000fe40000000a00 */
[----:B--2---:R-:W-:Y:S01]  /*165b0*/  @P0 IMAD.HI.U32 R6, R8, R7, RZ ;  /* 0x0000000708060227 */ /* 0x004fe200078e00ff */
[----:B------:R-:W-:Y:S02]  /*165c0*/  SEL R7, RZ, 0x1, P2 ;  /* 0x00000001ff077807 */ /* 0x000fe40001000000 */
[----:B------:R-:W-:Y:S01]  /*165d0*/  ISETP.GE.AND P2, PT, R224, R24, PT ;  /* 0x00000018e000720c */ /* 0x000fe20003f46270 */
[----:B------:R-:W-:Y:S02]  /*165e0*/  IMAD.SHL.U32 R10, R10, 0x2, RZ ;  /* 0x000000020a0a7824 */ /* 0x000fe400078e00ff */
[----:B------:R-:W-:-:S02]  /*165f0*/  IMAD.IADD R5, R5, 0x1, R3 ;  /* 0x0000000105057824 */ /* 0x000fc400078e0203 */
[----:B------:R-:W-:Y:S01]  /*16600*/  IMAD.MOV.U32 R3, RZ, RZ, R8 ;  /* 0x000000ffff037224 */ /* 0x000fe200078e0008 */
[----:B-1----:R-:W-:Y:S01]  /*16610*/  @P0 SHF.R.U32.HI R3, RZ, R9, R6 ;  /* 0x00000009ff030219 */ /* 0x002fe20000011606 */
[----:B------:R-:W-:Y:S01]  /*16620*/  IMAD.SHL.U32 R11, R11, 0x8, RZ ;  /* 0x000000080b0b7824 */ /* 0x000fe200078e00ff */
[----:B------:R-:W-:Y:S01]  /*16630*/  LOP3.LUT R9, R10, 0x2, R7, 0xe2, !PT ;  /* 0x000000020a097812 */ /* 0x000fe200078ee207 */
[----:B------:R-:W-:Y:S01]  /*16640*/  IMAD.IADD R26, R229, 0x1, R195 ;  /* 0x00000001e51a7824 */ /* 0x000fe200078e02c3 */
[----:B------:R-:W-:Y:S01]  /*16650*/  SEL R10, RZ, 0xffffffff, P2 ;  /* 0xffffffffff0a7807 */ /* 0x000fe20001000000 */
[--C-:B------:R-:W-:Y:S01]  /*16660*/  IMAD.MOV R7, RZ, RZ, -R3.reuse ;  /* 0x000000ffff077224 */ /* 0x100fe200078e0a03 */
[----:B------:R-:W-:Y:S01]  /*16670*/  SHF.R.S32.HI R6, RZ, 0x1f, R3 ;  /* 0x0000001fff067819 */ /* 0x000fe20000011403 */
[----:B------:R-:W-:Y:S01]  /*16680*/  IMAD.WIDE.U32 R4, R3, UR4, R4 ;  /* 0x0000000403047c25 */ /* 0x000fe2000f8e0004 */
[-C--:B------:R-:W-:Y:S02]  /*16690*/  ISETP.GE.AND P0, PT, R222, R24.reuse, PT ;  /* 0x00000018de00720c */ /* 0x080fe40003f06270 */
[----:B------:R-:W-:Y:S01]  /*166a0*/  ISETP.GE.AND P2, PT, R232, R24, PT ;  /* 0x00000018e800720c */ /* 0x000fe20003f46270 */
[----:B------:R-:W-:-:S02]  /*166b0*/  IMAD.SHL.U32 R10, R10, 0x4, RZ ;  /* 0x000000040a0a7824 */ /* 0x000fc400078e00ff */
        /* <DEDUP_REMOVED lines=62> */
.L_x_5564:
[----:B------:R-:W-:Y:S05]  /*16aa0*/  BSYNC B1 ;  /* 0x0000000000017941 */ /* 0x000fea0003800000 */
.L_x_5563:
        /* <DEDUP_REMOVED lines=36> */
.L_x_5559:
[----:B------:R-:W-:Y:S05]  /*16cf0*/  BSYNC B0 ;  /* 0x0000000000007941 */ /* 0x000fea0003800000 */
.L_x_5553:
[----:B------:R-:W-:Y:S02]  /*16d00*/  ULDC UR4, c[0x0][0xd3c] ;  /* 0x00034f0000047ab9 */ /* 0x000fe40000000800 */
[----:B------:R-:W-:-:S13]  /*16d10*/  ISETP.GE.AND P0, PT, R35, UR4, PT ;  /* 0x0000000423007c0c */ /* 0x000fda000bf06270 */
[----:B------:R-:W-:Y:S05]  /*16d20*/  @!P0 BRA `(.L_x_5565) ;  /* 0xfffffea400488947 */ /* 0x000fea000383ffff */
[----:B------:R-:W-:Y:S05]  /*16d30*/  BRA `(.L_x_5433) ;  /* 0x000000a000387947 */ /* 0x000fea0003800000 */
.L_x_5431:
        /* <DEDUP_REMOVED lines=18> */
.L_x_5566:
        /* <DEDUP_REMOVED lines=42> */
.L_x_5572:
        /* <DEDUP_REMOVED lines=12> */
.L_x_5571:
[----:B------:R-:W-:Y:S05]  /*171c0*/  BSYNC B0 ;  /* 0x0000000000007941 */ /* 0x000fea0003800000 */
.L_x_5570:
        /* <DEDUP_REMOVED lines=21> */
.L_x_5568:
        /* <DEDUP_REMOVED lines=20> */
.L_x_5573:
[----:B-1----:R-:W-:Y:S01]  /*17460*/  IMAD.MOV R2, RZ, RZ, -R3 ;  /* 0x000000ffff027224 */ /* 0x002fe200078e0a03 */
[----:B--2---:R-:W-:Y:S01]  /*17470*/  IABS R4, R8 ;  /* 0x0000000800047213 */ /* 0x004fe20000000000 */
        /* <DEDUP_REMOVED lines=24> */
[----:B------:R-:W-:Y:S01]  /*17600*/  VIADDMNMX R10, R3, UR5, R10, PT ;  /* 0x00000005030a7c46 */ /* 0x000fe2000b80010a */
[----:B------:R-:W-:Y:S01]  /*17610*/  IMAD.IADD R4, R7, 0x1, R4 ;  /* 0x0000000107047824 */ /* 0x000fe200078e0204 */
[----:B------:R-:W-:Y:S02]  /*17620*/  IABS R8, R7 ;  /* 0x0000000700087213 */ /* 0x000fe40000000000 */
[----:B------:R-:W-:-:S04]  /*17630*/  IABS R6, R10 ;  /* 0x0000000a00067213 */ /* 0x000fc80000000000 */
[----:B------:R-:W1:Y:S08]  /*17640*/  I2F.RP R11, R6 ;  /* 0x00000006000b7306 */ /* 0x000e700000209400 */
[----:B-1----:R-:W1:Y:S02]  /*17650*/  MUFU.RCP R11, R11 ;  /* 0x0000000b000b7308 */ /* 0x002e640000001000 */
[----:B-1----:R-:W-:-:S06]  /*17660*/  VIADD R2, R11, 0xffffffe ;  /* 0x0ffffffe0b027836 */ /* 0x002fcc0000000000 */
[----:B------:R1:W2:Y:S02]  /*17670*/  F2I.FTZ.U32.TRUNC.NTZ R3, R2 ;  /* 0x0000000200037305 */ /* 0x0002a4000021f000 */
[----:B-1----:R-:W-:Y:S02]  /*17680*/  IMAD.MOV.U32 R2, RZ, RZ, RZ ;  /* 0x000000ffff027224 */ /* 0x002fe400078e00ff */
[----:B--2---:R-:W-:-:S04]  /*17690*/  IMAD.MOV R9, RZ, RZ, -R3 ;  /* 0x000000ffff097224 */ /* 0x004fc800078e0a03 */
[----:B------:R-:W-:-:S04]  /*176a0*/  IMAD R9, R9, R6, RZ ;  /* 0x0000000609097224 */ /* 0x000fc800078e02ff */
[----:B------:R-:W-:Y:S01]  /*176b0*/  IMAD.HI.U32 R3, R3, R9, R2 ;  /* 0x0000000903037227 */ /* 0x000fe200078e0002 */
[-C--:B------:R-:W-:Y:S02]  /*176c0*/  IABS R9, R10.reuse ;  /* 0x0000000a00097213 */ /* 0x080fe40000000000 */
[----:B------:R-:W-:-:S03]  /*176d0*/  LOP3.LUT R2, R7, R10, RZ, 0x3c, !PT ;  /* 0x0000000a07027212 */ /* 0x000fc600078e3cff */
[----:B------:R-:W-:Y:S01]  /*176e0*/  IMAD.MOV R9, RZ, RZ, -R9 ;  /* 0x000000ffff097224 */ /* 0x000fe200078e0a09 */
[----:B------:R-:W-:Y:S01]  /*176f0*/  ISETP.GE.AND P2, PT, R2, RZ, PT ;  /* 0x000000ff0200720c */ /* 0x000fe20003f46270 */
[----:B------:R-:W-:-:S04]  /*17700*/  IMAD.HI.U32 R3, R3, R8, RZ ;  /* 0x0000000803037227 */ /* 0x000fc800078e00ff */
        /* <DEDUP_REMOVED lines=14> */
.L_x_5569:
[----:B------:R-:W-:Y:S02]  /*177f0*/  IMAD.MOV.U32 R17, RZ, RZ, RZ ;  /* 0x000000ffff117224 */ /* 0x000fe400078e00ff */
[----:B------:R-:W-:Y:S02]  /*17800*/  IMAD.U32 R16, RZ, RZ, UR6 ;  /* 0x00000006ff107e24 */ /* 0x000fe4000f8e00ff */
[----:B------:R-:W-:-:S07]  /*17810*/  IMAD.MOV.U32 R18, RZ, RZ, RZ ;  /* 0x000000ffff127224 */ /* 0x000fce00078e00ff */
.L_x_5574:
[----:B------:R-:W-:-:S13]  /*17820*/  ISETP.NE.AND P0, PT, R0, RZ, PT ;  /* 0x000000ff0000720c */ /* 0x000fda0003f05270 */
[----:B------:R-:W1:Y:S01]  /*17830*/  @!P0 S2R R3, SR_CgaCtaId ;  /* 0x0000000000038919 */ /* 0x000e620000008800 */
[----:B------:R-:W-:-:S04]  /*17840*/  @!P0 MOV R0, 0x400 ;  /* 0x0000040000008802 */ /* 0x000fc80000000f00 */
[----:B-1----:R-:W-:-:S05]  /*17850*/  @!P0 LEA R0, R3, R0, 0x18 ;  /* 0x0000000003008211 */ /* 0x002fca00078ec0ff */
[----:B------:R2:W-:Y:S01]  /*17860*/  @!P0 STS.128 [R0+0x388d0], R16 ;  /* 0x0388d01000008388 */ /* 0x0005e20000000c00 */
[----:B------:R-:W-:Y:S06]  /*17870*/  BAR.ARV 0x5, 0x180 ;  /* 0x0146000000007b1d */ /* 0x000fec0000002000 */
.L_x_5567:
        /* <DEDUP_REMOVED lines=41> */
.L_x_5745:
        /* <DEDUP_REMOVED lines=26> */
[C---:B------:R-:W-:Y:S01]  /*17cb0*/  IADD3 R6, P5, R8.reuse, UR6, RZ ;  /* 0x0000000608067c10 */ /* 0x040fe2000ffbe0ff */
[----:B------:R-:W-:Y:S01]  /*17cc0*/  IMAD.MOV.U32 R9, RZ, RZ, RZ ;  /* 0x000000ffff097224 */ /* 0x000fe200078e00ff */
        /* <DEDUP_REMOVED lines=38> */
.L_x_5576:
        /* <DEDUP_REMOVED lines=12> */
.L_x_5577:
[----:B------:R-:W-:Y:S05]  /*17ff0*/  @!P0 BRA `(.L_x_5578) ;  /* 0x00000000000c8947 */ /* 0x000fea0003800000 */
[----:B------:R-:W2:Y:S04]  /*18000*/  LDG.E R10, desc[UR40][R6.64] ;  /* 0x00000028060a7981 */ /* 0x000ea8000c1e1900 */
[----:B------:R-:W2:Y:S02]  /*18010*/  LDG.E R6, desc[UR40][R6.64+0x4] ;  /* 0x0000042806067981 */ /* 0x000ea4000c1e1900 */
[----:B--2---:R-:W-:-:S07]  /*18020*/  IMAD.IADD R10, R6, 0x1, -R10 ;  /* 0x00000001060a7824 */ /* 0x004fce00078e0a0a */
.L_x_5578:
[----:B------:R-:W2:Y:S01]  /*18030*/  @P1 LDG.E R2, desc[UR40][R4.64] ;  /* 0x0000002804021981 */ /* 0x000ea2000c1e1900 */
[----:B------:R-:W3:Y:S01]  /*18040*/  LDC R3, c[0x0][0x448] ;  /* 0x00011200ff037b82 */ /* 0x000ee20000000800 */
[----:B-----5:R-:W-:Y:S02]  /*18050*/  IMAD.IADD R0, R10, 0x1, -R0 ;  /* 0x000000010a007824 */ /* 0x020fe400078e0a00 */
[----:B------:R4:W2:Y:S01]  /*18060*/  @P1 LDG.E R4, desc[UR40][R4.64+0x4] ;  /* 0x0000042804041981 */ /* 0x0008a2000c1e1900 */
[----:B---3--:R-:W-:-:S13]  /*18070*/  ISETP.NE.AND P0, PT, R3, 0x1, PT ;  /* 0x000000010300780c */ /* 0x008fda0003f05270 */
[----:B----4-:R-:W3:Y:S01]  /*18080*/  @P0 LDC R5, c[0x0][0x450] ;  /* 0x00011400ff050b82 */ /* 0x010ee20000000800 */
[----:B------:R-:W-:Y:S01]  /*18090*/  BSSY B0, `(.L_x_5579) ;  /* 0x00001d1000007945 */ /* 0x000fe20003800000 */
[----:B--2---:R-:W-:-:S06]  /*180a0*/  @P1 IMAD.IADD R8, R4, 0x1, -R2 ;  /* 0x0000000104081824 */ /* 0x004fcc00078e0a02 */
[----:B------:R-:W2:Y:S01]  /*180b0*/  @P0 LDC R4, c[0x0][0x44c] ;  /* 0x00011300ff040b82 */ /* 0x000ea20000000800 */
[----:B------:R-:W-:-:S04]  /*180c0*/  IMAD.SHL.U32 R2, R17, 0x40, RZ ;  /* 0x0000004011027824 */ /* 0x000fc800078e00ff */
[----:B------:R-:W-:-:S04]  /*180d0*/  VIADD R2, R2, 0x3f ;  /* 0x0000003f02027836 */ /* 0x000fc80000000000 */
[----:B------:R-:W-:Y:S02]  /*180e0*/  IMAD.MOV.U32 R3, RZ, RZ, R2 ;  /* 0x000000ffff037224 */ /* 0x000fe400078e0002 */
[----:B--2---:R-:W-:-:S04]  /*180f0*/  @P0 IMAD.HI.U32 R4, R2, R4, RZ ;  /* 0x0000000402040227 */ /* 0x004fc800078e00ff */
[----:B------:R-:W-:Y:S01]  /*18100*/  IMAD.IADD R2, R0, 0x1, R8 ;  /* 0x0000000100027824 */ /* 0x000fe200078e0208 */
[----:B---3--:R-:W-:-:S03]  /*18110*/  @P0 SHF.R.U32.HI R3, RZ, R5, R4 ;  /* 0x00000005ff030219 */ /* 0x008fc60000011604 */
[C---:B------:R-:W-:Y:S01]  /*18120*/  VIADD R4, R2.reuse, 0x3f ;  /* 0x0000003f02047836 */ /* 0x040fe20000000000 */
[----:B------:R-:W-:-:S05]  /*18130*/  IADD3 R21, R2, 0x40, -R14 ;  /* 0x0000004002157810 */ /* 0x000fca0007ffe80e */
[----:B------:R-:W-:Y:S01]  /*18140*/  IMAD.IADD R2, R21, 0x1, R3 ;  /* 0x0000000115027824 */ /* 0x000fe200078e0203 */
[----:B------:R-:W-:-:S04]  /*18150*/  SHF.R.S32.HI R3, RZ, 0x1f, R4 ;  /* 0x0000001fff037819 */ /* 0x000fc80000011404 */
[----:B------:R-:W-:Y:S02]  /*18160*/  LEA.HI R20, R3, R4, RZ, 0x6 ;  /* 0x0000000403147211 */ /* 0x000fe400078f30ff */
[----:B------:R-:W-:-:S04]  /*18170*/  SHF.R.S32.HI R3, RZ, 0x1f, R2 ;  /* 0x0000001fff037819 */ /* 0x000fc80000011402 */
[----:B------:R-:W-:Y:S02]  /*18180*/  LEA.HI R2, R3, R2, RZ, 0x6 ;  /* 0x0000000203027211 */ /* 0x000fe400078f30ff */
[----:B------:R-:W-:Y:S02]  /*18190*/  SHF.R.S32.HI R20, RZ, 0x6, R20 ;  /* 0x00000006ff147819 */ /* 0x000fe40000011414 */
[----:B------:R-:W-:-:S04]  /*181a0*/  SHF.R.S32.HI R2, RZ, 0x6, R2 ;  /* 0x00000006ff027819 */ /* 0x000fc80000011402 */
[----:B------:R-:W-:Y:S01]  /*181b0*/  VIMNMX R2, R20, R2, PT ;  /* 0x0000000214027248 */ /* 0x000fe20003fe0100 */
[----:B------:R-:W-:-:S04]  /*181c0*/  IMAD.MOV R3, RZ, RZ, -R0 ;  /* 0x000000ffff037224 */ /* 0x000fc800078e0a00 */
[----:B------:R-:W-:-:S05]  /*181d0*/  IMAD R2, R2, 0x40, -R0 ;  /* 0x0000004002027824 */ /* 0x000fca00078e0a00 */
[----:B------:R-:W-:Y:S02]  /*181e0*/  VIMNMX R0, R2, R8, PT ;  /* 0x0000000802007248 */ /* 0x000fe40003fe0100 */
[----:B------:R-:W-:-:S04]  /*181f0*/  VIMNMX R2, RZ, R3, !PT ;  /* 0x00000003ff027248 */ /* 0x000fc80007fe0100 */
[----:B------:R-:W-:Y:S02]  /*18200*/  ISETP.GT.AND P0, PT, R0, R2, PT ;  /* 0x000000020000720c */ /* 0x000fe40003f04270 */
[----:B------:R-:W-:-:S11]  /*18210*/  SHF.R.U32.HI R2, RZ, 0x6, R2 ;  /* 0x00000006ff027819 */ /* 0x000fd60000011602 */
[----:B------:R-:W-:-:S05]  /*18220*/  @P0 VIADD R0, R0, 0x3f ;  /* 0x0000003f00000836 */ /* 0x000fca0000000000 */
[----:B------:R-:W-:Y:S01]  /*18230*/  @P0 SHF.R.S32.HI R3, RZ, 0x1f, R0 ;  /* 0x0000001fff030819 */ /* 0x000fe20000011400 */
[----:B------:R-:W-:-:S03]  /*18240*/  IMAD.MOV.U32 R7, RZ, RZ, R2 ;  /* 0x000000ffff077224 */ /* 0x000fc600078e0002 */
[----:B------:R-:W-:-:S04]  /*18250*/  @P0 LEA.HI R0, R3, R0, RZ, 0x6 ;  /* 0x0000000003000211 */ /* 0x000fc800078f30ff */
[----:B------:R-:W-:-:S04]  /*18260*/  @P0 SHF.R.S32.HI R7, RZ, 0x6, R0 ;  /* 0x00000006ff070819 */ /* 0x000fc80000011400 */
[----:B------:R-:W-:Y:S02]  /*18270*/  ISETP.GT.AND P2, PT, R7, R2, PT ;  /* 0x000000020700720c */ /* 0x000fe40003f44270 */
[----:B------:R-:W-:-:S11]  /*18280*/  PLOP3.LUT P0, PT, PT, PT, PT, 0x80, 0x0 ;  /* 0x000000000000781c */ /* 0x000fd60003f0f070 */
        /* <DEDUP_REMOVED lines=8> */
.L_x_5789:
[----:B--2---:R-:W-:Y:S02]  /*18310*/  ISETP.NE.AND P0, PT, R14, RZ, PT ;  /* 0x000000ff0e00720c */ /* 0x004fe40003f05270 */
[----:B------:R-:W-:-:S11]  /*18320*/  PLOP3.LUT P6, PT, PT, PT, PT, 0x8, 0x0 ;  /* 0x000000000000781c */ /* 0x000fd60003fce170 */
[----:B------:R-:W-:Y:S05]  /*18330*/  @P0 BRA `(.L_x_5582) ;  /* 0x00000000000c0947 */ /* 0x000fea0003800000 */
[----:B------:R-:W-:-:S03]  /*18340*/  UMOV UR4, 0xffffffff ;  /* 0xffffffff00047882 */ /* 0x000fc60000000000 */
[----:B------:R-:W-:Y:S05]  /*18350*/  BRA.DIV UR4, `(.L_x_5583) ;  /* 0x0000009604c07947 */ /* 0x000fea000b800000 */
[----:B------:R-:W-:-:S13]  /*18360*/  ELECT P6, URZ, PT ;  /* 0x00000000003f782f */ /* 0x000fda00038c0000 */
.L_x_5582:
        /* <DEDUP_REMOVED lines=10> */
.L_x_5792:
[----:B------:R-:W-:Y:S05]  /*18410*/  BSYNC B1 ;  /* 0x0000000000017941 */ /* 0x000fea0003800000 */
.L_x_5584:
        /* <DEDUP_REMOVED lines=14> */
.L_x_5793:
[----:B------:R-:W-:Y:S05]  /*18500*/  BSYNC B2 ;  /* 0x0000000000027941 */ /* 0x000fea0003800000 */
.L_x_5588:
        /* <DEDUP_REMOVED lines=9> */
.L_x_5591:
[----:B------:R-:W-:Y:S05]  /*185a0*/  BSYNC B2 ;  /* 0x0000000000027941 */ /* 0x000fea0003800000 */
.L_x_5590:
        /* <DEDUP_REMOVED lines=14> */
.L_x_5592:
        /* <DEDUP_REMOVED lines=13> */
.L_x_5794:
[----:B------:R-:W-:Y:S05]  /*18760*/  BSYNC B2 ;  /* 0x0000000000027941 */ /* 0x000fea0003800000 */
.L_x_5593:
[----:B------:R-:W-:Y:S01]  /*18770*/  BSSY B2, `(.L_x_5595) ;  /* 0x000000b000027945 */ /* 0x000fe20003800000 */
[----:B------:R-:W-:Y:S02]  /*18780*/  IMAD.MOV.U32 R10, RZ, RZ, 0x0 ;  /* 0x00000000ff0a7424 */ /* 0x000fe400078e00ff */
[----:B-1----:R-:W-:Y:S01]  /*18790*/  IMAD.MOV.U32 R11, RZ, RZ, 0x12f00000 ;  /* 0x12f00000ff0b7424 */ /* 0x002fe200078e00ff */
[----:B------:R-:W-:Y:S06]  /*187a0*/  @P1 BRA `(.L_x_5596) ;  /* 0x00000000001c1947 */ /* 0x000fec0003800000 */
[----:B------:R-:W1:Y:S02]  /*187b0*/  S2R R5, SR_TID.X ;  /* 0x0000000000057919 */ /* 0x000e640000002100 */
[----:B-1----:R-:W-:Y:S01]  /*187c0*/  LOP3.LUT R6, R5, 0x1f, RZ, 0xc0, !PT ;  /* 0x0000001f05067812 */ /* 0x002fe200078ec0ff */
[----:B------:R-:W-:-:S03]  /*187d0*/  IMAD.MOV.U32 R5, RZ, RZ, 0x10000 ;  /* 0x00010000ff057424 */ /* 0x000fc600078e00ff */
[----:B------:R-:W-:Y:S01]  /*187e0*/  ISETP.NE.AND P0, PT, R6, RZ, PT ;  /* 0x000000ff0600720c */ /* 0x000fe20003f05270 */
[----:B------:R1:W-:-:S12]  /*187f0*/  SYNCS.ARRIVE.TRANS64 RZ, [R4+URZ+0x388b0], R5 ;  /* 0x0388b00504ff79a7 */ /* 0x0003d8000800003f */
[----:B-1----:R-:W-:Y:S05]  /*18800*/  @!P0 BRA `(.L_x_5596) ;  /* 0x0000000000048947 */ /* 0x002fea0003800000 */
[----:B------:R-:W-:Y:S01]  /*18810*/  BPT.TRAP 0x1 ;  /* 0x000000040000795c */ /* 0x000fe20000300000 */
.L_x_5596:
[----:B------:R-:W-:Y:S05]  /*18820*/  BSYNC B2 ;  /* 0x0000000000027941 */ /* 0x000fea0003800000 */
.L_x_5595:
        /* <DEDUP_REMOVED lines=11> */
.L_x_5597:
        /* <DEDUP_REMOVED lines=15> */
.L_x_5598:
        /* <DEDUP_REMOVED lines=15> */
.L_x_5599:
        /* <DEDUP_REMOVED lines=15> */
.L_x_5600:
        /* <DEDUP_REMOVED lines=15> */
.L_x_5601:
        /* <DEDUP_REMOVED lines=15> */
.L_x_5602:
        /* <DEDUP_REMOVED lines=15> */
.L_x_5603:
        /* <DEDUP_REMOVED lines=15> */
.L_x_5604:
        /* <DEDUP_REMOVED lines=10> */
.L_x_5587:
[----:B------:R-:W-:Y:S05]  /*19010*/  BSYNC B1 ;  /* 0x0000000000017941 */ /* 0x000fea0003800000 */
.L_x_5586:
        /* <DEDUP_REMOVED lines=13> */
.L_x_5624:
[----:B------:R-:W-:Y:S05]  /*190f0*/  YIELD ;  /* 0x0000000000007946 */ /* 0x000fea0003800000 */
[----:B------:R-:W-:Y:S04]  /*19100*/  BSSY B1, `(.L_x_5605) ;  /* 0x00000bd000017945 */ /* 0x000fe80003800000 */
[----:B---3--:R-:W-:Y:S05]  /*19110*/  @!P6 BRA `(.L_x_5606) ;  /* 0x0000000800ece947 */ /* 0x008fea0003800000 */
[----:B------:R-:W3:Y:S04]  /*19120*/  LDL R7, [R1+0x4] ;  /* 0x0000040001077983 */ /* 0x000ee80000100800 */
[----:B--2---:R-:W3:Y:S04]  /*19130*/  LDL R4, [R1+0x10] ;  /* 0x0000100001047983 */ /* 0x004ee80000100800 */
[----:B------:R-:W2:Y:S01]  /*19140*/  LDL R5, [R1+0x20] ;  /* 0x0000200001057983 */ /* 0x000ea20000100800 */
[----:B------:R-:W0:Y:S01]  /*19150*/  S2R R6, SR_TID.X ;  /* 0x0000000000067919 */ /* 0x000e220000002100 */
[----:B------:R-:W-:Y:S01]  /*19160*/  BSSY B2, `(.L_x_5607) ;  /* 0x0000007000027945 */ /* 0x000fe20003800000 */
[----:B0-----:R-:W-:-:S04]  /*19170*/  LOP3.LUT R6, R6, 0x7f, RZ, 0xc0, !PT ;  /* 0x0000007f06067812 */ /* 0x001fc800078ec0ff */
[----:B------:R-:W-:Y:S01]  /*19180*/  ISETP.NE.AND P2, PT, R6, RZ, PT ;  /* 0x000000ff0600720c */ /* 0x000fe20003f45270 */
[----:B---3--:R-:W-:Y:S01]  /*19190*/  IMAD R4, R4, 0x8, R7 ;  /* 0x0000000804047824 */ /* 0x008fe200078e0207 */
[----:B--2---:R-:W-:-:S04]  /*191a0*/  SHF.L.U32 R5, R5, 0x1f, RZ ;  /* 0x0000001f05057819 */ /* 0x004fc800000006ff */
[----:B------:R-:W0:Y:S02]  /*191b0*/  SYNCS.PHASECHK.TRANS64.TRYWAIT P1, [R4+URZ+0x388a0], R5 ;  /* 0x0388a005040075a7 */ /* 0x000e24000802017f */
[----:B0-----:R-:W-:Y:S05]  /*191c0*/  @!P1 BRA `(.L_x_5608) ;  /* 0x0000008800849947 */ /* 0x001fea0003800000 */
.L_x_5795:
[----:B------:R-:W-:Y:S05]  /*191d0*/  BSYNC B2 ;  /* 0x0000000000027941 */ /* 0x000fea0003800000 */
.L_x_5607:
        /* <DEDUP_REMOVED lines=9> */
.L_x_5610:
[----:B------:R-:W-:Y:S05]  /*19270*/  BSYNC B2 ;  /* 0x0000000000027941 */ /* 0x000fea0003800000 */
.L_x_5609:
        /* <DEDUP_REMOVED lines=13> */
.L_x_5611:
        /* <DEDUP_REMOVED lines=13> */
.L_x_5796:
[----:B------:R-:W-:Y:S05]  /*19420*/  BSYNC B2 ;  /* 0x0000000000027941 */ /* 0x000fea0003800000 */
.L_x_5612:
        /* <DEDUP_REMOVED lines=11> */
.L_x_5615:
[----:B------:R-:W-:Y:S05]  /*194e0*/  BSYNC B2 ;  /* 0x0000000000027941 */ /* 0x000fea0003800000 */
.L_x_5614:
        /* <DEDUP_REMOVED lines=11> */
.L_x_5616:
        /* <DEDUP_REMOVED lines=15> */
.L_x_5617:
        /* <DEDUP_REMOVED lines=15> */
.L_x_5618:
        /* <DEDUP_REMOVED lines=15> */
.L_x_5619:
        /* <DEDUP_REMOVED lines=15> */
.L_x_5620:
        /* <DEDUP_REMOVED lines=15> */
.L_x_5621:
        /* <DEDUP_REMOVED lines=15> */
.L_x_5622:
        /* <DEDUP_REMOVED lines=15> */
.L_x_5623:
        /* <DEDUP_REMOVED lines=10> */
.L_x_5606:
[----:B------:R-:W-:Y:S05]  /*19cd0*/  BSYNC B1 ;  /* 0x0000000000017941 */ /* 0x000fea0003800000 */
.L_x_5605:
        /* <DEDUP_REMOVED lines=12> */
.L_x_5580:
[----:B------:R-:W-:Y:S05]  /*19da0*/  BSYNC B0 ;  /* 0x0000000000007941 */ /* 0x000fea0003800000 */
.L_x_5579:
        /* <DEDUP_REMOVED lines=14> */
[----:B--23--:R-:W-:-:S04]  /*19e90*/  VIMNMX R4, R20, R0, PT ;  /* 0x0000000014047248 */ /* 0x00cfc80003fe0100 */
[----:B------:R-:W-:Y:S01]  /*19ea0*/  ISETP.GT.AND P0, PT, R4, RZ, PT ;  /* 0x000000ff0400720c */ /* 0x000fe20003f04270 */
[----:B------:R2:W-:-:S12]  /*19eb0*/  STL [R1+0x34], R4 ;  /* 0x0000340401007387 */ /* 0x0005d80000100800 */
[----:B--2---:R-:W-:Y:S05]  /*19ec0*/  @P0 BRA `(.L_x_5626) ;  /* 0x0000000000440947 */ /* 0x004fea0003800000 */
[----:B------:R-:W2:Y:S02]  /*19ed0*/  S2R R4, SR_TID.X ;  /* 0x0000000000047919 */ /* 0x000ea40000002100 */
        /* <DEDUP_REMOVED lines=16> */
.L_x_5626:
        /* <DEDUP_REMOVED lines=20> */
[----:B0-2---:R-:W-:Y:S05]  /*1a120*/  CALL.ABS.NOINC R2 ;  /* 0x0000000002007343 */ /* 0x005fea0003c00000 */
.L_x_5629:
[----:B------:R-:W-:Y:S05]  /*1a130*/  BSYNC B6 ;  /* 0x0000000000067941 */ /* 0x000fea0003800000 */
.L_x_5628:
        /* <DEDUP_REMOVED lines=13> */
[----:B------:R-:W-:-:S02]  /*1a210*/  IMAD.U32 R7, RZ, RZ, UR9 ;  /* 0x00000009ff077e24 */ /* 0x000fc4000f8e00ff */
[----:B------:R-:W-:Y:S02]  /*1a220*/  IMAD.U32 R10, RZ, RZ, UR4 ;  /* 0x00000004ff0a7e24 */ /* 0x000fe4000f8e00ff */
[----:B-1----:R-:W-:Y:S02]  /*1a230*/  IMAD.U32 R11, RZ, RZ, UR5 ;  /* 0x00000005ff0b7e24 */ /* 0x002fe4000f8e00ff */
[----:B------:R-:W-:Y:S02]  /*1a240*/  IMAD.MOV.U32 R8, RZ, RZ, 0x70 ;  /* 0x00000070ff087424 */ /* 0x000fe400078e00ff */
[----:B------:R-:W-:Y:S02]  /*1a250*/  IMAD.MOV.U32 R12, RZ, RZ, 0x1 ;  /* 0x00000001ff0c7424 */ /* 0x000fe400078e00ff */
[----:B--2---:R-:W-:-:S07]  /*1a260*/  IMAD.MOV.U32 R13, RZ, RZ, RZ ;  /* 0x000000ffff0d7224 */ /* 0x004fce00078e00ff */
[----:B------:R-:W-:-:S07]  /*1a270*/  LEPC R20, `(.L_x_5632) ;  /* 0x000000001014794e */ /* 0x000fce0000000000 */
[----:B0--3--:R-:W-:Y:S05]  /*1a280*/  CALL.ABS.NOINC R2 ;  /* 0x0000000002007343 */ /* 0x009fea0003c00000 */
.L_x_5632:
        /* <DEDUP_REMOVED lines=16> */
.L_x_5631:
[----:B------:R-:W-:Y:S05]  /*1a390*/  BSYNC B6 ;  /* 0x0000000000067941 */ /* 0x000fea0003800000 */
.L_x_5630:
        /* <DEDUP_REMOVED lines=10> */
[----:B----4-:R2:W3:Y:S02]  /*1a440*/  @P0 LDG.E R7, desc[UR40][R2.64] ;  /* 0x0000002802070981 */ /* 0x0104e4000c1e1900 */
        /* <DEDUP_REMOVED lines=14> */
.L_x_5799:
        /* <DEDUP_REMOVED lines=12> */
.L_x_5802:
        /* <DEDUP_REMOVED lines=25> */
.L_x_5636:
[----:B------:R-:W3:Y:S04]  /*1a780*/  LDL R7, [R1+0x4] ;  /* 0x0000040001077983 */ /* 0x000ee80000100800 */
[----:B0-2---:R-:W3:Y:S04]  /*1a790*/  LDL R0, [R1+0xc] ;  /* 0x00000c0001007983 */ /* 0x005ee80000100800 */
[----:B------:R-:W2:Y:S01]  /*1a7a0*/  LDL R2, [R1+0x1c] ;  /* 0x00001c0001027983 */ /* 0x000ea20000100800 */
[----:B---3--:R-:W-:Y:S01]  /*1a7b0*/  IMAD R0, R0, 0x8, R7 ;  /* 0x0000000800007824 */ /* 0x008fe200078e0207 */
[----:B--2---:R-:W-:-:S04]  /*1a7c0*/  SHF.L.U32 R2, R2, 0x1f, RZ ;  /* 0x0000001f02027819 */ /* 0x004fc800000006ff */
[----:B------:R-:W0:Y:S02]  /*1a7d0*/  SYNCS.PHASECHK.TRANS64.TRYWAIT P0, [R0+URZ+0x38840], R2 ;  /* 0x03884002000075a7 */ /* 0x000e24000800017f */
[----:B0-----:R-:W-:Y:S05]  /*1a7e0*/  @!P0 BRA `(.L_x_5637) ;  /* 0x0000007400788947 */ /* 0x001fea0003800000 */
.L_x_5803:
        /* <DEDUP_REMOVED lines=11> */
.L_x_5638:
        /* <DEDUP_REMOVED lines=27> */
.L_x_5634:
[----:B0-----:R-:W3:Y:S04]  /*1aa50*/  LDL R0, [R1+0x4] ;  /* 0x0000040001007983 */ /* 0x001ee80000100800 */
        /* <DEDUP_REMOVED lines=16> */
[----:B0-----:R-:W-:-:S05]  /*1ab60*/  SHF.R.S32.HI R0, RZ, 0x1f, R18 ;  /* 0x0000001fff007819 */ /* 0x001fca0000011412 */
        /* <DEDUP_REMOVED lines=19> */
.L_x_5640:
[----:B------:R-:W-:Y:S05]  /*1aca0*/  BSYNC B6 ;  /* 0x0000000000067941 */ /* 0x000fea0003800000 */
.L_x_5639:
[----:B------:R-:W3:Y:S01]  /*1acb0*/  LDL R4, [R1+0x48] ;  /* 0x0000480001047983 */ /* 0x000ee20000100800 */
[----:B------:R-:W0:Y:S01]  /*1acc0*/  LDC R7, c[0x0][0x448] ;  /* 0x00011200ff077b82 */ /* 0x000e220000000800 */
[----:B------:R-:W-:Y:S01]  /*1acd0*/  ULDC.64 UR4, c[0x0][0x298] ;  /* 0x0000a60000047ab9 */ /* 0x000fe20000000a00 */
[----:B------:R-:W-:Y:S01]  /*1ace0*/  ULDC.64 UR6, c[0x0][0x280] ;  /* 0x0000a00000067ab9 */ /* 0x000fe20000000a00 */
[----:B------:R-:W4:Y:S04]  /*1acf0*/  LDL R10, [R1+0x38] ;  /* 0x00003800010a7983 */ /* 0x000f280000100800 */
[----:B------:R-:W4:Y:S01]  /*1ad00*/  LDL R9, [R1+0x54] ;  /* 0x0000540001097983 */ /* 0x000f220000100800 */
[----:B--2---:R-:W2:Y:S01]  /*1ad10*/  S2R R2, SR_TID.X ;  /* 0x0000000000027919 */ /* 0x004ea20000002100 */
[----:B------:R-:W1:Y:S02]  /*1ad20*/  S2R R0, SR_TID.X ;  /* 0x0000000000007919 */ /* 0x000e640000002100 */
[----:B------:R-:W4:Y:S04]  /*1ad30*/  LDL R8, [R1+0x58] ;  /* 0x0000580001087983 */ /* 0x000f280000100800 */
[----:B------:R-:W4:Y:S01]  /*1ad40*/  LDL R6, [R1+0x3c] ;  /* 0x00003c0001067983 */ /* 0x000f220000100800 */
[----:B0-----:R-:W-:-:S13]  /*1ad50*/  ISETP.NE.AND P0, PT, R7, 0x1, PT ;  /* 0x000000010700780c */ /* 0x001fda0003f05270 */
[----:B------:R-:W0:Y:S01]  /*1ad60*/  @P0 LDC R3, c[0x0][0x450] ;  /* 0x00011400ff030b82 */ /* 0x000e220000000800 */
[----:B--2---:R-:W-:-:S04]  /*1ad70*/  LOP3.LUT R2, R2, 0x7f, RZ, 0xc0, !PT ;  /* 0x0000007f02027812 */ /* 0x004fc800078ec0ff */
[----:B------:R-:W-:Y:S01]  /*1ad80*/  SHF.R.U32.HI R2, RZ, 0x3, R2 ;  /* 0x00000003ff027819 */ /* 0x000fe20000011602 */
[----:B-1----:R-:W-:-:S05]  /*1ad90*/  IMAD.SHL.U32 R0, R0, 0x10, RZ ;  /* 0x0000001000007824 */ /* 0x002fca00078e00ff */
[----:B------:R-:W-:Y:S02]  /*1ada0*/  LOP3.LUT R0, R2, 0x70, R0, 0xf8, !PT ;  /* 0x0000007002007812 */ /* 0x000fe400078ef800 */
[----:B------:R-:W1:Y:S03]  /*1adb0*/  @P0 LDC R2, c[0x0][0x44c] ;  /* 0x00011300ff020b82 */ /* 0x000e660000000800 */
[----:B------:R-:W-:-:S04]  /*1adc0*/  IMAD R5, R17, 0x40, R0 ;  /* 0x0000004011057824 */ /* 0x000fc800078e0200 */
[----:B------:R-:W-:Y:S01]  /*1add0*/  IMAD.MOV.U32 R0, RZ, RZ, R5 ;  /* 0x000000ffff007224 */ /* 0x000fe200078e0005 */
[----:B------:R2:W-:Y:S01]  /*1ade0*/  STL [R1+0x2c], R5 ;  /* 0x00002c0501007387 */ /* 0x0005e20000100800 */
[----:B-1----:R-:W-:-:S05]  /*1adf0*/  @P0 IMAD.HI.U32 R2, R5, R2, RZ ;  /* 0x0000000205020227 */ /* 0x002fca00078e00ff */
[----:B0-----:R-:W-:Y:S01]  /*1ae00*/  @P0 SHF.R.U32.HI R0, RZ, R3, R2 ;  /* 0x00000003ff000219 */ /* 0x001fe20000011602 */
        /* <DEDUP_REMOVED lines=76> */
.L_x_5812:
        /* <DEDUP_REMOVED lines=12> */
.L_x_5642:
        /* <DEDUP_REMOVED lines=38> */
.L_x_5644:
[----:B------:R-:W-:Y:S05]  /*1b5f0*/  BSYNC B6 ;  /* 0x0000000000067941 */ /* 0x000fea0003800000 */
.L_x_5643:
        /* <DEDUP_REMOVED lines=188> */
.L_x_5822:
        /* <DEDUP_REMOVED lines=31> */
.L_x_5647:
[----:B------:R-:W-:Y:S05]  /*1c3b0*/  BSYNC B0 ;  /* 0x0000000000007941 */ /* 0x000fea0003800000 */
.L_x_5646:
[----:B--2---:R2:W5:Y:S01]  /*1c3c0*/  LDL R0, [R1+0x4] ;  /* 0x0000040001007983 */ /* 0x0045620000100800 */
[----:B------:R-:W-:Y:S01]  /*1c3d0*/  PLOP3.LUT P0, PT, PT, PT, PT, 0x80, 0x0 ;  /* 0x000000000000781c */ /* 0x000fe20003f0f070 */
[----:B------:R-:W-:-:S12]  /*1c3e0*/  NOP ;  /* 0x0000000000007918 */ /* 0x000fd80000000000 */
.L_x_5648:
        /* <DEDUP_REMOVED lines=19> */
.L_x_5823:
[----:B------:R-:W-:Y:S05]  /*1c520*/  BSYNC B0 ;  /* 0x0000000000007941 */ /* 0x000fea0003800000 */
.L_x_5649:
        /* <DEDUP_REMOVED lines=16> */
.L_x_5824:
[----:B------:R-:W-:Y:S05]  /*1c630*/  BSYNC B1 ;  /* 0x0000000000017941 */ /* 0x000fea0003800000 */
.L_x_5653:
        /* <DEDUP_REMOVED lines=9> */
.L_x_5656:
[----:B------:R-:W-:Y:S05]  /*1c6d0*/  BSYNC B1 ;  /* 0x0000000000017941 */ /* 0x000fea0003800000 */
.L_x_5655:
        /* <DEDUP_REMOVED lines=14> */
.L_x_5657:
        /* <DEDUP_REMOVED lines=16> */
.L_x_5658:
        /* <DEDUP_REMOVED lines=16> */
.L_x_5659:
        /* <DEDUP_REMOVED lines=16> */
.L_x_5660:
        /* <DEDUP_REMOVED lines=16> */
.L_x_5661:
        /* <DEDUP_REMOVED lines=16> */
.L_x_5662:
        /* <DEDUP_REMOVED lines=16> */
.L_x_5663:
        /* <DEDUP_REMOVED lines=16> */
.L_x_5664:
        /* <DEDUP_REMOVED lines=11> */
.L_x_5652:
[----:B------:R-:W-:Y:S05]  /*1cf70*/  BSYNC B0 ;  /* 0x0000000000007941 */ /* 0x000fea0003800000 */
.L_x_5651:
        /* <DEDUP_REMOVED lines=29> */
[----:B------:R-:W1:Y:S03]  /*1d150*/  LDC R6, c[0x0][0x43c] ;  /* 0x00010f00ff067b82 */ /* 0x000e660000000800 */
[----:B------:R-:W4:Y:S01]  /*1d160*/  LDL R7, [R1+0x14] ;  /* 0x0000140001077983 */ /* 0x000f220000100800 */
[----:B------:R-:W-:Y:S01]  /*1d170*/  IMAD.MOV.U32 R0, RZ, RZ, R4 ;  /* 0x000000ffff007224 */ /* 0x000fe200078e0004 */
[----:B------:R-:W-:Y:S01]  /*1d180*/  ULDC.64 UR6, c[0x0][0x428] ;  /* 0x00010a0000067ab9 */ /* 0x000fe20000000a00 */
[----:B-1----:R-:W-:-:S13]  /*1d190*/  ISETP.NE.AND P0, PT, R6, 0x1, PT ;  /* 0x000000010600780c */ /* 0x002fda0003f05270 */
[----:B------:R-:W1:Y:S02]  /*1d1a0*/  @P0 LDC.64 R2, c[0x0][0x440] ;  /* 0x00011000ff020b82 */ /* 0x000e640000000a00 */
[----:B-1----:R-:W-:-:S05]  /*1d1b0*/  @P0 IMAD.HI.U32 R2, R4, R2, RZ ;  /* 0x0000000204020227 */ /* 0x002fca00078e00ff */
[----:B------:R-:W-:-:S04]  /*1d1c0*/  @P0 SHF.R.U32.HI R0, RZ, R3, R2 ;  /* 0x00000003ff000219 */ /* 0x000fc80000011602 */
[--C-:B------:R-:W-:Y:S01]  /*1d1d0*/  SHF.R.S32.HI R3, RZ, 0x1f, R0.reuse ;  /* 0x0000001fff037819 */ /* 0x100fe20000011400 */
[----:B------:R-:W-:-:S04]  /*1d1e0*/  IMAD.MOV R5, RZ, RZ, -R0 ;  /* 0x000000ffff057224 */ /* 0x000fc800078e0a00 */
[----:B------:R-:W-:Y:S02]  /*1d1f0*/  IMAD R5, R6, R5, R4 ;  /* 0x0000000506057224 */ /* 0x000fe400078e0204 */
[----:B---3--:R-:W-:-:S04]  /*1d200*/  IMAD R2, R10, UR6, RZ ;  /* 0x000000060a027c24 */ /* 0x008fc8000f8e02ff */
[----:B----4-:R-:W-:Y:S02]  /*1d210*/  IMAD R6, R7, UR7, R2 ;  /* 0x0000000707067c24 */ /* 0x010fe4000f8e0202 */
[----:B------:R-:W-:-:S04]  /*1d220*/  IMAD.MOV.U32 R2, RZ, RZ, R0 ;  /* 0x000000ffff027224 */ /* 0x000fc800078e0000 */
[----:B------:R-:W-:-:S04]  /*1d230*/  IMAD.WIDE.U32 R2, R7, UR6, R2 ;  /* 0x0000000607027c25 */ /* 0x000fc8000f8e0002 */
[----:B------:R-:W-:Y:S01]  /*1d240*/  IMAD.IADD R0, R6, 0x1, R3 ;  /* 0x0000000106007824 */ /* 0x000fe200078e0203 */
[----:B------:R-:W-:-:S04]  /*1d250*/  LEA R6, P0, R2, UR4, 0x2 ;  /* 0x0000000402067c11 */ /* 0x000fc8000f8010ff */
[----:B------:R-:W-:-:S05]  /*1d260*/  LEA.HI.X R7, R2, UR5, R0, 0x2, P0 ;  /* 0x0000000502077c11 */ /* 0x000fca00080f1400 */
[----:B------:R-:W3:Y:S04]  /*1d270*/  LDG.E R0, desc[UR40][R6.64] ;  /* 0x0000002806007981 */ /* 0x000ee8000c1e1900 */
[----:B---3--:R1:W-:Y:S02]  /*1d280*/  STL [R1], R0 ;  /* 0x0000000001007387 */ /* 0x0083e40000100800 */
.L_x_5671:
        /* <DEDUP_REMOVED lines=9> */
.L_x_5825:
[----:B------:R-:W-:Y:S05]  /*1d320*/  BSYNC B3 ;  /* 0x0000000000037941 */ /* 0x000fea0003800000 */
.L_x_5672:
        /* <DEDUP_REMOVED lines=9> */
.L_x_5675:
[----:B------:R-:W-:Y:S05]  /*1d3c0*/  BSYNC B3 ;  /* 0x0000000000037941 */ /* 0x000fea0003800000 */
.L_x_5674:
        /* <DEDUP_REMOVED lines=14> */
.L_x_5676:
        /* <DEDUP_REMOVED lines=14> */
.L_x_5826:
[----:B------:R-:W-:Y:S05]  /*1d590*/  BSYNC B3 ;  /* 0x0000000000037941 */ /* 0x000fea0003800000 */
.L_x_5677:
        /* <DEDUP_REMOVED lines=11> */
.L_x_5680:
[----:B------:R-:W-:Y:S05]  /*1d650*/  BSYNC B3 ;  /* 0x0000000000037941 */ /* 0x000fea0003800000 */
.L_x_5679:
        /* <DEDUP_REMOVED lines=11> */
.L_x_5681:
        /* <DEDUP_REMOVED lines=16> */
.L_x_5682:
        /* <DEDUP_REMOVED lines=16> */
.L_x_5683:
        /* <DEDUP_REMOVED lines=16> */
.L_x_5684:
        /* <DEDUP_REMOVED lines=16> */
.L_x_5685:
        /* <DEDUP_REMOVED lines=16> */
.L_x_5686:
        /* <DEDUP_REMOVED lines=16> */
.L_x_5687:
        /* <DEDUP_REMOVED lines=16> */
.L_x_5688:
        /* <DEDUP_REMOVED lines=11> */
.L_x_5670:
[----:B------:R-:W-:Y:S05]  /*1dec0*/  BSYNC B1 ;  /* 0x0000000000017941 */ /* 0x000fea0003800000 */
.L_x_5669:
[----:B------:R-:W3:Y:S02]  /*1ded0*/  LDL.LU R5, [R1+0x34] ;  /* 0x0000340001057983 */ /* 0x000ee40000300800 */
[----:B---3--:R-:W-:-:S07]  /*1dee0*/  VIADD R0, R5, 0xfffffffd ;  /* 0xfffffffd05007836 */ /* 0x008fce0000000000 */
.L_x_5668:
[----:B------:R-:W-:Y:S05]  /*1def0*/  BSYNC B2 ;  /* 0x0000000000027941 */ /* 0x000fea0003800000 */
.L_x_5667:
[----:B------:R-:W-:-:S13]  /*1df00*/  ISETP.NE.AND P0, PT, R4, RZ, PT ;  /* 0x000000ff0400720c */ /* 0x000fda0003f05270 */
[----:B------:R-:W-:Y:S05]  /*1df10*/  @!P0 BRA `(.L_x_5666) ;  /* 0x0000001c00488947 */ /* 0x000fea0003800000 */
.L_x_5729:
        /* <DEDUP_REMOVED lines=37> */
.L_x_5691:
        /* <DEDUP_REMOVED lines=9> */
.L_x_5827:
[----:B------:R-:W-:Y:S05]  /*1e200*/  BSYNC B2 ;  /* 0x0000000000027941 */ /* 0x000fea0003800000 */
.L_x_5692:
        /* <DEDUP_REMOVED lines=9> */
.L_x_5695:
[----:B------:R-:W-:Y:S05]  /*1e2a0*/  BSYNC B2 ;  /* 0x0000000000027941 */ /* 0x000fea0003800000 */
.L_x_5694:
        /* <DEDUP_REMOVED lines=13> */
.L_x_5696:
        /* <DEDUP_REMOVED lines=14> */
.L_x_5828:
[----:B------:R-:W-:Y:S05]  /*1e460*/  BSYNC B2 ;  /* 0x0000000000027941 */ /* 0x000fea0003800000 */
.L_x_5697:
        /* <DEDUP_REMOVED lines=11> */
.L_x_5700:
[----:B------:R-:W-:Y:S05]  /*1e520*/  BSYNC B2 ;  /* 0x0000000000027941 */ /* 0x000fea0003800000 */
.L_x_5699:
        /* <DEDUP_REMOVED lines=10> */
.L_x_5701:
        /* <DEDUP_REMOVED lines=16> */
.L_x_5702:
        /* <DEDUP_REMOVED lines=16> */
.L_x_5703:
        /* <DEDUP_REMOVED lines=16> */
.L_x_5704:
        /* <DEDUP_REMOVED lines=16> */
.L_x_5705:
        /* <DEDUP_REMOVED lines=16> */
.L_x_5706:
        /* <DEDUP_REMOVED lines=16> */
.L_x_5707:
        /* <DEDUP_REMOVED lines=16> */
.L_x_5708:
        /* <DEDUP_REMOVED lines=11> */
.L_x_5690:
[----:B------:R-:W-:Y:S05]  /*1ed80*/  BSYNC B1 ;  /* 0x0000000000017941 */ /* 0x000fea0003800000 */
.L_x_5689:
[----:B------:R-:W3:Y:S01]  /*1ed90*/  LDL R5, [R1+0x8] ;  /* 0x0000080001057983 */ /* 0x000ee20000100800 */
[----:B------:R-:W-:Y:S01]  /*1eda0*/  VIADD R7, R7, 0x1 ;  /* 0x0000000107077836 */ /* 0x000fe20000000000 */
[----:B------:R-:W-:Y:S04]  /*1edb0*/  BSSY B1, `(.L_x_5709) ;  /* 0x00000e5000017945 */ /* 0x000fe80003800000 */
[----:B------:R-:W-:-:S04]  /*1edc0*/  ISETP.NE.AND P0, PT, R7, 0x2, PT ;  /* 0x000000020700780c */ /* 0x000fc80003f05270 */
[----:B------:R-:W-:Y:S02]  /*1edd0*/  SEL R2, RZ, 0x1, P0 ;  /* 0x00000001ff027807 */ /* 0x000fe40000000000 */
[----:B0-----:R-:W-:Y:S02]  /*1ede0*/  SEL R9, R7, RZ, P0 ;  /* 0x000000ff07097207 */ /* 0x001fe40000000000 */
        /* <DEDUP_REMOVED lines=30> */
.L_x_5711:
        /* <DEDUP_REMOVED lines=9> */
.L_x_5829:
[----:B------:R-:W-:Y:S05]  /*1f060*/  BSYNC B2 ;  /* 0x0000000000027941 */ /* 0x000fea0003800000 */
.L_x_5712:
        /* <DEDUP_REMOVED lines=9> */
.L_x_5715:
[----:B------:R-:W-:Y:S05]  /*1f100*/  BSYNC B2 ;  /* 0x0000000000027941 */ /* 0x000fea0003800000 */
.L_x_5714:
        /* <DEDUP_REMOVED lines=14> */
.L_x_5716:
        /* <DEDUP_REMOVED lines=14> */
.L_x_5830:
[----:B------:R-:W-:Y:S05]  /*1f2d0*/  BSYNC B2 ;  /* 0x0000000000027941 */ /* 0x000fea0003800000 */
.L_x_5717:
        /* <DEDUP_REMOVED lines=11> */
.L_x_5720:
[----:B------:R-:W-:Y:S05]  /*1f390*/  BSYNC B2 ;  /* 0x0000000000027941 */ /* 0x000fea0003800000 */
.L_x_5719:
        /* <DEDUP_REMOVED lines=11> */
.L_x_5721:
        /* <DEDUP_REMOVED lines=16> */
.L_x_5722:
        /* <DEDUP_REMOVED lines=16> */
.L_x_5723:
        /* <DEDUP_REMOVED lines=16> */
.L_x_5724:
        /* <DEDUP_REMOVED lines=16> */
.L_x_5725:
        /* <DEDUP_REMOVED lines=16> */
.L_x_5726:
        /* <DEDUP_REMOVED lines=16> */
.L_x_5727:
        /* <DEDUP_REMOVED lines=16> */
.L_x_5728:
        /* <DEDUP_REMOVED lines=11> */
.L_x_5710:
[----:B------:R-:W-:Y:S05]  /*1fc00*/  BSYNC B1 ;  /* 0x0000000000017941 */ /* 0x000fea0003800000 */
.L_x_5709:
[C---:B------:R-:W-:Y:S01]  /*1fc10*/  ISETP.GT.AND P0, PT, R0.reuse, 0x1, PT ;  /* 0x000000010000780c */ /* 0x040fe20003f04270 */
[----:B------:R-:W-:-:S12]  /*1fc20*/  VIADD R0, R0, 0xfffffffe ;  /* 0xfffffffe00007836 */ /* 0x000fd80000000000 */
[----:B------:R-:W-:Y:S05]  /*1fc30*/  @P0 BRA `(.L_x_5729) ;  /* 0xffffffe000b80947 */ /* 0x000fea000383ffff */
.L_x_5666:
[----:B------:R-:W-:Y:S05]  /*1fc40*/  BSYNC B0 ;  /* 0x0000000000007941 */ /* 0x000fea0003800000 */
.L_x_5665:
        /* <DEDUP_REMOVED lines=24> */
.L_x_5731:
[----:B------:R-:W-:Y:S05]  /*1fdd0*/  BSYNC B0 ;  /* 0x0000000000007941 */ /* 0x000fea0003800000 */
.L_x_5730:
[----:B------:R-:W-:-:S05]  /*1fde0*/  SEL R0, R0, RZ, P0 ;  /* 0x000000ff00007207 */ /* 0x000fca0000000000 */
[----:B------:R3:W-:Y:S02]  /*1fdf0*/  STL [R1+0xc], R0 ;  /* 0x00000c0001007387 */ /* 0x0007e40000100800 */
.L_x_5627:
[----:B------:R-:W-:Y:S05]  /*1fe00*/  BSYNC B7 ;  /* 0x0000000000077941 */ /* 0x000fea0003800000 */
.L_x_5625:
        /* <DEDUP_REMOVED lines=13> */
.L_x_5732:
        /* <DEDUP_REMOVED lines=36> */
.L_x_5840:
[----:B------:R-:W-:Y:S02]  /*20120*/  ULDC UR4, c[0x0][0xd38] ;  /* 0x00034e0000047ab9 */ /* 0x000fe40000000800 */
[----:B------:R-:W-:-:S04]  /*20130*/  IMAD.U32 R4, RZ, RZ, UR4 ;  /* 0x00000004ff047e24 */ /* 0x000fc8000f8e00ff */
[----:B---3--:R-:W-:-:S04]  /*20140*/  IMAD R16, R16, R4, RZ ;  /* 0x0000000410107224 */ /* 0x008fc800078e02ff */
[----:B------:R-:W-:-:S05]  /*20150*/  IMAD.IADD R5, R5, 0x1, R16 ;  /* 0x0000000105057824 */ /* 0x000fca00078e0210 */
[----:B------:R-:W-:-:S13]  /*20160*/  ISETP.GT.AND P6, PT, R5, R0, PT ;  /* 0x000000000500720c */ /* 0x000fda0003fc4270 */
[----:B------:R-:W-:Y:S05]  /*20170*/  @P6 BRA `(.L_x_5735) ;  /* 0x00000000009c6947 */ /* 0x000fea0003800000 */
.L_x_5740:
        /* <DEDUP_REMOVED lines=14> */
.L_x_5738:
[----:B------:R-:W-:Y:S05]  /*20260*/  BSYNC B0 ;  /* 0x0000000000007941 */ /* 0x000fea0003800000 */
.L_x_5737:
        /* <DEDUP_REMOVED lines=18> */
.L_x_5848:
[----:B------:R-:W-:Y:S02]  /*20390*/  ULDC UR4, c[0x0][0xd38] ;  /* 0x00034e0000047ab9 */ /* 0x000fe40000000800 */
[----:B------:R-:W-:-:S04]  /*203a0*/  IMAD.U32 R4, RZ, RZ, UR4 ;  /* 0x00000004ff047e24 */ /* 0x000fc8000f8e00ff */
[----:B---3--:R-:W-:-:S04]  /*203b0*/  IMAD R16, R16, R4, RZ ;  /* 0x0000000410107224 */ /* 0x008fc800078e02ff */
[----:B------:R-:W-:-:S05]  /*203c0*/  IMAD.IADD R5, R16, 0x1, R5 ;  /* 0x0000000110057824 */ /* 0x000fca00078e0205 */
[----:B------:R-:W-:-:S13]  /*203d0*/  ISETP.GT.AND P6, PT, R5, R0, PT ;  /* 0x000000000500720c */ /* 0x000fda0003fc4270 */
[----:B------:R-:W-:Y:S05]  /*203e0*/  @!P6 BRA `(.L_x_5740) ;  /* 0xfffffffc0064e947 */ /* 0x000fea000383ffff */
.L_x_5735:
        /* <DEDUP_REMOVED lines=8> */
.L_x_5852:
[----:B------:R-:W-:Y:S01]  /*20470*/  ISETP.NE.AND P0, PT, R5, RZ, PT ;  /* 0x000000ff0500720c */ /* 0x000fe20003f05270 */
[----:B------:R-:W-:-:S12]  /*20480*/  IMAD.MOV.U32 R5, RZ, RZ, RZ ;  /* 0x000000ffff057224 */ /* 0x000fd800078e00ff */
[----:B------:R-:W-:Y:S05]  /*20490*/  @!P0 BRA `(.L_x_5742) ;  /* 0x0000000000148947 */ /* 0x000fea0003800000 */
[----:B------:R-:W-:Y:S01]  /*204a0*/  UMOV UR4, 0xffffffff ;  /* 0xffffffff00047882 */ /* 0x000fe20000000000 */
[----:B------:R-:W-:Y:S02]  /*204b0*/  VIADD R12, R6, 0xffffffff ;  /* 0xffffffff060c7836 */ /* 0x000fe40000000000 */
[----:B------:R-:W-:Y:S05]  /*204c0*/  BRA.DIV UR4, `(.L_x_5743) ;  /* 0x0000003604887947 */ /* 0x000fea000b800000 */
[----:B-1----:R1:W0:Y:S02]  /*204d0*/  SHFL.IDX PT, R2, R2, R12, 0x1f ;  /* 0x00001f0c02027589 */ /* 0x00222400000e0000 */
.L_x_5855:
[----:B0-----:R-:W-:-:S07]  /*204e0*/  IMAD.MOV.U32 R5, RZ, RZ, R2 ;  /* 0x000000ffff057224 */ /* 0x001fce00078e0002 */
.L_x_5742:
[----:B-1-3--:R-:W1:Y:S01]  /*204f0*/  LDC.64 R2, c[0x0][0xd90] ;  /* 0x00036400ff027b82 */ /* 0x00ae620000000a00 */
[----:B------:R-:W-:-:S04]  /*20500*/  IMAD.IADD R19, R6, 0x1, R19 ;  /* 0x0000000106137824 */ /* 0x000fc800078e0213 */
[----:B-1----:R-:W-:-:S05]  /*20510*/  IMAD.WIDE R2, R19, 0x4, R2 ;  /* 0x0000000413027825 */ /* 0x002fca00078e0202 */
[----:B------:R-:W4:Y:S01]  /*20520*/  LDG.E R7, desc[UR40][R2.64] ;  /* 0x0000002802077981 */ /* 0x000f22000c1e1900 */
        /* <DEDUP_REMOVED lines=62> */
.L_x_5736:
[----:B------:R-:W-:Y:S01]  /*20910*/  UMOV UR4, URZ ;  /* 0x0000003f00047c82 */ /* 0x000fe20008000000 */
[----:B------:R-:W-:Y:S01]  /*20920*/  UMOV UR5, URZ ;  /* 0x0000003f00057c82 */ /* 0x000fe20008000000 */
[----:B------:R-:W-:Y:S01]  /*20930*/  ULDC UR6, c[0x0][0xd3c] ;  /* 0x00034f0000067ab9 */ /* 0x000fe20000000800 */
[----:B------:R-:W-:Y:S02]  /*20940*/  IMAD.MOV.U32 R16, RZ, RZ, R0 ;  /* 0x000000ffff107224 */ /* 0x000fe400078e0000 */
[----:B------:R-:W-:Y:S02]  /*20950*/  IMAD.U32 R17, RZ, RZ, UR4 ;  /* 0x00000004ff117e24 */ /* 0x000fe4000f8e00ff */
[----:B------:R-:W-:Y:S02]  /*20960*/  IMAD.U32 R18, RZ, RZ, UR5 ;  /* 0x00000005ff127e24 */ /* 0x000fe4000f8e00ff */
[----:B------:R-:W-:-:S07]  /*20970*/  IMAD.U32 R19, RZ, RZ, UR6 ;  /* 0x00000006ff137e24 */ /* 0x000fce000f8e00ff */
.L_x_5744:
[----:B------:R1:W3:Y:S01]  /*20980*/  LDL R3, [R1+0x4] ;  /* 0x0000040001037983 */ /* 0x0002e20000100800 */
        /* <DEDUP_REMOVED lines=11> */
.L_x_5733:
[----:B------:R-:W-:Y:S02]  /*20a40*/  ULDC UR4, c[0x0][0xd3c] ;  /* 0x00034f0000047ab9 */ /* 0x000fe40000000800 */
[----:B----4-:R-:W-:-:S13]  /*20a50*/  ISETP.GE.AND P0, PT, R19, UR4, PT ;  /* 0x0000000413007c0c */ /* 0x010fda000bf06270 */
[----:B------:R-:W-:Y:S05]  /*20a60*/  @!P0 BRA `(.L_x_5745) ;  /* 0xffffff7000288947 */ /* 0x000fea000383ffff */
[----:B------:R-:W-:Y:S05]  /*20a70*/  BSYNC B8 ;  /* 0x0000000000087941 */ /* 0x000fea0003800000 */
.L_x_5575:
        /* <DEDUP_REMOVED lines=12> */
.L_x_5856:
[----:B------:R-:W-:Y:S05]  /*20b40*/  BSYNC B0 ;  /* 0x0000000000007941 */ /* 0x000fea0003800000 */
.L_x_5746:
[----:B------:R-:W-:-:S03]  /*20b50*/  UMOV UR4, 0xffffffff ;  /* 0xffffffff00047882 */ /* 0x000fc60000000000 */
[----:B------:R-:W-:Y:S05]  /*20b60*/  BRA.DIV UR4, `(.L_x_5748) ;  /* 0x00000032041c7947 */ /* 0x000fea000b800000 */
[----:B------:R-:W1:Y:S02]  /*20b70*/  S2R R2, SR_TID.X ;  /* 0x0000000000027919 */ /* 0x000e640000002100 */
[----:B-1----:R-:W-:-:S04]  /*20b80*/  SHF.R.U32.HI R2, RZ, 0x5, R2 ;  /* 0x00000005ff027819 */ /* 0x002fc80000011602 */
[----:B------:R-:W-:-:S05]  /*20b90*/  LOP3.LUT R2, R2, 0x3, RZ, 0xc0, !PT ;  /* 0x0000000302027812 */ /* 0x000fca00078ec0ff */
[----:B------:R1:W3:Y:S02]  /*20ba0*/  SHFL.IDX PT, R14, R2, RZ, 0x1f ;  /* 0x00001fff020e7589 */ /* 0x0002e400000e0000 */
.L_x_5859:
[----:B---3--:R-:W-:-:S13]  /*20bb0*/  ISETP.NE.AND P0, PT, R14, RZ, PT ;  /* 0x000000ff0e00720c */ /* 0x008fda0003f05270 */
[----:B------:R-:W-:Y:S05]  /*20bc0*/  @P0 BRA `(.L_x_5433) ;  /* 0x0000000000940947 */ /* 0x000fea0003800000 */
[----:B------:R-:W-:-:S03]  /*20bd0*/  UMOV UR4, 0xffffffff ;  /* 0xffffffff00047882 */ /* 0x000fc60000000000 */
[----:B------:R-:W-:Y:S05]  /*20be0*/  BRA.DIV UR4, `(.L_x_5749) ;  /* 0x0000003204307947 */ /* 0x000fea000b800000 */
[----:B------:R-:W-:-:S13]  /*20bf0*/  ELECT P6, URZ, PT ;  /* 0x00000000003f782f */ /* 0x000fda00038c0000 */
.L_x_5862:
[----:B------:R-:W-:Y:S05]  /*20c00*/  @!P6 BRA `(.L_x_5433) ;  /* 0x000000000084e947 */ /* 0x000fea0003800000 */
[----:B-1----:R-:W3:Y:S02]  /*20c10*/  LDL.LU R2, [R1+0x68] ;  /* 0x0000680001027983 */ /* 0x002ee40000300800 */
[----:B---3--:R-:W-:-:S04]  /*20c20*/  LOP3.LUT R2, R2, 0x2, RZ, 0xfc, !PT ;  /* 0x0000000202027812 */ /* 0x008fc800078efcff */
[----:B------:R-:W-:-:S13]  /*20c30*/  ISETP.NE.AND P2, PT, R2, 0x3, PT ;  /* 0x000000030200780c */ /* 0x000fda0003f45270 */
[----:B------:R-:W-:Y:S05]  /*20c40*/  @!P2 BRA `(.L_x_5750) ;  /* 0x000000000004a947 */ /* 0x000fea0003800000 */
[----:B------:R-:W-:Y:S01]  /*20c50*/  BPT.TRAP 0x1 ;  /* 0x000000040000795c */ /* 0x000fe20000300000 */
.L_x_5750:
        /* <DEDUP_REMOVED lines=14> */
.L_x_5863:
[----:B------:R-:W1:Y:S02]  /*20d40*/  SYNCS.PHASECHK.TRANS64.TRYWAIT P0, [R7+URZ], R2 ;  /* 0x00000002070075a7 */ /* 0x000e64000800017f */
[----:B-1----:R-:W-:Y:S05]  /*20d50*/  @!P0 BRA `(.L_x_5752) ;  /* 0x0000003000088947 */ /* 0x002fea0003800000 */
.L_x_5864:
[----:B------:R-:W-:Y:S05]  /*20d60*/  @!P2 BRA `(.L_x_5753) ;  /* 0x000000000004a947 */ /* 0x000fea0003800000 */
[----:B------:R-:W-:Y:S01]  /*20d70*/  BPT.TRAP 0x1 ;  /* 0x000000040000795c */ /* 0x000fe20000300000 */
.L_x_5753:
[----:B------:R-:W3:Y:S01]  /*20d80*/  LDL.LU R4, [R1+0xc] ;  /* 0x00000c0001047983 */ /* 0x000ee20000300800 */
[----:B------:R-:W-:-:S04]  /*20d90*/  VIADD R0, R0, 0x38860 ;  /* 0x0003886000007836 */ /* 0x000fc80000000000 */
[----:B---3--:R-:W-:-:S04]  /*20da0*/  IMAD R4, R4, 0x8, R0 ;  /* 0x0000000804047824 */ /* 0x008fc800078e0200 */
[----:B------:R-:W3:Y:S02]  /*20db0*/  SYNCS.PHASECHK.TRANS64.TRYWAIT P0, [R4+URZ], R5 ;  /* 0x00000005040075a7 */ /* 0x000ee4000800017f */
[----:B---3--:R-:W-:Y:S05]  /*20dc0*/  @!P0 BRA `(.L_x_5754) ;  /* 0x0000003000008947 */ /* 0x008fea0003800000 */
.L_x_5865:
[----:B------:R-:W-:-:S07]  /*20dd0*/  IMAD R3, R3, 0x8, R0 ;  /* 0x0000000803037824 */ /* 0x000fce00078e0200 */
.L_x_5755:
[----:B----4-:R4:W0:Y:S02]  /*20de0*/  SYNCS.PHASECHK.TRANS64.TRYWAIT P0, [R3+URZ], R2 ;  /* 0x00000002030075a7 */ /* 0x010824000800017f */
[----:B0-----:R-:W-:Y:S05]  /*20df0*/  @!P0 NANOSLEEP.SYNCS 0x989680 ;  /* 0x009896800000895d */ /* 0x001fea0003900000 */
[----:B------:R-:W0:Y:S02]  /*20e00*/  @!P0 SYNCS.PHASECHK.TRANS64 P0, [R3+URZ], R2 ;  /* 0x00000002030085a7 */ /* 0x000e24000800007f */
[----:B0-----:R-:W-:Y:S05]  /*20e10*/  @!P0 BRA `(.L_x_5755) ;  /* 0xfffffffc00f08947 */ /* 0x001fea000383ffff */
.L_x_5433:
[----:B------:R-:W-:Y:S05]  /*20e20*/  BSYNC B9 ;  /* 0x0000000000097941 */ /* 0x000fea0003800000 */
.L_x_5430:
[----:B------:R-:W-:Y:S05]  /*20e30*/  EXIT ;  /* 0x000000000000794d */ /* 0x000fea0003800000 */
.L_x_5449:
[----:B0-----:R0:W1:Y:S02]  /*20e40*/  SYNCS.PHASECHK.TRANS64.TRYWAIT P5, [R68+URZ+0x38890], R73 ;  /* 0x03889049440075a7 */ /* 0x00106400080a017f */
[----:B-1----:R-:W-:Y:S05]  /*20e50*/  @!P5 NANOSLEEP.SYNCS 0x989680 ;  /* 0x009896800000d95d */ /* 0x002fea0003900000 */
[----:B------:R-:W1:Y:S02]  /*20e60*/  @!P5 SYNCS.PHASECHK.TRANS64 P5, [R68+URZ+0x38890], R73 ;  /* 0x038890494400d5a7 */ /* 0x000e6400080a007f */
[----:B-1----:R-:W-:Y:S05]  /*20e70*/  @!P5 BRA `(.L_x_5449) ;  /* 0xfffffffc00f0d947 */ /* 0x002fea000383ffff */
[----:B------:R-:W-:Y:S05]  /*20e80*/  BRA `(.L_x_5756) ;  /* 0xfffffe18004c7947 */ /* 0x000fea000383ffff */
.L_x_5459:
[----:B0-----:R0:W1:Y:S02]  /*20e90*/  SYNCS.PHASECHK.TRANS64.TRYWAIT P5, [R68+URZ+0x38890], R73 ;  /* 0x03889049440075a7 */ /* 0x00106400080a017f */
[----:B-1----:R-:W-:Y:S05]  /*20ea0*/  @!P5 NANOSLEEP.SYNCS 0x989680 ;  /* 0x009896800000d95d */ /* 0x002fea0003900000 */
[----:B------:R-:W1:Y:S02]  /*20eb0*/  @!P5 SYNCS.PHASECHK.TRANS64 P5, [R68+URZ+0x38890], R73 ;  /* 0x038890494400d5a7 */ /* 0x000e6400080a007f */
[----:B-1----:R-:W-:Y:S05]  /*20ec0*/  @!P5 BRA `(.L_x_5459) ;  /* 0xfffffffc00f0d947 */ /* 0x002fea000383ffff */
[----:B------:R-:W-:Y:S05]  /*20ed0*/  BRA `(.L_x_5757) ;  /* 0xfffffe2000bc7947 */ /* 0x000fea000383ffff */
.L_x_5464:
[----:B0-----:R0:W1:Y:S02]  /*20ee0*/  SYNCS.PHASECHK.TRANS64.TRYWAIT P5, [R68+URZ+0x38890], R73 ;  /* 0x03889049440075a7 */ /* 0x00106400080a017f */
[----:B-1----:R-:W-:Y:S05]  /*20ef0*/  @!P5 NANOSLEEP.SYNCS 0x989680 ;  /* 0x009896800000d95d */ /* 0x002fea0003900000 */
[----:B------:R-:W1:Y:S02]  /*20f00*/  @!P5 SYNCS.PHASECHK.TRANS64 P5, [R68+URZ+0x38890], R73 ;  /* 0x038890494400d5a7 */ /* 0x000e6400080a007f */
[----:B-1----:R-:W-:Y:S05]  /*20f10*/  @!P5 BRA `(.L_x_5464) ;  /* 0xfffffffc00f0d947 */ /* 0x002fea000383ffff */
[----:B------:R-:W-:Y:S05]  /*20f20*/  BRA `(.L_x_5758) ;  /* 0xfffffe2800f07947 */ /* 0x000fea000383ffff */
.L_x_5468:
[----:B------:R0:W0:Y:S02]  /*20f30*/  SYNCS.PHASECHK.TRANS64.TRYWAIT P5, [R68+URZ+0x388b0], R73 ;  /* 0x0388b049440075a7 */ /* 0x00002400080a017f */
[----:B0-----:R-:W-:Y:S05]  /*20f40*/  @!P5 NANOSLEEP.SYNCS 0x989680 ;  /* 0x009896800000d95d */ /* 0x001fea0003900000 */
[----:B------:R-:W0:Y:S02]  /*20f50*/  @!P5 SYNCS.PHASECHK.TRANS64 P5, [R68+URZ+0x388b0], R73 ;  /* 0x0388b0494400d5a7 */ /* 0x000e2400080a007f */
[----:B0-----:R-:W-:Y:S05]  /*20f60*/  @!P5 BRA `(.L_x_5468) ;  /* 0xfffffffc00f0d947 */ /* 0x001fea000383ffff */
[----:B------:R-:W-:Y:S05]  /*20f70*/  BRA `(.L_x_5759) ;  /* 0xfffffe2c006c7947 */ /* 0x000fea000383ffff */
.L_x_5491:
        /* <DEDUP_REMOVED lines=8> */
.L_x_5761:
[----:B------:R-:W-:Y:S05]  /*21000*/  BSYNC B1 ;  /* 0x0000000000017941 */ /* 0x000fea0003800000 */
.L_x_5760:
        /* <DEDUP_REMOVED lines=8> */
.L_x_5762:
[----:B------:R-:W-:Y:S02]  /*21090*/  IMAD.MOV.U32 R13, RZ, RZ, R8 ;  /* 0x000000ffff0d7224 */ /* 0x000fe400078e0008 */
[----:B------:R-:W-:-:S07]  /*210a0*/  IMAD.MOV.U32 R0, RZ, RZ, R14 ;  /* 0x000000ffff007224 */ /* 0x000fce00078e000e */
[----:B------:R-:W-:Y:S05]  /*210b0*/  WARPSYNC.COLLECTIVE R15, `(.L_x_5763) ;  /* 0x000000000f087348 */ /* 0x000fea0003c00000 */
[----:B------:R0:W1:Y:S02]  /*210c0*/  SHFL.IDX P6, R14, R13, R12, R11 ;  /* 0x0000000c0d0e7389 */ /* 0x00006400000c000b */
[----:B01----:R-:W-:Y:S01]  /*210d0*/  ENDCOLLECTIVE ;  /* 0x000000000000791b */ /* 0x003fe20003800000 */
.L_x_5763:
[----:B------:R-:W-:Y:S02]  /*210e0*/  IMAD.MOV.U32 R13, RZ, RZ, R7 ;  /* 0x000000ffff0d7224 */ /* 0x000fe400078e0007 */
[----:B------:R-:W-:-:S07]  /*210f0*/  IMAD.MOV.U32 R5, RZ, RZ, R14 ;  /* 0x000000ffff057224 */ /* 0x000fce00078e000e */
[----:B------:R-:W-:Y:S05]  /*21100*/  WARPSYNC.COLLECTIVE R15, `(.L_x_5764) ;  /* 0x000000000f087348 */ /* 0x000fea0003c00000 */
[----:B------:R0:W1:Y:S02]  /*21110*/  SHFL.IDX P6, R14, R13, R12, R11 ;  /* 0x0000000c0d0e7389 */ /* 0x00006400000c000b */
[----:B01----:R-:W-:Y:S01]  /*21120*/  ENDCOLLECTIVE ;  /* 0x000000000000791b */ /* 0x003fe20003800000 */
.L_x_5764:
[----:B------:R-:W-:Y:S05]  /*21130*/  BRA `(.L_x_5765) ;  /* 0xfffffe5c005c7947 */ /* 0x000fea000383ffff */
.L_x_5494:
        /* <DEDUP_REMOVED lines=8> */
.L_x_5767:
[----:B------:R-:W-:Y:S05]  /*211c0*/  BSYNC B1 ;  /* 0x0000000000017941 */ /* 0x000fea0003800000 */
.L_x_5766:
        /* <DEDUP_REMOVED lines=8> */
.L_x_5768:
[----:B------:R-:W-:Y:S02]  /*21250*/  IMAD.MOV.U32 R13, RZ, RZ, R8 ;  /* 0x000000ffff0d7224 */ /* 0x000fe400078e0008 */
[----:B------:R-:W-:-:S07]  /*21260*/  IMAD.MOV.U32 R0, RZ, RZ, R14 ;  /* 0x000000ffff007224 */ /* 0x000fce00078e000e */
[----:B------:R-:W-:Y:S05]  /*21270*/  WARPSYNC.COLLECTIVE R15, `(.L_x_5769) ;  /* 0x000000000f087348 */ /* 0x000fea0003c00000 */
[----:B------:R0:W1:Y:S02]  /*21280*/  SHFL.IDX P6, R14, R13, R12, R11 ;  /* 0x0000000c0d0e7389 */ /* 0x00006400000c000b */
[----:B01----:R-:W-:Y:S01]  /*21290*/  ENDCOLLECTIVE ;  /* 0x000000000000791b */ /* 0x003fe20003800000 */
.L_x_5769:
[----:B------:R-:W-:Y:S02]  /*212a0*/  IMAD.MOV.U32 R13, RZ, RZ, R7 ;  /* 0x000000ffff0d7224 */ /* 0x000fe400078e0007 */
[----:B------:R-:W-:-:S07]  /*212b0*/  IMAD.MOV.U32 R5, RZ, RZ, R14 ;  /* 0x000000ffff057224 */ /* 0x000fce00078e000e */
[----:B------:R-:W-:Y:S05]  /*212c0*/  WARPSYNC.COLLECTIVE R15, `(.L_x_5770) ;  /* 0x000000000f087348 */ /* 0x000fea0003c00000 */
[----:B------:R0:W1:Y:S02]  /*212d0*/  SHFL.IDX P6, R14, R13, R12, R11 ;  /* 0x0000000c0d0e7389 */ /* 0x00006400000c000b */
[----:B01----:R-:W-:Y:S01]  /*212e0*/  ENDCOLLECTIVE ;  /* 0x000000000000791b */ /* 0x003fe20003800000 */
.L_x_5770:
[----:B------:R-:W-:Y:S05]  /*212f0*/  BRA `(.L_x_5771) ;  /* 0xfffffe5c00bc7947 */ /* 0x000fea000383ffff */
.L_x_5498:
[----:B0-----:R0:W1:Y:S02]  /*21300*/  SYNCS.PHASECHK.TRANS64.TRYWAIT P0, [R2+URZ+0x38800], R21 ;  /* 0x03880015020075a7 */ /* 0x001064000800017f */
[----:B-1----:R-:W-:Y:S05]  /*21310*/  @!P0 NANOSLEEP.SYNCS 0x989680 ;  /* 0x009896800000895d */ /* 0x002fea0003900000 */
[----:B------:R-:W1:Y:S02]  /*21320*/  @!P0 SYNCS.PHASECHK.TRANS64 P0, [R2+URZ+0x38800], R21 ;  /* 0x03880015020085a7 */ /* 0x000e64000800007f */
[----:B-1----:R-:W-:Y:S05]  /*21330*/  @!P0 BRA `(.L_x_5498) ;  /* 0xfffffffc00f08947 */ /* 0x002fea000383ffff */
[----:B------:R-:W-:Y:S05]  /*21340*/  BRA `(.L_x_5772) ;  /* 0xfffffe6000a87947 */ /* 0x000fea000383ffff */
.L_x_5506:
        /* <DEDUP_REMOVED lines=8> */
.L_x_5774:
[----:B------:R-:W-:Y:S05]  /*213d0*/  BSYNC B1 ;  /* 0x0000000000017941 */ /* 0x000fea0003800000 */
.L_x_5773:
        /* <DEDUP_REMOVED lines=8> */
.L_x_5775:
[----:B------:R-:W-:Y:S02]  /*21460*/  IMAD.MOV.U32 R13, RZ, RZ, R7 ;  /* 0x000000ffff0d7224 */ /* 0x000fe400078e0007 */
[----:B------:R-:W-:-:S07]  /*21470*/  IMAD.MOV.U32 R0, RZ, RZ, R14 ;  /* 0x000000ffff007224 */ /* 0x000fce00078e000e */
[----:B------:R-:W-:Y:S05]  /*21480*/  WARPSYNC.COLLECTIVE R15, `(.L_x_5776) ;  /* 0x000000000f087348 */ /* 0x000fea0003c00000 */
[----:B------:R0:W1:Y:S02]  /*21490*/  SHFL.IDX P6, R14, R13, R12, R11 ;  /* 0x0000000c0d0e7389 */ /* 0x00006400000c000b */
[----:B01----:R-:W-:Y:S01]  /*214a0*/  ENDCOLLECTIVE ;  /* 0x000000000000791b */ /* 0x003fe20003800000 */
.L_x_5776:
[----:B------:R-:W-:Y:S02]  /*214b0*/  IMAD.MOV.U32 R10, RZ, RZ, R0 ;  /* 0x000000ffff0a7224 */ /* 0x000fe400078e0000 */
[----:B------:R-:W-:Y:S02]  /*214c0*/  IMAD.MOV.U32 R13, RZ, RZ, R9 ;  /* 0x000000ffff0d7224 */ /* 0x000fe400078e0009 */
[----:B------:R-:W-:-:S07]  /*214d0*/  IMAD.MOV.U32 R5, RZ, RZ, R14 ;  /* 0x000000ffff057224 */ /* 0x000fce00078e000e */
[----:B------:R-:W-:Y:S05]  /*214e0*/  WARPSYNC.COLLECTIVE R15, `(.L_x_5777) ;  /* 0x000000000f087348 */ /* 0x000fea0003c00000 */
[----:B------:R0:W1:Y:S02]  /*214f0*/  SHFL.IDX P6, R14, R13, R12, R11 ;  /* 0x0000000c0d0e7389 */ /* 0x00006400000c000b */
[----:B01----:R-:W-:Y:S01]  /*21500*/  ENDCOLLECTIVE ;  /* 0x000000000000791b */ /* 0x003fe20003800000 */
.L_x_5777:
[----:B------:R-:W-:Y:S01]  /*21510*/  IMAD.MOV.U32 R11, RZ, RZ, R3 ;  /* 0x000000ffff0b7224 */ /* 0x000fe200078e0003 */
[----:B------:R-:W-:Y:S06]  /*21520*/  BRA `(.L_x_5778) ;  /* 0xfffffe7000007947 */ /* 0x000fec000383ffff */
.L_x_5509:
        /* <DEDUP_REMOVED lines=8> */
.L_x_5780:
[----:B------:R-:W-:Y:S05]  /*215b0*/  BSYNC B1 ;  /* 0x0000000000017941 */ /* 0x000fea0003800000 */
.L_x_5779:
        /* <DEDUP_REMOVED lines=8> */
.L_x_5781:
[----:B------:R-:W-:Y:S02]  /*21640*/  IMAD.MOV.U32 R13, RZ, RZ, R7 ;  /* 0x000000ffff0d7224 */ /* 0x000fe400078e0007 */
[----:B------:R-:W-:-:S07]  /*21650*/  IMAD.MOV.U32 R0, RZ, RZ, R14 ;  /* 0x000000ffff007224 */ /* 0x000fce00078e000e */
[----:B------:R-:W-:Y:S05]  /*21660*/  WARPSYNC.COLLECTIVE R15, `(.L_x_5782) ;  /* 0x000000000f087348 */ /* 0x000fea0003c00000 */
[----:B------:R0:W1:Y:S02]  /*21670*/  SHFL.IDX P6, R14, R13, R12, R11 ;  /* 0x0000000c0d0e7389 */ /* 0x00006400000c000b */
[----:B01----:R-:W-:Y:S01]  /*21680*/  ENDCOLLECTIVE ;  /* 0x000000000000791b */ /* 0x003fe20003800000 */
.L_x_5782:
[----:B------:R-:W-:Y:S02]  /*21690*/  IMAD.MOV.U32 R13, RZ, RZ, R9 ;  /* 0x000000ffff0d7224 */ /* 0x000fe400078e0009 */
[----:B------:R-:W-:-:S07]  /*216a0*/  IMAD.MOV.U32 R7, RZ, RZ, R14 ;  /* 0x000000ffff077224 */ /* 0x000fce00078e000e */
[----:B------:R-:W-:Y:S05]  /*216b0*/  WARPSYNC.COLLECTIVE R15, `(.L_x_5783) ;  /* 0x000000000f087348 */ /* 0x000fea0003c00000 */
[----:B------:R0:W1:Y:S02]  /*216c0*/  SHFL.IDX P6, R14, R13, R12, R11 ;  /* 0x0000000c0d0e7389 */ /* 0x00006400000c000b */
[----:B01----:R-:W-:Y:S01]  /*216d0*/  ENDCOLLECTIVE ;  /* 0x000000000000791b */ /* 0x003fe20003800000 */
.L_x_5783:
[----:B------:R-:W-:Y:S02]  /*216e0*/  IMAD.MOV.U32 R12, RZ, RZ, R0 ;  /* 0x000000ffff0c7224 */ /* 0x000fe400078e0000 */
[----:B------:R-:W-:Y:S01]  /*216f0*/  IMAD.MOV.U32 R13, RZ, RZ, R3 ;  /* 0x000000ffff0d7224 */ /* 0x000fe200078e0003 */
[----:B------:R-:W-:Y:S06]  /*21700*/  BRA `(.L_x_5784) ;  /* 0xfffffe7000287947 */ /* 0x000fec000383ffff */
.L_x_5513:
[----:B0-----:R0:W1:Y:S02]  /*21710*/  SYNCS.PHASECHK.TRANS64.TRYWAIT P1, [R2+URZ+0x38800], R3 ;  /* 0x03880003020075a7 */ /* 0x001064000802017f */
[----:B-1----:R-:W-:Y:S05]  /*21720*/  @!P1 NANOSLEEP.SYNCS 0x989680 ;  /* 0x009896800000995d */ /* 0x002fea0003900000 */
[----:B------:R-:W1:Y:S02]  /*21730*/  @!P1 SYNCS.PHASECHK.TRANS64 P1, [R2+URZ+0x38800], R3 ;  /* 0x03880003020095a7 */ /* 0x000e64000802007f */
[----:B-1----:R-:W-:Y:S05]  /*21740*/  @!P1 BRA `(.L_x_5513) ;  /* 0xfffffffc00f09947 */ /* 0x002fea000383ffff */
[----:B------:R-:W-:Y:S05]  /*21750*/  BRA `(.L_x_5785) ;  /* 0xfffffe7000cc7947 */ /* 0x000fea000383ffff */
.L_x_5519:
[----:B0-----:R0:W1:Y:S02]  /*21760*/  SYNCS.PHASECHK.TRANS64.TRYWAIT P1, [R169+URZ+0x38830], R56 ;  /* 0x03883038a90075a7 */ /* 0x001064000802017f */
[----:B-1----:R-:W-:Y:S05]  /*21770*/  @!P1 NANOSLEEP.SYNCS 0x989680 ;  /* 0x009896800000995d */ /* 0x002fea0003900000 */
[----:B------:R-:W1:Y:S02]  /*21780*/  @!P1 SYNCS.PHASECHK.TRANS64 P1, [R169+URZ+0x38830], R56 ;  /* 0x03883038a90095a7 */ /* 0x000e64000802007f */
[----:B-1----:R-:W-:Y:S05]  /*21790*/  @!P1 BRA `(.L_x_5519) ;  /* 0xfffffffc00f09947 */ /* 0x002fea000383ffff */
[----:B------:R-:W-:Y:S05]  /*217a0*/  BRA `(.L_x_5518) ;  /* 0xfffffe8000687947 */ /* 0x000fea000383ffff */
.L_x_5521:
[----:B-1----:R1:W2:Y:S02]  /*217b0*/  SYNCS.PHASECHK.TRANS64.TRYWAIT P1, [R2+URZ+0x38810], R3 ;  /* 0x03881003020075a7 */ /* 0x0022a4000802017f */
[----:B--2---:R-:W-:Y:S05]  /*217c0*/  @!P1 NANOSLEEP.SYNCS 0x989680 ;  /* 0x009896800000995d */ /* 0x004fea0003900000 */
[----:B------:R-:W2:Y:S02]  /*217d0*/  @!P1 SYNCS.PHASECHK.TRANS64 P1, [R2+URZ+0x38810], R3 ;  /* 0x03881003020095a7 */ /* 0x000ea4000802007f */
[----:B--2---:R-:W-:Y:S05]  /*217e0*/  @!P1 BRA `(.L_x_5521) ;  /* 0xfffffffc00f09947 */ /* 0x004fea000383ffff */
[----:B------:R-:W-:Y:S05]  /*217f0*/  BRA `(.L_x_5786) ;  /* 0xfffffe8400187947 */ /* 0x000fea000383ffff */
.L_x_5526:
[----:B-1----:R1:W3:Y:S02]  /*21800*/  SYNCS.PHASECHK.TRANS64.TRYWAIT P2, [R169+URZ+0x38850], R56 ;  /* 0x03885038a90075a7 */ /* 0x0022e4000804017f */
[----:B---3--:R-:W-:Y:S05]  /*21810*/  @!P2 NANOSLEEP.SYNCS 0x989680 ;  /* 0x009896800000a95d */ /* 0x008fea0003900000 */
[----:B------:R-:W3:Y:S02]  /*21820*/  @!P2 SYNCS.PHASECHK.TRANS64 P2, [R169+URZ+0x38850], R56 ;  /* 0x03885038a900a5a7 */ /* 0x000ee4000804007f */
[----:B---3--:R-:W-:Y:S05]  /*21830*/  @!P2 BRA `(.L_x_5526) ;  /* 0xfffffffc00f0a947 */ /* 0x008fea000383ffff */
[----:B------:R-:W-:Y:S05]  /*21840*/  BRA `(.L_x_5525) ;  /* 0xfffffe8400447947 */ /* 0x000fea000383ffff */
.L_x_5533:
[----:B-1----:R1:W2:Y:S02]  /*21850*/  SYNCS.PHASECHK.TRANS64.TRYWAIT P3, [R197+URZ+0x38830], R0 ;  /* 0x03883000c50075a7 */ /* 0x0022a4000806017f */
[----:B--2---:R-:W-:Y:S05]  /*21860*/  @!P3 NANOSLEEP.SYNCS 0x989680 ;  /* 0x009896800000b95d */ /* 0x004fea0003900000 */
[----:B------:R-:W2:Y:S02]  /*21870*/  @!P3 SYNCS.PHASECHK.TRANS64 P3, [R197+URZ+0x38830], R0 ;  /* 0x03883000c500b5a7 */ /* 0x000ea4000806007f */
[----:B--2---:R-:W-:Y:S05]  /*21880*/  @!P3 BRA `(.L_x_5533) ;  /* 0xfffffffc00f0b947 */ /* 0x004fea000383ffff */
[----:B------:R-:W-:Y:S05]  /*21890*/  BRA `(.L_x_5532) ;  /* 0xfffffeb000747947 */ /* 0x000fea000383ffff */
.L_x_5538:
[----:B---3--:R3:W4:Y:S02]  /*218a0*/  SYNCS.PHASECHK.TRANS64.TRYWAIT P3, [R197+URZ+0x38850], R0 ;  /* 0x03885000c50075a7 */ /* 0x008724000806017f */
[----:B----4-:R-:W-:Y:S05]  /*218b0*/  @!P3 NANOSLEEP.SYNCS 0x989680 ;  /* 0x009896800000b95d */ /* 0x010fea0003900000 */
[----:B------:R-:W4:Y:S02]  /*218c0*/  @!P3 SYNCS.PHASECHK.TRANS64 P3, [R197+URZ+0x38850], R0 ;  /* 0x03885000c500b5a7 */ /* 0x000f24000806007f */
[----:B----4-:R-:W-:Y:S05]  /*218d0*/  @!P3 BRA `(.L_x_5538) ;  /* 0xfffffffc00f0b947 */ /* 0x010fea000383ffff */
[----:B------:R-:W-:Y:S05]  /*218e0*/  BRA `(.L_x_5537) ;  /* 0xfffffeb400107947 */ /* 0x000fea000383ffff */
.L_x_5546:
[----:B-1----:R1:W2:Y:S02]  /*218f0*/  SYNCS.PHASECHK.TRANS64.TRYWAIT P2, [R194+URZ+0x38830], R0 ;  /* 0x03883000c20075a7 */ /* 0x0022a4000804017f */
[----:B--2---:R-:W-:Y:S05]  /*21900*/  @!P2 NANOSLEEP.SYNCS 0x989680 ;  /* 0x009896800000a95d */ /* 0x004fea0003900000 */
[----:B------:R-:W2:Y:S02]  /*21910*/  @!P2 SYNCS.PHASECHK.TRANS64 P2, [R194+URZ+0x38830], R0 ;  /* 0x03883000c200a5a7 */ /* 0x000ea4000804007f */
[----:B--2---:R-:W-:Y:S05]  /*21920*/  @!P2 BRA `(.L_x_5546) ;  /* 0xfffffffc00f0a947 */ /* 0x004fea000383ffff */
[----:B------:R-:W-:Y:S05]  /*21930*/  BRA `(.L_x_5545) ;  /* 0xfffffee800507947 */ /* 0x000fea000383ffff */
.L_x_5551:
[----:B---3--:R3:W4:Y:S02]  /*21940*/  SYNCS.PHASECHK.TRANS64.TRYWAIT P2, [R194+URZ+0x38850], R0 ;  /* 0x03885000c20075a7 */ /* 0x008724000804017f */
[----:B----4-:R-:W-:Y:S05]  /*21950*/  @!P2 NANOSLEEP.SYNCS 0x989680 ;  /* 0x009896800000a95d */ /* 0x010fea0003900000 */
[----:B------:R-:W4:Y:S02]  /*21960*/  @!P2 SYNCS.PHASECHK.TRANS64 P2, [R194+URZ+0x38850], R0 ;  /* 0x03885000c200a5a7 */ /* 0x000f24000804007f */
[----:B----4-:R-:W-:Y:S05]  /*21970*/  @!P2 BRA `(.L_x_5551) ;  /* 0xfffffffc00f0a947 */ /* 0x010fea000383ffff */
[----:B------:R-:W-:Y:S05]  /*21980*/  BRA `(.L_x_5550) ;  /* 0xfffffee800ec7947 */ /* 0x000fea000383ffff */
.L_x_5581:
        /* <DEDUP_REMOVED lines=11> */
.L_x_5788:
[----:B------:R-:W-:Y:S05]  /*21a40*/  BSYNC B1 ;  /* 0x0000000000017941 */ /* 0x000fea0003800000 */
.L_x_5787:
[----:B------:R-:W-:Y:S05]  /*21a50*/  BRA `(.L_x_5789) ;  /* 0xffffff68002c7947 */ /* 0x000fea000383ffff */
.L_x_5583:
[----:B------:R-:W-:Y:S01]  /*21a60*/  BSSY B1, `(.L_x_5790) ;  /* 0x0000006000017945 */ /* 0x000fe20003800000 */
[----:B------:R-:W-:-:S07]  /*21a70*/  IMAD.MOV.U32 R15, RZ, RZ, -0x1 ;  /* 0xffffffffff0f7424 */ /* 0x000fce00078e00ff */
[----:B01----:R-:W-:Y:S05]  /*21a80*/  WARPSYNC.COLLECTIVE R15, `(.L_x_5791) ;  /* 0x000000000f0c7348 */ /* 0x003fea0003c00000 */
[----:B------:R-:W-:Y:S02]  /*21a90*/  ELECT P6, UR62, PT ;  /* 0x00000000003e782f */ /* 0x000fe400038c0000 */
[----:B------:R-:W-:Y:S01]  /*21aa0*/  MOV R14, UR62 ;  /* 0x0000003e000e7c02 */ /* 0x000fe20008000f00 */
[----:B01----:R-:W-:Y:S10]  /*21ab0*/  ENDCOLLECTIVE ;  /* 0x000000000000791b */ /* 0x003ff40003800000 */
.L_x_5791:
[----:B------:R-:W-:Y:S05]  /*21ac0*/  BSYNC B1 ;  /* 0x0000000000017941 */ /* 0x000fea0003800000 */
.L_x_5790:
[----:B------:R-:W-:Y:S05]  /*21ad0*/  BRA `(.L_x_5582) ;  /* 0xffffff6800247947 */ /* 0x000fea000383ffff */
.L_x_5585:
[----:B0-----:R-:W2:Y:S02]  /*21ae0*/  LDL R4, [R1+0x4] ;  /* 0x0000040001047983 */ /* 0x001ea40000100800 */
[----:B--2---:R0:W2:Y:S02]  /*21af0*/  SYNCS.PHASECHK.TRANS64.TRYWAIT P0, [R4+URZ+0x38820], R3 ;  /* 0x03882003040075a7 */ /* 0x0040a4000800017f */
[----:B--2---:R-:W-:Y:S05]  /*21b00*/  @!P0 NANOSLEEP.SYNCS 0x989680 ;  /* 0x009896800000895d */ /* 0x004fea0003900000 */
[----:B------:R-:W2:Y:S02]  /*21b10*/  @!P0 SYNCS.PHASECHK.TRANS64 P0, [R4+URZ+0x38820], R3 ;  /* 0x03882003040085a7 */ /* 0x000ea4000800007f */
[----:B--2---:R-:W-:Y:S05]  /*21b20*/  @!P0 BRA `(.L_x_5585) ;  /* 0xfffffffc00ec8947 */ /* 0x004fea000383ffff */
[----:B------:R-:W-:Y:S05]  /*21b30*/  BRA `(.L_x_5792) ;  /* 0xffffff6800347947 */ /* 0x000fea000383ffff */
.L_x_5589:
[----:B0-----:R0:W2:Y:S02]  /*21b40*/  SYNCS.PHASECHK.TRANS64.TRYWAIT P0, [R4+URZ+0x388a0], R8 ;  /* 0x0388a008040075a7 */ /* 0x0010a4000800017f */
[----:B--2---:R-:W-:Y:S05]  /*21b50*/  @!P0 NANOSLEEP.SYNCS 0x989680 ;  /* 0x009896800000895d */ /* 0x004fea0003900000 */
[----:B------:R-:W2:Y:S02]  /*21b60*/  @!P0 SYNCS.PHASECHK.TRANS64 P0, [R4+URZ+0x388a0], R8 ;  /* 0x0388a008040085a7 */ /* 0x000ea4000800007f */
[----:B--2---:R-:W-:Y:S05]  /*21b70*/  @!P0 BRA `(.L_x_5589) ;  /* 0xfffffffc00f08947 */ /* 0x004fea000383ffff */
[----:B------:R-:W-:Y:S05]  /*21b80*/  BRA `(.L_x_5793) ;  /* 0xffffff68005c7947 */ /* 0x000fea000383ffff */
.L_x_5594:
[----:B--2---:R2:W3:Y:S02]  /*21b90*/  SYNCS.PHASECHK.TRANS64.TRYWAIT P0, [R4+URZ+0x388c0], R8 ;  /* 0x0388c008040075a7 */ /* 0x0044e4000800017f */
[----:B---3--:R-:W-:Y:S05]  /*21ba0*/  @!P0 NANOSLEEP.SYNCS 0x989680 ;  /* 0x009896800000895d */ /* 0x008fea0003900000 */
[----:B------:R-:W3:Y:S02]  /*21bb0*/  @!P0 SYNCS.PHASECHK.TRANS64 P0, [R4+URZ+0x388c0], R8 ;  /* 0x0388c008040085a7 */ /* 0x000ee4000800007f */
[----:B---3--:R-:W-:Y:S05]  /*21bc0*/  @!P0 BRA `(.L_x_5594) ;  /* 0xfffffffc00f08947 */ /* 0x008fea000383ffff */
[----:B------:R-:W-:Y:S05]  /*21bd0*/  BRA `(.L_x_5794) ;  /* 0xffffff6800e07947 */ /* 0x000fea000383ffff */
.L_x_5608:
[----:B0-----:R0:W2:Y:S02]  /*21be0*/  SYNCS.PHASECHK.TRANS64.TRYWAIT P1, [R4+URZ+0x388a0], R5 ;  /* 0x0388a005040075a7 */ /* 0x0010a4000802017f */
[----:B--2---:R-:W-:Y:S05]  /*21bf0*/  @!P1 NANOSLEEP.SYNCS 0x989680 ;  /* 0x009896800000995d */ /* 0x004fea0003900000 */
[----:B------:R-:W2:Y:S02]  /*21c00*/  @!P1 SYNCS.PHASECHK.TRANS64 P1, [R4+URZ+0x388a0], R5 ;  /* 0x0388a005040095a7 */ /* 0x000ea4000802007f */
[----:B--2---:R-:W-:Y:S05]  /*21c10*/  @!P1 BRA `(.L_x_5608) ;  /* 0xfffffffc00f09947 */ /* 0x004fea000383ffff */
[----:B------:R-:W-:Y:S05]  /*21c20*/  BRA `(.L_x_5795) ;  /* 0xffffff7400687947 */ /* 0x000fea000383ffff */
.L_x_5613:
[----:B--2---:R2:W3:Y:S02]  /*21c30*/  SYNCS.PHASECHK.TRANS64.TRYWAIT P1, [R4+URZ+0x388c0], R5 ;  /* 0x0388c005040075a7 */ /* 0x0044e4000802017f */
[----:B---3--:R-:W-:Y:S05]  /*21c40*/  @!P1 NANOSLEEP.SYNCS 0x989680 ;  /* 0x009896800000995d */ /* 0x008fea0003900000 */
[----:B------:R-:W3:Y:S02]  /*21c50*/  @!P1 SYNCS.PHASECHK.TRANS64 P1, [R4+URZ+0x388c0], R5 ;  /* 0x0388c005040095a7 */ /* 0x000ee4000802007f */
[----:B---3--:R-:W-:Y:S05]  /*21c60*/  @!P1 BRA `(.L_x_5613) ;  /* 0xfffffffc00f09947 */ /* 0x008fea000383ffff */
[----:B------:R-:W-:Y:S05]  /*21c70*/  BRA `(.L_x_5796) ;  /* 0xffffff7400e87947 */ /* 0x000fea000383ffff */
.L_x_5633:
        /* <DEDUP_REMOVED lines=11> */
.L_x_5798:
[----:B------:R-:W-:Y:S05]  /*21d30*/  BSYNC B0 ;  /* 0x0000000000007941 */ /* 0x000fea0003800000 */
.L_x_5797:
[----:B------:R-:W-:Y:S05]  /*21d40*/  BRA `(.L_x_5799) ;  /* 0xffffff8400f87947 */ /* 0x000fea000383ffff */
.L_x_5635:
[----:B------:R-:W-:Y:S01]  /*21d50*/  BSSY B0, `(.L_x_5800) ;  /* 0x0000006000007945 */ /* 0x000fe20003800000 */
[----:B------:R-:W-:-:S07]  /*21d60*/  IMAD.MOV.U32 R15, RZ, RZ, -0x1 ;  /* 0xffffffffff0f7424 */ /* 0x000fce00078e00ff */
[----:B01----:R-:W-:Y:S05]  /*21d70*/  WARPSYNC.COLLECTIVE R15, `(.L_x_5801) ;  /* 0x000000000f0c7348 */ /* 0x003fea0003c00000 */
[----:B------:R-:W-:Y:S02]  /*21d80*/  ELECT P6, UR62, PT ;  /* 0x00000000003e782f */ /* 0x000fe400038c0000 */
[----:B------:R-:W-:Y:S01]  /*21d90*/  MOV R14, UR62 ;  /* 0x0000003e000e7c02 */ /* 0x000fe20008000f00 */
[----:B01----:R-:W-:Y:S10]  /*21da0*/  ENDCOLLECTIVE ;  /* 0x000000000000791b */ /* 0x003ff40003800000 */
.L_x_5801:
[----:B------:R-:W-:Y:S05]  /*21db0*/  BSYNC B0 ;  /* 0x0000000000007941 */ /* 0x000fea0003800000 */
.L_x_5800:
[----:B------:R-:W-:Y:S05]  /*21dc0*/  BRA `(.L_x_5802) ;  /* 0xffffff8800087947 */ /* 0x000fea000383ffff */
.L_x_5637:
[----:B0-----:R0:W2:Y:S02]  /*21dd0*/  SYNCS.PHASECHK.TRANS64.TRYWAIT P0, [R0+URZ+0x38840], R2 ;  /* 0x03884002000075a7 */ /* 0x0010a4000800017f */
[----:B--2---:R-:W-:Y:S05]  /*21de0*/  @!P0 NANOSLEEP.SYNCS 0x989680 ;  /* 0x009896800000895d */ /* 0x004fea0003900000 */
[----:B------:R-:W2:Y:S02]  /*21df0*/  @!P0 SYNCS.PHASECHK.TRANS64 P0, [R0+URZ+0x38840], R2 ;  /* 0x03884002000085a7 */ /* 0x000ea4000800007f */
[----:B--2---:R-:W-:Y:S05]  /*21e00*/  @!P0 BRA `(.L_x_5637) ;  /* 0xfffffffc00f08947 */ /* 0x004fea000383ffff */
[----:B------:R-:W-:Y:S05]  /*21e10*/  BRA `(.L_x_5803) ;  /* 0xffffff8800747947 */ /* 0x000fea000383ffff */
.L_x_5641:
        /* <DEDUP_REMOVED lines=9> */
.L_x_5804:
[----:B------:R-:W-:Y:S02]  /*21eb0*/  IMAD.MOV.U32 R13, RZ, RZ, R3 ;  /* 0x000000ffff0d7224 */ /* 0x000fe400078e0003 */
[----:B------:R-:W-:-:S07]  /*21ec0*/  IMAD.MOV.U32 R4, RZ, RZ, R14 ;  /* 0x000000ffff047224 */ /* 0x000fce00078e000e */
[----:B------:R-:W-:Y:S05]  /*21ed0*/  WARPSYNC.COLLECTIVE R15, `(.L_x_5805) ;  /* 0x000000000f087348 */ /* 0x000fea0003c00000 */
[----:B------:R0:W1:Y:S02]  /*21ee0*/  SHFL.IDX P6, R14, R13, R12, R11 ;  /* 0x0000000c0d0e7389 */ /* 0x00006400000c000b */
[----:B01----:R-:W-:Y:S01]  /*21ef0*/  ENDCOLLECTIVE ;  /* 0x000000000000791b */ /* 0x003fe20003800000 */
.L_x_5805:
[----:B------:R-:W-:Y:S02]  /*21f00*/  IMAD.MOV.U32 R13, RZ, RZ, R2 ;  /* 0x000000ffff0d7224 */ /* 0x000fe400078e0002 */
[----:B------:R-:W-:Y:S02]  /*21f10*/  IMAD.MOV.U32 R12, RZ, RZ, 0x1 ;  /* 0x00000001ff0c7424 */ /* 0x000fe400078e00ff */
[----:B------:R-:W-:-:S07]  /*21f20*/  IMAD.MOV.U32 R5, RZ, RZ, R14 ;  /* 0x000000ffff057224 */ /* 0x000fce00078e000e */
[----:B------:R-:W-:Y:S05]  /*21f30*/  WARPSYNC.COLLECTIVE R15, `(.L_x_5806) ;  /* 0x000000000f087348 */ /* 0x000fea0003c00000 */
[----:B------:R0:W1:Y:S02]  /*21f40*/  SHFL.IDX P6, R14, R13, R12, R11 ;  /* 0x0000000c0d0e7389 */ /* 0x00006400000c000b */
[----:B01----:R-:W-:Y:S01]  /*21f50*/  ENDCOLLECTIVE ;  /* 0x000000000000791b */ /* 0x003fe20003800000 */
.L_x_5806:
[----:B------:R-:W-:Y:S02]  /*21f60*/  IMAD.MOV.U32 R13, RZ, RZ, R3 ;  /* 0x000000ffff0d7224 */ /* 0x000fe400078e0003 */
[----:B------:R-:W-:Y:S02]  /*21f70*/  IMAD R0, R6, R7, RZ ;  /* 0x0000000706007224 */ /* 0x000fe400078e02ff */
[----:B------:R-:W-:-:S07]  /*21f80*/  IMAD.MOV.U32 R6, RZ, RZ, R14 ;  /* 0x000000ffff067224 */ /* 0x000fce00078e000e */
[----:B------:R-:W-:Y:S05]  /*21f90*/  WARPSYNC.COLLECTIVE R15, `(.L_x_5807) ;  /* 0x000000000f087348 */ /* 0x000fea0003c00000 */
[----:B------:R0:W1:Y:S02]  /*21fa0*/  SHFL.IDX P6, R14, R13, R12, R11 ;  /* 0x0000000c0d0e7389 */ /* 0x00006400000c000b */
[----:B01----:R-:W-:Y:S01]  /*21fb0*/  ENDCOLLECTIVE ;  /* 0x000000000000791b */ /* 0x003fe20003800000 */
.L_x_5807:
        /* <DEDUP_REMOVED lines=21> */
.L_x_5808:
        /* <DEDUP_REMOVED lines=10> */
.L_x_5809:
        /* <DEDUP_REMOVED lines=11> */
.L_x_5810:
        /* <DEDUP_REMOVED lines=14> */
.L_x_5811:
[----:B------:R-:W-:Y:S01]  /*22340*/  IMAD.MOV.U32 R3, RZ, RZ, R14 ;  /* 0x000000ffff037224 */ /* 0x000fe200078e000e */
[----:B------:R-:W-:Y:S06]  /*22350*/  BRA `(.L_x_5812) ;  /* 0xffffff8c00dc7947 */ /* 0x000fec000383ffff */
.L_x_5645:
        /* <DEDUP_REMOVED lines=27> */
.L_x_5814:
[----:B------:R-:W-:Y:S05]  /*22510*/  BSYNC B0 ;  /* 0x0000000000007941 */ /* 0x000fea0003800000 */
.L_x_5813:
        /* <DEDUP_REMOVED lines=11> */
.L_x_5815:
        /* <DEDUP_REMOVED lines=43> */
.L_x_5816:
        /* <DEDUP_REMOVED lines=18> */
.L_x_5817:
        /* <DEDUP_REMOVED lines=29> */
.L_x_5818:
        /* <DEDUP_REMOVED lines=13> */
.L_x_5819:
        /* <DEDUP_REMOVED lines=32> */
.L_x_5820:
        /* <DEDUP_REMOVED lines=9> */
.L_x_5821:
[----:B------:R-:W-:Y:S01]  /*22ed0*/  IMAD.MOV.U32 R0, RZ, RZ, R14 ;  /* 0x000000ffff007224 */ /* 0x000fe200078e000e */
[----:B------:R-:W-:Y:S06]  /*22ee0*/  BRA `(.L_x_5822) ;  /* 0xffffff9000b47947 */ /* 0x000fec000383ffff */
.L_x_5650:
[----:B0-----:R-:W3:Y:S02]  /*22ef0*/  LDL R2, [R1+0x4] ;  /* 0x0000040001027983 */ /* 0x001ee40000100800 */
[----:B---3--:R0:W3:Y:S02]  /*22f00*/  SYNCS.PHASECHK.TRANS64.TRYWAIT P0, [R2+URZ+0x38820], R0 ;  /* 0x03882000020075a7 */ /* 0x0080e4000800017f */
[----:B---3--:R-:W-:Y:S05]  /*22f10*/  @!P0 NANOSLEEP.SYNCS 0x989680 ;  /* 0x009896800000895d */ /* 0x008fea0003900000 */
[----:B------:R-:W3:Y:S02]  /*22f20*/  @!P0 SYNCS.PHASECHK.TRANS64 P0, [R2+URZ+0x38820], R0 ;  /* 0x03882000020085a7 */ /* 0x000ee4000800007f */
[----:B---3--:R-:W-:Y:S05]  /*22f30*/  @!P0 BRA `(.L_x_5650) ;  /* 0xfffffffc00ec8947 */ /* 0x008fea000383ffff */
[----:B------:R-:W-:Y:S05]  /*22f40*/  BRA `(.L_x_5823) ;  /* 0xffffff9400747947 */ /* 0x000fea000383ffff */
.L_x_5654:
[----:B0-----:R0:W1:Y:S02]  /*22f50*/  SYNCS.PHASECHK.TRANS64.TRYWAIT P0, [R0+URZ+0x38860], R2 ;  /* 0x03886002000075a7 */ /* 0x001064000800017f */
[----:B-1----:R-:W-:Y:S05]  /*22f60*/  @!P0 NANOSLEEP.SYNCS 0x989680 ;  /* 0x009896800000895d */ /* 0x002fea0003900000 */
[----:B------:R-:W1:Y:S02]  /*22f70*/  @!P0 SYNCS.PHASECHK.TRANS64 P0, [R0+URZ+0x38860], R2 ;  /* 0x03886002000085a7 */ /* 0x000e64000800007f */
[----:B-1----:R-:W-:Y:S05]  /*22f80*/  @!P0 BRA `(.L_x_5654) ;  /* 0xfffffffc00f08947 */ /* 0x002fea000383ffff */
[----:B------:R-:W-:Y:S05]  /*22f90*/  BRA `(.L_x_5824) ;  /* 0xffffff9400a47947 */ /* 0x000fea000383ffff */
.L_x_5673:
[----:B-1----:R1:W3:Y:S02]  /*22fa0*/  SYNCS.PHASECHK.TRANS64.TRYWAIT P0, [R0+URZ+0x38840], R6 ;  /* 0x03884006000075a7 */ /* 0x0022e4000800017f */
[----:B---3--:R-:W-:Y:S05]  /*22fb0*/  @!P0 NANOSLEEP.SYNCS 0x989680 ;  /* 0x009896800000895d */ /* 0x008fea0003900000 */
[----:B------:R-:W3:Y:S02]  /*22fc0*/  @!P0 SYNCS.PHASECHK.TRANS64 P0, [R0+URZ+0x38840], R6 ;  /* 0x03884006000085a7 */ /* 0x000ee4000800007f */
[----:B---3--:R-:W-:Y:S05]  /*22fd0*/  @!P0 BRA `(.L_x_5673) ;  /* 0xfffffffc00f08947 */ /* 0x008fea000383ffff */
[----:B------:R-:W-:Y:S05]  /*22fe0*/  BRA `(.L_x_5825) ;  /* 0xffffffa000cc7947 */ /* 0x000fea000383ffff */
.L_x_5678:
[----:B0-----:R0:W3:Y:S02]  /*22ff0*/  SYNCS.PHASECHK.TRANS64.TRYWAIT P0, [R0+URZ+0x38860], R6 ;  /* 0x03886006000075a7 */ /* 0x0010e4000800017f */
[----:B---3--:R-:W-:Y:S05]  /*23000*/  @!P0 NANOSLEEP.SYNCS 0x989680 ;  /* 0x009896800000895d */ /* 0x008fea0003900000 */
[----:B------:R-:W3:Y:S02]  /*23010*/  @!P0 SYNCS.PHASECHK.TRANS64 P0, [R0+URZ+0x38860], R6 ;  /* 0x03886006000085a7 */ /* 0x000ee4000800007f */
[----:B---3--:R-:W-:Y:S05]  /*23020*/  @!P0 BRA `(.L_x_5678) ;  /* 0xfffffffc00f08947 */ /* 0x008fea000383ffff */
[----:B------:R-:W-:Y:S05]  /*23030*/  BRA `(.L_x_5826) ;  /* 0xffffffa400547947 */ /* 0x000fea000383ffff */
.L_x_5693:
[----:B0-----:R0:W1:Y:S02]  /*23040*/  SYNCS.PHASECHK.TRANS64.TRYWAIT P0, [R2+URZ+0x38840], R3 ;  /* 0x03884003020075a7 */ /* 0x001064000800017f */
[----:B-1----:R-:W-:Y:S05]  /*23050*/  @!P0 NANOSLEEP.SYNCS 0x989680 ;  /* 0x009896800000895d */ /* 0x002fea0003900000 */
[----:B------:R-:W1:Y:S02]  /*23060*/  @!P0 SYNCS.PHASECHK.TRANS64 P0, [R2+URZ+0x38840], R3 ;  /* 0x03884003020085a7 */ /* 0x000e64000800007f */
[----:B-1----:R-:W-:Y:S05]  /*23070*/  @!P0 BRA `(.L_x_5693) ;  /* 0xfffffffc00f08947 */ /* 0x002fea000383ffff */
[----:B------:R-:W-:Y:S05]  /*23080*/  BRA `(.L_x_5827) ;  /* 0xffffffb0005c7947 */ /* 0x000fea000383ffff */
.L_x_5698:
[----:B-1----:R1:W3:Y:S02]  /*23090*/  SYNCS.PHASECHK.TRANS64.TRYWAIT P0, [R2+URZ+0x38860], R3 ;  /* 0x03886003020075a7 */ /* 0x0022e4000800017f */
[----:B---3--:R-:W-:Y:S05]  /*230a0*/  @!P0 NANOSLEEP.SYNCS 0x989680 ;  /* 0x009896800000895d */ /* 0x008fea0003900000 */
[----:B------:R-:W3:Y:S02]  /*230b0*/  @!P0 SYNCS.PHASECHK.TRANS64 P0, [R2+URZ+0x38860], R3 ;  /* 0x03886003020085a7 */ /* 0x000ee4000800007f */
[----:B---3--:R-:W-:Y:S05]  /*230c0*/  @!P0 BRA `(.L_x_5698) ;  /* 0xfffffffc00f08947 */ /* 0x008fea000383ffff */
[----:B------:R-:W-:Y:S05]  /*230d0*/  BRA `(.L_x_5828) ;  /* 0xffffffb000e07947 */ /* 0x000fea000383ffff */
.L_x_5713:
[----:B0-----:R0:W1:Y:S02]  /*230e0*/  SYNCS.PHASECHK.TRANS64.TRYWAIT P0, [R2+URZ+0x38840], R3 ;  /* 0x03884003020075a7 */ /* 0x001064000800017f */
[----:B-1----:R-:W-:Y:S05]  /*230f0*/  @!P0 NANOSLEEP.SYNCS 0x989680 ;  /* 0x009896800000895d */ /* 0x002fea0003900000 */
[----:B------:R-:W1:Y:S02]  /*23100*/  @!P0 SYNCS.PHASECHK.TRANS64 P0, [R2+URZ+0x38840], R3 ;  /* 0x03884003020085a7 */ /* 0x000e64000800007f */
[----:B-1----:R-:W-:Y:S05]  /*23110*/  @!P0 BRA `(.L_x_5713) ;  /* 0xfffffffc00f08947 */ /* 0x002fea000383ffff */
[----:B------:R-:W-:Y:S05]  /*23120*/  BRA `(.L_x_5829) ;  /* 0xffffffbc00cc7947 */ /* 0x000fea000383ffff */
.L_x_5718:
[----:B-1----:R1:W3:Y:S02]  /*23130*/  SYNCS.PHASECHK.TRANS64.TRYWAIT P0, [R2+URZ+0x38860], R3 ;  /* 0x03886003020075a7 */ /* 0x0022e4000800017f */
[----:B---3--:R-:W-:Y:S05]  /*23140*/  @!P0 NANOSLEEP.SYNCS 0x989680 ;  /* 0x009896800000895d */ /* 0x008fea0003900000 */
[----:B------:R-:W3:Y:S02]  /*23150*/  @!P0 SYNCS.PHASECHK.TRANS64 P0, [R2+URZ+0x38860], R3 ;  /* 0x03886003020085a7 */ /* 0x000ee4000800007f */
[----:B---3--:R-:W-:Y:S05]  /*23160*/  @!P0 BRA `(.L_x_5718) ;  /* 0xfffffffc00f08947 */ /* 0x008fea000383ffff */
[----:B------:R-:W-:Y:S05]  /*23170*/  BRA `(.L_x_5830) ;  /* 0xffffffc000547947 */ /* 0x000fea000383ffff */
.L_x_5734:
[----:B------:R-:W-:Y:S01]  /*23180*/  BSSY B0, `(.L_x_5831) ;  /* 0x0000008000007945 */ /* 0x000fe20003800000 */
[----:B------:R-:W-:Y:S02]  /*23190*/  IMAD.MOV.U32 R13, RZ, RZ, R16 ;  /* 0x000000ffff0d7224 */ /* 0x000fe400078e0010 */
[----:B------:R-:W-:Y:S02]  /*231a0*/  IMAD.MOV.U32 R12, RZ, RZ, RZ ;  /* 0x000000ffff0c7224 */ /* 0x000fe400078e00ff */
[----:B-1----:R-:W-:Y:S02]  /*231b0*/  IMAD.MOV.U32 R11, RZ, RZ, 0x1f ;  /* 0x0000001fff0b7424 */ /* 0x002fe400078e00ff */
[----:B------:R-:W-:-:S07]  /*231c0*/  IMAD.MOV.U32 R15, RZ, RZ, -0x1 ;  /* 0xffffffffff0f7424 */ /* 0x000fce00078e00ff */
[----:B0-2---:R-:W-:Y:S05]  /*231d0*/  WARPSYNC.COLLECTIVE R15, `(.L_x_5832) ;  /* 0x000000000f087348 */ /* 0x005fea0003c00000 */
[----:B0-----:R0:W1:Y:S02]  /*231e0*/  SHFL.IDX P6, R14, R13, R12, R11 ;  /* 0x0000000c0d0e7389 */ /* 0x00106400000c000b */
[----:B012---:R-:W-:Y:S01]  /*231f0*/  ENDCOLLECTIVE ;  /* 0x000000000000791b */ /* 0x007fe20003800000 */
.L_x_5832:
[----:B------:R-:W-:Y:S05]  /*23200*/  BSYNC B0 ;  /* 0x0000000000007941 */ /* 0x000fea0003800000 */
.L_x_5831:
        /* <DEDUP_REMOVED lines=9> */
.L_x_5833:
        /* <DEDUP_REMOVED lines=18> */
.L_x_5834:
        /* <DEDUP_REMOVED lines=8> */
.L_x_5835:
        /* <DEDUP_REMOVED lines=8> */
.L_x_5836:
        /* <DEDUP_REMOVED lines=8> */
.L_x_5837:
        /* <DEDUP_REMOVED lines=8> */
.L_x_5838:
        /* <DEDUP_REMOVED lines=9> */
.L_x_5839:
[----:B------:R-:W-:Y:S01]  /*23650*/  IMAD.MOV.U32 R16, RZ, RZ, R14 ;  /* 0x000000ffff107224 */ /* 0x000fe200078e000e */
[----:B------:R-:W-:Y:S06]  /*23660*/  BRA `(.L_x_5840) ;  /* 0xffffffc800ac7947 */ /* 0x000fec000383ffff */
.L_x_5739:
[----:B------:R-:W-:Y:S01]  /*23670*/  BSSY B0, `(.L_x_5841) ;  /* 0x0000008000007945 */ /* 0x000fe20003800000 */
[----:B-----5:R-:W-:Y:S02]  /*23680*/  IMAD.MOV.U32 R13, RZ, RZ, R3 ;  /* 0x000000ffff0d7224 */ /* 0x020fe400078e0003 */
[----:B------:R-:W-:Y:S02]  /*23690*/  IMAD.MOV.U32 R12, RZ, RZ, 0x1 ;  /* 0x00000001ff0c7424 */ /* 0x000fe400078e00ff */
[----:B------:R-:W-:Y:S02]  /*236a0*/  IMAD.MOV.U32 R11, RZ, RZ, RZ ;  /* 0x000000ffff0b7224 */ /* 0x000fe400078e00ff */
[----:B------:R-:W-:-:S07]  /*236b0*/  IMAD.MOV.U32 R15, RZ, RZ, -0x1 ;  /* 0xffffffffff0f7424 */ /* 0x000fce00078e00ff */
[----:B012---:R-:W-:Y:S05]  /*236c0*/  WARPSYNC.COLLECTIVE R15, `(.L_x_5842) ;  /* 0x000000000f087348 */ /* 0x007fea0003c00000 */
[----:B0-----:R0:W3:Y:S02]  /*236d0*/  SHFL.UP P6, R14, R13, R12, R11 ;  /* 0x0400000c0d0e7389 */ /* 0x0010e400000c000b */
[----:B0123--:R-:W-:Y:S01]  /*236e0*/  ENDCOLLECTIVE ;  /* 0x000000000000791b */ /* 0x00ffe20003800000 */
.L_x_5842:
[----:B------:R-:W-:Y:S05]  /*236f0*/  BSYNC B0 ;  /* 0x0000000000007941 */ /* 0x000fea0003800000 */
.L_x_5841:
        /* <DEDUP_REMOVED lines=10> */
.L_x_5843:
        /* <DEDUP_REMOVED lines=8> */
.L_x_5844:
        /* <DEDUP_REMOVED lines=8> */
.L_x_5845:
        /* <DEDUP_REMOVED lines=8> */
.L_x_5846:
        /* <DEDUP_REMOVED lines=9> */
.L_x_5847:
[----:B------:R-:W-:Y:S01]  /*239b0*/  IMAD.MOV.U32 R16, RZ, RZ, R14 ;  /* 0x000000ffff107224 */ /* 0x000fe200078e000e */
[----:B------:R-:W-:Y:S06]  /*239c0*/  BRA `(.L_x_5848) ;  /* 0xffffffc800707947 */ /* 0x000fec000383ffff */
.L_x_5741:
[----:B------:R-:W-:Y:S01]  /*239d0*/  BSSY B0, `(.L_x_5849) ;  /* 0x0000006000007945 */ /* 0x000fe20003800000 */
[----:B------:R-:W-:Y:S01]  /*239e0*/  PLOP3.LUT P6, PT, P6, PT, PT, 0x8, 0x0 ;  /* 0x000000000000781c */ /* 0x000fe200037ce170 */
[----:B------:R-:W-:-:S12]  /*239f0*/  IMAD.MOV.U32 R15, RZ, RZ, -0x1 ;  /* 0xffffffffff0f7424 */ /* 0x000fd800078e00ff */
[----:B012---:R-:W-:Y:S05]  /*23a00*/  WARPSYNC.COLLECTIVE R15, `(.L_x_5850) ;  /* 0x000000000f087348 */ /* 0x007fea0003c00000 */
[----:B0-----:R-:W-:Y:S01]  /*23a10*/  VOTE.ANY R14, PT, P6 ;  /* 0x00000000000e7806 */ /* 0x001fe200030e0100 */
[----:B-12---:R-:W-:Y:S06]  /*23a20*/  ENDCOLLECTIVE ;  /* 0x000000000000791b */ /* 0x006fec0003800000 */
.L_x_5850:
[----:B------:R-:W-:Y:S05]  /*23a30*/  BSYNC B0 ;  /* 0x0000000000007941 */ /* 0x000fea0003800000 */
.L_x_5849:
        /* <DEDUP_REMOVED lines=9> */
.L_x_5851:
[----:B------:R-:W-:Y:S01]  /*23ad0*/  IMAD.MOV.U32 R17, RZ, RZ, R14 ;  /* 0x000000ffff117224 */ /* 0x000fe200078e000e */
[----:B------:R-:W-:Y:S06]  /*23ae0*/  BRA `(.L_x_5852) ;  /* 0xffffffc800607947 */ /* 0x000fec000383ffff */
.L_x_5743:
[----:B------:R-:W-:Y:S01]  /*23af0*/  BSSY B0, `(.L_x_5853) ;  /* 0x0000007000007945 */ /* 0x000fe20003800000 */
[----:B------:R-:W-:Y:S02]  /*23b00*/  IMAD.MOV.U32 R13, RZ, RZ, R2 ;  /* 0x000000ffff0d7224 */ /* 0x000fe400078e0002 */
[----:B------:R-:W-:Y:S02]  /*23b10*/  IMAD.MOV.U32 R11, RZ, RZ, 0x1f ;  /* 0x0000001fff0b7424 */ /* 0x000fe400078e00ff */
[----:B------:R-:W-:-:S07]  /*23b20*/  IMAD.MOV.U32 R15, RZ, RZ, -0x1 ;  /* 0xffffffffff0f7424 */ /* 0x000fce00078e00ff */
[----:B01234-:R-:W-:Y:S05]  /*23b30*/  WARPSYNC.COLLECTIVE R15, `(.L_x_5854) ;  /* 0x000000000f087348 */ /* 0x01ffea0003c00000 */
[----:B0-----:R0:W0:Y:S02]  /*23b40*/  SHFL.IDX P6, R14, R13, R12, R11 ;  /* 0x0000000c0d0e7389 */ /* 0x00102400000c000b */
[----:B01234-:R-:W-:Y:S01]  /*23b50*/  ENDCOLLECTIVE ;  /* 0x000000000000791b */ /* 0x01ffe20003800000 */
.L_x_5854:
[----:B------:R-:W-:Y:S05]  /*23b60*/  BSYNC B0 ;  /* 0x0000000000007941 */ /* 0x000fea0003800000 */
.L_x_5853:
[----:B------:R-:W-:Y:S01]  /*23b70*/  IMAD.MOV.U32 R2, RZ, RZ, R14 ;  /* 0x000000ffff027224 */ /* 0x000fe200078e000e */
[----:B------:R-:W-:Y:S06]  /*23b80*/  BRA `(.L_x_5855) ;  /* 0xffffffc800547947 */ /* 0x000fec000383ffff */
.L_x_5747:
[----:B0-----:R0:W1:Y:S02]  /*23b90*/  SYNCS.PHASECHK.TRANS64.TRYWAIT P0, [R0+URZ+0x38820], R3 ;  /* 0x03882003000075a7 */ /* 0x001064000800017f */
[----:B-1----:R-:W-:Y:S05]  /*23ba0*/  @!P0 NANOSLEEP.SYNCS 0x989680 ;  /* 0x009896800000895d */ /* 0x002fea0003900000 */
[----:B------:R-:W1:Y:S02]  /*23bb0*/  @!P0 SYNCS.PHASECHK.TRANS64 P0, [R0+URZ+0x38820], R3 ;  /* 0x03882003000085a7 */ /* 0x000e64000800007f */
[----:B-1----:R-:W-:Y:S05]  /*23bc0*/  @!P0 BRA `(.L_x_5747) ;  /* 0xfffffffc00f08947 */ /* 0x002fea000383ffff */
[----:B------:R-:W-:Y:S05]  /*23bd0*/  BRA `(.L_x_5856) ;  /* 0xffffffcc00d87947 */ /* 0x000fea000383ffff */
.L_x_5748:
        /* <DEDUP_REMOVED lines=11> */
.L_x_5858:
[----:B------:R-:W-:Y:S05]  /*23c90*/  BSYNC B0 ;  /* 0x0000000000007941 */ /* 0x000fea0003800000 */
.L_x_5857:
[----:B------:R-:W-:Y:S05]  /*23ca0*/  BRA `(.L_x_5859) ;  /* 0xffffffcc00c07947 */ /* 0x000fea000383ffff */
.L_x_5749:
[----:B------:R-:W-:Y:S01]  /*23cb0*/  BSSY B0, `(.L_x_5860) ;  /* 0x0000006000007945 */ /* 0x000fe20003800000 */
[----:B------:R-:W-:-:S07]  /*23cc0*/  IMAD.MOV.U32 R15, RZ, RZ, -0x1 ;  /* 0xffffffffff0f7424 */ /* 0x000fce00078e00ff */
[----:B012---:R-:W-:Y:S05]  /*23cd0*/  WARPSYNC.COLLECTIVE R15, `(.L_x_5861) ;  /* 0x000000000f0c7348 */ /* 0x007fea0003c00000 */
[----:B------:R-:W-:Y:S02]  /*23ce0*/  ELECT P6, UR62, PT ;  /* 0x00000000003e782f */ /* 0x000fe400038c0000 */
[----:B------:R-:W-:Y:S01]  /*23cf0*/  MOV R14, UR62 ;  /* 0x0000003e000e7c02 */ /* 0x000fe20008000f00 */
[----:B012---:R-:W-:Y:S10]  /*23d00*/  ENDCOLLECTIVE ;  /* 0x000000000000791b */ /* 0x007ff40003800000 */
.L_x_5861:
[----:B------:R-:W-:Y:S05]  /*23d10*/  BSYNC B0 ;  /* 0x0000000000007941 */ /* 0x000fea0003800000 */
.L_x_5860:
[----:B------:R-:W-:Y:S05]  /*23d20*/  BRA `(.L_x_5862) ;  /* 0xffffffcc00b47947 */ /* 0x000fea000383ffff */
.L_x_5751:
[----:B0-----:R0:W1:Y:S02]  /*23d30*/  SYNCS.PHASECHK.TRANS64.TRYWAIT P0, [R6+URZ], R5 ;  /* 0x00000005060075a7 */ /* 0x001064000800017f */
[----:B-1----:R-:W-:Y:S05]  /*23d40*/  @!P0 NANOSLEEP.SYNCS 0x989680 ;  /* 0x009896800000895d */ /* 0x002fea0003900000 */
[----:B------:R-:W1:Y:S02]  /*23d50*/  @!P0 SYNCS.PHASECHK.TRANS64 P0, [R6+URZ], R5 ;  /* 0x00000005060085a7 */ /* 0x000e64000800007f */
[----:B-1----:R-:W-:Y:S05]  /*23d60*/  @!P0 BRA `(.L_x_5751) ;  /* 0xfffffffc00f08947 */ /* 0x002fea000383ffff */
[----:B------:R-:W-:Y:S05]  /*23d70*/  BRA `(.L_x_5863) ;  /* 0xffffffcc00f07947 */ /* 0x000fea000383ffff */
.L_x_5752:
[----:B-1----:R1:W3:Y:S02]  /*23d80*/  SYNCS.PHASECHK.TRANS64.TRYWAIT P0, [R7+URZ], R2 ;  /* 0x00000002070075a7 */ /* 0x0022e4000800017f */
[----:B---3--:R-:W-:Y:S05]  /*23d90*/  @!P0 NANOSLEEP.SYNCS 0x989680 ;  /* 0x009896800000895d */ /* 0x008fea0003900000 */
[----:B------:R-:W3:Y:S02]  /*23da0*/  @!P0 SYNCS.PHASECHK.TRANS64 P0, [R7+URZ], R2 ;  /* 0x00000002070085a7 */ /* 0x000ee4000800007f */
[----:B---3--:R-:W-:Y:S05]  /*23db0*/  @!P0 BRA `(.L_x_5752) ;  /* 0xfffffffc00f08947 */ /* 0x008fea000383ffff */
[----:B------:R-:W-:Y:S05]  /*23dc0*/  BRA `(.L_x_5864) ;  /* 0xffffffcc00e47947 */ /* 0x000fea000383ffff */
.L_x_5754:
[----:B---3--:R3:W4:Y:S02]  /*23dd0*/  SYNCS.PHASECHK.TRANS64.TRYWAIT P0, [R4+URZ], R5 ;  /* 0x00000005040075a7 */ /* 0x008724000800017f */
[----:B----4-:R-:W-:Y:S05]  /*23de0*/  @!P0 NANOSLEEP.SYNCS 0x989680 ;  /* 0x009896800000895d */ /* 0x010fea0003900000 */
[----:B------:R-:W4:Y:S02]  /*23df0*/  @!P0 SYNCS.PHASECHK.TRANS64 P0, [R4+URZ], R5 ;  /* 0x00000005040085a7 */ /* 0x000f24000800007f */
[----:B----4-:R-:W-:Y:S05]  /*23e00*/  @!P0 BRA `(.L_x_5754) ;  /* 0xfffffffc00f08947 */ /* 0x010fea000383ffff */
[----:B------:R-:W-:Y:S05]  /*23e10*/  BRA `(.L_x_5865) ;  /* 0xffffffcc00ec7947 */ /* 0x000fea000383ffff */
.L_x_5866:
        /* <DEDUP_REMOVED lines=14> */
.L_x_5884:


//--------------------- .nv.global.init           --------------------------
	.section	.nv.global.init,"aw",@progbits
.nv.global.init:
	.type		$str$20,@object
	.size		$str$20,($str$21 - $str$20)
$str$20:
        /*0000*/ 	.byte	0x28, 0x61, 0x64, 0x64, 0x72, 0x65, 0x73, 0x73, 0x20, 0x26, 0x20, 0x6d, 0x61, 0x73, 0x6b, 0x29
        /*0010*/ 	.byte	0x20, 0x3d, 0x3d, 0x20, 0x30, 0x00
	.type		$str$21,@object
	.size		$str$21,(__unnamed_4 - $str$21)
$str$21:
        /*0016*/ 	.byte	0x2f, 0x74, 0x6d, 0x70, 0x2f, 0x6f, 0x73, 0x73, 0x5f, 0x6b, 0x65, 0x72, 0x6e, 0x65, 0x6c, 0x73
        /*0026*/ 	.byte	0x5f, 0x73, 0x72, 0x63, 0x2f, 0x66, 0x6c, 0x61, 0x73, 0x68, 0x5f, 0x61, 0x74, 0x74, 0x65, 0x6e
        /*0036*/ 	.byte	0x74, 0x69, 0x6f, 0x6e, 0x2f, 0x63, 0x73, 0x72, 0x63, 0x2f, 0x63, 0x75, 0x74, 0x6c, 0x61, 0x73
        /*0046*/ 	.byte	0x73, 0x2f, 0x69, 0x6e, 0x63, 0x6c, 0x75, 0x64, 0x65, 0x2f, 0x63, 0x75, 0x74, 0x65, 0x2f, 0x70
        /*0056*/ 	.byte	0x6f, 0x69, 0x6e, 0x74, 0x65, 0x72, 0x5f, 0x66, 0x6c, 0x61, 0x67, 0x67, 0x65, 0x64, 0x2e, 0x68
        /*0066*/ 	.byte	0x70, 0x70, 0x00
	.type		__unnamed_4,@object
	.size		__unnamed_4,(__unnamed_5 - __unnamed_4)
__unnamed_4:
        /* <DEDUP_REMOVED lines=24> */
	.type		__unnamed_5,@object
	.size		__unnamed_5,(__unnamed_6 - __unnamed_5)
__unnamed_5:
        /* <DEDUP_REMOVED lines=24> */
        /*0369*/ 	.byte	0x26, 0x5d, 0x00
	.type		__unnamed_6,@object
	.size		__unnamed_6,(__unnamed_1 - __unnamed_6)
__unnamed_6:
        /* <DEDUP_REMOVED lines=28> */
        /*052c*/ 	.byte	0x34, 0x30, 0x39, 0x36, 0x3e, 0x3e, 0x3e, 0x3e, 0x3e, 0x5d, 0x00
	.type		__unnamed_1,@object
	.size		__unnamed_1,(__unnamed_3 - __unnamed_1)
__unnamed_1:
        /* <DEDUP_REMOVED lines=28> */
        /*06f7*/ 	.byte	0x34, 0x30, 0x39, 0x36, 0x3e, 0x3e, 0x3e, 0x3e, 0x3e, 0x20, 0x26, 0x5d, 0x00
	.type		__unnamed_3,@object
	.size		__unnamed_3,(__unnamed_2 - __unnamed_3)
__unnamed_3:
        /* <DEDUP_REMOVED lines=28> */
        /*08c4*/ 	.byte	0x3a, 0x43, 0x3c, 0x33, 0x32, 0x37, 0x36, 0x38, 0x3e, 0x3e, 0x3e, 0x3e, 0x3e, 0x5d, 0x00
	.type		__unnamed_2,@object
	.size		__unnamed_2,(.L_1 - __unnamed_2)
__unnamed_2:
        /* <DEDUP_REMOVED lines=29> */
.L_1:


//--------------------- .nv.shared._ZN7cutlass13device_kernelIN5flash11enable_sm90INS1_16FlashAttnFwdSm90INS1_25CollectiveMainloopFwdSm90ILi2EN4cute5tupleIJNS5_1CILi1EEES8_S8_EEENS6_IJNS7_ILi64EEESA_SA_EEELi512ENS_10bfloat16_tEfNS_4arch4Sm90ELb0ELb0ELb0ELb0ELb0ELb0ELb0ELb0ELb0ELb1ELb0ELb0EEENS1_21CollectiveEpilogueFwdINS6_IJSA_NS7_ILi512EEESA_EEES9_SC_SE_Li256ELb0ELb1ELb0ELb0EEENS1_29StaticPersistentTileSchedulerILb0EEEEEEEEEvNT_6ParamsE --------------------------
	.section	.nv.shared._ZN7cutlass13device_kernelIN5flash11enable_sm90INS1_16FlashAttnFwdSm90INS1_25CollectiveMainloopFwdSm90ILi2EN4cute5tupleIJNS5_1CILi1EEES8_S8_EEENS6_IJNS7_ILi64EEESA_SA_EEELi512ENS_10bfloat16_tEfNS_4arch4Sm90ELb0ELb0ELb0ELb0ELb0ELb0ELb0ELb0ELb0ELb1ELb0ELb0EEENS1_21CollectiveEpilogueFwdINS6_IJSA_NS7_ILi512EEESA_EEES9_SC_SE_Li256ELb0ELb1ELb0ELb0EEENS1_29StaticPersistentTileSchedulerILb0EEEEEEEEEvNT_6ParamsE,"aw",@nobits
	.sectionflags	@""
	.align	16
	.zero		1024


//--------------------- .nv.shared.reserved.0     --------------------------
	.section	.nv.shared.reserved.0,"aw",@nobits
	.weak		__nv_reservedSMEM_offset_0_alias
	.size		__nv_reservedSMEM_offset_0_alias, 0, 0
	.other		__nv_reservedSMEM_offset_0_alias,@"STO_CUDA_RESERVED_SHARED STV_DEFAULT"
__nv_reservedSMEM_offset_0_alias:
	.zero		0


//--------------------- .nv.global                --------------------------
	.section	.nv.global,"aw",@nobits
.nv.global:
	.type		_ZN77_INTERNAL_0c0c48d7_41_flash_fwd_hdim64_512_bf16_packgqa_sm90_cu_1f2e7571_38634cute1_E,@object
	.size		_ZN77_INTERNAL_0c0c48d7_41_flash_fwd_hdim64_512_bf16_packgqa_sm90_cu_1f2e7571_38634cute1_E,(_ZN77_INTERNAL_0c0c48d7_41_flash_fwd_hdim64_512_bf16_packgqa_sm90_cu_1f2e7571_38634cuda3std3__45__cpo6cbeginE - _ZN77_INTERNAL_0c0c48d7_41_flash_fwd_hdim64_512_bf16_packgqa_sm90_cu_1f2e7571_38634cute1_E)
_ZN77_INTERNAL_0c0c48d7_41_flash_fwd_hdim64_512_bf16_packgqa_sm90_cu_1f2e7571_38634cute1_E:
	.zero		1
	.type		_ZN77_INTERNAL_0c0c48d7_41_flash_fwd_hdim64_512_bf16_packgqa_sm90_cu_1f2e7571_38634cuda3std3__45__cpo6cbeginE,@object
	.size		_ZN77_INTERNAL_0c0c48d7_41_flash_fwd_hdim64_512_bf16_packgqa_sm90_cu_1f2e7571_38634cuda3std3__45__cpo6cbeginE,(_ZN77_INTERNAL_0c0c48d7_41_flash_fwd_hdim64_512_bf16_packgqa_sm90_cu_1f2e7571_38634cuda3std3__48in_placeE - _ZN77_INTERNAL_0c0c48d7_41_flash_fwd_hdim64_512_bf16_packgqa_sm90_cu_1f2e7571_38634cuda3std3__45__cpo6cbeginE)
_ZN77_INTERNAL_0c0c48d7_41_flash_fwd_hdim64_512_bf16_packgqa_sm90_cu_1f2e7571_38634cuda3std3__45__cpo6cbeginE:
	.zero		1
	.type		_ZN77_INTERNAL_0c0c48d7_41_flash_fwd_hdim64_512_bf16_packgqa_sm90_cu_1f2e7571_38634cuda3std3__48in_placeE,@object
	.size		_ZN77_INTERNAL_0c0c48d7_41_flash_fwd_hdim64_512_bf16_packgqa_sm90_cu_1f2e7571_38634cuda3std3__48in_placeE,(_ZN77_INTERNAL_0c0c48d7_41_flash_fwd_hdim64_512_bf16_packgqa_sm90_cu_1f2e7571_38634cuda3std6ranges3__45__cpo9iter_moveE - _ZN77_INTERNAL_0c0c48d7_41_flash_fwd_hdim64_512_bf16_packgqa_sm90_cu_1f2e7571_38634cuda3std3__48in_placeE)
_ZN77_INTERNAL_0c0c48d7_41_flash_fwd_hdim64_512_bf16_packgqa_sm90_cu_1f2e7571_38634cuda3std3__48in_placeE:
	.zero		1
	.type		_ZN77_INTERNAL_0c0c48d7_41_flash_fwd_hdim64_512_bf16_packgqa_sm90_cu_1f2e7571_38634cuda3std6ranges3__45__cpo9iter_moveE,@object
	.size		_ZN77_INTERNAL_0c0c48d7_41_flash_fwd_hdim64_512_bf16_packgqa_sm90_cu_1f2e7571_38634cuda3std6ranges3__45__cpo9iter_moveE,(_ZN77_INTERNAL_0c0c48d7_41_flash_fwd_hdim64_512_bf16_packgqa_sm90_cu_1f2e7571_38634cuda3std3__45__cpo5beginE - _ZN77_INTERNAL_0c0c48d7_41_flash_fwd_hdim64_512_bf16_packgqa_sm90_cu_1f2e7571_38634cuda3std6ranges3__45__cpo9iter_moveE)
_ZN77_INTERNAL_0c0c48d7_41_flash_fwd_hdim64_512_bf16_packgqa_sm90_cu_1f2e7571_38634cuda3std6ranges3__45__cpo9iter_moveE:
	.zero		1
	.type		_ZN77_INTERNAL_0c0c48d7_41_flash_fwd_hdim64_512_bf16_packgqa_sm90_cu_1f2e7571_38634cuda3std3__45__cpo5beginE,@object
	.size		_ZN77_INTERNAL_0c0c48d7_41_flash_fwd_hdim64_512_bf16_packgqa_sm90_cu_1f2e7571_38634cuda3std3__45__cpo5beginE,(_ZN77_INTERNAL_0c0c48d7_41_flash_fwd_hdim64_512_bf16_packgqa_sm90_cu_1f2e7571_38634cuda3std3__479_GLOBAL__N__0c0c48d7_41_flash_fwd_hdim64_512_bf16_packgqa_sm90_cu_1f2e7571_38636ignoreE - _ZN77_INTERNAL_0c0c48d7_41_flash_fwd_hdim64_512_bf16_packgqa_sm90_cu_1f2e7571_38634cuda3std3__45__cpo5beginE)
_ZN77_INTERNAL_0c0c48d7_41_flash_fwd_hdim64_512_bf16_packgqa_sm90_cu_1f2e7571_38634cuda3std3__45__cpo5beginE:
	.zero		1
	.type		_ZN77_INTERNAL_0c0c48d7_41_flash_fwd_hdim64_512_bf16_packgqa_sm90_cu_1f2e7571_38634cuda3std3__479_GLOBAL__N__0c0c48d7_41_flash_fwd_hdim64_512_bf16_packgqa_sm90_cu_1f2e7571_38636ignoreE,@object
	.size		_ZN77_INTERNAL_0c0c48d7_41_flash_fwd_hdim64_512_bf16_packgqa_sm90_cu_1f2e7571_38634cuda3std3__479_GLOBAL__N__0c0c48d7_41_flash_fwd_hdim64_512_bf16_packgqa_sm90_cu_1f2e7571_38636ignoreE,(_ZN77_INTERNAL_0c0c48d7_41_flash_fwd_hdim64_512_bf16_packgqa_sm90_cu_1f2e7571_38634cute7productE - _ZN77_INTERNAL_0c0c48d7_41_flash_fwd_hdim64_512_bf16_packgqa_sm90_cu_1f2e7571_38634cuda3std3__479_GLOBAL__N__0c0c48d7_41_flash_fwd_hdim64_512_bf16_packgqa_sm90_cu_1f2e7571_38636ignoreE)
_ZN77_INTERNAL_0c0c48d7_41_flash_fwd_hdim64_512_bf16_packgqa_sm90_cu_1f2e7571_38634cuda3std3__479_GLOBAL__N__0c0c48d7_41_flash_fwd_hdim64_512_bf16_packgqa_sm90_cu_1f2e7571_38636ignoreE:
	.zero		1
	.type		_ZN77_INTERNAL_0c0c48d7_41_flash_fwd_hdim64_512_bf16_packgqa_sm90_cu_1f2e7571_38634cute7productE,@object
	.size		_ZN77_INTERNAL_0c0c48d7_41_flash_fwd_hdim64_512_bf16_packgqa_sm90_cu_1f2e7571_38634cute7productE,(_ZN77_INTERNAL_0c0c48d7_41_flash_fwd_hdim64_512_bf16_packgqa_sm90_cu_1f2e7571_38634cuda3std3__45__cpo3endE - _ZN77_INTERNAL_0c0c48d7_41_flash_fwd_hdim64_512_bf16_packgqa_sm90_cu_1f2e7571_38634cute7productE)
_ZN77_INTERNAL_0c0c48d7_41_flash_fwd_hdim64_512_bf16_packgqa_sm90_cu_1f2e7571_38634cute7productE:
	.zero		1
	.type		_ZN77_INTERNAL_0c0c48d7_41_flash_fwd_hdim64_512_bf16_packgqa_sm90_cu_1f2e7571_38634cuda3std3__45__cpo3endE,@object
	.size		_ZN77_INTERNAL_0c0c48d7_41_flash_fwd_hdim64_512_bf16_packgqa_sm90_cu_1f2e7571_38634cuda3std3__45__cpo3endE,(_ZN77_INTERNAL_0c0c48d7_41_flash_fwd_hdim64_512_bf16_packgqa_sm90_cu_1f2e7571_38634cuda3std3__419piecewise_constructE - _ZN77_INTERNAL_0c0c48d7_41_flash_fwd_hdim64_512_bf16_packgqa_sm90_cu_1f2e7571_38634cuda3std3__45__cpo3endE)
_ZN77_INTERNAL_0c0c48d7_41_flash_fwd_hdim64_512_bf16_packgqa_sm90_cu_1f2e7571_38634cuda3std3__45__cpo3endE:
	.zero		1
	.type		_ZN77_INTERNAL_0c0c48d7_41_flash_fwd_hdim64_512_bf16_packgqa_sm90_cu_1f2e7571_38634cuda3std3__419piecewise_constructE,@object
	.size		_ZN77_INTERNAL_0c0c48d7_41_flash_fwd_hdim64_512_bf16_packgqa_sm90_cu_1f2e7571_38634cuda3std3__419piecewise_constructE,(_ZN77_INTERNAL_0c0c48d7_41_flash_fwd_hdim64_512_bf16_packgqa_sm90_cu_1f2e7571_38634cuda3std3__45__cpo4cendE - _ZN77_INTERNAL_0c0c48d7_41_flash_fwd_hdim64_512_bf16_packgqa_sm90_cu_1f2e7571_38634cuda3std3__419piecewise_constructE)
_ZN77_INTERNAL_0c0c48d7_41_flash_fwd_hdim64_512_bf16_packgqa_sm90_cu_1f2e7571_38634cuda3std3__419piecewise_constructE:
	.zero		1
	.type		_ZN77_INTERNAL_0c0c48d7_41_flash_fwd_hdim64_512_bf16_packgqa_sm90_cu_1f2e7571_38634cuda3std3__45__cpo4cendE,@object
	.size		_ZN77_INTERNAL_0c0c48d7_41_flash_fwd_hdim64_512_bf16_packgqa_sm90_cu_1f2e7571_38634cuda3std3__45__cpo4cendE,(_ZN77_INTERNAL_0c0c48d7_41_flash_fwd_hdim64_512_bf16_packgqa_sm90_cu_1f2e7571_38634cuda3std6ranges3__45__cpo4swapE - _ZN77_INTERNAL_0c0c48d7_41_flash_fwd_hdim64_512_bf16_packgqa_sm90_cu_1f2e7571_38634cuda3std3__45__cpo4cendE)
_ZN77_INTERNAL_0c0c48d7_41_flash_fwd_hdim64_512_bf16_packgqa_sm90_cu_1f2e7571_38634cuda3std3__45__cpo4cendE:
	.zero		1
	.type		_ZN77_INTERNAL_0c0c48d7_41_flash_fwd_hdim64_512_bf16_packgqa_sm90_cu_1f2e7571_38634cuda3std6ranges3__45__cpo4swapE,@object
	.size		_ZN77_INTERNAL_0c0c48d7_41_flash_fwd_hdim64_512_bf16_packgqa_sm90_cu_1f2e7571_38634cuda3std6ranges3__45__cpo4swapE,(.L_13 - _ZN77_INTERNAL_0c0c48d7_41_flash_fwd_hdim64_512_bf16_packgqa_sm90_cu_1f2e7571_38634cuda3std6ranges3__45__cpo4swapE)
_ZN77_INTERNAL_0c0c48d7_41_flash_fwd_hdim64_512_bf16_packgqa_sm90_cu_1f2e7571_38634cuda3std6ranges3__45__cpo4swapE:
	.zero		1
.L_13:


//--------------------- .nv.shared._ZN7cutlass13device_kernelIN5flash11enable_sm90INS1_16FlashAttnFwdSm90INS1_25CollectiveMainloopFwdSm90ILi2EN4cute5tupleIJNS5_1CILi1EEES8_S8_EEENS6_IJNS7_ILi64EEESA_SA_EEELi512ENS_10bfloat16_tEfNS_4arch4Sm90ELb0ELb0ELb0ELb0ELb0ELb0ELb1ELb0ELb0ELb1ELb0ELb0EEENS1_21CollectiveEpilogueFwdINS6_IJSA_NS7_ILi512EEESA_EEES9_SC_SE_Li256ELb0ELb1ELb0ELb0EEENS1_29StaticPersistentTileSchedulerILb0EEEEEEEEEvNT_6ParamsE --------------------------
	.section	.nv.shared._ZN7cutlass13device_kernelIN5flash11enable_sm90INS1_16FlashAttnFwdSm90INS1_25CollectiveMainloopFwdSm90ILi2EN4cute5tupleIJNS5_1CILi1EEES8_S8_EEENS6_IJNS7_ILi64EEESA_SA_EEELi512ENS_10bfloat16_tEfNS_4arch4Sm90ELb0ELb0ELb0ELb0ELb0ELb0ELb1ELb0ELb0ELb1ELb0ELb0EEENS1_21CollectiveEpilogueFwdINS6_IJSA_NS7_ILi512EEESA_EEES9_SC_SE_Li256ELb0ELb1ELb0ELb0EEENS1_29StaticPersistentTileSchedulerILb0EEEEEEEEEvNT_6ParamsE,"aw",@nobits
	.sectionflags	@""
	.align	16
	.zero		1024


//--------------------- .nv.shared._ZN7cutlass13device_kernelIN5flash11enable_sm90INS1_16FlashAttnFwdSm90INS1_25CollectiveMainloopFwdSm90ILi2EN4cute5tupleIJNS5_1CILi1EEES8_S8_EEENS6_IJNS7_ILi64EEESA_SA_EEELi512ENS_10bfloat16_tEfNS_4arch4Sm90ELb0ELb0ELb0ELb1ELb0ELb0ELb0ELb0ELb0ELb1ELb0ELb0EEENS1_21CollectiveEpilogueFwdINS6_IJSA_NS7_ILi512EEESA_EEES9_SC_SE_Li256ELb1ELb1ELb0ELb0EEENS1_36VarlenDynamicPersistentTileSchedulerILi64ELi64ELi256ELi128ELb0ELb1ELb1ELb0ELb1ELb1EEEEEEEEEvNT_6ParamsE --------------------------
	.section	.nv.shared._ZN7cutlass13device_kernelIN5flash11enable_sm90INS1_16FlashAttnFwdSm90INS1_25CollectiveMainloopFwdSm90ILi2EN4cute5tupleIJNS5_1CILi1EEES8_S8_EEENS6_IJNS7_ILi64EEESA_SA_EEELi512ENS_10bfloat16_tEfNS_4arch4Sm90ELb0ELb0ELb0ELb1ELb0ELb0ELb0ELb0ELb0ELb1ELb0ELb0EEENS1_21CollectiveEpilogueFwdINS6_IJSA_NS7_ILi512EEESA_EEES9_SC_SE_Li256ELb1ELb1ELb0ELb0EEENS1_36VarlenDynamicPersistentTileSchedulerILi64ELi64ELi256ELi128ELb0ELb1ELb1ELb0ELb1ELb1EEEEEEEEEvNT_6ParamsE,"aw",@nobits
	.sectionflags	@""
	.align	16
	.zero		1024


//--------------------- .nv.shared._ZN7cutlass13device_kernelIN5flash11enable_sm90INS1_16FlashAttnFwdSm90INS1_25CollectiveMainloopFwdSm90ILi2EN4cute5tupleIJNS5_1CILi1EEES8_S8_EEENS6_IJNS7_ILi64EEESA_SA_EEELi512ENS_10bfloat16_tEfNS_4arch4Sm90ELb0ELb0ELb0ELb1ELb0ELb1ELb0ELb0ELb0ELb1ELb0ELb0EEENS1_21CollectiveEpilogueFwdINS6_IJSA_NS7_ILi512EEESA_EEES9_SC_SE_Li256ELb1ELb1ELb0ELb0EEENS1_36VarlenDynamicPersistentTileSchedulerILi64ELi64ELi256ELi128ELb0ELb1ELb1ELb0ELb1ELb1EEEEEEEEEvNT_6ParamsE --------------------------
	.section	.nv.shared._ZN7cutlass13device_kernelIN5flash11enable_sm90INS1_16FlashAttnFwdSm90INS1_25CollectiveMainloopFwdSm90ILi2EN4cute5tupleIJNS5_1CILi1EEES8_S8_EEENS6_IJNS7_ILi64EEESA_SA_EEELi512ENS_10bfloat16_tEfNS_4arch4Sm90ELb0ELb0ELb0ELb1ELb0ELb1ELb0ELb0ELb0ELb1ELb0ELb0EEENS1_21CollectiveEpilogueFwdINS6_IJSA_NS7_ILi512EEESA_EEES9_SC_SE_Li256ELb1ELb1ELb0ELb0EEENS1_36VarlenDynamicPersistentTileSchedulerILi64ELi64ELi256ELi128ELb0ELb1ELb1ELb0ELb1ELb1EEEEEEEEEvNT_6ParamsE,"aw",@nobits
	.sectionflags	@""
	.align	16
	.zero		1024


//--------------------- .nv.shared._ZN7cutlass13device_kernelIN5flash11enable_sm90INS1_16FlashAttnFwdSm90INS1_25CollectiveMainloopFwdSm90ILi2EN4cute5tupleIJNS5_1CILi1EEES8_S8_EEENS6_IJNS7_ILi64EEESA_SA_EEELi512ENS_10bfloat16_tEfNS_4arch4Sm90ELb0ELb0ELb0ELb1ELb0ELb0ELb1ELb0ELb0ELb1ELb0ELb0EEENS1_21CollectiveEpilogueFwdINS6_IJSA_NS7_ILi512EEESA_EEES9_SC_SE_Li256ELb1ELb1ELb0ELb0EEENS1_36VarlenDynamicPersistentTileSchedulerILi64ELi64ELi256ELi128ELb0ELb1ELb1ELb0ELb1ELb1EEEEEEEEEvNT_6ParamsE --------------------------
	.section	.nv.shared._ZN7cutlass13device_kernelIN5flash11enable_sm90INS1_16FlashAttnFwdSm90INS1_25CollectiveMainloopFwdSm90ILi2EN4cute5tupleIJNS5_1CILi1EEES8_S8_EEENS6_IJNS7_ILi64EEESA_SA_EEELi512ENS_10bfloat16_tEfNS_4arch4Sm90ELb0ELb0ELb0ELb1ELb0ELb0ELb1ELb0ELb0ELb1ELb0ELb0EEENS1_21CollectiveEpilogueFwdINS6_IJSA_NS7_ILi512EEESA_EEES9_SC_SE_Li256ELb1ELb1ELb0ELb0EEENS1_36VarlenDynamicPersistentTileSchedulerILi64ELi64ELi256ELi128ELb0ELb1ELb1ELb0ELb1ELb1EEEEEEEEEvNT_6ParamsE,"aw",@nobits
	.sectionflags	@""
	.align	16
	.zero		1024


//--------------------- .nv.shared._ZN7cutlass13device_kernelIN5flash11enable_sm90INS1_16FlashAttnFwdSm90INS1_25CollectiveMainloopFwdSm90ILi2EN4cute5tupleIJNS5_1CILi1EEES8_S8_EEENS6_IJNS7_ILi64EEESA_SA_EEELi512ENS_10bfloat16_tEfNS_4arch4Sm90ELb0ELb0ELb0ELb1ELb0ELb1ELb1ELb0ELb0ELb1ELb0ELb0EEENS1_21CollectiveEpilogueFwdINS6_IJSA_NS7_ILi512EEESA_EEES9_SC_SE_Li256ELb1ELb1ELb0ELb0EEENS1_36VarlenDynamicPersistentTileSchedulerILi64ELi64ELi256ELi128ELb0ELb1ELb1ELb0ELb1ELb1EEEEEEEEEvNT_6ParamsE --------------------------
	.section	.nv.shared._ZN7cutlass13device_kernelIN5flash11enable_sm90INS1_16FlashAttnFwdSm90INS1_25CollectiveMainloopFwdSm90ILi2EN4cute5tupleIJNS5_1CILi1EEES8_S8_EEENS6_IJNS7_ILi64EEESA_SA_EEELi512ENS_10bfloat16_tEfNS_4arch4Sm90ELb0ELb0ELb0ELb1ELb0ELb1ELb1ELb0ELb0ELb1ELb0ELb0EEENS1_21CollectiveEpilogueFwdINS6_IJSA_NS7_ILi512EEESA_EEES9_SC_SE_Li256ELb1ELb1ELb0ELb0EEENS1_36VarlenDynamicPersistentTileSchedulerILi64ELi64ELi256ELi128ELb0ELb1ELb1ELb0ELb1ELb1EEEEEEEEEvNT_6ParamsE,"aw",@nobits
	.sectionflags	@""
	.align	16
	.zero		1024


//--------------------- .nv.shared._ZN7cutlass13device_kernelIN5flash11enable_sm90INS1_16FlashAttnFwdSm90INS1_25CollectiveMainloopFwdSm90ILi2EN4cute5tupleIJNS5_1CILi1EEES8_S8_EEENS6_IJNS7_ILi64EEESA_SA_EEELi512ENS_10bfloat16_tEfNS_4arch4Sm90ELb0ELb1ELb0ELb0ELb0ELb0ELb0ELb0ELb0ELb1ELb0ELb0EEENS1_21CollectiveEpilogueFwdINS6_IJSA_NS7_ILi512EEESA_EEES9_SC_SE_Li256ELb0ELb1ELb0ELb0EEENS1_30DynamicPersistentTileSchedulerILi256ELi128ELb0ELb1ELb1EEEEEEEEEvNT_6ParamsE --------------------------
	.section	.nv.shared._ZN7cutlass13device_kernelIN5flash11enable_sm90INS1_16FlashAttnFwdSm90INS1_25CollectiveMainloopFwdSm90ILi2EN4cute5tupleIJNS5_1CILi1EEES8_S8_EEENS6_IJNS7_ILi64EEESA_SA_EEELi512ENS_10bfloat16_tEfNS_4arch4Sm90ELb0ELb1ELb0ELb0ELb0ELb0ELb0ELb0ELb0ELb1ELb0ELb0EEENS1_21CollectiveEpilogueFwdINS6_IJSA_NS7_ILi512EEESA_EEES9_SC_SE_Li256ELb0ELb1ELb0ELb0EEENS1_30DynamicPersistentTileSchedulerILi256ELi128ELb0ELb1ELb1EEEEEEEEEvNT_6ParamsE,"aw",@nobits
	.sectionflags	@""
	.align	16
	.zero		1024


//--------------------- .nv.shared._ZN7cutlass13device_kernelIN5flash11enable_sm90INS1_16FlashAttnFwdSm90INS1_25CollectiveMainloopFwdSm90ILi2EN4cute5tupleIJNS5_1CILi1EEES8_S8_EEENS6_IJNS7_ILi64EEESA_SA_EEELi512ENS_10bfloat16_tEfNS_4arch4Sm90ELb0ELb1ELb0ELb0ELb0ELb0ELb1ELb0ELb0ELb1ELb0ELb0EEENS1_21CollectiveEpilogueFwdINS6_IJSA_NS7_ILi512EEESA_EEES9_SC_SE_Li256ELb0ELb1ELb0ELb0EEENS1_30DynamicPersistentTileSchedulerILi256ELi128ELb0ELb1ELb1EEEEEEEEEvNT_6ParamsE --------------------------
	.section	.nv.shared._ZN7cutlass13device_kernelIN5flash11enable_sm90INS1_16FlashAttnFwdSm90INS1_25CollectiveMainloopFwdSm90ILi2EN4cute5tupleIJNS5_1CILi1EEES8_S8_EEENS6_IJNS7_ILi64EEESA_SA_EEELi512ENS_10bfloat16_tEfNS_4arch4Sm90ELb0ELb1ELb0ELb0ELb0ELb0ELb1ELb0ELb0ELb1ELb0ELb0EEENS1_21CollectiveEpilogueFwdINS6_IJSA_NS7_ILi512EEESA_EEES9_SC_SE_Li256ELb0ELb1ELb0ELb0EEENS1_30DynamicPersistentTileSchedulerILi256ELi128ELb0ELb1ELb1EEEEEEEEEvNT_6ParamsE,"aw",@nobits
	.sectionflags	@""
	.align	16
	.zero		1024


//--------------------- .nv.shared._ZN7cutlass13device_kernelIN5flash11enable_sm90INS1_16FlashAttnFwdSm90INS1_25CollectiveMainloopFwdSm90ILi2EN4cute5tupleIJNS5_1CILi1EEES8_S8_EEENS6_IJNS7_ILi64EEESA_SA_EEELi512ENS_10bfloat16_tEfNS_4arch4Sm90ELb0ELb1ELb0ELb1ELb0ELb0ELb0ELb0ELb0ELb1ELb0ELb0EEENS1_21CollectiveEpilogueFwdINS6_IJSA_NS7_ILi512EEESA_EEES9_SC_SE_Li256ELb1ELb1ELb0ELb0EEENS1_36VarlenDynamicPersistentTileSchedulerILi64ELi64ELi256ELi128ELb0ELb1ELb1ELb1ELb0ELb1EEEEEEEEEvNT_6ParamsE --------------------------
	.section	.nv.shared._ZN7cutlass13device_kernelIN5flash11enable_sm90INS1_16FlashAttnFwdSm90INS1_25CollectiveMainloopFwdSm90ILi2EN4cute5tupleIJNS5_1CILi1EEES8_S8_EEENS6_IJNS7_ILi64EEESA_SA_EEELi512ENS_10bfloat16_tEfNS_4arch4Sm90ELb0ELb1ELb0ELb1ELb0ELb0ELb0ELb0ELb0ELb1ELb0ELb0EEENS1_21CollectiveEpilogueFwdINS6_IJSA_NS7_ILi512EEESA_EEES9_SC_SE_Li256ELb1ELb1ELb0ELb0EEENS1_36VarlenDynamicPersistentTileSchedulerILi64ELi64ELi256ELi128ELb0ELb1ELb1ELb1ELb0ELb1EEEEEEEEEvNT_6ParamsE,"aw",@nobits
	.sectionflags	@""
	.align	16
	.zero		1024


//--------------------- .nv.shared._ZN7cutlass13device_kernelIN5flash11enable_sm90INS1_16FlashAttnFwdSm90INS1_25CollectiveMainloopFwdSm90ILi2EN4cute5tupleIJNS5_1CILi1EEES8_S8_EEENS6_IJNS7_ILi64EEESA_SA_EEELi512ENS_10bfloat16_tEfNS_4arch4Sm90ELb0ELb1ELb0ELb1ELb0ELb1ELb0ELb0ELb0ELb1ELb0ELb0EEENS1_21CollectiveEpilogueFwdINS6_IJSA_NS7_ILi512EEESA_EEES9_SC_SE_Li256ELb1ELb1ELb0ELb0EEENS1_36VarlenDynamicPersistentTileSchedulerILi64ELi64ELi256ELi128ELb0ELb1ELb1ELb1ELb0ELb1EEEEEEEEEvNT_6ParamsE --------------------------
	.section	.nv.shared._ZN7cutlass13device_kernelIN5flash11enable_sm90INS1_16FlashAttnFwdSm90INS1_25CollectiveMainloopFwdSm90ILi2EN4cute5tupleIJNS5_1CILi1EEES8_S8_EEENS6_IJNS7_ILi64EEESA_SA_EEELi512ENS_10bfloat16_tEfNS_4arch4Sm90ELb0ELb1ELb0ELb1ELb0ELb1ELb0ELb0ELb0ELb1ELb0ELb0EEENS1_21CollectiveEpilogueFwdINS6_IJSA_NS7_ILi512EEESA_EEES9_SC_SE_Li256ELb1ELb1ELb0ELb0EEENS1_36VarlenDynamicPersistentTileSchedulerILi64ELi64ELi256ELi128ELb0ELb1ELb1ELb1ELb0ELb1EEEEEEEEEvNT_6ParamsE,"aw",@nobits
	.sectionflags	@""
	.align	16
	.zero		1024


//--------------------- .nv.shared._ZN7cutlass13device_kernelIN5flash11enable_sm90INS1_16FlashAttnFwdSm90INS1_25CollectiveMainloopFwdSm90ILi2EN4cute5tupleIJNS5_1CILi1EEES8_S8_EEENS6_IJNS7_ILi64EEESA_SA_EEELi512ENS_10bfloat16_tEfNS_4arch4Sm90ELb0ELb1ELb0ELb1ELb0ELb0ELb1ELb0ELb0ELb1ELb0ELb0EEENS1_21CollectiveEpilogueFwdINS6_IJSA_NS7_ILi512EEESA_EEES9_SC_SE_Li256ELb1ELb1ELb0ELb0EEENS1_36VarlenDynamicPersistentTileSchedulerILi64ELi64ELi256ELi128ELb0ELb1ELb1ELb1ELb0ELb1EEEEEEEEEvNT_6ParamsE --------------------------
	.section	.nv.shared._ZN7cutlass13device_kernelIN5flash11enable_sm90INS1_16FlashAttnFwdSm90INS1_25CollectiveMainloopFwdSm90ILi2EN4cute5tupleIJNS5_1CILi1EEES8_S8_EEENS6_IJNS7_ILi64EEESA_SA_EEELi512ENS_10bfloat16_tEfNS_4arch4Sm90ELb0ELb1ELb0ELb1ELb0ELb0ELb1ELb0ELb0ELb1ELb0ELb0EEENS1_21CollectiveEpilogueFwdINS6_IJSA_NS7_ILi512EEESA_EEES9_SC_SE_Li256ELb1ELb1ELb0ELb0EEENS1_36VarlenDynamicPersistentTileSchedulerILi64ELi64ELi256ELi128ELb0ELb1ELb1ELb1ELb0ELb1EEEEEEEEEvNT_6ParamsE,"aw",@nobits
	.sectionflags	@""
	.align	16
	.zero		1024


//--------------------- .nv.shared._ZN7cutlass13device_kernelIN5flash11enable_sm90INS1_16FlashAttnFwdSm90INS1_25CollectiveMainloopFwdSm90ILi2EN4cute5tupleIJNS5_1CILi1EEES8_S8_EEENS6_IJNS7_ILi64EEESA_SA_EEELi512ENS_10bfloat16_tEfNS_4arch4Sm90ELb0ELb1ELb0ELb1ELb0ELb1ELb1ELb0ELb0ELb1ELb0ELb0EEENS1_21CollectiveEpilogueFwdINS6_IJSA_NS7_ILi512EEESA_EEES9_SC_SE_Li256ELb1ELb1ELb0ELb0EEENS1_36VarlenDynamicPersistentTileSchedulerILi64ELi64ELi256ELi128ELb0ELb1ELb1ELb1ELb0ELb1EEEEEEEEEvNT_6ParamsE --------------------------
	.section	.nv.shared._ZN7cutlass13device_kernelIN5flash11enable_sm90INS1_16FlashAttnFwdSm90INS1_25CollectiveMainloopFwdSm90ILi2EN4cute5tupleIJNS5_1CILi1EEES8_S8_EEENS6_IJNS7_ILi64EEESA_SA_EEELi512ENS_10bfloat16_tEfNS_4arch4Sm90ELb0ELb1ELb0ELb1ELb0ELb1ELb1ELb0ELb0ELb1ELb0ELb0EEENS1_21CollectiveEpilogueFwdINS6_IJSA_NS7_ILi512EEESA_EEES9_SC_SE_Li256ELb1ELb1ELb0ELb0EEENS1_36VarlenDynamicPersistentTileSchedulerILi64ELi64ELi256ELi128ELb0ELb1ELb1ELb1ELb0ELb1EEEEEEEEEvNT_6ParamsE,"aw",@nobits
	.sectionflags	@""
	.align	16
	.zero		1024


//--------------------- .nv.shared._ZN7cutlass13device_kernelIN5flash11enable_sm90INS1_16FlashAttnFwdSm90INS1_25CollectiveMainloopFwdSm90ILi2EN4cute5tupleIJNS5_1CILi1EEES8_S8_EEENS6_IJNS7_ILi64EEESA_SA_EEELi512ENS_10bfloat16_tEfNS_4arch4Sm90ELb1ELb0ELb0ELb0ELb0ELb0ELb0ELb0ELb0ELb1ELb0ELb0EEENS1_21CollectiveEpilogueFwdINS6_IJSA_NS7_ILi512EEESA_EEES9_SC_SE_Li256ELb0ELb1ELb0ELb0EEENS1_30DynamicPersistentTileSchedulerILi256ELi128ELb0ELb1ELb1EEEEEEEEEvNT_6ParamsE --------------------------
	.section	.nv.shared._ZN7cutlass13device_kernelIN5flash11enable_sm90INS1_16FlashAttnFwdSm90INS1_25CollectiveMainloopFwdSm90ILi2EN4cute5tupleIJNS5_1CILi1EEES8_S8_EEENS6_IJNS7_ILi64EEESA_SA_EEELi512ENS_10bfloat16_tEfNS_4arch4Sm90ELb1ELb0ELb0ELb0ELb0ELb0ELb0ELb0ELb0ELb1ELb0ELb0EEENS1_21CollectiveEpilogueFwdINS6_IJSA_NS7_ILi512EEESA_EEES9_SC_SE_Li256ELb0ELb1ELb0ELb0EEENS1_30DynamicPersistentTileSchedulerILi256ELi128ELb0ELb1ELb1EEEEEEEEEvNT_6ParamsE,"aw",@nobits
	.sectionflags	@""
	.align	16
	.zero		1024


//--------------------- .nv.shared._ZN7cutlass13device_kernelIN5flash11enable_sm90INS1_16FlashAttnFwdSm90INS1_25CollectiveMainloopFwdSm90ILi2EN4cute5tupleIJNS5_1CILi1EEES8_S8_EEENS6_IJNS7_ILi64EEESA_SA_EEELi512ENS_10bfloat16_tEfNS_4arch4Sm90ELb1ELb0ELb0ELb0ELb0ELb0ELb1ELb0ELb0ELb1ELb0ELb0EEENS1_21CollectiveEpilogueFwdINS6_IJSA_NS7_ILi512EEESA_EEES9_SC_SE_Li256ELb0ELb1ELb0ELb0EEENS1_30DynamicPersistentTileSchedulerILi256ELi128ELb0ELb1ELb1EEEEEEEEEvNT_6ParamsE --------------------------
	.section	.nv.shared._ZN7cutlass13device_kernelIN5flash11enable_sm90INS1_16FlashAttnFwdSm90INS1_25CollectiveMainloopFwdSm90ILi2EN4cute5tupleIJNS5_1CILi1EEES8_S8_EEENS6_IJNS7_ILi64EEESA_SA_EEELi512ENS_10bfloat16_tEfNS_4arch4Sm90ELb1ELb0ELb0ELb0ELb0ELb0ELb1ELb0ELb0ELb1ELb0ELb0EEENS1_21CollectiveEpilogueFwdINS6_IJSA_NS7_ILi512EEESA_EEES9_SC_SE_Li256ELb0ELb1ELb0ELb0EEENS1_30DynamicPersistentTileSchedulerILi256ELi128ELb0ELb1ELb1EEEEEEEEEvNT_6ParamsE,"aw",@nobits
	.sectionflags	@""
	.align	16
	.zero		1024


//--------------------- .nv.shared._ZN7cutlass13device_kernelIN5flash11enable_sm90INS1_16FlashAttnFwdSm90INS1_25CollectiveMainloopFwdSm90ILi2EN4cute5tupleIJNS5_1CILi1EEES8_S8_EEENS6_IJNS7_ILi64EEESA_SA_EEELi512ENS_10bfloat16_tEfNS_4arch4Sm90ELb1ELb0ELb0ELb1ELb0ELb0ELb0ELb0ELb0ELb1ELb0ELb0EEENS1_21CollectiveEpilogueFwdINS6_IJSA_NS7_ILi512EEESA_EEES9_SC_SE_Li256ELb1ELb1ELb0ELb0EEENS1_36VarlenDynamicPersistentTileSchedulerILi64ELi64ELi256ELi128ELb0ELb1ELb1ELb1ELb1ELb1EEEEEEEEEvNT_6ParamsE --------------------------
	.section	.nv.shared._ZN7cutlass13device_kernelIN5flash11enable_sm90INS1_16FlashAttnFwdSm90INS1_25CollectiveMainloopFwdSm90ILi2EN4cute5tupleIJNS5_1CILi1EEES8_S8_EEENS6_IJNS7_ILi64EEESA_SA_EEELi512ENS_10bfloat16_tEfNS_4arch4Sm90ELb1ELb0ELb0ELb1ELb0ELb0ELb0ELb0ELb0ELb1ELb0ELb0EEENS1_21CollectiveEpilogueFwdINS6_IJSA_NS7_ILi512EEESA_EEES9_SC_SE_Li256ELb1ELb1ELb0ELb0EEENS1_36VarlenDynamicPersistentTileSchedulerILi64ELi64ELi256ELi128ELb0ELb1ELb1ELb1ELb1ELb1EEEEEEEEEvNT_6ParamsE,"aw",@nobits
	.sectionflags	@""
	.align	16
	.zero		1024


//--------------------- .nv.shared._ZN7cutlass13device_kernelIN5flash11enable_sm90INS1_16FlashAttnFwdSm90INS1_25CollectiveMainloopFwdSm90ILi2EN4cute5tupleIJNS5_1CILi1EEES8_S8_EEENS6_IJNS7_ILi64EEESA_SA_EEELi512ENS_10bfloat16_tEfNS_4arch4Sm90ELb1ELb0ELb0ELb1ELb0ELb1ELb0ELb0ELb0ELb1ELb0ELb0EEENS1_21CollectiveEpilogueFwdINS6_IJSA_NS7_ILi512EEESA_EEES9_SC_SE_Li256ELb1ELb1ELb0ELb0EEENS1_36VarlenDynamicPersistentTileSchedulerILi64ELi64ELi256ELi128ELb0ELb1ELb1ELb1ELb1ELb1EEEEEEEEEvNT_6ParamsE --------------------------
	.section	.nv.shared._ZN7cutlass13device_kernelIN5flash11enable_sm90INS1_16FlashAttnFwdSm90INS1_25CollectiveMainloopFwdSm90ILi2EN4cute5tupleIJNS5_1CILi1EEES8_S8_EEENS6_IJNS7_ILi64EEESA_SA_EEELi512ENS_10bfloat16_tEfNS_4arch4Sm90ELb1ELb0ELb0ELb1ELb0ELb1ELb0ELb0ELb0ELb1ELb0ELb0EEENS1_21CollectiveEpilogueFwdINS6_IJSA_NS7_ILi512EEESA_EEES9_SC_SE_Li256ELb1ELb1ELb0ELb0EEENS1_36VarlenDynamicPersistentTileSchedulerILi64ELi64ELi256ELi128ELb0ELb1ELb1ELb1ELb1ELb1EEEEEEEEEvNT_6ParamsE,"aw",@nobits
	.sectionflags	@""
	.align	16
	.zero		1024


//--------------------- .nv.shared._ZN7cutlass13device_kernelIN5flash11enable_sm90INS1_16FlashAttnFwdSm90INS1_25CollectiveMainloopFwdSm90ILi2EN4cute5tupleIJNS5_1CILi1EEES8_S8_EEENS6_IJNS7_ILi64EEESA_SA_EEELi512ENS_10bfloat16_tEfNS_4arch4Sm90ELb1ELb0ELb0ELb1ELb0ELb0ELb1ELb0ELb0ELb1ELb0ELb0EEENS1_21CollectiveEpilogueFwdINS6_IJSA_NS7_ILi512EEESA_EEES9_SC_SE_Li256ELb1ELb1ELb0ELb0EEENS1_36VarlenDynamicPersistentTileSchedulerILi64ELi64ELi256ELi128ELb0ELb1ELb1ELb1ELb1ELb1EEEEEEEEEvNT_6ParamsE --------------------------
	.section	.nv.shared._ZN7cutlass13device_kernelIN5flash11enable_sm90INS1_16FlashAttnFwdSm90INS1_25CollectiveMainloopFwdSm90ILi2EN4cute5tupleIJNS5_1CILi1EEES8_S8_EEENS6_IJNS7_ILi64EEESA_SA_EEELi512ENS_10bfloat16_tEfNS_4arch4Sm90ELb1ELb0ELb0ELb1ELb0ELb0ELb1ELb0ELb0ELb1ELb0ELb0EEENS1_21CollectiveEpilogueFwdINS6_IJSA_NS7_ILi512EEESA_EEES9_SC_SE_Li256ELb1ELb1ELb0ELb0EEENS1_36VarlenDynamicPersistentTileSchedulerILi64ELi64ELi256ELi128ELb0ELb1ELb1ELb1ELb1ELb1EEEEEEEEEvNT_6ParamsE,"aw",@nobits
	.sectionflags	@""
	.align	16
	.zero		1024


//--------------------- .nv.shared._ZN7cutlass13device_kernelIN5flash11enable_sm90INS1_16FlashAttnFwdSm90INS1_25CollectiveMainloopFwdSm90ILi2EN4cute5tupleIJNS5_1CILi1EEES8_S8_EEENS6_IJNS7_ILi64EEESA_SA_EEELi512ENS_10bfloat16_tEfNS_4arch4Sm90ELb1ELb0ELb0ELb1ELb0ELb1ELb1ELb0ELb0ELb1ELb0ELb0EEENS1_21CollectiveEpilogueFwdINS6_IJSA_NS7_ILi512EEESA_EEES9_SC_SE_Li256ELb1ELb1ELb0ELb0EEENS1_36VarlenDynamicPersistentTileSchedulerILi64ELi64ELi256ELi128ELb0ELb1ELb1ELb1ELb1ELb1EEEEEEEEEvNT_6ParamsE --------------------------
	.section	.nv.shared._ZN7cutlass13device_kernelIN5flash11enable_sm90INS1_16FlashAttnFwdSm90INS1_25CollectiveMainloopFwdSm90ILi2EN4cute5tupleIJNS5_1CILi1EEES8_S8_EEENS6_IJNS7_ILi64EEESA_SA_EEELi512ENS_10bfloat16_tEfNS_4arch4Sm90ELb1ELb0ELb0ELb1ELb0ELb1ELb1ELb0ELb0ELb1ELb0ELb0EEENS1_21CollectiveEpilogueFwdINS6_IJSA_NS7_ILi512EEESA_EEES9_SC_SE_Li256ELb1ELb1ELb0ELb0EEENS1_36VarlenDynamicPersistentTileSchedulerILi64ELi64ELi256ELi128ELb0ELb1ELb1ELb1ELb1ELb1EEEEEEEEEvNT_6ParamsE,"aw",@nobits
	.sectionflags	@""
	.align	16
	.zero		1024


//--------------------- .nv.constant0._ZN7cutlass13device_kernelIN5flash11enable_sm90INS1_16FlashAttnFwdSm90INS1_25CollectiveMainloopFwdSm90ILi2EN4cute5tupleIJNS5_1CILi1EEES8_S8_EEENS6_IJNS7_ILi64EEESA_SA_EEELi512ENS_10bfloat16_tEfNS_4arch4Sm90ELb0ELb0ELb0ELb0ELb0ELb0ELb0ELb0ELb0ELb1ELb0ELb0EEENS1_21CollectiveEpilogueFwdINS6_IJSA_NS7_ILi512EEESA_EEES9_SC_SE_Li256ELb0ELb1ELb0ELb0EEENS1_29StaticPersistentTileSchedulerILb0EEEEEEEEEvNT_6ParamsE --------------------------
	.section	.nv.constant0._ZN7cutlass13device_kernelIN5flash11enable_sm90INS1_16FlashAttnFwdSm90INS1_25CollectiveMainloopFwdSm90ILi2EN4cute5tupleIJNS5_1CILi1EEES8_S8_EEENS6_IJNS7_ILi64EEESA_SA_EEELi512ENS_10bfloat16_tEfNS_4arch4Sm90ELb0ELb0ELb0ELb0ELb0ELb0ELb0ELb0ELb0ELb1ELb0ELb0EEENS1_21CollectiveEpilogueFwdINS6_IJSA_NS7_ILi512EEESA_EEES9_SC_SE_Li256ELb0ELb1ELb0ELb0EEENS1_29StaticPersistentTileSchedulerILb0EEEEEEEEEvNT_6ParamsE,"a",@progbits
	.sectionflags	@""
	.align	4
.nv.constant0._ZN7cutlass13device_kernelIN5flash11enable_sm90INS1_16FlashAttnFwdSm90INS1_25CollectiveMainloopFwdSm90ILi2EN4cute5tupleIJNS5_1CILi1EEES8_S8_EEENS6_IJNS7_ILi64EEESA_SA_EEELi512ENS_10bfloat16_tEfNS_4arch4Sm90ELb0ELb0ELb0ELb0ELb0ELb0ELb0ELb0ELb0ELb1ELb0ELb0EEENS1_21CollectiveEpilogueFwdINS6_IJSA_NS7_ILi512EEESA_EEES9_SC_SE_Li256ELb0ELb1ELb0ELb0EEENS1_29StaticPersistentTileSchedulerILb0EEEEEEEEEvNT_6ParamsE:
	.zero		3200


//--------------------- .nv.constant0._ZN7cutlass13device_kernelIN5flash11enable_sm90INS1_16FlashAttnFwdSm90INS1_25CollectiveMainloopFwdSm90ILi2EN4cute5tupleIJNS5_1CILi1EEES8_S8_EEENS6_IJNS7_ILi64EEESA_SA_EEELi512ENS_10bfloat16_tEfNS_4arch4Sm90ELb0ELb0ELb0ELb0ELb0ELb0ELb1ELb0ELb0ELb1ELb0ELb0EEENS1_21CollectiveEpilogueFwdINS6_IJSA_NS7_ILi512EEESA_EEES9_SC_SE_Li256ELb0ELb1ELb0ELb0EEENS1_29StaticPersistentTileSchedulerILb0EEEEEEEEEvNT_6ParamsE --------------------------
	.section	.nv.constant0._ZN7cutlass13device_kernelIN5flash11enable_sm90INS1_16FlashAttnFwdSm90INS1_25CollectiveMainloopFwdSm90ILi2EN4cute5tupleIJNS5_1CILi1EEES8_S8_EEENS6_IJNS7_ILi64EEESA_SA_EEELi512ENS_10bfloat16_tEfNS_4arch4Sm90ELb0ELb0ELb0ELb0ELb0ELb0ELb1ELb0ELb0ELb1ELb0ELb0EEENS1_21CollectiveEpilogueFwdINS6_IJSA_NS7_ILi512EEESA_EEES9_SC_SE_Li256ELb0ELb1ELb0ELb0EEENS1_29StaticPersistentTileSchedulerILb0EEEEEEEEEvNT_6ParamsE,"a",@progbits
	.sectionflags	@""
	.align	4
.nv.constant0._ZN7cutlass13device_kernelIN5flash11enable_sm90INS1_16FlashAttnFwdSm90INS1_25CollectiveMainloopFwdSm90ILi2EN4cute5tupleIJNS5_1CILi1EEES8_S8_EEENS6_IJNS7_ILi64EEESA_SA_EEELi512ENS_10bfloat16_tEfNS_4arch4Sm90ELb0ELb0ELb0ELb0ELb0ELb0ELb1ELb0ELb0ELb1ELb0ELb0EEENS1_21CollectiveEpilogueFwdINS6_IJSA_NS7_ILi512EEESA_EEES9_SC_SE_Li256ELb0ELb1ELb0ELb0EEENS1_29StaticPersistentTileSchedulerILb0EEEEEEEEEvNT_6ParamsE:
	.zero		3456


//--------------------- .nv.constant0._ZN7cutlass13device_kernelIN5flash11enable_sm90INS1_16FlashAttnFwdSm90INS1_25CollectiveMainloopFwdSm90ILi2EN4cute5tupleIJNS5_1CILi1EEES8_S8_EEENS6_IJNS7_ILi64EEESA_SA_EEELi512ENS_10bfloat16_tEfNS_4arch4Sm90ELb0ELb0ELb0ELb1ELb0ELb0ELb0ELb0ELb0ELb1ELb0ELb0EEENS1_21CollectiveEpilogueFwdINS6_IJSA_NS7_ILi512EEESA_EEES9_SC_SE_Li256ELb1ELb1ELb0ELb0EEENS1_36VarlenDynamicPersistentTileSchedulerILi64ELi64ELi256ELi128ELb0ELb1ELb1ELb0ELb1ELb1EEEEEEEEEvNT_6ParamsE --------------------------
	.section	.nv.constant0._ZN7cutlass13device_kernelIN5flash11enable_sm90INS1_16FlashAttnFwdSm90INS1_25CollectiveMainloopFwdSm90ILi2EN4cute5tupleIJNS5_1CILi1EEES8_S8_EEENS6_IJNS7_ILi64EEESA_SA_EEELi512ENS_10bfloat16_tEfNS_4arch4Sm90ELb0ELb0ELb0ELb1ELb0ELb0ELb0ELb0ELb0ELb1ELb0ELb0EEENS1_21CollectiveEpilogueFwdINS6_IJSA_NS7_ILi512EEESA_EEES9_SC_SE_Li256ELb1ELb1ELb0ELb0EEENS1_36VarlenDynamicPersistentTileSchedulerILi64ELi64ELi256ELi128ELb0ELb1ELb1ELb0ELb1ELb1EEEEEEEEEvNT_6ParamsE,"a",@progbits
	.sectionflags	@""
	.align	4
.nv.constant0._ZN7cutlass13device_kernelIN5flash11enable_sm90INS1_16FlashAttnFwdSm90INS1_25CollectiveMainloopFwdSm90ILi2EN4cute5tupleIJNS5_1CILi1EEES8_S8_EEENS6_IJNS7_ILi64EEESA_SA_EEELi512ENS_10bfloat16_tEfNS_4arch4Sm90ELb0ELb0ELb0ELb1ELb0ELb0ELb0ELb0ELb0ELb1ELb0ELb0EEENS1_21CollectiveEpilogueFwdINS6_IJSA_NS7_ILi512EEESA_EEES9_SC_SE_Li256ELb1ELb1ELb0ELb0EEENS1_36VarlenDynamicPersistentTileSchedulerILi64ELi64ELi256ELi128ELb0ELb1ELb1ELb0ELb1ELb1EEEEEEEEEvNT_6ParamsE:
	.zero		3328


//--------------------- .nv.constant0._ZN7cutlass13device_kernelIN5flash11enable_sm90INS1_16FlashAttnFwdSm90INS1_25CollectiveMainloopFwdSm90ILi2EN4cute5tupleIJNS5_1CILi1EEES8_S8_EEENS6_IJNS7_ILi64EEESA_SA_EEELi512ENS_10bfloat16_tEfNS_4arch4Sm90ELb0ELb0ELb0ELb1ELb0ELb1ELb0ELb0ELb0ELb1ELb0ELb0EEENS1_21CollectiveEpilogueFwdINS6_IJSA_NS7_ILi512EEESA_EEES9_SC_SE_Li256ELb1ELb1ELb0ELb0EEENS1_36VarlenDynamicPersistentTileSchedulerILi64ELi64ELi256ELi128ELb0ELb1ELb1ELb0ELb1ELb1EEEEEEEEEvNT_6ParamsE --------------------------
	.section	.nv.constant0._ZN7cutlass13device_kernelIN5flash11enable_sm90INS1_16FlashAttnFwdSm90INS1_25CollectiveMainloopFwdSm90ILi2EN4cute5tupleIJNS5_1CILi1EEES8_S8_EEENS6_IJNS7_ILi64EEESA_SA_EEELi512ENS_10bfloat16_tEfNS_4arch4Sm90ELb0ELb0ELb0ELb1ELb0ELb1ELb0ELb0ELb0ELb1ELb0ELb0EEENS1_21CollectiveEpilogueFwdINS6_IJSA_NS7_ILi512EEESA_EEES9_SC_SE_Li256ELb1ELb1ELb0ELb0EEENS1_36VarlenDynamicPersistentTileSchedulerILi64ELi64ELi256ELi128ELb0ELb1ELb1ELb0ELb1ELb1EEEEEEEEEvNT_6ParamsE,"a",@progbits
	.sectionflags	@""
	.align	4
.nv.constant0._ZN7cutlass13device_kernelIN5flash11enable_sm90INS1_16FlashAttnFwdSm90INS1_25CollectiveMainloopFwdSm90ILi2EN4cute5tupleIJNS5_1CILi1EEES8_S8_EEENS6_IJNS7_ILi64EEESA_SA_EEELi512ENS_10bfloat16_tEfNS_4arch4Sm90ELb0ELb0ELb0ELb1ELb0ELb1ELb0ELb0ELb0ELb1ELb0ELb0EEENS1_21CollectiveEpilogueFwdINS6_IJSA_NS7_ILi512EEESA_EEES9_SC_SE_Li256ELb1ELb1ELb0ELb0EEENS1_36VarlenDynamicPersistentTileSchedulerILi64ELi64ELi256ELi128ELb0ELb1ELb1ELb0ELb1ELb1EEEEEEEEEvNT_6ParamsE:
	.zero		3328


//--------------------- .nv.constant0._ZN7cutlass13device_kernelIN5flash11enable_sm90INS1_16FlashAttnFwdSm90INS1_25CollectiveMainloopFwdSm90ILi2EN4cute5tupleIJNS5_1CILi1EEES8_S8_EEENS6_IJNS7_ILi64EEESA_SA_EEELi512ENS_10bfloat16_tEfNS_4arch4Sm90ELb0ELb0ELb0ELb1ELb0ELb0ELb1ELb0ELb0ELb1ELb0ELb0EEENS1_21CollectiveEpilogueFwdINS6_IJSA_NS7_ILi512EEESA_EEES9_SC_SE_Li256ELb1ELb1ELb0ELb0EEENS1_36VarlenDynamicPersistentTileSchedulerILi64ELi64ELi256ELi128ELb0ELb1ELb1ELb0ELb1ELb1EEEEEEEEEvNT_6ParamsE --------------------------
	.section	.nv.constant0._ZN7cutlass13device_kernelIN5flash11enable_sm90INS1_16FlashAttnFwdSm90INS1_25CollectiveMainloopFwdSm90ILi2EN4cute5tupleIJNS5_1CILi1EEES8_S8_EEENS6_IJNS7_ILi64EEESA_SA_EEELi512ENS_10bfloat16_tEfNS_4arch4Sm90ELb0ELb0ELb0ELb1ELb0ELb0ELb1ELb0ELb0ELb1ELb0ELb0EEENS1_21CollectiveEpilogueFwdINS6_IJSA_NS7_ILi512EEESA_EEES9_SC_SE_Li256ELb1ELb1ELb0ELb0EEENS1_36VarlenDynamicPersistentTileSchedulerILi64ELi64ELi256ELi128ELb0ELb1ELb1ELb0ELb1ELb1EEEEEEEEEvNT_6ParamsE,"a",@progbits
	.sectionflags	@""
	.align	4
.nv.constant0._ZN7cutlass13device_kernelIN5flash11enable_sm90INS1_16FlashAttnFwdSm90INS1_25CollectiveMainloopFwdSm90ILi2EN4cute5tupleIJNS5_1CILi1EEES8_S8_EEENS6_IJNS7_ILi64EEESA_SA_EEELi512ENS_10bfloat16_tEfNS_4arch4Sm90ELb0ELb0ELb0ELb1ELb0ELb0ELb1ELb0ELb0ELb1ELb0ELb0EEENS1_21CollectiveEpilogueFwdINS6_IJSA_NS7_ILi512EEESA_EEES9_SC_SE_Li256ELb1ELb1ELb0ELb0EEENS1_36VarlenDynamicPersistentTileSchedulerILi64ELi64ELi256ELi128ELb0ELb1ELb1ELb0ELb1ELb1EEEEEEEEEvNT_6ParamsE:
	.zero		3584


//--------------------- .nv.constant0._ZN7cutlass13device_kernelIN5flash11enable_sm90INS1_16FlashAttnFwdSm90INS1_25CollectiveMainloopFwdSm90ILi2EN4cute5tupleIJNS5_1CILi1EEES8_S8_EEENS6_IJNS7_ILi64EEESA_SA_EEELi512ENS_10bfloat16_tEfNS_4arch4Sm90ELb0ELb0ELb0ELb1ELb0ELb1ELb1ELb0ELb0ELb1ELb0ELb0EEENS1_21CollectiveEpilogueFwdINS6_IJSA_NS7_ILi512EEESA_EEES9_SC_SE_Li256ELb1ELb1ELb0ELb0EEENS1_36VarlenDynamicPersistentTileSchedulerILi64ELi64ELi256ELi128ELb0ELb1ELb1ELb0ELb1ELb1EEEEEEEEEvNT_6ParamsE --------------------------
	.section	.nv.constant0._ZN7cutlass13device_kernelIN5flash11enable_sm90INS1_16FlashAttnFwdSm90INS1_25CollectiveMainloopFwdSm90ILi2EN4cute5tupleIJNS5_1CILi1EEES8_S8_EEENS6_IJNS7_ILi64EEESA_SA_EEELi512ENS_10bfloat16_tEfNS_4arch4Sm90ELb0ELb0ELb0ELb1ELb0ELb1ELb1ELb0ELb0ELb1ELb0ELb0EEENS1_21CollectiveEpilogueFwdINS6_IJSA_NS7_ILi512EEESA_EEES9_SC_SE_Li256ELb1ELb1ELb0ELb0EEENS1_36VarlenDynamicPersistentTileSchedulerILi64ELi64ELi256ELi128ELb0ELb1ELb1ELb0ELb1ELb1EEEEEEEEEvNT_6ParamsE,"a",@progbits
	.sectionflags	@""
	.align	4
.nv.constant0._ZN7cutlass13device_kernelIN5flash11enable_sm90INS1_16FlashAttnFwdSm90INS1_25CollectiveMainloopFwdSm90ILi2EN4cute5tupleIJNS5_1CILi1EEES8_S8_EEENS6_IJNS7_ILi64EEESA_SA_EEELi512ENS_10bfloat16_tEfNS_4arch4Sm90ELb0ELb0ELb0ELb1ELb0ELb1ELb1ELb0ELb0ELb1ELb0ELb0EEENS1_21CollectiveEpilogueFwdINS6_IJSA_NS7_ILi512EEESA_EEES9_SC_SE_Li256ELb1ELb1ELb0ELb0EEENS1_36VarlenDynamicPersistentTileSchedulerILi64ELi64ELi256ELi128ELb0ELb1ELb1ELb0ELb1ELb1EEEEEEEEEvNT_6ParamsE:
	.zero		3584


//--------------------- .nv.constant0._ZN7cutlass13device_kernelIN5flash11enable_sm90INS1_16FlashAttnFwdSm90INS1_25CollectiveMainloopFwdSm90ILi2EN4cute5tupleIJNS5_1CILi1EEES8_S8_EEENS6_IJNS7_ILi64EEESA_SA_EEELi512ENS_10bfloat16_tEfNS_4arch4Sm90ELb0ELb1ELb0ELb0ELb0ELb0ELb0ELb0ELb0ELb1ELb0ELb0EEENS1_21CollectiveEpilogueFwdINS6_IJSA_NS7_ILi512EEESA_EEES9_SC_SE_Li256ELb0ELb1ELb0ELb0EEENS1_30DynamicPersistentTileSchedulerILi256ELi128ELb0ELb1ELb1EEEEEEEEEvNT_6ParamsE --------------------------
	.section	.nv.constant0._ZN7cutlass13device_kernelIN5flash11enable_sm90INS1_16FlashAttnFwdSm90INS1_25CollectiveMainloopFwdSm90ILi2EN4cute5tupleIJNS5_1CILi1EEES8_S8_EEENS6_IJNS7_ILi64EEESA_SA_EEELi512ENS_10bfloat16_tEfNS_4arch4Sm90ELb0ELb1ELb0ELb0ELb0ELb0ELb0ELb0ELb0ELb1ELb0ELb0EEENS1_21CollectiveEpilogueFwdINS6_IJSA_NS7_ILi512EEESA_EEES9_SC_SE_Li256ELb0ELb1ELb0ELb0EEENS1_30DynamicPersistentTileSchedulerILi256ELi128ELb0ELb1ELb1EEEEEEEEEvNT_6ParamsE,"a",@progbits
	.sectionflags	@""
	.align	4
.nv.constant0._ZN7cutlass13device_kernelIN5flash11enable_sm90INS1_16FlashAttnFwdSm90INS1_25CollectiveMainloopFwdSm90ILi2EN4cute5tupleIJNS5_1CILi1EEES8_S8_EEENS6_IJNS7_ILi64EEESA_SA_EEELi512ENS_10bfloat16_tEfNS_4arch4Sm90ELb0ELb1ELb0ELb0ELb0ELb0ELb0ELb0ELb0ELb1ELb0ELb0EEENS1_21CollectiveEpilogueFwdINS6_IJSA_NS7_ILi512EEESA_EEES9_SC_SE_Li256ELb0ELb1ELb0ELb0EEENS1_30DynamicPersistentTileSchedulerILi256ELi128ELb0ELb1ELb1EEEEEEEEEvNT_6ParamsE:
	.zero		3328


//--------------------- .nv.constant0._ZN7cutlass13device_kernelIN5flash11enable_sm90INS1_16FlashAttnFwdSm90INS1_25CollectiveMainloopFwdSm90ILi2EN4cute5tupleIJNS5_1CILi1EEES8_S8_EEENS6_IJNS7_ILi64EEESA_SA_EEELi512ENS_10bfloat16_tEfNS_4arch4Sm90ELb0ELb1ELb0ELb0ELb0ELb0ELb1ELb0ELb0ELb1ELb0ELb0EEENS1_21CollectiveEpilogueFwdINS6_IJSA_NS7_ILi512EEESA_EEES9_SC_SE_Li256ELb0ELb1ELb0ELb0EEENS1_30DynamicPersistentTileSchedulerILi256ELi128ELb0ELb1ELb1EEEEEEEEEvNT_6ParamsE --------------------------
	.section	.nv.constant0._ZN7cutlass13device_kernelIN5flash11enable_sm90INS1_16FlashAttnFwdSm90INS1_25CollectiveMainloopFwdSm90ILi2EN4cute5tupleIJNS5_1CILi1EEES8_S8_EEENS6_IJNS7_ILi64EEESA_SA_EEELi512ENS_10bfloat16_tEfNS_4arch4Sm90ELb0ELb1ELb0ELb0ELb0ELb0ELb1ELb0ELb0ELb1ELb0ELb0EEENS1_21CollectiveEpilogueFwdINS6_IJSA_NS7_ILi512EEESA_EEES9_SC_SE_Li256ELb0ELb1ELb0ELb0EEENS1_30DynamicPersistentTileSchedulerILi256ELi128ELb0ELb1ELb1EEEEEEEEEvNT_6ParamsE,"a",@progbits
	.sectionflags	@""
	.align	4
.nv.constant0._ZN7cutlass13device_kernelIN5flash11enable_sm90INS1_16FlashAttnFwdSm90INS1_25CollectiveMainloopFwdSm90ILi2EN4cute5tupleIJNS5_1CILi1EEES8_S8_EEENS6_IJNS7_ILi64EEESA_SA_EEELi512ENS_10bfloat16_tEfNS_4arch4Sm90ELb0ELb1ELb0ELb0ELb0ELb0ELb1ELb0ELb0ELb1ELb0ELb0EEENS1_21CollectiveEpilogueFwdINS6_IJSA_NS7_ILi512EEESA_EEES9_SC_SE_Li256ELb0ELb1ELb0ELb0EEENS1_30DynamicPersistentTileSchedulerILi256ELi128ELb0ELb1ELb1EEEEEEEEEvNT_6ParamsE:
	.zero		3584


//--------------------- .nv.constant0._ZN7cutlass13device_kernelIN5flash11enable_sm90INS1_16FlashAttnFwdSm90INS1_25CollectiveMainloopFwdSm90ILi2EN4cute5tupleIJNS5_1CILi1EEES8_S8_EEENS6_IJNS7_ILi64EEESA_SA_EEELi512ENS_10bfloat16_tEfNS_4arch4Sm90ELb0ELb1ELb0ELb1ELb0ELb0ELb0ELb0ELb0ELb1ELb0ELb0EEENS1_21CollectiveEpilogueFwdINS6_IJSA_NS7_ILi512EEESA_EEES9_SC_SE_Li256ELb1ELb1ELb0ELb0EEENS1_36VarlenDynamicPersistentTileSchedulerILi64ELi64ELi256ELi128ELb0ELb1ELb1ELb1ELb0ELb1EEEEEEEEEvNT_6ParamsE --------------------------
	.section	.nv.constant0._ZN7cutlass13device_kernelIN5flash11enable_sm90INS1_16FlashAttnFwdSm90INS1_25CollectiveMainloopFwdSm90ILi2EN4cute5tupleIJNS5_1CILi1EEES8_S8_EEENS6_IJNS7_ILi64EEESA_SA_EEELi512ENS_10bfloat16_tEfNS_4arch4Sm90ELb0ELb1ELb0ELb1ELb0ELb0ELb0ELb0ELb0ELb1ELb0ELb0EEENS1_21CollectiveEpilogueFwdINS6_IJSA_NS7_ILi512EEESA_EEES9_SC_SE_Li256ELb1ELb1ELb0ELb0EEENS1_36VarlenDynamicPersistentTileSchedulerILi64ELi64ELi256ELi128ELb0ELb1ELb1ELb1ELb0ELb1EEEEEEEEEvNT_6ParamsE,"a",@progbits
	.sectionflags	@""
	.align	4
.nv.constant0._ZN7cutlass13device_kernelIN5flash11enable_sm90INS1_16FlashAttnFwdSm90INS1_25CollectiveMainloopFwdSm90ILi2EN4cute5tupleIJNS5_1CILi1EEES8_S8_EEENS6_IJNS7_ILi64EEESA_SA_EEELi512ENS_10bfloat16_tEfNS_4arch4Sm90ELb0ELb1ELb0ELb1ELb0ELb0ELb0ELb0ELb0ELb1ELb0ELb0EEENS1_21CollectiveEpilogueFwdINS6_IJSA_NS7_ILi512EEESA_EEES9_SC_SE_Li256ELb1ELb1ELb0ELb0EEENS1_36VarlenDynamicPersistentTileSchedulerILi64ELi64ELi256ELi128ELb0ELb1ELb1ELb1ELb0ELb1EEEEEEEEEvNT_6ParamsE:
	.zero		3328


//--------------------- .nv.constant0._ZN7cutlass13device_kernelIN5flash11enable_sm90INS1_16FlashAttnFwdSm90INS1_25CollectiveMainloopFwdSm90ILi2EN4cute5tupleIJNS5_1CILi1EEES8_S8_EEENS6_IJNS7_ILi64EEESA_SA_EEELi512ENS_10bfloat16_tEfNS_4arch4Sm90ELb0ELb1ELb0ELb1ELb0ELb1ELb0ELb0ELb0ELb1ELb0ELb0EEENS1_21CollectiveEpilogueFwdINS6_IJSA_NS7_ILi512EEESA_EEES9_SC_SE_Li256ELb1ELb1ELb0ELb0EEENS1_36VarlenDynamicPersistentTileSchedulerILi64ELi64ELi256ELi128ELb0ELb1ELb1ELb1ELb0ELb1EEEEEEEEEvNT_6ParamsE --------------------------
	.section	.nv.constant0._ZN7cutlass13device_kernelIN5flash11enable_sm90INS1_16FlashAttnFwdSm90INS1_25CollectiveMainloopFwdSm90ILi2EN4cute5tupleIJNS5_1CILi1EEES8_S8_EEENS6_IJNS7_ILi64EEESA_SA_EEELi512ENS_10bfloat16_tEfNS_4arch4Sm90ELb0ELb1ELb0ELb1ELb0ELb1ELb0ELb0ELb0ELb1ELb0ELb0EEENS1_21CollectiveEpilogueFwdINS6_IJSA_NS7_ILi512EEESA_EEES9_SC_SE_Li256ELb1ELb1ELb0ELb0EEENS1_36VarlenDynamicPersistentTileSchedulerILi64ELi64ELi256ELi128ELb0ELb1ELb1ELb1ELb0ELb1EEEEEEEEEvNT_6ParamsE,"a",@progbits
	.sectionflags	@""
	.align	4
.nv.constant0._ZN7cutlass13device_kernelIN5flash11enable_sm90INS1_16FlashAttnFwdSm90INS1_25CollectiveMainloopFwdSm90ILi2EN4cute5tupleIJNS5_1CILi1EEES8_S8_EEENS6_IJNS7_ILi64EEESA_SA_EEELi512ENS_10bfloat16_tEfNS_4arch4Sm90ELb0ELb1ELb0ELb1ELb0ELb1ELb0ELb0ELb0ELb1ELb0ELb0EEENS1_21CollectiveEpilogueFwdINS6_IJSA_NS7_ILi512EEESA_EEES9_SC_SE_Li256ELb1ELb1ELb0ELb0EEENS1_36VarlenDynamicPersistentTileSchedulerILi64ELi64ELi256ELi128ELb0ELb1ELb1ELb1ELb0ELb1EEEEEEEEEvNT_6ParamsE:
	.zero		3328


//--------------------- .nv.constant0._ZN7cutlass13device_kernelIN5flash11enable_sm90INS1_16FlashAttnFwdSm90INS1_25CollectiveMainloopFwdSm90ILi2EN4cute5tupleIJNS5_1CILi1EEES8_S8_EEENS6_IJNS7_ILi64EEESA_SA_EEELi512ENS_10bfloat16_tEfNS_4arch4Sm90ELb0ELb1ELb0ELb1ELb0ELb0ELb1ELb0ELb0ELb1ELb0ELb0EEENS1_21CollectiveEpilogueFwdINS6_IJSA_NS7_ILi512EEESA_EEES9_SC_SE_Li256ELb1ELb1ELb0ELb0EEENS1_36VarlenDynamicPersistentTileSchedulerILi64ELi64ELi256ELi128ELb0ELb1ELb1ELb1ELb0ELb1EEEEEEEEEvNT_6ParamsE --------------------------
	.section	.nv.constant0._ZN7cutlass13device_kernelIN5flash11enable_sm90INS1_16FlashAttnFwdSm90INS1_25CollectiveMainloopFwdSm90ILi2EN4cute5tupleIJNS5_1CILi1EEES8_S8_EEENS6_IJNS7_ILi64EEESA_SA_EEELi512ENS_10bfloat16_tEfNS_4arch4Sm90ELb0ELb1ELb0ELb1ELb0ELb0ELb1ELb0ELb0ELb1ELb0ELb0EEENS1_21CollectiveEpilogueFwdINS6_IJSA_NS7_ILi512EEESA_EEES9_SC_SE_Li256ELb1ELb1ELb0ELb0EEENS1_36VarlenDynamicPersistentTileSchedulerILi64ELi64ELi256ELi128ELb0ELb1ELb1ELb1ELb0ELb1EEEEEEEEEvNT_6ParamsE,"a",@progbits
	.sectionflags	@""
	.align	4
.nv.constant0._ZN7cutlass13device_kernelIN5flash11enable_sm90INS1_16FlashAttnFwdSm90INS1_25CollectiveMainloopFwdSm90ILi2EN4cute5tupleIJNS5_1CILi1EEES8_S8_EEENS6_IJNS7_ILi64EEESA_SA_EEELi512ENS_10bfloat16_tEfNS_4arch4Sm90ELb0ELb1ELb0ELb1ELb0ELb0ELb1ELb0ELb0ELb1ELb0ELb0EEENS1_21CollectiveEpilogueFwdINS6_IJSA_NS7_ILi512EEESA_EEES9_SC_SE_Li256ELb1ELb1ELb0ELb0EEENS1_36VarlenDynamicPersistentTileSchedulerILi64ELi64ELi256ELi128ELb0ELb1ELb1ELb1ELb0ELb1EEEEEEEEEvNT_6ParamsE:
	.zero		3584


//--------------------- .nv.constant0._ZN7cutlass13device_kernelIN5flash11enable_sm90INS1_16FlashAttnFwdSm90INS1_25CollectiveMainloopFwdSm90ILi2EN4cute5tupleIJNS5_1CILi1EEES8_S8_EEENS6_IJNS7_ILi64EEESA_SA_EEELi512ENS_10bfloat16_tEfNS_4arch4Sm90ELb0ELb1ELb0ELb1ELb0ELb1ELb1ELb0ELb0ELb1ELb0ELb0EEENS1_21CollectiveEpilogueFwdINS6_IJSA_NS7_ILi512EEESA_EEES9_SC_SE_Li256ELb1ELb1ELb0ELb0EEENS1_36VarlenDynamicPersistentTileSchedulerILi64ELi64ELi256ELi128ELb0ELb1ELb1ELb1ELb0ELb1EEEEEEEEEvNT_6ParamsE --------------------------
	.section	.nv.constant0._ZN7cutlass13device_kernelIN5flash11enable_sm90INS1_16FlashAttnFwdSm90INS1_25CollectiveMainloopFwdSm90ILi2EN4cute5tupleIJNS5_1CILi1EEES8_S8_EEENS6_IJNS7_ILi64EEESA_SA_EEELi512ENS_10bfloat16_tEfNS_4arch4Sm90ELb0ELb1ELb0ELb1ELb0ELb1ELb1ELb0ELb0ELb1ELb0ELb0EEENS1_21CollectiveEpilogueFwdINS6_IJSA_NS7_ILi512EEESA_EEES9_SC_SE_Li256ELb1ELb1ELb0ELb0EEENS1_36VarlenDynamicPersistentTileSchedulerILi64ELi64ELi256ELi128ELb0ELb1ELb1ELb1ELb0ELb1EEEEEEEEEvNT_6ParamsE,"a",@progbits
	.sectionflags	@""
	.align	4
.nv.constant0._ZN7cutlass13device_kernelIN5flash11enable_sm90INS1_16FlashAttnFwdSm90INS1_25CollectiveMainloopFwdSm90ILi2EN4cute5tupleIJNS5_1CILi1EEES8_S8_EEENS6_IJNS7_ILi64EEESA_SA_EEELi512ENS_10bfloat16_tEfNS_4arch4Sm90ELb0ELb1ELb0ELb1ELb0ELb1ELb1ELb0ELb0ELb1ELb0ELb0EEENS1_21CollectiveEpilogueFwdINS6_IJSA_NS7_ILi512EEESA_EEES9_SC_SE_Li256ELb1ELb1ELb0ELb0EEENS1_36VarlenDynamicPersistentTileSchedulerILi64ELi64ELi256ELi128ELb0ELb1ELb1ELb1ELb0ELb1EEEEEEEEEvNT_6ParamsE:
	.zero		3584


//--------------------- .nv.constant0._ZN7cutlass13device_kernelIN5flash11enable_sm90INS1_16FlashAttnFwdSm90INS1_25CollectiveMainloopFwdSm90ILi2EN4cute5tupleIJNS5_1CILi1EEES8_S8_EEENS6_IJNS7_ILi64EEESA_SA_EEELi512ENS_10bfloat16_tEfNS_4arch4Sm90ELb1ELb0ELb0ELb0ELb0ELb0ELb0ELb0ELb0ELb1ELb0ELb0EEENS1_21CollectiveEpilogueFwdINS6_IJSA_NS7_ILi512EEESA_EEES9_SC_SE_Li256ELb0ELb1ELb0ELb0EEENS1_30DynamicPersistentTileSchedulerILi256ELi128ELb0ELb1ELb1EEEEEEEEEvNT_6ParamsE --------------------------
	.section	.nv.constant0._ZN7cutlass13device_kernelIN5flash11enable_sm90INS1_16FlashAttnFwdSm90INS1_25CollectiveMainloopFwdSm90ILi2EN4cute5tupleIJNS5_1CILi1EEES8_S8_EEENS6_IJNS7_ILi64EEESA_SA_EEELi512ENS_10bfloat16_tEfNS_4arch4Sm90ELb1ELb0ELb0ELb0ELb0ELb0ELb0ELb0ELb0ELb1ELb0ELb0EEENS1_21CollectiveEpilogueFwdINS6_IJSA_NS7_ILi512EEESA_EEES9_SC_SE_Li256ELb0ELb1ELb0ELb0EEENS1_30DynamicPersistentTileSchedulerILi256ELi128ELb0ELb1ELb1EEEEEEEEEvNT_6ParamsE,"a",@progbits
	.sectionflags	@""
	.align	4
.nv.constant0._ZN7cutlass13device_kernelIN5flash11enable_sm90INS1_16FlashAttnFwdSm90INS1_25CollectiveMainloopFwdSm90ILi2EN4cute5tupleIJNS5_1CILi1EEES8_S8_EEENS6_IJNS7_ILi64EEESA_SA_EEELi512ENS_10bfloat16_tEfNS_4arch4Sm90ELb1ELb0ELb0ELb0ELb0ELb0ELb0ELb0ELb0ELb1ELb0ELb0EEENS1_21CollectiveEpilogueFwdINS6_IJSA_NS7_ILi512EEESA_EEES9_SC_SE_Li256ELb0ELb1ELb0ELb0EEENS1_30DynamicPersistentTileSchedulerILi256ELi128ELb0ELb1ELb1EEEEEEEEEvNT_6ParamsE:
	.zero		3328


//--------------------- .nv.constant0._ZN7cutlass13device_kernelIN5flash11enable_sm90INS1_16FlashAttnFwdSm90INS1_25CollectiveMainloopFwdSm90ILi2EN4cute5tupleIJNS5_1CILi1EEES8_S8_EEENS6_IJNS7_ILi64EEESA_SA_EEELi512ENS_10bfloat16_tEfNS_4arch4Sm90ELb1ELb0ELb0ELb0ELb0ELb0ELb1ELb0ELb0ELb1ELb0ELb0EEENS1_21CollectiveEpilogueFwdINS6_IJSA_NS7_ILi512EEESA_EEES9_SC_SE_Li256ELb0ELb1ELb0ELb0EEENS1_30DynamicPersistentTileSchedulerILi256ELi128ELb0ELb1ELb1EEEEEEEEEvNT_6ParamsE --------------------------
	.section	.nv.constant0._ZN7cutlass13device_kernelIN5flash11enable_sm90INS1_16FlashAttnFwdSm90INS1_25CollectiveMainloopFwdSm90ILi2EN4cute5tupleIJNS5_1CILi1EEES8_S8_EEENS6_IJNS7_ILi64EEESA_SA_EEELi512ENS_10bfloat16_tEfNS_4arch4Sm90ELb1ELb0ELb0ELb0ELb0ELb0ELb1ELb0ELb0ELb1ELb0ELb0EEENS1_21CollectiveEpilogueFwdINS6_IJSA_NS7_ILi512EEESA_EEES9_SC_SE_Li256ELb0ELb1ELb0ELb0EEENS1_30DynamicPersistentTileSchedulerILi256ELi128ELb0ELb1ELb1EEEEEEEEEvNT_6ParamsE,"a",@progbits
	.sectionflags	@""
	.align	4
.nv.constant0._ZN7cutlass13device_kernelIN5flash11enable_sm90INS1_16FlashAttnFwdSm90INS1_25CollectiveMainloopFwdSm90ILi2EN4cute5tupleIJNS5_1CILi1EEES8_S8_EEENS6_IJNS7_ILi64EEESA_SA_EEELi512ENS_10bfloat16_tEfNS_4arch4Sm90ELb1ELb0ELb0ELb0ELb0ELb0ELb1ELb0ELb0ELb1ELb0ELb0EEENS1_21CollectiveEpilogueFwdINS6_IJSA_NS7_ILi512EEESA_EEES9_SC_SE_Li256ELb0ELb1ELb0ELb0EEENS1_30DynamicPersistentTileSchedulerILi256ELi128ELb0ELb1ELb1EEEEEEEEEvNT_6ParamsE:
	.zero		3584


//--------------------- .nv.constant0._ZN7cutlass13device_kernelIN5flash11enable_sm90INS1_16FlashAttnFwdSm90INS1_25CollectiveMainloopFwdSm90ILi2EN4cute5tupleIJNS5_1CILi1EEES8_S8_EEENS6_IJNS7_ILi64EEESA_SA_EEELi512ENS_10bfloat16_tEfNS_4arch4Sm90ELb1ELb0ELb0ELb1ELb0ELb0ELb0ELb0ELb0ELb1ELb0ELb0EEENS1_21CollectiveEpilogueFwdINS6_IJSA_NS7_ILi512EEESA_EEES9_SC_SE_Li256ELb1ELb1ELb0ELb0EEENS1_36VarlenDynamicPersistentTileSchedulerILi64ELi64ELi256ELi128ELb0ELb1ELb1ELb1ELb1ELb1EEEEEEEEEvNT_6ParamsE --------------------------
	.section	.nv.constant0._ZN7cutlass13device_kernelIN5flash11enable_sm90INS1_16FlashAttnFwdSm90INS1_25CollectiveMainloopFwdSm90ILi2EN4cute5tupleIJNS5_1CILi1EEES8_S8_EEENS6_IJNS7_ILi64EEESA_SA_EEELi512ENS_10bfloat16_tEfNS_4arch4Sm90ELb1ELb0ELb0ELb1ELb0ELb0ELb0ELb0ELb0ELb1ELb0ELb0EEENS1_21CollectiveEpilogueFwdINS6_IJSA_NS7_ILi512EEESA_EEES9_SC_SE_Li256ELb1ELb1ELb0ELb0EEENS1_36VarlenDynamicPersistentTileSchedulerILi64ELi64ELi256ELi128ELb0ELb1ELb1ELb1ELb1ELb1EEEEEEEEEvNT_6ParamsE,"a",@progbits
	.sectionflags	@""
	.align	4
.nv.constant0._ZN7cutlass13device_kernelIN5flash11enable_sm90INS1_16FlashAttnFwdSm90INS1_25CollectiveMainloopFwdSm90ILi2EN4cute5tupleIJNS5_1CILi1EEES8_S8_EEENS6_IJNS7_ILi64EEESA_SA_EEELi512ENS_10bfloat16_tEfNS_4arch4Sm90ELb1ELb0ELb0ELb1ELb0ELb0ELb0ELb0ELb0ELb1ELb0ELb0EEENS1_21CollectiveEpilogueFwdINS6_IJSA_NS7_ILi512EEESA_EEES9_SC_SE_Li256ELb1ELb1ELb0ELb0EEENS1_36VarlenDynamicPersistentTileSchedulerILi64ELi64ELi256ELi128ELb0ELb1ELb1ELb1ELb1ELb1EEEEEEEEEvNT_6ParamsE:
	.zero		3328


//--------------------- .nv.constant0._ZN7cutlass13device_kernelIN5flash11enable_sm90INS1_16FlashAttnFwdSm90INS1_25CollectiveMainloopFwdSm90ILi2EN4cute5tupleIJNS5_1CILi1EEES8_S8_EEENS6_IJNS7_ILi64EEESA_SA_EEELi512ENS_10bfloat16_tEfNS_4arch4Sm90ELb1ELb0ELb0ELb1ELb0ELb1ELb0ELb0ELb0ELb1ELb0ELb0EEENS1_21CollectiveEpilogueFwdINS6_IJSA_NS7_ILi512EEESA_EEES9_SC_SE_Li256ELb1ELb1ELb0ELb0EEENS1_36VarlenDynamicPersistentTileSchedulerILi64ELi64ELi256ELi128ELb0ELb1ELb1ELb1ELb1ELb1EEEEEEEEEvNT_6ParamsE --------------------------
	.section	.nv.constant0._ZN7cutlass13device_kernelIN5flash11enable_sm90INS1_16FlashAttnFwdSm90INS1_25CollectiveMainloopFwdSm90ILi2EN4cute5tupleIJNS5_1CILi1EEES8_S8_EEENS6_IJNS7_ILi64EEESA_SA_EEELi512ENS_10bfloat16_tEfNS_4arch4Sm90ELb1ELb0ELb0ELb1ELb0ELb1ELb0ELb0ELb0ELb1ELb0ELb0EEENS1_21CollectiveEpilogueFwdINS6_IJSA_NS7_ILi512EEESA_EEES9_SC_SE_Li256ELb1ELb1ELb0ELb0EEENS1_36VarlenDynamicPersistentTileSchedulerILi64ELi64ELi256ELi128ELb0ELb1ELb1ELb1ELb1ELb1EEEEEEEEEvNT_6ParamsE,"a",@progbits
	.sectionflags	@""
	.align	4
.nv.constant0._ZN7cutlass13device_kernelIN5flash11enable_sm90INS1_16FlashAttnFwdSm90INS1_25CollectiveMainloopFwdSm90ILi2EN4cute5tupleIJNS5_1CILi1EEES8_S8_EEENS6_IJNS7_ILi64EEESA_SA_EEELi512ENS_10bfloat16_tEfNS_4arch4Sm90ELb1ELb0ELb0ELb1ELb0ELb1ELb0ELb0ELb0ELb1ELb0ELb0EEENS1_21CollectiveEpilogueFwdINS6_IJSA_NS7_ILi512EEESA_EEES9_SC_SE_Li256ELb1ELb1ELb0ELb0EEENS1_36VarlenDynamicPersistentTileSchedulerILi64ELi64ELi256ELi128ELb0ELb1ELb1ELb1ELb1ELb1EEEEEEEEEvNT_6ParamsE:
	.zero		3328


//--------------------- .nv.constant0._ZN7cutlass13device_kernelIN5flash11enable_sm90INS1_16FlashAttnFwdSm90INS1_25CollectiveMainloopFwdSm90ILi2EN4cute5tupleIJNS5_1CILi1EEES8_S8_EEENS6_IJNS7_ILi64EEESA_SA_EEELi512ENS_10bfloat16_tEfNS_4arch4Sm90ELb1ELb0ELb0ELb1ELb0ELb0ELb1ELb0ELb0ELb1ELb0ELb0EEENS1_21CollectiveEpilogueFwdINS6_IJSA_NS7_ILi512EEESA_EEES9_SC_SE_Li256ELb1ELb1ELb0ELb0EEENS1_36VarlenDynamicPersistentTileSchedulerILi64ELi64ELi256ELi128ELb0ELb1ELb1ELb1ELb1ELb1EEEEEEEEEvNT_6ParamsE --------------------------
	.section	.nv.constant0._ZN7cutlass13device_kernelIN5flash11enable_sm90INS1_16FlashAttnFwdSm90INS1_25CollectiveMainloopFwdSm90ILi2EN4cute5tupleIJNS5_1CILi1EEES8_S8_EEENS6_IJNS7_ILi64EEESA_SA_EEELi512ENS_10bfloat16_tEfNS_4arch4Sm90ELb1ELb0ELb0ELb1ELb0ELb0ELb1ELb0ELb0ELb1ELb0ELb0EEENS1_21CollectiveEpilogueFwdINS6_IJSA_NS7_ILi512EEESA_EEES9_SC_SE_Li256ELb1ELb1ELb0ELb0EEENS1_36VarlenDynamicPersistentTileSchedulerILi64ELi64ELi256ELi128ELb0ELb1ELb1ELb1ELb1ELb1EEEEEEEEEvNT_6ParamsE,"a",@progbits
	.sectionflags	@""
	.align	4
.nv.constant0._ZN7cutlass13device_kernelIN5flash11enable_sm90INS1_16FlashAttnFwdSm90INS1_25CollectiveMainloopFwdSm90ILi2EN4cute5tupleIJNS5_1CILi1EEES8_S8_EEENS6_IJNS7_ILi64EEESA_SA_EEELi512ENS_10bfloat16_tEfNS_4arch4Sm90ELb1ELb0ELb0ELb1ELb0ELb0ELb1ELb0ELb0ELb1ELb0ELb0EEENS1_21CollectiveEpilogueFwdINS6_IJSA_NS7_ILi512EEESA_EEES9_SC_SE_Li256ELb1ELb1ELb0ELb0EEENS1_36VarlenDynamicPersistentTileSchedulerILi64ELi64ELi256ELi128ELb0ELb1ELb1ELb1ELb1ELb1EEEEEEEEEvNT_6ParamsE:
	.zero		3584


//--------------------- .nv.constant0._ZN7cutlass13device_kernelIN5flash11enable_sm90INS1_16FlashAttnFwdSm90INS1_25CollectiveMainloopFwdSm90ILi2EN4cute5tupleIJNS5_1CILi1EEES8_S8_EEENS6_IJNS7_ILi64EEESA_SA_EEELi512ENS_10bfloat16_tEfNS_4arch4Sm90ELb1ELb0ELb0ELb1ELb0ELb1ELb1ELb0ELb0ELb1ELb0ELb0EEENS1_21CollectiveEpilogueFwdINS6_IJSA_NS7_ILi512EEESA_EEES9_SC_SE_Li256ELb1ELb1ELb0ELb0EEENS1_36VarlenDynamicPersistentTileSchedulerILi64ELi64ELi256ELi128ELb0ELb1ELb1ELb1ELb1ELb1EEEEEEEEEvNT_6ParamsE --------------------------
	.section	.nv.constant0._ZN7cutlass13device_kernelIN5flash11enable_sm90INS1_16FlashAttnFwdSm90INS1_25CollectiveMainloopFwdSm90ILi2EN4cute5tupleIJNS5_1CILi1EEES8_S8_EEENS6_IJNS7_ILi64EEESA_SA_EEELi512ENS_10bfloat16_tEfNS_4arch4Sm90ELb1ELb0ELb0ELb1ELb0ELb1ELb1ELb0ELb0ELb1ELb0ELb0EEENS1_21CollectiveEpilogueFwdINS6_IJSA_NS7_ILi512EEESA_EEES9_SC_SE_Li256ELb1ELb1ELb0ELb0EEENS1_36VarlenDynamicPersistentTileSchedulerILi64ELi64ELi256ELi128ELb0ELb1ELb1ELb1ELb1ELb1EEEEEEEEEvNT_6ParamsE,"a",@progbits
	.sectionflags	@""
	.align	4
.nv.constant0._ZN7cutlass13device_kernelIN5flash11enable_sm90INS1_16FlashAttnFwdSm90INS1_25CollectiveMainloopFwdSm90ILi2EN4cute5tupleIJNS5_1CILi1EEES8_S8_EEENS6_IJNS7_ILi64EEESA_SA_EEELi512ENS_10bfloat16_tEfNS_4arch4Sm90ELb1ELb0ELb0ELb1ELb0ELb1ELb1ELb0ELb0ELb1ELb0ELb0EEENS1_21CollectiveEpilogueFwdINS6_IJSA_NS7_ILi512EEESA_EEES9_SC_SE_Li256ELb1ELb1ELb0ELb0EEENS1_36VarlenDynamicPersistentTileSchedulerILi64ELi64ELi256ELi128ELb0ELb1ELb1ELb1ELb1ELb1EEEEEEEEEvNT_6ParamsE:
	.zero		3584


//--------------------- SYMBOLS --------------------------

	.type		.nv.reservedSmem.offset0,@object
	.size		.nv.reservedSmem.offset0,0x4
	.type		__assertfail,@function
